	.target	sm_100a

	.elftype	@"ET_EXEC"


//--------------------- .note.nv.tkinfo           --------------------------
	.section	.note.nv.tkinfo,"",@"SHT_NOTE"
	.sectionflags	@"SHF_NOTE_NV_TKINFO"
	.tkinfo
        /*0018*/ 	.word	0x00000002
        /*0030*/ 	.string	""
        /*0030*/ 	.string	"ptxas"
        /*0030*/ 	.string	"Cuda compilation tools, release 13.0, V13.0.88"
        /*0030*/ 	.string	"Build cuda_13.0.r13.0/compiler.36424714_0"
        /*0030*/ 	.string	"-arch sm_100a -m 64 "



//--------------------- .note.nv.cuinfo           --------------------------
	.section	.note.nv.cuinfo,"",@"SHT_NOTE"
	.sectionflags	@"SHF_NOTE_NV_CUINFO"
        /*0018*/ 	.short	0x0002
        /*001a*/ 	.short	0x0064
        /*001c*/ 	.short	0x0082
	.zero		2


//--------------------- .nv.info                  --------------------------
	.section	.nv.info,"",@"SHT_CUDA_INFO"
	.align	4


	//----- nvinfo : EIATTR_REGCOUNT
	.align		4
        /*0000*/ 	.byte	0x04, 0x2f
        /*0002*/ 	.short	(.L_12 - .L_11)
	.align		4
.L_11:
        /*0004*/ 	.word	index@(_ZN5flash25flash_bwd_dot_do_o_kernelILb1E23Flash_bwd_kernel_traitsILi256ELi64ELi64ELi8ELi4ELi2ELi2ELb0ELb0EN7cutlass6half_tE19Flash_kernel_traitsILi256ELi64ELi64ELi8ES3_EEEEvNS_16Flash_bwd_paramsE)
        /*0008*/ 	.word	0x0000005a


	//----- nvinfo : EIATTR_FRAME_SIZE
	.align		4
.L_12:
        /*000c*/ 	.byte	0x04, 0x11
        /*000e*/ 	.short	(.L_14 - .L_13)
	.align		4
.L_13:
        /*0010*/ 	.word	index@(_ZN5flash25flash_bwd_dot_do_o_kernelILb1E23Flash_bwd_kernel_traitsILi256ELi64ELi64ELi8ELi4ELi2ELi2ELb0ELb0EN7cutlass6half_tE19Flash_kernel_traitsILi256ELi64ELi64ELi8ES3_EEEEvNS_16Flash_bwd_paramsE)
        /*0014*/ 	.word	0x00000000


	//----- nvinfo : EIATTR_REGCOUNT
	.align		4
.L_14:
        /*0018*/ 	.byte	0x04, 0x2f
        /*001a*/ 	.short	(.L_16 - .L_15)
	.align		4
.L_15:
        /*001c*/ 	.word	index@(_ZN5flash25flash_bwd_dot_do_o_kernelILb0E23Flash_bwd_kernel_traitsILi256ELi64ELi64ELi8ELi4ELi2ELi2ELb0ELb0EN7cutlass6half_tE19Flash_kernel_traitsILi256ELi64ELi64ELi8ES3_EEEEvNS_16Flash_bwd_paramsE)
        /*0020*/ 	.word	0x00000051


	//----- nvinfo : EIATTR_FRAME_SIZE
	.align		4
.L_16:
        /*0024*/ 	.byte	0x04, 0x11
        /*0026*/ 	.short	(.L_18 - .L_17)
	.align		4
.L_17:
        /*0028*/ 	.word	index@(_ZN5flash25flash_bwd_dot_do_o_kernelILb0E23Flash_bwd_kernel_traitsILi256ELi64ELi64ELi8ELi4ELi2ELi2ELb0ELb0EN7cutlass6half_tE19Flash_kernel_traitsILi256ELi64ELi64ELi8ES3_EEEEvNS_16Flash_bwd_paramsE)
        /*002c*/ 	.word	0x00000000


	//----- nvinfo : EIATTR_REGCOUNT
	.align		4
.L_18:
        /*0030*/ 	.byte	0x04, 0x2f
        /*0032*/ 	.short	(.L_20 - .L_19)
	.align		4
.L_19:
        /*0034*/ 	.word	index@(_ZN5flash44flash_bwd_dq_dk_dv_loop_seqk_parallel_kernelI23Flash_bwd_kernel_traitsILi256ELi64ELi64ELi8ELi4ELi2ELi2ELb0ELb0EN7cutlass6half_tE19Flash_kernel_traitsILi256ELi64ELi64ELi8ES3_EELb0ELb0ELb1ELb1ELb0ELb0ELb1EEEvNS_16Flash_bwd_paramsE)
        /*0038*/ 	.word	0x000000ff


	//----- nvinfo : EIATTR_FRAME_SIZE
	.align		4
.L_20:
        /*003c*/ 	.byte	0x04, 0x11
        /*003e*/ 	.short	(.L_22 - .L_21)
	.align		4
.L_21:
        /*0040*/ 	.word	index@(_ZN5flash44flash_bwd_dq_dk_dv_loop_seqk_parallel_kernelI23Flash_bwd_kernel_traitsILi256ELi64ELi64ELi8ELi4ELi2ELi2ELb0ELb0EN7cutlass6half_tE19Flash_kernel_traitsILi256ELi64ELi64ELi8ES3_EELb0ELb0ELb1ELb1ELb0ELb0ELb1EEEvNS_16Flash_bwd_paramsE)
        /*0044*/ 	.word	0x00000000


	//----- nvinfo : EIATTR_REGCOUNT
	.align		4
.L_22:
        /*0048*/ 	.byte	0x04, 0x2f
        /*004a*/ 	.short	(.L_24 - .L_23)
	.align		4
.L_23:
        /*004c*/ 	.word	index@(_ZN5flash44flash_bwd_dq_dk_dv_loop_seqk_parallel_kernelI23Flash_bwd_kernel_traitsILi256ELi64ELi64ELi8ELi4ELi2ELi2ELb0ELb0EN7cutlass6half_tE19Flash_kernel_traitsILi256ELi64ELi64ELi8ES3_EELb1ELb0ELb1ELb1ELb0ELb0ELb0EEEvNS_16Flash_bwd_paramsE)
        /*0050*/ 	.word	0x000000fd


	//----- nvinfo : EIATTR_FRAME_SIZE
	.align		4
.L_24:
        /*0054*/ 	.byte	0x04, 0x11
        /*0056*/ 	.short	(.L_26 - .L_25)
	.align		4
.L_25:
        /*0058*/ 	.word	index@(_ZN5flash44flash_bwd_dq_dk_dv_loop_seqk_parallel_kernelI23Flash_bwd_kernel_traitsILi256ELi64ELi64ELi8ELi4ELi2ELi2ELb0ELb0EN7cutlass6half_tE19Flash_kernel_traitsILi256ELi64ELi64ELi8ES3_EELb1ELb0ELb1ELb1ELb0ELb0ELb0EEEvNS_16Flash_bwd_paramsE)
        /*005c*/ 	.word	0x00000008


	//----- nvinfo : EIATTR_REGCOUNT
	.align		4
.L_26:
        /*0060*/ 	.byte	0x04, 0x2f
        /*0062*/ 	.short	(.L_28 - .L_27)
	.align		4
.L_27:
        /*0064*/ 	.word	index@(_ZN5flash44flash_bwd_dq_dk_dv_loop_seqk_parallel_kernelI23Flash_bwd_kernel_traitsILi256ELi64ELi64ELi8ELi4ELi2ELi2ELb0ELb0EN7cutlass6half_tE19Flash_kernel_traitsILi256ELi64ELi64ELi8ES3_EELb0ELb0ELb1ELb0ELb0ELb1ELb1EEEvNS_16Flash_bwd_paramsE)
        /*0068*/ 	.word	0x000000fd


	//----- nvinfo : EIATTR_FRAME_SIZE
	.align		4
.L_28:
        /*006c*/ 	.byte	0x04, 0x11
        /*006e*/ 	.short	(.L_30 - .L_29)
	.align		4
.L_29:
        /*0070*/ 	.word	index@(_ZN5flash44flash_bwd_dq_dk_dv_loop_seqk_parallel_kernelI23Flash_bwd_kernel_traitsILi256ELi64ELi64ELi8ELi4ELi2ELi2ELb0ELb0EN7cutlass6half_tE19Flash_kernel_traitsILi256ELi64ELi64ELi8ES3_EELb0ELb0ELb1ELb0ELb0ELb1ELb1EEEvNS_16Flash_bwd_paramsE)
        /*0074*/ 	.word	0x00000010


	//----- nvinfo : EIATTR_REGCOUNT
	.align		4
.L_30:
        /*0078*/ 	.byte	0x04, 0x2f
        /*007a*/ 	.short	(.L_32 - .L_31)
	.align		4
.L_31:
        /*007c*/ 	.word	index@(_ZN5flash44flash_bwd_dq_dk_dv_loop_seqk_parallel_kernelI23Flash_bwd_kernel_traitsILi256ELi64ELi64ELi8ELi4ELi2ELi2ELb0ELb0EN7cutlass6half_tE19Flash_kernel_traitsILi256ELi64ELi64ELi8ES3_EELb1ELb0ELb1ELb0ELb0ELb1ELb0EEEvNS_16Flash_bwd_paramsE)
        /*0080*/ 	.word	0x000000fe


	//----- nvinfo : EIATTR_FRAME_SIZE
	.align		4
.L_32:
        /*0084*/ 	.byte	0x04, 0x11
        /*0086*/ 	.short	(.L_34 - .L_33)
	.align		4
.L_33:
        /*0088*/ 	.word	index@(_ZN5flash44flash_bwd_dq_dk_dv_loop_seqk_parallel_kernelI23Flash_bwd_kernel_traitsILi256ELi64ELi64ELi8ELi4ELi2ELi2ELb0ELb0EN7cutlass6half_tE19Flash_kernel_traitsILi256ELi64ELi64ELi8ES3_EELb1ELb0ELb1ELb0ELb0ELb1ELb0EEEvNS_16Flash_bwd_paramsE)
        /*008c*/ 	.word	0x00000008


	//----- nvinfo : EIATTR_REGCOUNT
	.align		4
.L_34:
        /*0090*/ 	.byte	0x04, 0x2f
        /*0092*/ 	.short	(.L_36 - .L_35)
	.align		4
.L_35:
        /*0094*/ 	.word	index@(_ZN5flash44flash_bwd_dq_dk_dv_loop_seqk_parallel_kernelI23Flash_bwd_kernel_traitsILi256ELi64ELi64ELi8ELi4ELi2ELi2ELb0ELb0EN7cutlass6half_tE19Flash_kernel_traitsILi256ELi64ELi64ELi8ES3_EELb0ELb0ELb0ELb1ELb0ELb0ELb1EEEvNS_16Flash_bwd_paramsE)
        /*0098*/ 	.word	0x000000ff


	//----- nvinfo : EIATTR_FRAME_SIZE
	.align		4
.L_36:
        /*009c*/ 	.byte	0x04, 0x11
        /*009e*/ 	.short	(.L_38 - .L_37)
	.align		4
.L_37:
        /*00a0*/ 	.word	index@(_ZN5flash44flash_bwd_dq_dk_dv_loop_seqk_parallel_kernelI23Flash_bwd_kernel_traitsILi256ELi64ELi64ELi8ELi4ELi2ELi2ELb0ELb0EN7cutlass6half_tE19Flash_kernel_traitsILi256ELi64ELi64ELi8ES3_EELb0ELb0ELb0ELb1ELb0ELb0ELb1EEEvNS_16Flash_bwd_paramsE)
        /*00a4*/ 	.word	0x00000008


	//----- nvinfo : EIATTR_REGCOUNT
	.align		4
.L_38:
        /*00a8*/ 	.byte	0x04, 0x2f
        /*00aa*/ 	.short	(.L_40 - .L_39)
	.align		4
.L_39:
        /*00ac*/ 	.word	index@(_ZN5flash44flash_bwd_dq_dk_dv_loop_seqk_parallel_kernelI23Flash_bwd_kernel_traitsILi256ELi64ELi64ELi8ELi4ELi2ELi2ELb0ELb0EN7cutlass6half_tE19Flash_kernel_traitsILi256ELi64ELi64ELi8ES3_EELb1ELb0ELb0ELb1ELb0ELb0ELb0EEEvNS_16Flash_bwd_paramsE)
        /*00b0*/ 	.word	0x000000ff


	//----- nvinfo : EIATTR_FRAME_SIZE
	.align		4
.L_40:
        /*00b4*/ 	.byte	0x04, 0x11
        /*00b6*/ 	.short	(.L_42 - .L_41)
	.align		4
.L_41:
        /*00b8*/ 	.word	index@(_ZN5flash44flash_bwd_dq_dk_dv_loop_seqk_parallel_kernelI23Flash_bwd_kernel_traitsILi256ELi64ELi64ELi8ELi4ELi2ELi2ELb0ELb0EN7cutlass6half_tE19Flash_kernel_traitsILi256ELi64ELi64ELi8ES3_EELb1ELb0ELb0ELb1ELb0ELb0ELb0EEEvNS_16Flash_bwd_paramsE)
        /*00bc*/ 	.word	0x00000020


	//----- nvinfo : EIATTR_REGCOUNT
	.align		4
.L_42:
        /*00c0*/ 	.byte	0x04, 0x2f
        /*00c2*/ 	.short	(.L_44 - .L_43)
	.align		4
.L_43:
        /*00c4*/ 	.word	index@(_ZN5flash44flash_bwd_dq_dk_dv_loop_seqk_parallel_kernelI23Flash_bwd_kernel_traitsILi256ELi64ELi64ELi8ELi4ELi2ELi2ELb0ELb0EN7cutlass6half_tE19Flash_kernel_traitsILi256ELi64ELi64ELi8ES3_EELb0ELb0ELb0ELb0ELb0ELb1ELb1EEEvNS_16Flash_bwd_paramsE)
        /*00c8*/ 	.word	0x000000fe


	//----- nvinfo : EIATTR_FRAME_SIZE
	.align		4
.L_44:
        /*00cc*/ 	.byte	0x04, 0x11
        /*00ce*/ 	.short	(.L_46 - .L_45)
	.align		4
.L_45:
        /*00d0*/ 	.word	index@(_ZN5flash44flash_bwd_dq_dk_dv_loop_seqk_parallel_kernelI23Flash_bwd_kernel_traitsILi256ELi64ELi64ELi8ELi4ELi2ELi2ELb0ELb0EN7cutlass6half_tE19Flash_kernel_traitsILi256ELi64ELi64ELi8ES3_EELb0ELb0ELb0ELb0ELb0ELb1ELb1EEEvNS_16Flash_bwd_paramsE)
        /*00d4*/ 	.word	0x00000008


	//----- nvinfo : EIATTR_REGCOUNT
	.align		4
.L_46:
        /*00d8*/ 	.byte	0x04, 0x2f
        /*00da*/ 	.short	(.L_48 - .L_47)
	.align		4
.L_47:
        /*00dc*/ 	.word	index@(_ZN5flash44flash_bwd_dq_dk_dv_loop_seqk_parallel_kernelI23Flash_bwd_kernel_traitsILi256ELi64ELi64ELi8ELi4ELi2ELi2ELb0ELb0EN7cutlass6half_tE19Flash_kernel_traitsILi256ELi64ELi64ELi8ES3_EELb1ELb0ELb0ELb0ELb0ELb1ELb0EEEvNS_16Flash_bwd_paramsE)
        /*00e0*/ 	.word	0x000000ff


	//----- nvinfo : EIATTR_FRAME_SIZE
	.align		4
.L_48:
        /*00e4*/ 	.byte	0x04, 0x11
        /*00e6*/ 	.short	(.L_50 - .L_49)
	.align		4
.L_49:
        /*00e8*/ 	.word	index@(_ZN5flash44flash_bwd_dq_dk_dv_loop_seqk_parallel_kernelI23Flash_bwd_kernel_traitsILi256ELi64ELi64ELi8ELi4ELi2ELi2ELb0ELb0EN7cutlass6half_tE19Flash_kernel_traitsILi256ELi64ELi64ELi8ES3_EELb1ELb0ELb0ELb0ELb0ELb1ELb0EEEvNS_16Flash_bwd_paramsE)
        /*00ec*/ 	.word	0x00000000


	//----- nvinfo : EIATTR_REGCOUNT
	.align		4
.L_50:
        /*00f0*/ 	.byte	0x04, 0x2f
        /*00f2*/ 	.short	(.L_52 - .L_51)
	.align		4
.L_51:
        /*00f4*/ 	.word	index@(_ZN5flash44flash_bwd_dq_dk_dv_loop_seqk_parallel_kernelI23Flash_bwd_kernel_traitsILi256ELi64ELi64ELi8ELi4ELi2ELi2ELb0ELb0EN7cutlass6half_tE19Flash_kernel_traitsILi256ELi64ELi64ELi8ES3_EELb0ELb0ELb1ELb0ELb0ELb0ELb1EEEvNS_16Flash_bwd_paramsE)
        /*00f8*/ 	.word	0x000000ff


	//----- nvinfo : EIATTR_FRAME_SIZE
	.align		4
.L_52:
        /*00fc*/ 	.byte	0x04, 0x11
        /*00fe*/ 	.short	(.L_54 - .L_53)
	.align		4
.L_53:
        /*0100*/ 	.word	index@(_ZN5flash44flash_bwd_dq_dk_dv_loop_seqk_parallel_kernelI23Flash_bwd_kernel_traitsILi256ELi64ELi64ELi8ELi4ELi2ELi2ELb0ELb0EN7cutlass6half_tE19Flash_kernel_traitsILi256ELi64ELi64ELi8ES3_EELb0ELb0ELb1ELb0ELb0ELb0ELb1EEEvNS_16Flash_bwd_paramsE)
        /*0104*/ 	.word	0x00000000


	//----- nvinfo : EIATTR_REGCOUNT
	.align		4
.L_54:
        /*0108*/ 	.byte	0x04, 0x2f
        /*010a*/ 	.short	(.L_56 - .L_55)
	.align		4
.L_55:
        /*010c*/ 	.word	index@(_ZN5flash44flash_bwd_dq_dk_dv_loop_seqk_parallel_kernelI23Flash_bwd_kernel_traitsILi256ELi64ELi64ELi8ELi4ELi2ELi2ELb0ELb0EN7cutlass6half_tE19Flash_kernel_traitsILi256ELi64ELi64ELi8ES3_EELb1ELb0ELb1ELb0ELb0ELb0ELb0EEEvNS_16Flash_bwd_paramsE)
        /*0110*/ 	.word	0x000000fd


	//----- nvinfo : EIATTR_FRAME_SIZE
	.align		4
.L_56:
        /*0114*/ 	.byte	0x04, 0x11
        /*0116*/ 	.short	(.L_58 - .L_57)
	.align		4
.L_57:
        /*0118*/ 	.word	index@(_ZN5flash44flash_bwd_dq_dk_dv_loop_seqk_parallel_kernelI23Flash_bwd_kernel_traitsILi256ELi64ELi64ELi8ELi4ELi2ELi2ELb0ELb0EN7cutlass6half_tE19Flash_kernel_traitsILi256ELi64ELi64ELi8ES3_EELb1ELb0ELb1ELb0ELb0ELb0ELb0EEEvNS_16Flash_bwd_paramsE)
        /*011c*/ 	.word	0x00000008


	//----- nvinfo : EIATTR_REGCOUNT
	.align		4
.L_58:
        /*0120*/ 	.byte	0x04, 0x2f
        /*0122*/ 	.short	(.L_60 - .L_59)
	.align		4
.L_59:
        /*0124*/ 	.word	index@(_ZN5flash44flash_bwd_dq_dk_dv_loop_seqk_parallel_kernelI23Flash_bwd_kernel_traitsILi256ELi64ELi64ELi8ELi4ELi2ELi2ELb0ELb0EN7cutlass6half_tE19Flash_kernel_traitsILi256ELi64ELi64ELi8ES3_EELb0ELb0ELb0ELb0ELb0ELb0ELb1EEEvNS_16Flash_bwd_paramsE)
        /*0128*/ 	.word	0x000000ff


	//----- nvinfo : EIATTR_FRAME_SIZE
	.align		4
.L_60:
        /*012c*/ 	.byte	0x04, 0x11
        /*012e*/ 	.short	(.L_62 - .L_61)
	.align		4
.L_61:
        /*0130*/ 	.word	index@(_ZN5flash44flash_bwd_dq_dk_dv_loop_seqk_parallel_kernelI23Flash_bwd_kernel_traitsILi256ELi64ELi64ELi8ELi4ELi2ELi2ELb0ELb0EN7cutlass6half_tE19Flash_kernel_traitsILi256ELi64ELi64ELi8ES3_EELb0ELb0ELb0ELb0ELb0ELb0ELb1EEEvNS_16Flash_bwd_paramsE)
        /*0134*/ 	.word	0x00000018


	//----- nvinfo : EIATTR_REGCOUNT
	.align		4
.L_62:
        /*0138*/ 	.byte	0x04, 0x2f
        /*013a*/ 	.short	(.L_64 - .L_63)
	.align		4
.L_63:
        /*013c*/ 	.word	index@(_ZN5flash44flash_bwd_dq_dk_dv_loop_seqk_parallel_kernelI23Flash_bwd_kernel_traitsILi256ELi64ELi64ELi8ELi4ELi2ELi2ELb0ELb0EN7cutlass6half_tE19Flash_kernel_traitsILi256ELi64ELi64ELi8ES3_EELb1ELb0ELb0ELb0ELb0ELb0ELb0EEEvNS_16Flash_bwd_paramsE)
        /*0140*/ 	.word	0x000000ff


	//----- nvinfo : EIATTR_FRAME_SIZE
	.align		4
.L_64:
        /*0144*/ 	.byte	0x04, 0x11
        /*0146*/ 	.short	(.L_66 - .L_65)
	.align		4
.L_65:
        /*0148*/ 	.word	index@(_ZN5flash44flash_bwd_dq_dk_dv_loop_seqk_parallel_kernelI23Flash_bwd_kernel_traitsILi256ELi64ELi64ELi8ELi4ELi2ELi2ELb0ELb0EN7cutlass6half_tE19Flash_kernel_traitsILi256ELi64ELi64ELi8ES3_EELb1ELb0ELb0ELb0ELb0ELb0ELb0EEEvNS_16Flash_bwd_paramsE)
        /*014c*/ 	.word	0x00000020


	//----- nvinfo : EIATTR_REGCOUNT
	.align		4
.L_66:
        /*0150*/ 	.byte	0x04, 0x2f
        /*0152*/ 	.short	(.L_68 - .L_67)
	.align		4
.L_67:
        /*0154*/ 	.word	index@(_ZN5flash27flash_bwd_convert_dq_kernelI23Flash_bwd_kernel_traitsILi256ELi64ELi64ELi8ELi4ELi2ELi2ELb0ELb0EN7cutlass6half_tE19Flash_kernel_traitsILi256ELi64ELi64ELi8ES3_EEEEvNS_16Flash_bwd_paramsEi)
        /*0158*/ 	.word	0x00000050


	//----- nvinfo : EIATTR_FRAME_SIZE
	.align		4
.L_68:
        /*015c*/ 	.byte	0x04, 0x11
        /*015e*/ 	.short	(.L_70 - .L_69)
	.align		4
.L_69:
        /*0160*/ 	.word	index@(_ZN5flash27flash_bwd_convert_dq_kernelI23Flash_bwd_kernel_traitsILi256ELi64ELi64ELi8ELi4ELi2ELi2ELb0ELb0EN7cutlass6half_tE19Flash_kernel_traitsILi256ELi64ELi64ELi8ES3_EEEEvNS_16Flash_bwd_paramsEi)
        /*0164*/ 	.word	0x00000000


	//----- nvinfo : EIATTR_REGCOUNT
	.align		4
.L_70:
        /*0168*/ 	.byte	0x04, 0x2f
        /*016a*/ 	.short	(.L_72 - .L_71)
	.align		4
.L_71:
        /*016c*/ 	.word	index@(_ZN5flash25flash_bwd_dot_do_o_kernelILb1E23Flash_bwd_kernel_traitsILi256ELi64ELi64ELi8ELi4ELi2ELi2ELb0ELb1EN7cutlass6half_tE19Flash_kernel_traitsILi256ELi64ELi64ELi8ES3_EEEEvNS_16Flash_bwd_paramsE)
        /*0170*/ 	.word	0x0000005a


	//----- nvinfo : EIATTR_FRAME_SIZE
	.align		4
.L_72:
        /*0174*/ 	.byte	0x04, 0x11
        /*0176*/ 	.short	(.L_74 - .L_73)
	.align		4
.L_73:
        /*0178*/ 	.word	index@(_ZN5flash25flash_bwd_dot_do_o_kernelILb1E23Flash_bwd_kernel_traitsILi256ELi64ELi64ELi8ELi4ELi2ELi2ELb0ELb1EN7cutlass6half_tE19Flash_kernel_traitsILi256ELi64ELi64ELi8ES3_EEEEvNS_16Flash_bwd_paramsE)
        /*017c*/ 	.word	0x00000000


	//----- nvinfo : EIATTR_REGCOUNT
	.align		4
.L_74:
        /*0180*/ 	.byte	0x04, 0x2f
        /*0182*/ 	.short	(.L_76 - .L_75)
	.align		4
.L_75:
        /*0184*/ 	.word	index@(_ZN5flash25flash_bwd_dot_do_o_kernelILb0E23Flash_bwd_kernel_traitsILi256ELi64ELi64ELi8ELi4ELi2ELi2ELb0ELb1EN7cutlass6half_tE19Flash_kernel_traitsILi256ELi64ELi64ELi8ES3_EEEEvNS_16Flash_bwd_paramsE)
        /*0188*/ 	.word	0x00000051


	//----- nvinfo : EIATTR_FRAME_SIZE
	.align		4
.L_76:
        /*018c*/ 	.byte	0x04, 0x11
        /*018e*/ 	.short	(.L_78 - .L_77)
	.align		4
.L_77:
        /*0190*/ 	.word	index@(_ZN5flash25flash_bwd_dot_do_o_kernelILb0E23Flash_bwd_kernel_traitsILi256ELi64ELi64ELi8ELi4ELi2ELi2ELb0ELb1EN7cutlass6half_tE19Flash_kernel_traitsILi256ELi64ELi64ELi8ES3_EEEEvNS_16Flash_bwd_paramsE)
        /*0194*/ 	.word	0x00000000


	//----- nvinfo : EIATTR_REGCOUNT
	.align		4
.L_78:
        /*0198*/ 	.byte	0x04, 0x2f
        /*019a*/ 	.short	(.L_80 - .L_79)
	.align		4
.L_79:
        /*019c*/ 	.word	index@(_ZN5flash44flash_bwd_dq_dk_dv_loop_seqk_parallel_kernelI23Flash_bwd_kernel_traitsILi256ELi64ELi64ELi8ELi4ELi2ELi2ELb0ELb1EN7cutlass6half_tE19Flash_kernel_traitsILi256ELi64ELi64ELi8ES3_EELb0ELb0ELb1ELb1ELb0ELb0ELb1EEEvNS_16Flash_bwd_paramsE)
        /*01a0*/ 	.word	0x000000fd


	//----- nvinfo : EIATTR_FRAME_SIZE
	.align		4
.L_80:
        /*01a4*/ 	.byte	0x04, 0x11
        /*01a6*/ 	.short	(.L_82 - .L_81)
	.align		4
.L_81:
        /*01a8*/ 	.word	index@(_ZN5flash44flash_bwd_dq_dk_dv_loop_seqk_parallel_kernelI23Flash_bwd_kernel_traitsILi256ELi64ELi64ELi8ELi4ELi2ELi2ELb0ELb1EN7cutlass6half_tE19Flash_kernel_traitsILi256ELi64ELi64ELi8ES3_EELb0ELb0ELb1ELb1ELb0ELb0ELb1EEEvNS_16Flash_bwd_paramsE)
        /*01ac*/ 	.word	0x00000008


	//----- nvinfo : EIATTR_REGCOUNT
	.align		4
.L_82:
        /*01b0*/ 	.byte	0x04, 0x2f
        /*01b2*/ 	.short	(.L_84 - .L_83)
	.align		4
.L_83:
        /*01b4*/ 	.word	index@(_ZN5flash44flash_bwd_dq_dk_dv_loop_seqk_parallel_kernelI23Flash_bwd_kernel_traitsILi256ELi64ELi64ELi8ELi4ELi2ELi2ELb0ELb1EN7cutlass6half_tE19Flash_kernel_traitsILi256ELi64ELi64ELi8ES3_EELb1ELb0ELb1ELb1ELb0ELb0ELb0EEEvNS_16Flash_bwd_paramsE)
        /*01b8*/ 	.word	0x000000fe


	//----- nvinfo : EIATTR_FRAME_SIZE
	.align		4
.L_84:
        /*01bc*/ 	.byte	0x04, 0x11
        /*01be*/ 	.short	(.L_86 - .L_85)
	.align		4
.L_85:
        /*01c0*/ 	.word	index@(_ZN5flash44flash_bwd_dq_dk_dv_loop_seqk_parallel_kernelI23Flash_bwd_kernel_traitsILi256ELi64ELi64ELi8ELi4ELi2ELi2ELb0ELb1EN7cutlass6half_tE19Flash_kernel_traitsILi256ELi64ELi64ELi8ES3_EELb1ELb0ELb1ELb1ELb0ELb0ELb0EEEvNS_16Flash_bwd_paramsE)
        /*01c4*/ 	.word	0x00000008


	//----- nvinfo : EIATTR_REGCOUNT
	.align		4
.L_86:
        /*01c8*/ 	.byte	0x04, 0x2f
        /*01ca*/ 	.short	(.L_88 - .L_87)
	.align		4
.L_87:
        /*01cc*/ 	.word	index@(_ZN5flash44flash_bwd_dq_dk_dv_loop_seqk_parallel_kernelI23Flash_bwd_kernel_traitsILi256ELi64ELi64ELi8ELi4ELi2ELi2ELb0ELb1EN7cutlass6half_tE19Flash_kernel_traitsILi256ELi64ELi64ELi8ES3_EELb0ELb0ELb1ELb0ELb0ELb1ELb1EEEvNS_16Flash_bwd_paramsE)
        /*01d0*/ 	.word	0x000000fe


	//----- nvinfo : EIATTR_FRAME_SIZE
	.align		4
.L_88:
        /*01d4*/ 	.byte	0x04, 0x11
        /*01d6*/ 	.short	(.L_90 - .L_89)
	.align		4
.L_89:
        /*01d8*/ 	.word	index@(_ZN5flash44flash_bwd_dq_dk_dv_loop_seqk_parallel_kernelI23Flash_bwd_kernel_traitsILi256ELi64ELi64ELi8ELi4ELi2ELi2ELb0ELb1EN7cutlass6half_tE19Flash_kernel_traitsILi256ELi64ELi64ELi8ES3_EELb0ELb0ELb1ELb0ELb0ELb1ELb1EEEvNS_16Flash_bwd_paramsE)
        /*01dc*/ 	.word	0x00000008


	//----- nvinfo : EIATTR_REGCOUNT
	.align		4
.L_90:
        /*01e0*/ 	.byte	0x04, 0x2f
        /*01e2*/ 	.short	(.L_92 - .L_91)
	.align		4
.L_91:
        /*01e4*/ 	.word	index@(_ZN5flash44flash_bwd_dq_dk_dv_loop_seqk_parallel_kernelI23Flash_bwd_kernel_traitsILi256ELi64ELi64ELi8ELi4ELi2ELi2ELb0ELb1EN7cutlass6half_tE19Flash_kernel_traitsILi256ELi64ELi64ELi8ES3_EELb1ELb0ELb1ELb0ELb0ELb1ELb0EEEvNS_16Flash_bwd_paramsE)
        /*01e8*/ 	.word	0x000000fe


	//----- nvinfo : EIATTR_FRAME_SIZE
	.align		4
.L_92:
        /*01ec*/ 	.byte	0x04, 0x11
        /*01ee*/ 	.short	(.L_94 - .L_93)
	.align		4
.L_93:
        /*01f0*/ 	.word	index@(_ZN5flash44flash_bwd_dq_dk_dv_loop_seqk_parallel_kernelI23Flash_bwd_kernel_traitsILi256ELi64ELi64ELi8ELi4ELi2ELi2ELb0ELb1EN7cutlass6half_tE19Flash_kernel_traitsILi256ELi64ELi64ELi8ES3_EELb1ELb0ELb1ELb0ELb0ELb1ELb0EEEvNS_16Flash_bwd_paramsE)
        /*01f4*/ 	.word	0x00000010


	//----- nvinfo : EIATTR_REGCOUNT
	.align		4
.L_94:
        /*01f8*/ 	.byte	0x04, 0x2f
        /*01fa*/ 	.short	(.L_96 - .L_95)
	.align		4
.L_95:
        /*01fc*/ 	.word	index@(_ZN5flash44flash_bwd_dq_dk_dv_loop_seqk_parallel_kernelI23Flash_bwd_kernel_traitsILi256ELi64ELi64ELi8ELi4ELi2ELi2ELb0ELb1EN7cutlass6half_tE19Flash_kernel_traitsILi256ELi64ELi64ELi8ES3_EELb0ELb0ELb0ELb1ELb0ELb0ELb1EEEvNS_16Flash_bwd_paramsE)
        /*0200*/ 	.word	0x000000ff


	//----- nvinfo : EIATTR_FRAME_SIZE
	.align		4
.L_96:
        /*0204*/ 	.byte	0x04, 0x11
        /*0206*/ 	.short	(.L_98 - .L_97)
	.align		4
.L_97:
        /*0208*/ 	.word	index@(_ZN5flash44flash_bwd_dq_dk_dv_loop_seqk_parallel_kernelI23Flash_bwd_kernel_traitsILi256ELi64ELi64ELi8ELi4ELi2ELi2ELb0ELb1EN7cutlass6half_tE19Flash_kernel_traitsILi256ELi64ELi64ELi8ES3_EELb0ELb0ELb0ELb1ELb0ELb0ELb1EEEvNS_16Flash_bwd_paramsE)
        /*020c*/ 	.word	0x00000000


	//----- nvinfo : EIATTR_REGCOUNT
	.align		4
.L_98:
        /*0210*/ 	.byte	0x04, 0x2f
        /*0212*/ 	.short	(.L_100 - .L_99)
	.align		4
.L_99:
        /*0214*/ 	.word	index@(_ZN5flash44flash_bwd_dq_dk_dv_loop_seqk_parallel_kernelI23Flash_bwd_kernel_traitsILi256ELi64ELi64ELi8ELi4ELi2ELi2ELb0ELb1EN7cutlass6half_tE19Flash_kernel_traitsILi256ELi64ELi64ELi8ES3_EELb1ELb0ELb0ELb1ELb0ELb0ELb0EEEvNS_16Flash_bwd_paramsE)
        /*0218*/ 	.word	0x000000fe


	//----- nvinfo : EIATTR_FRAME_SIZE
	.align		4
.L_100:
        /*021c*/ 	.byte	0x04, 0x11
        /*021e*/ 	.short	(.L_102 - .L_101)
	.align		4
.L_101:
        /*0220*/ 	.word	index@(_ZN5flash44flash_bwd_dq_dk_dv_loop_seqk_parallel_kernelI23Flash_bwd_kernel_traitsILi256ELi64ELi64ELi8ELi4ELi2ELi2ELb0ELb1EN7cutlass6half_tE19Flash_kernel_traitsILi256ELi64ELi64ELi8ES3_EELb1ELb0ELb0ELb1ELb0ELb0ELb0EEEvNS_16Flash_bwd_paramsE)
        /*0224*/ 	.word	0x00000000


	//----- nvinfo : EIATTR_REGCOUNT
	.align		4
.L_102:
        /*0228*/ 	.byte	0x04, 0x2f
        /*022a*/ 	.short	(.L_104 - .L_103)
	.align		4
.L_103:
        /*022c*/ 	.word	index@(_ZN5flash44flash_bwd_dq_dk_dv_loop_seqk_parallel_kernelI23Flash_bwd_kernel_traitsILi256ELi64ELi64ELi8ELi4ELi2ELi2ELb0ELb1EN7cutlass6half_tE19Flash_kernel_traitsILi256ELi64ELi64ELi8ES3_EELb0ELb0ELb0ELb0ELb0ELb1ELb1EEEvNS_16Flash_bwd_paramsE)
        /*0230*/ 	.word	0x000000ff


	//----- nvinfo : EIATTR_FRAME_SIZE
	.align		4
.L_104:
        /*0234*/ 	.byte	0x04, 0x11
        /*0236*/ 	.short	(.L_106 - .L_105)
	.align		4
.L_105:
        /*0238*/ 	.word	index@(_ZN5flash44flash_bwd_dq_dk_dv_loop_seqk_parallel_kernelI23Flash_bwd_kernel_traitsILi256ELi64ELi64ELi8ELi4ELi2ELi2ELb0ELb1EN7cutlass6half_tE19Flash_kernel_traitsILi256ELi64ELi64ELi8ES3_EELb0ELb0ELb0ELb0ELb0ELb1ELb1EEEvNS_16Flash_bwd_paramsE)
        /*023c*/ 	.word	0x00000000


	//----- nvinfo : EIATTR_REGCOUNT
	.align		4
.L_106:
        /*0240*/ 	.byte	0x04, 0x2f
        /*0242*/ 	.short	(.L_108 - .L_107)
	.align		4
.L_107:
        /*0244*/ 	.word	index@(_ZN5flash44flash_bwd_dq_dk_dv_loop_seqk_parallel_kernelI23Flash_bwd_kernel_traitsILi256ELi64ELi64ELi8ELi4ELi2ELi2ELb0ELb1EN7cutlass6half_tE19Flash_kernel_traitsILi256ELi64ELi64ELi8ES3_EELb1ELb0ELb0ELb0ELb0ELb1ELb0EEEvNS_16Flash_bwd_paramsE)
        /*0248*/ 	.word	0x000000fe


	//----- nvinfo : EIATTR_FRAME_SIZE
	.align		4
.L_108:
        /*024c*/ 	.byte	0x04, 0x11
        /*024e*/ 	.short	(.L_110 - .L_109)
	.align		4
.L_109:
        /*0250*/ 	.word	index@(_ZN5flash44flash_bwd_dq_dk_dv_loop_seqk_parallel_kernelI23Flash_bwd_kernel_traitsILi256ELi64ELi64ELi8ELi4ELi2ELi2ELb0ELb1EN7cutlass6half_tE19Flash_kernel_traitsILi256ELi64ELi64ELi8ES3_EELb1ELb0ELb0ELb0ELb0ELb1ELb0EEEvNS_16Flash_bwd_paramsE)
        /*0254*/ 	.word	0x00000000


	//----- nvinfo : EIATTR_REGCOUNT
	.align		4
.L_110:
        /*0258*/ 	.byte	0x04, 0x2f
        /*025a*/ 	.short	(.L_112 - .L_111)
	.align		4
.L_111:
        /*025c*/ 	.word	index@(_ZN5flash44flash_bwd_dq_dk_dv_loop_seqk_parallel_kernelI23Flash_bwd_kernel_traitsILi256ELi64ELi64ELi8ELi4ELi2ELi2ELb0ELb1EN7cutlass6half_tE19Flash_kernel_traitsILi256ELi64ELi64ELi8ES3_EELb0ELb0ELb1ELb0ELb0ELb0ELb1EEEvNS_16Flash_bwd_paramsE)
        /*0260*/ 	.word	0x000000fe


	//----- nvinfo : EIATTR_FRAME_SIZE
	.align		4
.L_112:
        /*0264*/ 	.byte	0x04, 0x11
        /*0266*/ 	.short	(.L_114 - .L_113)
	.align		4
.L_113:
        /*0268*/ 	.word	index@(_ZN5flash44flash_bwd_dq_dk_dv_loop_seqk_parallel_kernelI23Flash_bwd_kernel_traitsILi256ELi64ELi64ELi8ELi4ELi2ELi2ELb0ELb1EN7cutlass6half_tE19Flash_kernel_traitsILi256ELi64ELi64ELi8ES3_EELb0ELb0ELb1ELb0ELb0ELb0ELb1EEEvNS_16Flash_bwd_paramsE)
        /*026c*/ 	.word	0x00000008


	//----- nvinfo : EIATTR_REGCOUNT
	.align		4
.L_114:
        /*0270*/ 	.byte	0x04, 0x2f
        /*0272*/ 	.short	(.L_116 - .L_115)
	.align		4
.L_115:
        /*0274*/ 	.word	index@(_ZN5flash44flash_bwd_dq_dk_dv_loop_seqk_parallel_kernelI23Flash_bwd_kernel_traitsILi256ELi64ELi64ELi8ELi4ELi2ELi2ELb0ELb1EN7cutlass6half_tE19Flash_kernel_traitsILi256ELi64ELi64ELi8ES3_EELb1ELb0ELb1ELb0ELb0ELb0ELb0EEEvNS_16Flash_bwd_paramsE)
        /*0278*/ 	.word	0x000000fe


	//----- nvinfo : EIATTR_FRAME_SIZE
	.align		4
.L_116:
        /*027c*/ 	.byte	0x04, 0x11
        /*027e*/ 	.short	(.L_118 - .L_117)
	.align		4
.L_117:
        /*0280*/ 	.word	index@(_ZN5flash44flash_bwd_dq_dk_dv_loop_seqk_parallel_kernelI23Flash_bwd_kernel_traitsILi256ELi64ELi64ELi8ELi4ELi2ELi2ELb0ELb1EN7cutlass6half_tE19Flash_kernel_traitsILi256ELi64ELi64ELi8ES3_EELb1ELb0ELb1ELb0ELb0ELb0ELb0EEEvNS_16Flash_bwd_paramsE)
        /*0284*/ 	.word	0x00000008


	//----- nvinfo : EIATTR_REGCOUNT
	.align		4
.L_118:
        /*0288*/ 	.byte	0x04, 0x2f
        /*028a*/ 	.short	(.L_120 - .L_119)
	.align		4
.L_119:
        /*028c*/ 	.word	index@(_ZN5flash44flash_bwd_dq_dk_dv_loop_seqk_parallel_kernelI23Flash_bwd_kernel_traitsILi256ELi64ELi64ELi8ELi4ELi2ELi2ELb0ELb1EN7cutlass6half_tE19Flash_kernel_traitsILi256ELi64ELi64ELi8ES3_EELb0ELb0ELb0ELb0ELb0ELb0ELb1EEEvNS_16Flash_bwd_paramsE)
        /*0290*/ 	.word	0x000000fe


	//----- nvinfo : EIATTR_FRAME_SIZE
	.align		4
.L_120:
        /*0294*/ 	.byte	0x04, 0x11
        /*0296*/ 	.short	(.L_122 - .L_121)
	.align		4
.L_121:
        /*0298*/ 	.word	index@(_ZN5flash44flash_bwd_dq_dk_dv_loop_seqk_parallel_kernelI23Flash_bwd_kernel_traitsILi256ELi64ELi64ELi8ELi4ELi2ELi2ELb0ELb1EN7cutlass6half_tE19Flash_kernel_traitsILi256ELi64ELi64ELi8ES3_EELb0ELb0ELb0ELb0ELb0ELb0ELb1EEEvNS_16Flash_bwd_paramsE)
        /*029c*/ 	.word	0x00000000


	//----- nvinfo : EIATTR_REGCOUNT
	.align		4
.L_122:
        /*02a0*/ 	.byte	0x04, 0x2f
        /*02a2*/ 	.short	(.L_124 - .L_123)
	.align		4
.L_123:
        /*02a4*/ 	.word	index@(_ZN5flash44flash_bwd_dq_dk_dv_loop_seqk_parallel_kernelI23Flash_bwd_kernel_traitsILi256ELi64ELi64ELi8ELi4ELi2ELi2ELb0ELb1EN7cutlass6half_tE19Flash_kernel_traitsILi256ELi64ELi64ELi8ES3_EELb1ELb0ELb0ELb0ELb0ELb0ELb0EEEvNS_16Flash_bwd_paramsE)
        /*02a8*/ 	.word	0x000000fe


	//----- nvinfo : EIATTR_FRAME_SIZE
	.align		4
.L_124:
        /*02ac*/ 	.byte	0x04, 0x11
        /*02ae*/ 	.short	(.L_126 - .L_125)
	.align		4
.L_125:
        /*02b0*/ 	.word	index@(_ZN5flash44flash_bwd_dq_dk_dv_loop_seqk_parallel_kernelI23Flash_bwd_kernel_traitsILi256ELi64ELi64ELi8ELi4ELi2ELi2ELb0ELb1EN7cutlass6half_tE19Flash_kernel_traitsILi256ELi64ELi64ELi8ES3_EELb1ELb0ELb0ELb0ELb0ELb0ELb0EEEvNS_16Flash_bwd_paramsE)
        /*02b4*/ 	.word	0x00000000


	//----- nvinfo : EIATTR_REGCOUNT
	.align		4
.L_126:
        /*02b8*/ 	.byte	0x04, 0x2f
        /*02ba*/ 	.short	(.L_128 - .L_127)
	.align		4
.L_127:
        /*02bc*/ 	.word	index@(_ZN5flash27flash_bwd_convert_dq_kernelI23Flash_bwd_kernel_traitsILi256ELi64ELi64ELi8ELi4ELi2ELi2ELb0ELb1EN7cutlass6half_tE19Flash_kernel_traitsILi256ELi64ELi64ELi8ES3_EEEEvNS_16Flash_bwd_paramsEi)
        /*02c0*/ 	.word	0x00000050


	//----- nvinfo : EIATTR_FRAME_SIZE
	.align		4
.L_128:
        /*02c4*/ 	.byte	0x04, 0x11
        /*02c6*/ 	.short	(.L_130 - .L_129)
	.align		4
.L_129:
        /*02c8*/ 	.word	index@(_ZN5flash27flash_bwd_convert_dq_kernelI23Flash_bwd_kernel_traitsILi256ELi64ELi64ELi8ELi4ELi2ELi2ELb0ELb1EN7cutlass6half_tE19Flash_kernel_traitsILi256ELi64ELi64ELi8ES3_EEEEvNS_16Flash_bwd_paramsEi)
        /*02cc*/ 	.word	0x00000000


	//----- nvinfo : EIATTR_REGCOUNT
	.align		4
.L_130:
        /*02d0*/ 	.byte	0x04, 0x2f
        /*02d2*/ 	.short	(.L_132 - .L_131)
	.align		4
.L_131:
        /*02d4*/ 	.word	index@(_ZN5flash44flash_bwd_dq_dk_dv_loop_seqk_parallel_kernelI23Flash_bwd_kernel_traitsILi256ELi64ELi64ELi8ELi4ELi2ELi2ELb0ELb0EN7cutlass6half_tE19Flash_kernel_traitsILi256ELi64ELi64ELi8ES3_EELb0ELb0ELb1ELb1ELb0ELb0ELb0EEEvNS_16Flash_bwd_paramsE)
        /*02d8*/ 	.word	0x000000fe


	//----- nvinfo : EIATTR_FRAME_SIZE
	.align		4
.L_132:
        /*02dc*/ 	.byte	0x04, 0x11
        /*02de*/ 	.short	(.L_134 - .L_133)
	.align		4
.L_133:
        /*02e0*/ 	.word	index@(_ZN5flash44flash_bwd_dq_dk_dv_loop_seqk_parallel_kernelI23Flash_bwd_kernel_traitsILi256ELi64ELi64ELi8ELi4ELi2ELi2ELb0ELb0EN7cutlass6half_tE19Flash_kernel_traitsILi256ELi64ELi64ELi8ES3_EELb0ELb0ELb1ELb1ELb0ELb0ELb0EEEvNS_16Flash_bwd_paramsE)
        /*02e4*/ 	.word	0x00000008


	//----- nvinfo : EIATTR_REGCOUNT
	.align		4
.L_134:
        /*02e8*/ 	.byte	0x04, 0x2f
        /*02ea*/ 	.short	(.L_136 - .L_135)
	.align		4
.L_135:
        /*02ec*/ 	.word	index@(_ZN5flash44flash_bwd_dq_dk_dv_loop_seqk_parallel_kernelI23Flash_bwd_kernel_traitsILi256ELi64ELi64ELi8ELi4ELi2ELi2ELb0ELb0EN7cutlass6half_tE19Flash_kernel_traitsILi256ELi64ELi64ELi8ES3_EELb0ELb0ELb1ELb0ELb0ELb1ELb0EEEvNS_16Flash_bwd_paramsE)
        /*02f0*/ 	.word	0x000000fd


	//----- nvinfo : EIATTR_FRAME_SIZE
	.align		4
.L_136:
        /*02f4*/ 	.byte	0x04, 0x11
        /*02f6*/ 	.short	(.L_138 - .L_137)
	.align		4
.L_137:
        /*02f8*/ 	.word	index@(_ZN5flash44flash_bwd_dq_dk_dv_loop_seqk_parallel_kernelI23Flash_bwd_kernel_traitsILi256ELi64ELi64ELi8ELi4ELi2ELi2ELb0ELb0EN7cutlass6half_tE19Flash_kernel_traitsILi256ELi64ELi64ELi8ES3_EELb0ELb0ELb1ELb0ELb0ELb1ELb0EEEvNS_16Flash_bwd_paramsE)
        /*02fc*/ 	.word	0x00000000


	//----- nvinfo : EIATTR_REGCOUNT
	.align		4
.L_138:
        /*0300*/ 	.byte	0x04, 0x2f
        /*0302*/ 	.short	(.L_140 - .L_139)
	.align		4
.L_139:
        /*0304*/ 	.word	index@(_ZN5flash44flash_bwd_dq_dk_dv_loop_seqk_parallel_kernelI23Flash_bwd_kernel_traitsILi256ELi64ELi64ELi8ELi4ELi2ELi2ELb0ELb0EN7cutlass6half_tE19Flash_kernel_traitsILi256ELi64ELi64ELi8ES3_EELb0ELb0ELb0ELb1ELb0ELb0ELb0EEEvNS_16Flash_bwd_paramsE)
        /*0308*/ 	.word	0x000000ff


	//----- nvinfo : EIATTR_FRAME_SIZE
	.align		4
.L_140:
        /*030c*/ 	.byte	0x04, 0x11
        /*030e*/ 	.short	(.L_142 - .L_141)
	.align		4
.L_141:
        /*0310*/ 	.word	index@(_ZN5flash44flash_bwd_dq_dk_dv_loop_seqk_parallel_kernelI23Flash_bwd_kernel_traitsILi256ELi64ELi64ELi8ELi4ELi2ELi2ELb0ELb0EN7cutlass6half_tE19Flash_kernel_traitsILi256ELi64ELi64ELi8ES3_EELb0ELb0ELb0ELb1ELb0ELb0ELb0EEEvNS_16Flash_bwd_paramsE)
        /*0314*/ 	.word	0x00000000


	//----- nvinfo : EIATTR_REGCOUNT
	.align		4
.L_142:
        /*0318*/ 	.byte	0x04, 0x2f
        /*031a*/ 	.short	(.L_144 - .L_143)
	.align		4
.L_143:
        /*031c*/ 	.word	index@(_ZN5flash44flash_bwd_dq_dk_dv_loop_seqk_parallel_kernelI23Flash_bwd_kernel_traitsILi256ELi64ELi64ELi8ELi4ELi2ELi2ELb0ELb0EN7cutlass6half_tE19Flash_kernel_traitsILi256ELi64ELi64ELi8ES3_EELb0ELb0ELb0ELb0ELb0ELb1ELb0EEEvNS_16Flash_bwd_paramsE)
        /*0320*/ 	.word	0x000000fe


	//----- nvinfo : EIATTR_FRAME_SIZE
	.align		4
.L_144:
        /*0324*/ 	.byte	0x04, 0x11
        /*0326*/ 	.short	(.L_146 - .L_145)
	.align		4
.L_145:
        /*0328*/ 	.word	index@(_ZN5flash44flash_bwd_dq_dk_dv_loop_seqk_parallel_kernelI23Flash_bwd_kernel_traitsILi256ELi64ELi64ELi8ELi4ELi2ELi2ELb0ELb0EN7cutlass6half_tE19Flash_kernel_traitsILi256ELi64ELi64ELi8ES3_EELb0ELb0ELb0ELb0ELb0ELb1ELb0EEEvNS_16Flash_bwd_paramsE)
        /*032c*/ 	.word	0x00000000


	//----- nvinfo : EIATTR_REGCOUNT
	.align		4
.L_146:
        /*0330*/ 	.byte	0x04, 0x2f
        /*0332*/ 	.short	(.L_148 - .L_147)
	.align		4
.L_147:
        /*0334*/ 	.word	index@(_ZN5flash44flash_bwd_dq_dk_dv_loop_seqk_parallel_kernelI23Flash_bwd_kernel_traitsILi256ELi64ELi64ELi8ELi4ELi2ELi2ELb0ELb0EN7cutlass6half_tE19Flash_kernel_traitsILi256ELi64ELi64ELi8ES3_EELb0ELb0ELb1ELb0ELb0ELb0ELb0EEEvNS_16Flash_bwd_paramsE)
        /*0338*/ 	.word	0x000000fe


	//----- nvinfo : EIATTR_FRAME_SIZE
	.align		4
.L_148:
        /*033c*/ 	.byte	0x04, 0x11
        /*033e*/ 	.short	(.L_150 - .L_149)
	.align		4
.L_149:
        /*0340*/ 	.word	index@(_ZN5flash44flash_bwd_dq_dk_dv_loop_seqk_parallel_kernelI23Flash_bwd_kernel_traitsILi256ELi64ELi64ELi8ELi4ELi2ELi2ELb0ELb0EN7cutlass6half_tE19Flash_kernel_traitsILi256ELi64ELi64ELi8ES3_EELb0ELb0ELb1ELb0ELb0ELb0ELb0EEEvNS_16Flash_bwd_paramsE)
        /*0344*/ 	.word	0x00000008


	//----- nvinfo : EIATTR_REGCOUNT
	.align		4
.L_150:
        /*0348*/ 	.byte	0x04, 0x2f
        /*034a*/ 	.short	(.L_152 - .L_151)
	.align		4
.L_151:
        /*034c*/ 	.word	index@(_ZN5flash44flash_bwd_dq_dk_dv_loop_seqk_parallel_kernelI23Flash_bwd_kernel_traitsILi256ELi64ELi64ELi8ELi4ELi2ELi2ELb0ELb0EN7cutlass6half_tE19Flash_kernel_traitsILi256ELi64ELi64ELi8ES3_EELb0ELb0ELb0ELb0ELb0ELb0ELb0EEEvNS_16Flash_bwd_paramsE)
        /*0350*/ 	.word	0x000000ff


	//----- nvinfo : EIATTR_FRAME_SIZE
	.align		4
.L_152:
        /*0354*/ 	.byte	0x04, 0x11
        /*0356*/ 	.short	(.L_154 - .L_153)
	.align		4
.L_153:
        /*0358*/ 	.word	index@(_ZN5flash44flash_bwd_dq_dk_dv_loop_seqk_parallel_kernelI23Flash_bwd_kernel_traitsILi256ELi64ELi64ELi8ELi4ELi2ELi2ELb0ELb0EN7cutlass6half_tE19Flash_kernel_traitsILi256ELi64ELi64ELi8ES3_EELb0ELb0ELb0ELb0ELb0ELb0ELb0EEEvNS_16Flash_bwd_paramsE)
        /*035c*/ 	.word	0x00000000


	//----- nvinfo : EIATTR_REGCOUNT
	.align		4
.L_154:
        /*0360*/ 	.byte	0x04, 0x2f
        /*0362*/ 	.short	(.L_156 - .L_155)
	.align		4
.L_155:
        /*0364*/ 	.word	index@(_ZN5flash44flash_bwd_dq_dk_dv_loop_seqk_parallel_kernelI23Flash_bwd_kernel_traitsILi256ELi64ELi64ELi8ELi4ELi2ELi2ELb0ELb1EN7cutlass6half_tE19Flash_kernel_traitsILi256ELi64ELi64ELi8ES3_EELb0ELb0ELb1ELb1ELb0ELb0ELb0EEEvNS_16Flash_bwd_paramsE)
        /*0368*/ 	.word	0x000000fe


	//----- nvinfo : EIATTR_FRAME_SIZE
	.align		4
.L_156:
        /*036c*/ 	.byte	0x04, 0x11
        /*036e*/ 	.short	(.L_158 - .L_157)
	.align		4
.L_157:
        /*0370*/ 	.word	index@(_ZN5flash44flash_bwd_dq_dk_dv_loop_seqk_parallel_kernelI23Flash_bwd_kernel_traitsILi256ELi64ELi64ELi8ELi4ELi2ELi2ELb0ELb1EN7cutlass6half_tE19Flash_kernel_traitsILi256ELi64ELi64ELi8ES3_EELb0ELb0ELb1ELb1ELb0ELb0ELb0EEEvNS_16Flash_bwd_paramsE)
        /*0374*/ 	.word	0x00000008


	//----- nvinfo : EIATTR_REGCOUNT
	.align		4
.L_158:
        /*0378*/ 	.byte	0x04, 0x2f
        /*037a*/ 	.short	(.L_160 - .L_159)
	.align		4
.L_159:
        /*037c*/ 	.word	index@(_ZN5flash44flash_bwd_dq_dk_dv_loop_seqk_parallel_kernelI23Flash_bwd_kernel_traitsILi256ELi64ELi64ELi8ELi4ELi2ELi2ELb0ELb1EN7cutlass6half_tE19Flash_kernel_traitsILi256ELi64ELi64ELi8ES3_EELb0ELb0ELb1ELb0ELb0ELb1ELb0EEEvNS_16Flash_bwd_paramsE)
        /*0380*/ 	.word	0x000000fe


	//----- nvinfo : EIATTR_FRAME_SIZE
	.align		4
.L_160:
        /*0384*/ 	.byte	0x04, 0x11
        /*0386*/ 	.short	(.L_162 - .L_161)
	.align		4
.L_161:
        /*0388*/ 	.word	index@(_ZN5flash44flash_bwd_dq_dk_dv_loop_seqk_parallel_kernelI23Flash_bwd_kernel_traitsILi256ELi64ELi64ELi8ELi4ELi2ELi2ELb0ELb1EN7cutlass6half_tE19Flash_kernel_traitsILi256ELi64ELi64ELi8ES3_EELb0ELb0ELb1ELb0ELb0ELb1ELb0EEEvNS_16Flash_bwd_paramsE)
        /*038c*/ 	.word	0x00000008


	//----- nvinfo : EIATTR_REGCOUNT
	.align		4
.L_162:
        /*0390*/ 	.byte	0x04, 0x2f
        /*0392*/ 	.short	(.L_164 - .L_163)
	.align		4
.L_163:
        /*0394*/ 	.word	index@(_ZN5flash44flash_bwd_dq_dk_dv_loop_seqk_parallel_kernelI23Flash_bwd_kernel_traitsILi256ELi64ELi64ELi8ELi4ELi2ELi2ELb0ELb1EN7cutlass6half_tE19Flash_kernel_traitsILi256ELi64ELi64ELi8ES3_EELb0ELb0ELb0ELb1ELb0ELb0ELb0EEEvNS_16Flash_bwd_paramsE)
        /*0398*/ 	.word	0x000000ff


	//----- nvinfo : EIATTR_FRAME_SIZE
	.align		4
.L_164:
        /*039c*/ 	.byte	0x04, 0x11
        /*039e*/ 	.short	(.L_166 - .L_165)
	.align		4
.L_165:
        /*03a0*/ 	.word	index@(_ZN5flash44flash_bwd_dq_dk_dv_loop_seqk_parallel_kernelI23Flash_bwd_kernel_traitsILi256ELi64ELi64ELi8ELi4ELi2ELi2ELb0ELb1EN7cutlass6half_tE19Flash_kernel_traitsILi256ELi64ELi64ELi8ES3_EELb0ELb0ELb0ELb1ELb0ELb0ELb0EEEvNS_16Flash_bwd_paramsE)
        /*03a4*/ 	.word	0x00000000


	//----- nvinfo : EIATTR_REGCOUNT
	.align		4
.L_166:
        /*03a8*/ 	.byte	0x04, 0x2f
        /*03aa*/ 	.short	(.L_168 - .L_167)
	.align		4
.L_167:
        /*03ac*/ 	.word	index@(_ZN5flash44flash_bwd_dq_dk_dv_loop_seqk_parallel_kernelI23Flash_bwd_kernel_traitsILi256ELi64ELi64ELi8ELi4ELi2ELi2ELb0ELb1EN7cutlass6half_tE19Flash_kernel_traitsILi256ELi64ELi64ELi8ES3_EELb0ELb0ELb0ELb0ELb0ELb1ELb0EEEvNS_16Flash_bwd_paramsE)
        /*03b0*/ 	.word	0x000000ff


	//----- nvinfo : EIATTR_FRAME_SIZE
	.align		4
.L_168:
        /*03b4*/ 	.byte	0x04, 0x11
        /*03b6*/ 	.short	(.L_170 - .L_169)
	.align		4
.L_169:
        /*03b8*/ 	.word	index@(_ZN5flash44flash_bwd_dq_dk_dv_loop_seqk_parallel_kernelI23Flash_bwd_kernel_traitsILi256ELi64ELi64ELi8ELi4ELi2ELi2ELb0ELb1EN7cutlass6half_tE19Flash_kernel_traitsILi256ELi64ELi64ELi8ES3_EELb0ELb0ELb0ELb0ELb0ELb1ELb0EEEvNS_16Flash_bwd_paramsE)
        /*03bc*/ 	.word	0x00000000


	//----- nvinfo : EIATTR_REGCOUNT
	.align		4
.L_170:
        /*03c0*/ 	.byte	0x04, 0x2f
        /*03c2*/ 	.short	(.L_172 - .L_171)
	.align		4
.L_171:
        /*03c4*/ 	.word	index@(_ZN5flash44flash_bwd_dq_dk_dv_loop_seqk_parallel_kernelI23Flash_bwd_kernel_traitsILi256ELi64ELi64ELi8ELi4ELi2ELi2ELb0ELb1EN7cutlass6half_tE19Flash_kernel_traitsILi256ELi64ELi64ELi8ES3_EELb0ELb0ELb1ELb0ELb0ELb0ELb0EEEvNS_16Flash_bwd_paramsE)
        /*03c8*/ 	.word	0x000000fe


	//----- nvinfo : EIATTR_FRAME_SIZE
	.align		4
.L_172:
        /*03cc*/ 	.byte	0x04, 0x11
        /*03ce*/ 	.short	(.L_174 - .L_173)
	.align		4
.L_173:
        /*03d0*/ 	.word	index@(_ZN5flash44flash_bwd_dq_dk_dv_loop_seqk_parallel_kernelI23Flash_bwd_kernel_traitsILi256ELi64ELi64ELi8ELi4ELi2ELi2ELb0ELb1EN7cutlass6half_tE19Flash_kernel_traitsILi256ELi64ELi64ELi8ES3_EELb0ELb0ELb1ELb0ELb0ELb0ELb0EEEvNS_16Flash_bwd_paramsE)
        /*03d4*/ 	.word	0x00000008


	//----- nvinfo : EIATTR_REGCOUNT
	.align		4
.L_174:
        /*03d8*/ 	.byte	0x04, 0x2f
        /*03da*/ 	.short	(.L_176 - .L_175)
	.align		4
.L_175:
        /*03dc*/ 	.word	index@(_ZN5flash44flash_bwd_dq_dk_dv_loop_seqk_parallel_kernelI23Flash_bwd_kernel_traitsILi256ELi64ELi64ELi8ELi4ELi2ELi2ELb0ELb1EN7cutlass6half_tE19Flash_kernel_traitsILi256ELi64ELi64ELi8ES3_EELb0ELb0ELb0ELb0ELb0ELb0ELb0EEEvNS_16Flash_bwd_paramsE)
        /*03e0*/ 	.word	0x000000fe


	//----- nvinfo : EIATTR_FRAME_SIZE
	.align		4
.L_176:
        /*03e4*/ 	.byte	0x04, 0x11
        /*03e6*/ 	.short	(.L_178 - .L_177)
	.align		4
.L_177:
        /*03e8*/ 	.word	index@(_ZN5flash44flash_bwd_dq_dk_dv_loop_seqk_parallel_kernelI23Flash_bwd_kernel_traitsILi256ELi64ELi64ELi8ELi4ELi2ELi2ELb0ELb1EN7cutlass6half_tE19Flash_kernel_traitsILi256ELi64ELi64ELi8ES3_EELb0ELb0ELb0ELb0ELb0ELb0ELb0EEEvNS_16Flash_bwd_paramsE)
        /*03ec*/ 	.word	0x00000000


	//----- nvinfo : EIATTR_REGCOUNT
	.align		4
.L_178:
        /*03f0*/ 	.byte	0x04, 0x2f
        /*03f2*/ 	.short	(.L_180 - .L_179)
	.align		4
.L_179:
        /*03f4*/ 	.word	index@(_ZN5flash25flash_bwd_dot_do_o_kernelILb1E23Flash_bwd_kernel_traitsILi256ELi64ELi32ELi8ELi4ELi1ELi2ELb1ELb1EN7cutlass6half_tE19Flash_kernel_traitsILi256ELi64ELi32ELi8ES3_EEEEvNS_16Flash_bwd_paramsE)
        /*03f8*/ 	.word	0x0000005a


	//----- nvinfo : EIATTR_FRAME_SIZE
	.align		4
.L_180:
        /*03fc*/ 	.byte	0x04, 0x11
        /*03fe*/ 	.short	(.L_182 - .L_181)
	.align		4
.L_181:
        /*0400*/ 	.word	index@(_ZN5flash25flash_bwd_dot_do_o_kernelILb1E23Flash_bwd_kernel_traitsILi256ELi64ELi32ELi8ELi4ELi1ELi2ELb1ELb1EN7cutlass6half_tE19Flash_kernel_traitsILi256ELi64ELi32ELi8ES3_EEEEvNS_16Flash_bwd_paramsE)
        /*0404*/ 	.word	0x00000000


	//----- nvinfo : EIATTR_REGCOUNT
	.align		4
.L_182:
        /*0408*/ 	.byte	0x04, 0x2f
        /*040a*/ 	.short	(.L_184 - .L_183)
	.align		4
.L_183:
        /*040c*/ 	.word	index@(_ZN5flash25flash_bwd_dot_do_o_kernelILb0E23Flash_bwd_kernel_traitsILi256ELi64ELi32ELi8ELi4ELi1ELi2ELb1ELb1EN7cutlass6half_tE19Flash_kernel_traitsILi256ELi64ELi32ELi8ES3_EEEEvNS_16Flash_bwd_paramsE)
        /*0410*/ 	.word	0x00000051


	//----- nvinfo : EIATTR_FRAME_SIZE
	.align		4
.L_184:
        /*0414*/ 	.byte	0x04, 0x11
        /*0416*/ 	.short	(.L_186 - .L_185)
	.align		4
.L_185:
        /*0418*/ 	.word	index@(_ZN5flash25flash_bwd_dot_do_o_kernelILb0E23Flash_bwd_kernel_traitsILi256ELi64ELi32ELi8ELi4ELi1ELi2ELb1ELb1EN7cutlass6half_tE19Flash_kernel_traitsILi256ELi64ELi32ELi8ES3_EEEEvNS_16Flash_bwd_paramsE)
        /*041c*/ 	.word	0x00000000


	//----- nvinfo : EIATTR_REGCOUNT
	.align		4
.L_186:
        /*0420*/ 	.byte	0x04, 0x2f
        /*0422*/ 	.short	(.L_188 - .L_187)
	.align		4
.L_187:
        /*0424*/ 	.word	index@(_ZN5flash44flash_bwd_dq_dk_dv_loop_seqk_parallel_kernelI23Flash_bwd_kernel_traitsILi256ELi64ELi32ELi8ELi4ELi1ELi2ELb1ELb1EN7cutlass6half_tE19Flash_kernel_traitsILi256ELi64ELi32ELi8ES3_EELb0ELb0ELb1ELb1ELb0ELb0ELb1EEEvNS_16Flash_bwd_paramsE)
        /*0428*/ 	.word	0x000000fe


	//----- nvinfo : EIATTR_FRAME_SIZE
	.align		4
.L_188:
        /*042c*/ 	.byte	0x04, 0x11
        /*042e*/ 	.short	(.L_190 - .L_189)
	.align		4
.L_189:
        /*0430*/ 	.word	index@(_ZN5flash44flash_bwd_dq_dk_dv_loop_seqk_parallel_kernelI23Flash_bwd_kernel_traitsILi256ELi64ELi32ELi8ELi4ELi1ELi2ELb1ELb1EN7cutlass6half_tE19Flash_kernel_traitsILi256ELi64ELi32ELi8ES3_EELb0ELb0ELb1ELb1ELb0ELb0ELb1EEEvNS_16Flash_bwd_paramsE)
        /*0434*/ 	.word	0x00000000


	//----- nvinfo : EIATTR_REGCOUNT
	.align		4
.L_190:
        /*0438*/ 	.byte	0x04, 0x2f
        /*043a*/ 	.short	(.L_192 - .L_191)
	.align		4
.L_191:
        /*043c*/ 	.word	index@(_ZN5flash44flash_bwd_dq_dk_dv_loop_seqk_parallel_kernelI23Flash_bwd_kernel_traitsILi256ELi64ELi32ELi8ELi4ELi1ELi2ELb1ELb1EN7cutlass6half_tE19Flash_kernel_traitsILi256ELi64ELi32ELi8ES3_EELb0ELb0ELb1ELb1ELb0ELb0ELb0EEEvNS_16Flash_bwd_paramsE)
        /*0440*/ 	.word	0x000000fe


	//----- nvinfo : EIATTR_FRAME_SIZE
	.align		4
.L_192:
        /*0444*/ 	.byte	0x04, 0x11
        /*0446*/ 	.short	(.L_194 - .L_193)
	.align		4
.L_193:
        /*0448*/ 	.word	index@(_ZN5flash44flash_bwd_dq_dk_dv_loop_seqk_parallel_kernelI23Flash_bwd_kernel_traitsILi256ELi64ELi32ELi8ELi4ELi1ELi2ELb1ELb1EN7cutlass6half_tE19Flash_kernel_traitsILi256ELi64ELi32ELi8ES3_EELb0ELb0ELb1ELb1ELb0ELb0ELb0EEEvNS_16Flash_bwd_paramsE)
        /*044c*/ 	.word	0x00000000


	//----- nvinfo : EIATTR_REGCOUNT
	.align		4
.L_194:
        /*0450*/ 	.byte	0x04, 0x2f
        /*0452*/ 	.short	(.L_196 - .L_195)
	.align		4
.L_195:
        /*0454*/ 	.word	index@(_ZN5flash44flash_bwd_dq_dk_dv_loop_seqk_parallel_kernelI23Flash_bwd_kernel_traitsILi256ELi64ELi32ELi8ELi4ELi1ELi2ELb1ELb1EN7cutlass6half_tE19Flash_kernel_traitsILi256ELi64ELi32ELi8ES3_EELb0ELb0ELb1ELb0ELb0ELb1ELb1EEEvNS_16Flash_bwd_paramsE)
        /*0458*/ 	.word	0x000000fe


	//----- nvinfo : EIATTR_FRAME_SIZE
	.align		4
.L_196:
        /*045c*/ 	.byte	0x04, 0x11
        /*045e*/ 	.short	(.L_198 - .L_197)
	.align		4
.L_197:
        /*0460*/ 	.word	index@(_ZN5flash44flash_bwd_dq_dk_dv_loop_seqk_parallel_kernelI23Flash_bwd_kernel_traitsILi256ELi64ELi32ELi8ELi4ELi1ELi2ELb1ELb1EN7cutlass6half_tE19Flash_kernel_traitsILi256ELi64ELi32ELi8ES3_EELb0ELb0ELb1ELb0ELb0ELb1ELb1EEEvNS_16Flash_bwd_paramsE)
        /*0464*/ 	.word	0x00000008


	//----- nvinfo : EIATTR_REGCOUNT
	.align		4
.L_198:
        /*0468*/ 	.byte	0x04, 0x2f
        /*046a*/ 	.short	(.L_200 - .L_199)
	.align		4
.L_199:
        /*046c*/ 	.word	index@(_ZN5flash44flash_bwd_dq_dk_dv_loop_seqk_parallel_kernelI23Flash_bwd_kernel_traitsILi256ELi64ELi32ELi8ELi4ELi1ELi2ELb1ELb1EN7cutlass6half_tE19Flash_kernel_traitsILi256ELi64ELi32ELi8ES3_EELb0ELb0ELb1ELb0ELb0ELb1ELb0EEEvNS_16Flash_bwd_paramsE)
        /*0470*/ 	.word	0x000000fe


	//----- nvinfo : EIATTR_FRAME_SIZE
	.align		4
.L_200:
        /*0474*/ 	.byte	0x04, 0x11
        /*0476*/ 	.short	(.L_202 - .L_201)
	.align		4
.L_201:
        /*0478*/ 	.word	index@(_ZN5flash44flash_bwd_dq_dk_dv_loop_seqk_parallel_kernelI23Flash_bwd_kernel_traitsILi256ELi64ELi32ELi8ELi4ELi1ELi2ELb1ELb1EN7cutlass6half_tE19Flash_kernel_traitsILi256ELi64ELi32ELi8ES3_EELb0ELb0ELb1ELb0ELb0ELb1ELb0EEEvNS_16Flash_bwd_paramsE)
        /*047c*/ 	.word	0x00000008


	//----- nvinfo : EIATTR_REGCOUNT
	.align		4
.L_202:
        /*0480*/ 	.byte	0x04, 0x2f
        /*0482*/ 	.short	(.L_204 - .L_203)
	.align		4
.L_203:
        /*0484*/ 	.word	index@(_ZN5flash44flash_bwd_dq_dk_dv_loop_seqk_parallel_kernelI23Flash_bwd_kernel_traitsILi256ELi64ELi32ELi8ELi4ELi1ELi2ELb1ELb1EN7cutlass6half_tE19Flash_kernel_traitsILi256ELi64ELi32ELi8ES3_EELb0ELb0ELb0ELb1ELb0ELb0ELb1EEEvNS_16Flash_bwd_paramsE)
        /*0488*/ 	.word	0x000000ff


	//----- nvinfo : EIATTR_FRAME_SIZE
	.align		4
.L_204:
        /*048c*/ 	.byte	0x04, 0x11
        /*048e*/ 	.short	(.L_206 - .L_205)
	.align		4
.L_205:
        /*0490*/ 	.word	index@(_ZN5flash44flash_bwd_dq_dk_dv_loop_seqk_parallel_kernelI23Flash_bwd_kernel_traitsILi256ELi64ELi32ELi8ELi4ELi1ELi2ELb1ELb1EN7cutlass6half_tE19Flash_kernel_traitsILi256ELi64ELi32ELi8ES3_EELb0ELb0ELb0ELb1ELb0ELb0ELb1EEEvNS_16Flash_bwd_paramsE)
        /*0494*/ 	.word	0x00000000


	//----- nvinfo : EIATTR_REGCOUNT
	.align		4
.L_206:
        /*0498*/ 	.byte	0x04, 0x2f
        /*049a*/ 	.short	(.L_208 - .L_207)
	.align		4
.L_207:
        /*049c*/ 	.word	index@(_ZN5flash44flash_bwd_dq_dk_dv_loop_seqk_parallel_kernelI23Flash_bwd_kernel_traitsILi256ELi64ELi32ELi8ELi4ELi1ELi2ELb1ELb1EN7cutlass6half_tE19Flash_kernel_traitsILi256ELi64ELi32ELi8ES3_EELb0ELb0ELb0ELb1ELb0ELb0ELb0EEEvNS_16Flash_bwd_paramsE)
        /*04a0*/ 	.word	0x000000fd


	//----- nvinfo : EIATTR_FRAME_SIZE
	.align		4
.L_208:
        /*04a4*/ 	.byte	0x04, 0x11
        /*04a6*/ 	.short	(.L_210 - .L_209)
	.align		4
.L_209:
        /*04a8*/ 	.word	index@(_ZN5flash44flash_bwd_dq_dk_dv_loop_seqk_parallel_kernelI23Flash_bwd_kernel_traitsILi256ELi64ELi32ELi8ELi4ELi1ELi2ELb1ELb1EN7cutlass6half_tE19Flash_kernel_traitsILi256ELi64ELi32ELi8ES3_EELb0ELb0ELb0ELb1ELb0ELb0ELb0EEEvNS_16Flash_bwd_paramsE)
        /*04ac*/ 	.word	0x00000008


	//----- nvinfo : EIATTR_REGCOUNT
	.align		4
.L_210:
        /*04b0*/ 	.byte	0x04, 0x2f
        /*04b2*/ 	.short	(.L_212 - .L_211)
	.align		4
.L_211:
        /*04b4*/ 	.word	index@(_ZN5flash44flash_bwd_dq_dk_dv_loop_seqk_parallel_kernelI23Flash_bwd_kernel_traitsILi256ELi64ELi32ELi8ELi4ELi1ELi2ELb1ELb1EN7cutlass6half_tE19Flash_kernel_traitsILi256ELi64ELi32ELi8ES3_EELb0ELb0ELb0ELb0ELb0ELb1ELb1EEEvNS_16Flash_bwd_paramsE)
        /*04b8*/ 	.word	0x000000fe


	//----- nvinfo : EIATTR_FRAME_SIZE
	.align		4
.L_212:
        /*04bc*/ 	.byte	0x04, 0x11
        /*04be*/ 	.short	(.L_214 - .L_213)
	.align		4
.L_213:
        /*04c0*/ 	.word	index@(_ZN5flash44flash_bwd_dq_dk_dv_loop_seqk_parallel_kernelI23Flash_bwd_kernel_traitsILi256ELi64ELi32ELi8ELi4ELi1ELi2ELb1ELb1EN7cutlass6half_tE19Flash_kernel_traitsILi256ELi64ELi32ELi8ES3_EELb0ELb0ELb0ELb0ELb0ELb1ELb1EEEvNS_16Flash_bwd_paramsE)
        /*04c4*/ 	.word	0x00000000


	//----- nvinfo : EIATTR_REGCOUNT
	.align		4
.L_214:
        /*04c8*/ 	.byte	0x04, 0x2f
        /*04ca*/ 	.short	(.L_216 - .L_215)
	.align		4
.L_215:
        /*04cc*/ 	.word	index@(_ZN5flash44flash_bwd_dq_dk_dv_loop_seqk_parallel_kernelI23Flash_bwd_kernel_traitsILi256ELi64ELi32ELi8ELi4ELi1ELi2ELb1ELb1EN7cutlass6half_tE19Flash_kernel_traitsILi256ELi64ELi32ELi8ES3_EELb0ELb0ELb0ELb0ELb0ELb1ELb0EEEvNS_16Flash_bwd_paramsE)
        /*04d0*/ 	.word	0x000000fe


	//----- nvinfo : EIATTR_FRAME_SIZE
	.align		4
.L_216:
        /*04d4*/ 	.byte	0x04, 0x11
        /*04d6*/ 	.short	(.L_218 - .L_217)
	.align		4
.L_217:
        /*04d8*/ 	.word	index@(_ZN5flash44flash_bwd_dq_dk_dv_loop_seqk_parallel_kernelI23Flash_bwd_kernel_traitsILi256ELi64ELi32ELi8ELi4ELi1ELi2ELb1ELb1EN7cutlass6half_tE19Flash_kernel_traitsILi256ELi64ELi32ELi8ES3_EELb0ELb0ELb0ELb0ELb0ELb1ELb0EEEvNS_16Flash_bwd_paramsE)
        /*04dc*/ 	.word	0x00000000


	//----- nvinfo : EIATTR_REGCOUNT
	.align		4
.L_218:
        /*04e0*/ 	.byte	0x04, 0x2f
        /*04e2*/ 	.short	(.L_220 - .L_219)
	.align		4
.L_219:
        /*04e4*/ 	.word	index@(_ZN5flash44flash_bwd_dq_dk_dv_loop_seqk_parallel_kernelI23Flash_bwd_kernel_traitsILi256ELi64ELi32ELi8ELi4ELi1ELi2ELb1ELb1EN7cutlass6half_tE19Flash_kernel_traitsILi256ELi64ELi32ELi8ES3_EELb0ELb0ELb1ELb0ELb0ELb0ELb1EEEvNS_16Flash_bwd_paramsE)
        /*04e8*/ 	.word	0x000000fe


	//----- nvinfo : EIATTR_FRAME_SIZE
	.align		4
.L_220:
        /*04ec*/ 	.byte	0x04, 0x11
        /*04ee*/ 	.short	(.L_222 - .L_221)
	.align		4
.L_221:
        /*04f0*/ 	.word	index@(_ZN5flash44flash_bwd_dq_dk_dv_loop_seqk_parallel_kernelI23Flash_bwd_kernel_traitsILi256ELi64ELi32ELi8ELi4ELi1ELi2ELb1ELb1EN7cutlass6half_tE19Flash_kernel_traitsILi256ELi64ELi32ELi8ES3_EELb0ELb0ELb1ELb0ELb0ELb0ELb1EEEvNS_16Flash_bwd_paramsE)
        /*04f4*/ 	.word	0x00000008


	//----- nvinfo : EIATTR_REGCOUNT
	.align		4
.L_222:
        /*04f8*/ 	.byte	0x04, 0x2f
        /*04fa*/ 	.short	(.L_224 - .L_223)
	.align		4
.L_223:
        /*04fc*/ 	.word	index@(_ZN5flash44flash_bwd_dq_dk_dv_loop_seqk_parallel_kernelI23Flash_bwd_kernel_traitsILi256ELi64ELi32ELi8ELi4ELi1ELi2ELb1ELb1EN7cutlass6half_tE19Flash_kernel_traitsILi256ELi64ELi32ELi8ES3_EELb0ELb0ELb1ELb0ELb0ELb0ELb0EEEvNS_16Flash_bwd_paramsE)
        /*0500*/ 	.word	0x000000fe


	//----- nvinfo : EIATTR_FRAME_SIZE
	.align		4
.L_224:
        /*0504*/ 	.byte	0x04, 0x11
        /*0506*/ 	.short	(.L_226 - .L_225)
	.align		4
.L_225:
        /*0508*/ 	.word	index@(_ZN5flash44flash_bwd_dq_dk_dv_loop_seqk_parallel_kernelI23Flash_bwd_kernel_traitsILi256ELi64ELi32ELi8ELi4ELi1ELi2ELb1ELb1EN7cutlass6half_tE19Flash_kernel_traitsILi256ELi64ELi32ELi8ES3_EELb0ELb0ELb1ELb0ELb0ELb0ELb0EEEvNS_16Flash_bwd_paramsE)
        /*050c*/ 	.word	0x00000008


	//----- nvinfo : EIATTR_REGCOUNT
	.align		4
.L_226:
        /*0510*/ 	.byte	0x04, 0x2f
        /*0512*/ 	.short	(.L_228 - .L_227)
	.align		4
.L_227:
        /*0514*/ 	.word	index@(_ZN5flash44flash_bwd_dq_dk_dv_loop_seqk_parallel_kernelI23Flash_bwd_kernel_traitsILi256ELi64ELi32ELi8ELi4ELi1ELi2ELb1ELb1EN7cutlass6half_tE19Flash_kernel_traitsILi256ELi64ELi32ELi8ES3_EELb0ELb0ELb0ELb0ELb0ELb0ELb1EEEvNS_16Flash_bwd_paramsE)
        /*0518*/ 	.word	0x000000ff


	//----- nvinfo : EIATTR_FRAME_SIZE
	.align		4
.L_228:
        /*051c*/ 	.byte	0x04, 0x11
        /*051e*/ 	.short	(.L_230 - .L_229)
	.align		4
.L_229:
        /*0520*/ 	.word	index@(_ZN5flash44flash_bwd_dq_dk_dv_loop_seqk_parallel_kernelI23Flash_bwd_kernel_traitsILi256ELi64ELi32ELi8ELi4ELi1ELi2ELb1ELb1EN7cutlass6half_tE19Flash_kernel_traitsILi256ELi64ELi32ELi8ES3_EELb0ELb0ELb0ELb0ELb0ELb0ELb1EEEvNS_16Flash_bwd_paramsE)
        /*0524*/ 	.word	0x00000030


	//----- nvinfo : EIATTR_REGCOUNT
	.align		4
.L_230:
        /*0528*/ 	.byte	0x04, 0x2f
        /*052a*/ 	.short	(.L_232 - .L_231)
	.align		4
.L_231:
        /*052c*/ 	.word	index@(_ZN5flash44flash_bwd_dq_dk_dv_loop_seqk_parallel_kernelI23Flash_bwd_kernel_traitsILi256ELi64ELi32ELi8ELi4ELi1ELi2ELb1ELb1EN7cutlass6half_tE19Flash_kernel_traitsILi256ELi64ELi32ELi8ES3_EELb0ELb0ELb0ELb0ELb0ELb0ELb0EEEvNS_16Flash_bwd_paramsE)
        /*0530*/ 	.word	0x000000ff


	//----- nvinfo : EIATTR_FRAME_SIZE
	.align		4
.L_232:
        /*0534*/ 	.byte	0x04, 0x11
        /*0536*/ 	.short	(.L_234 - .L_233)
	.align		4
.L_233:
        /*0538*/ 	.word	index@(_ZN5flash44flash_bwd_dq_dk_dv_loop_seqk_parallel_kernelI23Flash_bwd_kernel_traitsILi256ELi64ELi32ELi8ELi4ELi1ELi2ELb1ELb1EN7cutlass6half_tE19Flash_kernel_traitsILi256ELi64ELi32ELi8ES3_EELb0ELb0ELb0ELb0ELb0ELb0ELb0EEEvNS_16Flash_bwd_paramsE)
        /*053c*/ 	.word	0x00000020


	//----- nvinfo : EIATTR_REGCOUNT
	.align		4
.L_234:
        /*0540*/ 	.byte	0x04, 0x2f
        /*0542*/ 	.short	(.L_236 - .L_235)
	.align		4
.L_235:
        /*0544*/ 	.word	index@(_ZN5flash27flash_bwd_convert_dq_kernelI23Flash_bwd_kernel_traitsILi256ELi64ELi32ELi8ELi4ELi1ELi2ELb1ELb1EN7cutlass6half_tE19Flash_kernel_traitsILi256ELi64ELi32ELi8ES3_EEEEvNS_16Flash_bwd_paramsEi)
        /*0548*/ 	.word	0x00000050


	//----- nvinfo : EIATTR_FRAME_SIZE
	.align		4
.L_236:
        /*054c*/ 	.byte	0x04, 0x11
        /*054e*/ 	.short	(.L_238 - .L_237)
	.align		4
.L_237:
        /*0550*/ 	.word	index@(_ZN5flash27flash_bwd_convert_dq_kernelI23Flash_bwd_kernel_traitsILi256ELi64ELi32ELi8ELi4ELi1ELi2ELb1ELb1EN7cutlass6half_tE19Flash_kernel_traitsILi256ELi64ELi32ELi8ES3_EEEEvNS_16Flash_bwd_paramsEi)
        /*0554*/ 	.word	0x00000000


	//----- nvinfo : EIATTR_MIN_STACK_SIZE
	.align		4
.L_238:
        /*0558*/ 	.byte	0x04, 0x12
        /*055a*/ 	.short	(.L_240 - .L_239)
	.align		4
.L_239:
        /*055c*/ 	.word	index@(_ZN5flash27flash_bwd_convert_dq_kernelI23Flash_bwd_kernel_traitsILi256ELi64ELi32ELi8ELi4ELi1ELi2ELb1ELb1EN7cutlass6half_tE19Flash_kernel_traitsILi256ELi64ELi32ELi8ES3_EEEEvNS_16Flash_bwd_paramsEi)
        /*0560*/ 	.word	0x00000000


	//----- nvinfo : EIATTR_MIN_STACK_SIZE
	.align		4
.L_240:
        /*0564*/ 	.byte	0x04, 0x12
        /*0566*/ 	.short	(.L_242 - .L_241)
	.align		4
.L_241:
        /*0568*/ 	.word	index@(_ZN5flash44flash_bwd_dq_dk_dv_loop_seqk_parallel_kernelI23Flash_bwd_kernel_traitsILi256ELi64ELi32ELi8ELi4ELi1ELi2ELb1ELb1EN7cutlass6half_tE19Flash_kernel_traitsILi256ELi64ELi32ELi8ES3_EELb0ELb0ELb0ELb0ELb0ELb0ELb0EEEvNS_16Flash_bwd_paramsE)
        /*056c*/ 	.word	0x00000020


	//----- nvinfo : EIATTR_MIN_STACK_SIZE
	.align		4
.L_242:
        /*0570*/ 	.byte	0x04, 0x12
        /*0572*/ 	.short	(.L_244 - .L_243)
	.align		4
.L_243:
        /*0574*/ 	.word	index@(_ZN5flash44flash_bwd_dq_dk_dv_loop_seqk_parallel_kernelI23Flash_bwd_kernel_traitsILi256ELi64ELi32ELi8ELi4ELi1ELi2ELb1ELb1EN7cutlass6half_tE19Flash_kernel_traitsILi256ELi64ELi32ELi8ES3_EELb0ELb0ELb0ELb0ELb0ELb0ELb1EEEvNS_16Flash_bwd_paramsE)
        /*0578*/ 	.word	0x00000030


	//----- nvinfo : EIATTR_MIN_STACK_SIZE
	.align		4
.L_244:
        /*057c*/ 	.byte	0x04, 0x12
        /*057e*/ 	.short	(.L_246 - .L_245)
	.align		4
.L_245:
        /*0580*/ 	.word	index@(_ZN5flash44flash_bwd_dq_dk_dv_loop_seqk_parallel_kernelI23Flash_bwd_kernel_traitsILi256ELi64ELi32ELi8ELi4ELi1ELi2ELb1ELb1EN7cutlass6half_tE19Flash_kernel_traitsILi256ELi64ELi32ELi8ES3_EELb0ELb0ELb1ELb0ELb0ELb0ELb0EEEvNS_16Flash_bwd_paramsE)
        /*0584*/ 	.word	0x00000008


	//----- nvinfo : EIATTR_MIN_STACK_SIZE
	.align		4
.L_246:
        /*0588*/ 	.byte	0x04, 0x12
        /*058a*/ 	.short	(.L_248 - .L_247)
	.align		4
.L_247:
        /*058c*/ 	.word	index@(_ZN5flash44flash_bwd_dq_dk_dv_loop_seqk_parallel_kernelI23Flash_bwd_kernel_traitsILi256ELi64ELi32ELi8ELi4ELi1ELi2ELb1ELb1EN7cutlass6half_tE19Flash_kernel_traitsILi256ELi64ELi32ELi8ES3_EELb0ELb0ELb1ELb0ELb0ELb0ELb1EEEvNS_16Flash_bwd_paramsE)
        /*0590*/ 	.word	0x00000008


	//----- nvinfo : EIATTR_MIN_STACK_SIZE
	.align		4
.L_248:
        /*0594*/ 	.byte	0x04, 0x12
        /*0596*/ 	.short	(.L_250 - .L_249)
	.align		4
.L_249:
        /*0598*/ 	.word	index@(_ZN5flash44flash_bwd_dq_dk_dv_loop_seqk_parallel_kernelI23Flash_bwd_kernel_traitsILi256ELi64ELi32ELi8ELi4ELi1ELi2ELb1ELb1EN7cutlass6half_tE19Flash_kernel_traitsILi256ELi64ELi32ELi8ES3_EELb0ELb0ELb0ELb0ELb0ELb1ELb0EEEvNS_16Flash_bwd_paramsE)
        /*059c*/ 	.word	0x00000000


	//----- nvinfo : EIATTR_MIN_STACK_SIZE
	.align		4
.L_250:
        /*05a0*/ 	.byte	0x04, 0x12
        /*05a2*/ 	.short	(.L_252 - .L_251)
	.align		4
.L_251:
        /*05a4*/ 	.word	index@(_ZN5flash44flash_bwd_dq_dk_dv_loop_seqk_parallel_kernelI23Flash_bwd_kernel_traitsILi256ELi64ELi32ELi8ELi4ELi1ELi2ELb1ELb1EN7cutlass6half_tE19Flash_kernel_traitsILi256ELi64ELi32ELi8ES3_EELb0ELb0ELb0ELb0ELb0ELb1ELb1EEEvNS_16Flash_bwd_paramsE)
        /*05a8*/ 	.word	0x00000000


	//----- nvinfo : EIATTR_MIN_STACK_SIZE
	.align		4
.L_252:
        /*05ac*/ 	.byte	0x04, 0x12
        /*05ae*/ 	.short	(.L_254 - .L_253)
	.align		4
.L_253:
        /*05b0*/ 	.word	index@(_ZN5flash44flash_bwd_dq_dk_dv_loop_seqk_parallel_kernelI23Flash_bwd_kernel_traitsILi256ELi64ELi32ELi8ELi4ELi1ELi2ELb1ELb1EN7cutlass6half_tE19Flash_kernel_traitsILi256ELi64ELi32ELi8ES3_EELb0ELb0ELb0ELb1ELb0ELb0ELb0EEEvNS_16Flash_bwd_paramsE)
        /*05b4*/ 	.word	0x00000008


	//----- nvinfo : EIATTR_MIN_STACK_SIZE
	.align		4
.L_254:
        /*05b8*/ 	.byte	0x04, 0x12
        /*05ba*/ 	.short	(.L_256 - .L_255)
	.align		4
.L_255:
        /*05bc*/ 	.word	index@(_ZN5flash44flash_bwd_dq_dk_dv_loop_seqk_parallel_kernelI23Flash_bwd_kernel_traitsILi256ELi64ELi32ELi8ELi4ELi1ELi2ELb1ELb1EN7cutlass6half_tE19Flash_kernel_traitsILi256ELi64ELi32ELi8ES3_EELb0ELb0ELb0ELb1ELb0ELb0ELb1EEEvNS_16Flash_bwd_paramsE)
        /*05c0*/ 	.word	0x00000000


	//----- nvinfo : EIATTR_MIN_STACK_SIZE
	.align		4
.L_256:
        /*05c4*/ 	.byte	0x04, 0x12
        /*05c6*/ 	.short	(.L_258 - .L_257)
	.align		4
.L_257:
        /*05c8*/ 	.word	index@(_ZN5flash44flash_bwd_dq_dk_dv_loop_seqk_parallel_kernelI23Flash_bwd_kernel_traitsILi256ELi64ELi32ELi8ELi4ELi1ELi2ELb1ELb1EN7cutlass6half_tE19Flash_kernel_traitsILi256ELi64ELi32ELi8ES3_EELb0ELb0ELb1ELb0ELb0ELb1ELb0EEEvNS_16Flash_bwd_paramsE)
        /*05cc*/ 	.word	0x00000008


	//----- nvinfo : EIATTR_MIN_STACK_SIZE
	.align		4
.L_258:
        /*05d0*/ 	.byte	0x04, 0x12
        /*05d2*/ 	.short	(.L_260 - .L_259)
	.align		4
.L_259:
        /*05d4*/ 	.word	index@(_ZN5flash44flash_bwd_dq_dk_dv_loop_seqk_parallel_kernelI23Flash_bwd_kernel_traitsILi256ELi64ELi32ELi8ELi4ELi1ELi2ELb1ELb1EN7cutlass6half_tE19Flash_kernel_traitsILi256ELi64ELi32ELi8ES3_EELb0ELb0ELb1ELb0ELb0ELb1ELb1EEEvNS_16Flash_bwd_paramsE)
        /*05d8*/ 	.word	0x00000008


	//----- nvinfo : EIATTR_MIN_STACK_SIZE
	.align		4
.L_260:
        /*05dc*/ 	.byte	0x04, 0x12
        /*05de*/ 	.short	(.L_262 - .L_261)
	.align		4
.L_261:
        /*05e0*/ 	.word	index@(_ZN5flash44flash_bwd_dq_dk_dv_loop_seqk_parallel_kernelI23Flash_bwd_kernel_traitsILi256ELi64ELi32ELi8ELi4ELi1ELi2ELb1ELb1EN7cutlass6half_tE19Flash_kernel_traitsILi256ELi64ELi32ELi8ES3_EELb0ELb0ELb1ELb1ELb0ELb0ELb0EEEvNS_16Flash_bwd_paramsE)
        /*05e4*/ 	.word	0x00000000


	//----- nvinfo : EIATTR_MIN_STACK_SIZE
	.align		4
.L_262:
        /*05e8*/ 	.byte	0x04, 0x12
        /*05ea*/ 	.short	(.L_264 - .L_263)
	.align		4
.L_263:
        /*05ec*/ 	.word	index@(_ZN5flash44flash_bwd_dq_dk_dv_loop_seqk_parallel_kernelI23Flash_bwd_kernel_traitsILi256ELi64ELi32ELi8ELi4ELi1ELi2ELb1ELb1EN7cutlass6half_tE19Flash_kernel_traitsILi256ELi64ELi32ELi8ES3_EELb0ELb0ELb1ELb1ELb0ELb0ELb1EEEvNS_16Flash_bwd_paramsE)
        /*05f0*/ 	.word	0x00000000


	//----- nvinfo : EIATTR_MIN_STACK_SIZE
	.align		4
.L_264:
        /*05f4*/ 	.byte	0x04, 0x12
        /*05f6*/ 	.short	(.L_266 - .L_265)
	.align		4
.L_265:
        /*05f8*/ 	.word	index@(_ZN5flash25flash_bwd_dot_do_o_kernelILb0E23Flash_bwd_kernel_traitsILi256ELi64ELi32ELi8ELi4ELi1ELi2ELb1ELb1EN7cutlass6half_tE19Flash_kernel_traitsILi256ELi64ELi32ELi8ES3_EEEEvNS_16Flash_bwd_paramsE)
        /*05fc*/ 	.word	0x00000000


	//----- nvinfo : EIATTR_MIN_STACK_SIZE
	.align		4
.L_266:
        /*0600*/ 	.byte	0x04, 0x12
        /*0602*/ 	.short	(.L_268 - .L_267)
	.align		4
.L_267:
        /*0604*/ 	.word	index@(_ZN5flash25flash_bwd_dot_do_o_kernelILb1E23Flash_bwd_kernel_traitsILi256ELi64ELi32ELi8ELi4ELi1ELi2ELb1ELb1EN7cutlass6half_tE19Flash_kernel_traitsILi256ELi64ELi32ELi8ES3_EEEEvNS_16Flash_bwd_paramsE)
        /*0608*/ 	.word	0x00000000


	//----- nvinfo : EIATTR_MIN_STACK_SIZE
	.align		4
.L_268:
        /*060c*/ 	.byte	0x04, 0x12
        /*060e*/ 	.short	(.L_270 - .L_269)
	.align		4
.L_269:
        /*0610*/ 	.word	index@(_ZN5flash44flash_bwd_dq_dk_dv_loop_seqk_parallel_kernelI23Flash_bwd_kernel_traitsILi256ELi64ELi64ELi8ELi4ELi2ELi2ELb0ELb1EN7cutlass6half_tE19Flash_kernel_traitsILi256ELi64ELi64ELi8ES3_EELb0ELb0ELb0ELb0ELb0ELb0ELb0EEEvNS_16Flash_bwd_paramsE)
        /*0614*/ 	.word	0x00000000


	//----- nvinfo : EIATTR_MIN_STACK_SIZE
	.align		4
.L_270:
        /*0618*/ 	.byte	0x04, 0x12
        /*061a*/ 	.short	(.L_272 - .L_271)
	.align		4
.L_271:
        /*061c*/ 	.word	index@(_ZN5flash44flash_bwd_dq_dk_dv_loop_seqk_parallel_kernelI23Flash_bwd_kernel_traitsILi256ELi64ELi64ELi8ELi4ELi2ELi2ELb0ELb1EN7cutlass6half_tE19Flash_kernel_traitsILi256ELi64ELi64ELi8ES3_EELb0ELb0ELb1ELb0ELb0ELb0ELb0EEEvNS_16Flash_bwd_paramsE)
        /*0620*/ 	.word	0x00000008


	//----- nvinfo : EIATTR_MIN_STACK_SIZE
	.align		4
.L_272:
        /*0624*/ 	.byte	0x04, 0x12
        /*0626*/ 	.short	(.L_274 - .L_273)
	.align		4
.L_273:
        /*0628*/ 	.word	index@(_ZN5flash44flash_bwd_dq_dk_dv_loop_seqk_parallel_kernelI23Flash_bwd_kernel_traitsILi256ELi64ELi64ELi8ELi4ELi2ELi2ELb0ELb1EN7cutlass6half_tE19Flash_kernel_traitsILi256ELi64ELi64ELi8ES3_EELb0ELb0ELb0ELb0ELb0ELb1ELb0EEEvNS_16Flash_bwd_paramsE)
        /*062c*/ 	.word	0x00000000


	//----- nvinfo : EIATTR_MIN_STACK_SIZE
	.align		4
.L_274:
        /*0630*/ 	.byte	0x04, 0x12
        /*0632*/ 	.short	(.L_276 - .L_275)
	.align		4
.L_275:
        /*0634*/ 	.word	index@(_ZN5flash44flash_bwd_dq_dk_dv_loop_seqk_parallel_kernelI23Flash_bwd_kernel_traitsILi256ELi64ELi64ELi8ELi4ELi2ELi2ELb0ELb1EN7cutlass6half_tE19Flash_kernel_traitsILi256ELi64ELi64ELi8ES3_EELb0ELb0ELb0ELb1ELb0ELb0ELb0EEEvNS_16Flash_bwd_paramsE)
        /*0638*/ 	.word	0x00000000


	//----- nvinfo : EIATTR_MIN_STACK_SIZE
	.align		4
.L_276:
        /*063c*/ 	.byte	0x04, 0x12
        /*063e*/ 	.short	(.L_278 - .L_277)
	.align		4
.L_277:
        /*0640*/ 	.word	index@(_ZN5flash44flash_bwd_dq_dk_dv_loop_seqk_parallel_kernelI23Flash_bwd_kernel_traitsILi256ELi64ELi64ELi8ELi4ELi2ELi2ELb0ELb1EN7cutlass6half_tE19Flash_kernel_traitsILi256ELi64ELi64ELi8ES3_EELb0ELb0ELb1ELb0ELb0ELb1ELb0EEEvNS_16Flash_bwd_paramsE)
        /*0644*/ 	.word	0x00000008


	//----- nvinfo : EIATTR_MIN_STACK_SIZE
	.align		4
.L_278:
        /*0648*/ 	.byte	0x04, 0x12
        /*064a*/ 	.short	(.L_280 - .L_279)
	.align		4
.L_279:
        /*064c*/ 	.word	index@(_ZN5flash44flash_bwd_dq_dk_dv_loop_seqk_parallel_kernelI23Flash_bwd_kernel_traitsILi256ELi64ELi64ELi8ELi4ELi2ELi2ELb0ELb1EN7cutlass6half_tE19Flash_kernel_traitsILi256ELi64ELi64ELi8ES3_EELb0ELb0ELb1ELb1ELb0ELb0ELb0EEEvNS_16Flash_bwd_paramsE)
        /*0650*/ 	.word	0x00000008


	//----- nvinfo : EIATTR_MIN_STACK_SIZE
	.align		4
.L_280:
        /*0654*/ 	.byte	0x04, 0x12
        /*0656*/ 	.short	(.L_282 - .L_281)
	.align		4
.L_281:
        /*0658*/ 	.word	index@(_ZN5flash44flash_bwd_dq_dk_dv_loop_seqk_parallel_kernelI23Flash_bwd_kernel_traitsILi256ELi64ELi64ELi8ELi4ELi2ELi2ELb0ELb0EN7cutlass6half_tE19Flash_kernel_traitsILi256ELi64ELi64ELi8ES3_EELb0ELb0ELb0ELb0ELb0ELb0ELb0EEEvNS_16Flash_bwd_paramsE)
        /*065c*/ 	.word	0x00000000


	//----- nvinfo : EIATTR_MIN_STACK_SIZE
	.align		4
.L_282:
        /*0660*/ 	.byte	0x04, 0x12
        /*0662*/ 	.short	(.L_284 - .L_283)
	.align		4
.L_283:
        /*0664*/ 	.word	index@(_ZN5flash44flash_bwd_dq_dk_dv_loop_seqk_parallel_kernelI23Flash_bwd_kernel_traitsILi256ELi64ELi64ELi8ELi4ELi2ELi2ELb0ELb0EN7cutlass6half_tE19Flash_kernel_traitsILi256ELi64ELi64ELi8ES3_EELb0ELb0ELb1ELb0ELb0ELb0ELb0EEEvNS_16Flash_bwd_paramsE)
        /*0668*/ 	.word	0x00000008


	//----- nvinfo : EIATTR_MIN_STACK_SIZE
	.align		4
.L_284:
        /*066c*/ 	.byte	0x04, 0x12
        /*066e*/ 	.short	(.L_286 - .L_285)
	.align		4
.L_285:
        /*0670*/ 	.word	index@(_ZN5flash44flash_bwd_dq_dk_dv_loop_seqk_parallel_kernelI23Flash_bwd_kernel_traitsILi256ELi64ELi64ELi8ELi4ELi2ELi2ELb0ELb0EN7cutlass6half_tE19Flash_kernel_traitsILi256ELi64ELi64ELi8ES3_EELb0ELb0ELb0ELb0ELb0ELb1ELb0EEEvNS_16Flash_bwd_paramsE)
        /*0674*/ 	.word	0x00000000


	//----- nvinfo : EIATTR_MIN_STACK_SIZE
	.align		4
.L_286:
        /*0678*/ 	.byte	0x04, 0x12
        /*067a*/ 	.short	(.L_288 - .L_287)
	.align		4
.L_287:
        /*067c*/ 	.word	index@(_ZN5flash44flash_bwd_dq_dk_dv_loop_seqk_parallel_kernelI23Flash_bwd_kernel_traitsILi256ELi64ELi64ELi8ELi4ELi2ELi2ELb0ELb0EN7cutlass6half_tE19Flash_kernel_traitsILi256ELi64ELi64ELi8ES3_EELb0ELb0ELb0ELb1ELb0ELb0ELb0EEEvNS_16Flash_bwd_paramsE)
        /*0680*/ 	.word	0x00000000


	//----- nvinfo : EIATTR_MIN_STACK_SIZE
	.align		4
.L_288:
        /*0684*/ 	.byte	0x04, 0x12
        /*0686*/ 	.short	(.L_290 - .L_289)
	.align		4
.L_289:
        /*0688*/ 	.word	index@(_ZN5flash44flash_bwd_dq_dk_dv_loop_seqk_parallel_kernelI23Flash_bwd_kernel_traitsILi256ELi64ELi64ELi8ELi4ELi2ELi2ELb0ELb0EN7cutlass6half_tE19Flash_kernel_traitsILi256ELi64ELi64ELi8ES3_EELb0ELb0ELb1ELb0ELb0ELb1ELb0EEEvNS_16Flash_bwd_paramsE)
        /*068c*/ 	.word	0x00000000


	//----- nvinfo : EIATTR_MIN_STACK_SIZE
	.align		4
.L_290:
        /*0690*/ 	.byte	0x04, 0x12
        /*0692*/ 	.short	(.L_292 - .L_291)
	.align		4
.L_291:
        /*0694*/ 	.word	index@(_ZN5flash44flash_bwd_dq_dk_dv_loop_seqk_parallel_kernelI23Flash_bwd_kernel_traitsILi256ELi64ELi64ELi8ELi4ELi2ELi2ELb0ELb0EN7cutlass6half_tE19Flash_kernel_traitsILi256ELi64ELi64ELi8ES3_EELb0ELb0ELb1ELb1ELb0ELb0ELb0EEEvNS_16Flash_bwd_paramsE)
        /*0698*/ 	.word	0x00000008


	//----- nvinfo : EIATTR_MIN_STACK_SIZE
	.align		4
.L_292:
        /*069c*/ 	.byte	0x04, 0x12
        /*069e*/ 	.short	(.L_294 - .L_293)
	.align		4
.L_293:
        /*06a0*/ 	.word	index@(_ZN5flash27flash_bwd_convert_dq_kernelI23Flash_bwd_kernel_traitsILi256ELi64ELi64ELi8ELi4ELi2ELi2ELb0ELb1EN7cutlass6half_tE19Flash_kernel_traitsILi256ELi64ELi64ELi8ES3_EEEEvNS_16Flash_bwd_paramsEi)
        /*06a4*/ 	.word	0x00000000


	//----- nvinfo : EIATTR_MIN_STACK_SIZE
	.align		4
.L_294:
        /*06a8*/ 	.byte	0x04, 0x12
        /*06aa*/ 	.short	(.L_296 - .L_295)
	.align		4
.L_295:
        /*06ac*/ 	.word	index@(_ZN5flash44flash_bwd_dq_dk_dv_loop_seqk_parallel_kernelI23Flash_bwd_kernel_traitsILi256ELi64ELi64ELi8ELi4ELi2ELi2ELb0ELb1EN7cutlass6half_tE19Flash_kernel_traitsILi256ELi64ELi64ELi8ES3_EELb1ELb0ELb0ELb0ELb0ELb0ELb0EEEvNS_16Flash_bwd_paramsE)
        /*06b0*/ 	.word	0x00000000


	//----- nvinfo : EIATTR_MIN_STACK_SIZE
	.align		4
.L_296:
        /*06b4*/ 	.byte	0x04, 0x12
        /*06b6*/ 	.short	(.L_298 - .L_297)
	.align		4
.L_297:
        /*06b8*/ 	.word	index@(_ZN5flash44flash_bwd_dq_dk_dv_loop_seqk_parallel_kernelI23Flash_bwd_kernel_traitsILi256ELi64ELi64ELi8ELi4ELi2ELi2ELb0ELb1EN7cutlass6half_tE19Flash_kernel_traitsILi256ELi64ELi64ELi8ES3_EELb0ELb0ELb0ELb0ELb0ELb0ELb1EEEvNS_16Flash_bwd_paramsE)
        /*06bc*/ 	.word	0x00000000


	//----- nvinfo : EIATTR_MIN_STACK_SIZE
	.align		4
.L_298:
        /*06c0*/ 	.byte	0x04, 0x12
        /*06c2*/ 	.short	(.L_300 - .L_299)
	.align		4
.L_299:
        /*06c4*/ 	.word	index@(_ZN5flash44flash_bwd_dq_dk_dv_loop_seqk_parallel_kernelI23Flash_bwd_kernel_traitsILi256ELi64ELi64ELi8ELi4ELi2ELi2ELb0ELb1EN7cutlass6half_tE19Flash_kernel_traitsILi256ELi64ELi64ELi8ES3_EELb1ELb0ELb1ELb0ELb0ELb0ELb0EEEvNS_16Flash_bwd_paramsE)
        /*06c8*/ 	.word	0x00000008


	//----- nvinfo : EIATTR_MIN_STACK_SIZE
	.align		4
.L_300:
        /*06cc*/ 	.byte	0x04, 0x12
        /*06ce*/ 	.short	(.L_302 - .L_301)
	.align		4
.L_301:
        /*06d0*/ 	.word	index@(_ZN5flash44flash_bwd_dq_dk_dv_loop_seqk_parallel_kernelI23Flash_bwd_kernel_traitsILi256ELi64ELi64ELi8ELi4ELi2ELi2ELb0ELb1EN7cutlass6half_tE19Flash_kernel_traitsILi256ELi64ELi64ELi8ES3_EELb0ELb0ELb1ELb0ELb0ELb0ELb1EEEvNS_16Flash_bwd_paramsE)
        /*06d4*/ 	.word	0x00000008


	//----- nvinfo : EIATTR_MIN_STACK_SIZE
	.align		4
.L_302:
        /*06d8*/ 	.byte	0x04, 0x12
        /*06da*/ 	.short	(.L_304 - .L_303)
	.align		4
.L_303:
        /*06dc*/ 	.word	index@(_ZN5flash44flash_bwd_dq_dk_dv_loop_seqk_parallel_kernelI23Flash_bwd_kernel_traitsILi256ELi64ELi64ELi8ELi4ELi2ELi2ELb0ELb1EN7cutlass6half_tE19Flash_kernel_traitsILi256ELi64ELi64ELi8ES3_EELb1ELb0ELb0ELb0ELb0ELb1ELb0EEEvNS_16Flash_bwd_paramsE)
        /*06e0*/ 	.word	0x00000000


	//----- nvinfo : EIATTR_MIN_STACK_SIZE
	.align		4
.L_304:
        /*06e4*/ 	.byte	0x04, 0x12
        /*06e6*/ 	.short	(.L_306 - .L_305)
	.align		4
.L_305:
        /*06e8*/ 	.word	index@(_ZN5flash44flash_bwd_dq_dk_dv_loop_seqk_parallel_kernelI23Flash_bwd_kernel_traitsILi256ELi64ELi64ELi8ELi4ELi2ELi2ELb0ELb1EN7cutlass6half_tE19Flash_kernel_traitsILi256ELi64ELi64ELi8ES3_EELb0ELb0ELb0ELb0ELb0ELb1ELb1EEEvNS_16Flash_bwd_paramsE)
        /*06ec*/ 	.word	0x00000000


	//----- nvinfo : EIATTR_MIN_STACK_SIZE
	.align		4
.L_306:
        /*06f0*/ 	.byte	0x04, 0x12
        /*06f2*/ 	.short	(.L_308 - .L_307)
	.align		4
.L_307:
        /*06f4*/ 	.word	index@(_ZN5flash44flash_bwd_dq_dk_dv_loop_seqk_parallel_kernelI23Flash_bwd_kernel_traitsILi256ELi64ELi64ELi8ELi4ELi2ELi2ELb0ELb1EN7cutlass6half_tE19Flash_kernel_traitsILi256ELi64ELi64ELi8ES3_EELb1ELb0ELb0ELb1ELb0ELb0ELb0EEEvNS_16Flash_bwd_paramsE)
        /*06f8*/ 	.word	0x00000000


	//----- nvinfo : EIATTR_MIN_STACK_SIZE
	.align		4
.L_308:
        /*06fc*/ 	.byte	0x04, 0x12
        /*06fe*/ 	.short	(.L_310 - .L_309)
	.align		4
.L_309:
        /*0700*/ 	.word	index@(_ZN5flash44flash_bwd_dq_dk_dv_loop_seqk_parallel_kernelI23Flash_bwd_kernel_traitsILi256ELi64ELi64ELi8ELi4ELi2ELi2ELb0ELb1EN7cutlass6half_tE19Flash_kernel_traitsILi256ELi64ELi64ELi8ES3_EELb0ELb0ELb0ELb1ELb0ELb0ELb1EEEvNS_16Flash_bwd_paramsE)
        /*0704*/ 	.word	0x00000000


	//----- nvinfo : EIATTR_MIN_STACK_SIZE
	.align		4
.L_310:
        /*0708*/ 	.byte	0x04, 0x12
        /*070a*/ 	.short	(.L_312 - .L_311)
	.align		4
.L_311:
        /*070c*/ 	.word	index@(_ZN5flash44flash_bwd_dq_dk_dv_loop_seqk_parallel_kernelI23Flash_bwd_kernel_traitsILi256ELi64ELi64ELi8ELi4ELi2ELi2ELb0ELb1EN7cutlass6half_tE19Flash_kernel_traitsILi256ELi64ELi64ELi8ES3_EELb1ELb0ELb1ELb0ELb0ELb1ELb0EEEvNS_16Flash_bwd_paramsE)
        /*0710*/ 	.word	0x00000010


	//----- nvinfo : EIATTR_MIN_STACK_SIZE
	.align		4
.L_312:
        /*0714*/ 	.byte	0x04, 0x12
        /*0716*/ 	.short	(.L_314 - .L_313)
	.align		4
.L_313:
        /*0718*/ 	.word	index@(_ZN5flash44flash_bwd_dq_dk_dv_loop_seqk_parallel_kernelI23Flash_bwd_kernel_traitsILi256ELi64ELi64ELi8ELi4ELi2ELi2ELb0ELb1EN7cutlass6half_tE19Flash_kernel_traitsILi256ELi64ELi64ELi8ES3_EELb0ELb0ELb1ELb0ELb0ELb1ELb1EEEvNS_16Flash_bwd_paramsE)
        /*071c*/ 	.word	0x00000008


	//----- nvinfo : EIATTR_MIN_STACK_SIZE
	.align		4
.L_314:
        /*0720*/ 	.byte	0x04, 0x12
        /*0722*/ 	.short	(.L_316 - .L_315)
	.align		4
.L_315:
        /*0724*/ 	.word	index@(_ZN5flash44flash_bwd_dq_dk_dv_loop_seqk_parallel_kernelI23Flash_bwd_kernel_traitsILi256ELi64ELi64ELi8ELi4ELi2ELi2ELb0ELb1EN7cutlass6half_tE19Flash_kernel_traitsILi256ELi64ELi64ELi8ES3_EELb1ELb0ELb1ELb1ELb0ELb0ELb0EEEvNS_16Flash_bwd_paramsE)
        /*0728*/ 	.word	0x00000008


	//----- nvinfo : EIATTR_MIN_STACK_SIZE
	.align		4
.L_316:
        /*072c*/ 	.byte	0x04, 0x12
        /*072e*/ 	.short	(.L_318 - .L_317)
	.align		4
.L_317:
        /*0730*/ 	.word	index@(_ZN5flash44flash_bwd_dq_dk_dv_loop_seqk_parallel_kernelI23Flash_bwd_kernel_traitsILi256ELi64ELi64ELi8ELi4ELi2ELi2ELb0ELb1EN7cutlass6half_tE19Flash_kernel_traitsILi256ELi64ELi64ELi8ES3_EELb0ELb0ELb1ELb1ELb0ELb0ELb1EEEvNS_16Flash_bwd_paramsE)
        /*0734*/ 	.word	0x00000008


	//----- nvinfo : EIATTR_MIN_STACK_SIZE
	.align		4
.L_318:
        /*0738*/ 	.byte	0x04, 0x12
        /*073a*/ 	.short	(.L_320 - .L_319)
	.align		4
.L_319:
        /*073c*/ 	.word	index@(_ZN5flash25flash_bwd_dot_do_o_kernelILb0E23Flash_bwd_kernel_traitsILi256ELi64ELi64ELi8ELi4ELi2ELi2ELb0ELb1EN7cutlass6half_tE19Flash_kernel_traitsILi256ELi64ELi64ELi8ES3_EEEEvNS_16Flash_bwd_paramsE)
        /*0740*/ 	.word	0x00000000


	//----- nvinfo : EIATTR_MIN_STACK_SIZE
	.align		4
.L_320:
        /*0744*/ 	.byte	0x04, 0x12
        /*0746*/ 	.short	(.L_322 - .L_321)
	.align		4
.L_321:
        /*0748*/ 	.word	index@(_ZN5flash25flash_bwd_dot_do_o_kernelILb1E23Flash_bwd_kernel_traitsILi256ELi64ELi64ELi8ELi4ELi2ELi2ELb0ELb1EN7cutlass6half_tE19Flash_kernel_traitsILi256ELi64ELi64ELi8ES3_EEEEvNS_16Flash_bwd_paramsE)
        /*074c*/ 	.word	0x00000000


	//----- nvinfo : EIATTR_MIN_STACK_SIZE
	.align		4
.L_322:
        /*0750*/ 	.byte	0x04, 0x12
        /*0752*/ 	.short	(.L_324 - .L_323)
	.align		4
.L_323:
        /*0754*/ 	.word	index@(_ZN5flash27flash_bwd_convert_dq_kernelI23Flash_bwd_kernel_traitsILi256ELi64ELi64ELi8ELi4ELi2ELi2ELb0ELb0EN7cutlass6half_tE19Flash_kernel_traitsILi256ELi64ELi64ELi8ES3_EEEEvNS_16Flash_bwd_paramsEi)
        /*0758*/ 	.word	0x00000000


	//----- nvinfo : EIATTR_MIN_STACK_SIZE
	.align		4
.L_324:
        /*075c*/ 	.byte	0x04, 0x12
        /*075e*/ 	.short	(.L_326 - .L_325)
	.align		4
.L_325:
        /*0760*/ 	.word	index@(_ZN5flash44flash_bwd_dq_dk_dv_loop_seqk_parallel_kernelI23Flash_bwd_kernel_traitsILi256ELi64ELi64ELi8ELi4ELi2ELi2ELb0ELb0EN7cutlass6half_tE19Flash_kernel_traitsILi256ELi64ELi64ELi8ES3_EELb1ELb0ELb0ELb0ELb0ELb0ELb0EEEvNS_16Flash_bwd_paramsE)
        /*0764*/ 	.word	0x00000020


	//----- nvinfo : EIATTR_MIN_STACK_SIZE
	.align		4
.L_326:
        /*0768*/ 	.byte	0x04, 0x12
        /*076a*/ 	.short	(.L_328 - .L_327)
	.align		4
.L_327:
        /*076c*/ 	.word	index@(_ZN5flash44flash_bwd_dq_dk_dv_loop_seqk_parallel_kernelI23Flash_bwd_kernel_traitsILi256ELi64ELi64ELi8ELi4ELi2ELi2ELb0ELb0EN7cutlass6half_tE19Flash_kernel_traitsILi256ELi64ELi64ELi8ES3_EELb0ELb0ELb0ELb0ELb0ELb0ELb1EEEvNS_16Flash_bwd_paramsE)
        /*0770*/ 	.word	0x00000018


	//----- nvinfo : EIATTR_MIN_STACK_SIZE
	.align		4
.L_328:
        /*0774*/ 	.byte	0x04, 0x12
        /*0776*/ 	.short	(.L_330 - .L_329)
	.align		4
.L_329:
        /*0778*/ 	.word	index@(_ZN5flash44flash_bwd_dq_dk_dv_loop_seqk_parallel_kernelI23Flash_bwd_kernel_traitsILi256ELi64ELi64ELi8ELi4ELi2ELi2ELb0ELb0EN7cutlass6half_tE19Flash_kernel_traitsILi256ELi64ELi64ELi8ES3_EELb1ELb0ELb1ELb0ELb0ELb0ELb0EEEvNS_16Flash_bwd_paramsE)
        /*077c*/ 	.word	0x00000008


	//----- nvinfo : EIATTR_MIN_STACK_SIZE
	.align		4
.L_330:
        /*0780*/ 	.byte	0x04, 0x12
        /*0782*/ 	.short	(.L_332 - .L_331)
	.align		4
.L_331:
        /*0784*/ 	.word	index@(_ZN5flash44flash_bwd_dq_dk_dv_loop_seqk_parallel_kernelI23Flash_bwd_kernel_traitsILi256ELi64ELi64ELi8ELi4ELi2ELi2ELb0ELb0EN7cutlass6half_tE19Flash_kernel_traitsILi256ELi64ELi64ELi8ES3_EELb0ELb0ELb1ELb0ELb0ELb0ELb1EEEvNS_16Flash_bwd_paramsE)
        /*0788*/ 	.word	0x00000000


	//----- nvinfo : EIATTR_MIN_STACK_SIZE
	.align		4
.L_332:
        /*078c*/ 	.byte	0x04, 0x12
        /*078e*/ 	.short	(.L_334 - .L_333)
	.align		4
.L_333:
        /*0790*/ 	.word	index@(_ZN5flash44flash_bwd_dq_dk_dv_loop_seqk_parallel_kernelI23Flash_bwd_kernel_traitsILi256ELi64ELi64ELi8ELi4ELi2ELi2ELb0ELb0EN7cutlass6half_tE19Flash_kernel_traitsILi256ELi64ELi64ELi8ES3_EELb1ELb0ELb0ELb0ELb0ELb1ELb0EEEvNS_16Flash_bwd_paramsE)
        /*0794*/ 	.word	0x00000000


	//----- nvinfo : EIATTR_MIN_STACK_SIZE
	.align		4
.L_334:
        /*0798*/ 	.byte	0x04, 0x12
        /*079a*/ 	.short	(.L_336 - .L_335)
	.align		4
.L_335:
        /*079c*/ 	.word	index@(_ZN5flash44flash_bwd_dq_dk_dv_loop_seqk_parallel_kernelI23Flash_bwd_kernel_traitsILi256ELi64ELi64ELi8ELi4ELi2ELi2ELb0ELb0EN7cutlass6half_tE19Flash_kernel_traitsILi256ELi64ELi64ELi8ES3_EELb0ELb0ELb0ELb0ELb0ELb1ELb1EEEvNS_16Flash_bwd_paramsE)
        /*07a0*/ 	.word	0x00000008


	//----- nvinfo : EIATTR_MIN_STACK_SIZE
	.align		4
.L_336:
        /*07a4*/ 	.byte	0x04, 0x12
        /*07a6*/ 	.short	(.L_338 - .L_337)
	.align		4
.L_337:
        /*07a8*/ 	.word	index@(_ZN5flash44flash_bwd_dq_dk_dv_loop_seqk_parallel_kernelI23Flash_bwd_kernel_traitsILi256ELi64ELi64ELi8ELi4ELi2ELi2ELb0ELb0EN7cutlass6half_tE19Flash_kernel_traitsILi256ELi64ELi64ELi8ES3_EELb1ELb0ELb0ELb1ELb0ELb0ELb0EEEvNS_16Flash_bwd_paramsE)
        /*07ac*/ 	.word	0x00000020


	//----- nvinfo : EIATTR_MIN_STACK_SIZE
	.align		4
.L_338:
        /*07b0*/ 	.byte	0x04, 0x12
        /*07b2*/ 	.short	(.L_340 - .L_339)
	.align		4
.L_339:
        /*07b4*/ 	.word	index@(_ZN5flash44flash_bwd_dq_dk_dv_loop_seqk_parallel_kernelI23Flash_bwd_kernel_traitsILi256ELi64ELi64ELi8ELi4ELi2ELi2ELb0ELb0EN7cutlass6half_tE19Flash_kernel_traitsILi256ELi64ELi64ELi8ES3_EELb0ELb0ELb0ELb1ELb0ELb0ELb1EEEvNS_16Flash_bwd_paramsE)
        /*07b8*/ 	.word	0x00000008


	//----- nvinfo : EIATTR_MIN_STACK_SIZE
	.align		4
.L_340:
        /*07bc*/ 	.byte	0x04, 0x12
        /*07be*/ 	.short	(.L_342 - .L_341)
	.align		4
.L_341:
        /*07c0*/ 	.word	index@(_ZN5flash44flash_bwd_dq_dk_dv_loop_seqk_parallel_kernelI23Flash_bwd_kernel_traitsILi256ELi64ELi64ELi8ELi4ELi2ELi2ELb0ELb0EN7cutlass6half_tE19Flash_kernel_traitsILi256ELi64ELi64ELi8ES3_EELb1ELb0ELb1ELb0ELb0ELb1ELb0EEEvNS_16Flash_bwd_paramsE)
        /*07c4*/ 	.word	0x00000008


	//----- nvinfo : EIATTR_MIN_STACK_SIZE
	.align		4
.L_342:
        /*07c8*/ 	.byte	0x04, 0x12
        /*07ca*/ 	.short	(.L_344 - .L_343)
	.align		4
.L_343:
        /*07cc*/ 	.word	index@(_ZN5flash44flash_bwd_dq_dk_dv_loop_seqk_parallel_kernelI23Flash_bwd_kernel_traitsILi256ELi64ELi64ELi8ELi4ELi2ELi2ELb0ELb0EN7cutlass6half_tE19Flash_kernel_traitsILi256ELi64ELi64ELi8ES3_EELb0ELb0ELb1ELb0ELb0ELb1ELb1EEEvNS_16Flash_bwd_paramsE)
        /*07d0*/ 	.word	0x00000010


	//----- nvinfo : EIATTR_MIN_STACK_SIZE
	.align		4
.L_344:
        /*07d4*/ 	.byte	0x04, 0x12
        /*07d6*/ 	.short	(.L_346 - .L_345)
	.align		4
.L_345:
        /*07d8*/ 	.word	index@(_ZN5flash44flash_bwd_dq_dk_dv_loop_seqk_parallel_kernelI23Flash_bwd_kernel_traitsILi256ELi64ELi64ELi8ELi4ELi2ELi2ELb0ELb0EN7cutlass6half_tE19Flash_kernel_traitsILi256ELi64ELi64ELi8ES3_EELb1ELb0ELb1ELb1ELb0ELb0ELb0EEEvNS_16Flash_bwd_paramsE)
        /*07dc*/ 	.word	0x00000008


	//----- nvinfo : EIATTR_MIN_STACK_SIZE
	.align		4
.L_346:
        /*07e0*/ 	.byte	0x04, 0x12
        /*07e2*/ 	.short	(.L_348 - .L_347)
	.align		4
.L_347:
        /*07e4*/ 	.word	index@(_ZN5flash44flash_bwd_dq_dk_dv_loop_seqk_parallel_kernelI23Flash_bwd_kernel_traitsILi256ELi64ELi64ELi8ELi4ELi2ELi2ELb0ELb0EN7cutlass6half_tE19Flash_kernel_traitsILi256ELi64ELi64ELi8ES3_EELb0ELb0ELb1ELb1ELb0ELb0ELb1EEEvNS_16Flash_bwd_paramsE)
        /*07e8*/ 	.word	0x00000000


	//----- nvinfo : EIATTR_MIN_STACK_SIZE
	.align		4
.L_348:
        /*07ec*/ 	.byte	0x04, 0x12
        /*07ee*/ 	.short	(.L_350 - .L_349)
	.align		4
.L_349:
        /*07f0*/ 	.word	index@(_ZN5flash25flash_bwd_dot_do_o_kernelILb0E23Flash_bwd_kernel_traitsILi256ELi64ELi64ELi8ELi4ELi2ELi2ELb0ELb0EN7cutlass6half_tE19Flash_kernel_traitsILi256ELi64ELi64ELi8ES3_EEEEvNS_16Flash_bwd_paramsE)
        /*07f4*/ 	.word	0x00000000


	//----- nvinfo : EIATTR_MIN_STACK_SIZE
	.align		4
.L_350:
        /*07f8*/ 	.byte	0x04, 0x12
        /*07fa*/ 	.short	(.L_352 - .L_351)
	.align		4
.L_351:
        /*07fc*/ 	.word	index@(_ZN5flash25flash_bwd_dot_do_o_kernelILb1E23Flash_bwd_kernel_traitsILi256ELi64ELi64ELi8ELi4ELi2ELi2ELb0ELb0EN7cutlass6half_tE19Flash_kernel_traitsILi256ELi64ELi64ELi8ES3_EEEEvNS_16Flash_bwd_paramsE)
        /*0800*/ 	.word	0x00000000
.L_352:


//--------------------- .nv.compat                --------------------------
	.section	.nv.compat,"",@"SHT_CUDA_COMPAT_INFO"
	.align	4
        /*0000*/ 	.byte	0x02, 0x09, 0x01, 0x00, 0x02, 0x02, 0x01, 0x00, 0x02, 0x05, 0x05, 0x00, 0x03, 0x07, 0x01, 0x01
        /*0010*/ 	.byte	0x02, 0x03, 0x00, 0x00, 0x02, 0x06, 0x01, 0x00, 0x04, 0x0b, 0x08, 0x00, 0x01, 0x00, 0x00, 0x00
        /*0020*/ 	.byte	0x00, 0x00, 0x00, 0x00


//--------------------- .nv.info._ZN5flash27flash_bwd_convert_dq_kernelI23Flash_bwd_kernel_traitsILi256ELi64ELi32ELi8ELi4ELi1ELi2ELb1ELb1EN7cutlass6half_tE19Flash_kernel_traitsILi256ELi64ELi32ELi8ES3_EEEEvNS_16Flash_bwd_paramsEi --------------------------
	.section	.nv.info._ZN5flash27flash_bwd_convert_dq_kernelI23Flash_bwd_kernel_traitsILi256ELi64ELi32ELi8ELi4ELi1ELi2ELb1ELb1EN7cutlass6half_tE19Flash_kernel_traitsILi256ELi64ELi32ELi8ES3_EEEEvNS_16Flash_bwd_paramsEi,"",@"SHT_CUDA_INFO"
	.sectionflags	@""
	.align	4


	//----- nvinfo : EIATTR_CUDA_API_VERSION
	.align		4
        /*0000*/ 	.byte	0x04, 0x37
        /*0002*/ 	.short	(.L_354 - .L_353)
.L_353:
        /*0004*/ 	.word	0x00000082


	//----- nvinfo : EIATTR_KPARAM_INFO
	.align		4
.L_354:
        /*0008*/ 	.byte	0x04, 0x17
        /*000a*/ 	.short	(.L_356 - .L_355)
.L_355:
        /*000c*/ 	.word	0x00000000
        /*0010*/ 	.short	0x0001
        /*0012*/ 	.short	0x0280
        /*0014*/ 	.byte	0x00, 0xf0, 0x11, 0x00


	//----- nvinfo : EIATTR_KPARAM_INFO
	.align		4
.L_356:
        /*0018*/ 	.byte	0x04, 0x17
        /*001a*/ 	.short	(.L_358 - .L_357)
.L_357:
        /*001c*/ 	.word	0x00000000
        /*0020*/ 	.short	0x0000
        /*0022*/ 	.short	0x0000
        /*0024*/ 	.byte	0x00, 0xf0, 0x01, 0x0a


	//----- nvinfo : EIATTR_SPARSE_MMA_MASK
	.align		4
.L_358:
        /*0028*/ 	.byte	0x03, 0x50
        /*002a*/ 	.short	0x0000


	//----- nvinfo : EIATTR_MAXREG_COUNT
	.align		4
        /*002c*/ 	.byte	0x03, 0x1b
        /*002e*/ 	.short	0x00ff


	//----- nvinfo : EIATTR_NUM_BARRIERS
	.align		4
        /*0030*/ 	.byte	0x02, 0x4c
        /*0032*/ 	.byte	0x01
	.zero		1


	//----- nvinfo : EIATTR_MERCURY_ISA_VERSION
	.align		4
        /*0034*/ 	.byte	0x03, 0x5f
        /*0036*/ 	.short	0x0101


	//----- nvinfo : EIATTR_VRC_CTA_INIT_COUNT
	.align		4
        /*0038*/ 	.byte	0x02, 0x4a
	.zero		1
	.zero		1


	//----- nvinfo : EIATTR_EXIT_INSTR_OFFSETS
	.align		4
        /*003c*/ 	.byte	0x04, 0x1c
        /*003e*/ 	.short	(.L_360 - .L_359)


	//   ....[0]....
.L_359:
        /*0040*/ 	.word	0x00000120


	//   ....[1]....
        /*0044*/ 	.word	0x00001c60


	//   ....[2]....
        /*0048*/ 	.word	0x00001db0


	//   ....[3]....
        /*004c*/ 	.word	0x00001dd0


	//----- nvinfo : EIATTR_CRS_STACK_SIZE
	.align		4
.L_360:
        /*0050*/ 	.byte	0x04, 0x1e
        /*0052*/ 	.short	(.L_362 - .L_361)
.L_361:
        /*0054*/ 	.word	0x00000000


	//----- nvinfo : EIATTR_CBANK_PARAM_SIZE
	.align		4
.L_362:
        /*0058*/ 	.byte	0x03, 0x19
        /*005a*/ 	.short	0x0284


	//----- nvinfo : EIATTR_PARAM_CBANK
	.align		4
        /*005c*/ 	.byte	0x04, 0x0a
        /*005e*/ 	.short	(.L_364 - .L_363)
	.align		4
.L_363:
        /*0060*/ 	.word	index@(.nv.constant0._ZN5flash27flash_bwd_convert_dq_kernelI23Flash_bwd_kernel_traitsILi256ELi64ELi32ELi8ELi4ELi1ELi2ELb1ELb1EN7cutlass6half_tE19Flash_kernel_traitsILi256ELi64ELi32ELi8ES3_EEEEvNS_16Flash_bwd_paramsEi)
        /*0064*/ 	.short	0x0380
        /*0066*/ 	.short	0x0284


	//----- nvinfo : EIATTR_SW_WAR
	.align		4
.L_364:
        /*0068*/ 	.byte	0x04, 0x36
        /*006a*/ 	.short	(.L_366 - .L_365)
.L_365:
        /*006c*/ 	.word	0x00000008
.L_366:


//--------------------- .nv.info._ZN5flash44flash_bwd_dq_dk_dv_loop_seqk_parallel_kernelI23Flash_bwd_kernel_traitsILi256ELi64ELi32ELi8ELi4ELi1ELi2ELb1ELb1EN7cutlass6half_tE19Flash_kernel_traitsILi256ELi64ELi32ELi8ES3_EELb0ELb0ELb0ELb0ELb0ELb0ELb0EEEvNS_16Flash_bwd_paramsE --------------------------
	.section	.nv.info._ZN5flash44flash_bwd_dq_dk_dv_loop_seqk_parallel_kernelI23Flash_bwd_kernel_traitsILi256ELi64ELi32ELi8ELi4ELi1ELi2ELb1ELb1EN7cutlass6half_tE19Flash_kernel_traitsILi256ELi64ELi32ELi8ES3_EELb0ELb0ELb0ELb0ELb0ELb0ELb0EEEvNS_16Flash_bwd_paramsE,"",@"SHT_CUDA_INFO"
	.sectionflags	@""
	.align	4


	//----- nvinfo : EIATTR_CUDA_API_VERSION
	.align		4
        /*0000*/ 	.byte	0x04, 0x37
        /*0002*/ 	.short	(.L_368 - .L_367)
.L_367:
        /*0004*/ 	.word	0x00000082


	//----- nvinfo : EIATTR_KPARAM_INFO
	.align		4
.L_368:
        /*0008*/ 	.byte	0x04, 0x17
        /*000a*/ 	.short	(.L_370 - .L_369)
.L_369:
        /*000c*/ 	.word	0x00000000
        /*0010*/ 	.short	0x0000
        /*0012*/ 	.short	0x0000
        /*0014*/ 	.byte	0x00, 0xf0, 0x01, 0x0a


	//----- nvinfo : EIATTR_SPARSE_MMA_MASK
	.align		4
.L_370:
        /*0018*/ 	.byte	0x03, 0x50
        /*001a*/ 	.short	0x0000


	//----- nvinfo : EIATTR_MAXREG_COUNT
	.align		4
        /*001c*/ 	.byte	0x03, 0x1b
        /*001e*/ 	.short	0x00ff


	//----- nvinfo : EIATTR_NUM_BARRIERS
	.align		4
        /*0020*/ 	.byte	0x02, 0x4c
        /*0022*/ 	.byte	0x01
	.zero		1


	//----- nvinfo : EIATTR_ANNOTATIONS
	.align		4
        /*0024*/ 	.byte	0x04, 0x55
        /*0026*/ 	.short	(.L_372 - .L_371)


	//   ....[0]....
.L_371:
        /*0028*/ 	.word	0x00000001
        /*002c*/ 	.byte	0xe0, 0x12, 0x00, 0x00, 0x01, 0x00, 0x00, 0x00, 0x20, 0x13, 0x00, 0x00, 0x01, 0x00, 0x00, 0x00
        /*003c*/ 	.byte	0x60, 0x13, 0x00, 0x00, 0x01, 0x00, 0x00, 0x00, 0xb0, 0x2f, 0x00, 0x00, 0x01, 0x00, 0x00, 0x00
        /*004c*/ 	.byte	0x00, 0x30, 0x00, 0x00, 0x01, 0x00, 0x00, 0x00, 0xd0, 0x40, 0x00, 0x00, 0x01, 0x00, 0x00, 0x00
        /*005c*/ 	.byte	0x70, 0x44, 0x00, 0x00, 0x01, 0x00, 0x00, 0x00, 0x90, 0x48, 0x00, 0x00, 0x01, 0x00, 0x00, 0x00
        /*006c*/ 	.byte	0xd0, 0x4e, 0x00, 0x00, 0x01, 0x00, 0x00, 0x00, 0x40, 0x56, 0x00, 0x00, 0x01, 0x00, 0x00, 0x00
        /*007c*/ 	.byte	0xf0, 0x56, 0x00, 0x00, 0x01, 0x00, 0x00, 0x00, 0x90, 0x5a, 0x00, 0x00


	//----- nvinfo : EIATTR_MERCURY_ISA_VERSION
	.align		4
.L_372:
        /*0088*/ 	.byte	0x03, 0x5f
        /*008a*/ 	.short	0x0101


	//----- nvinfo : EIATTR_VRC_CTA_INIT_COUNT
	.align		4
        /*008c*/ 	.byte	0x02, 0x4a
	.zero		1
	.zero		1


	//----- nvinfo : EIATTR_EXIT_INSTR_OFFSETS
	.align		4
        /*0090*/ 	.byte	0x04, 0x1c
        /*0092*/ 	.short	(.L_374 - .L_373)


	//   ....[0]....
.L_373:
        /*0094*/ 	.word	0x00000090


	//   ....[1]....
        /*0098*/ 	.word	0x000067d0


	//----- nvinfo : EIATTR_CRS_STACK_SIZE
	.align		4
.L_374:
        /*009c*/ 	.byte	0x04, 0x1e
        /*009e*/ 	.short	(.L_376 - .L_375)
.L_375:
        /*00a0*/ 	.word	0x00000000


	//----- nvinfo : EIATTR_CBANK_PARAM_SIZE
	.align		4
.L_376:
        /*00a4*/ 	.byte	0x03, 0x19
        /*00a6*/ 	.short	0x0280


	//----- nvinfo : EIATTR_PARAM_CBANK
	.align		4
        /*00a8*/ 	.byte	0x04, 0x0a
        /*00aa*/ 	.short	(.L_378 - .L_377)
	.align		4
.L_377:
        /*00ac*/ 	.word	index@(.nv.constant0._ZN5flash44flash_bwd_dq_dk_dv_loop_seqk_parallel_kernelI23Flash_bwd_kernel_traitsILi256ELi64ELi32ELi8ELi4ELi1ELi2ELb1ELb1EN7cutlass6half_tE19Flash_kernel_traitsILi256ELi64ELi32ELi8ES3_EELb0ELb0ELb0ELb0ELb0ELb0ELb0EEEvNS_16Flash_bwd_paramsE)
        /*00b0*/ 	.short	0x0380
        /*00b2*/ 	.short	0x0280


	//----- nvinfo : EIATTR_SW_WAR
	.align		4
.L_378:
        /*00b4*/ 	.byte	0x04, 0x36
        /*00b6*/ 	.short	(.L_380 - .L_379)
.L_379:
        /*00b8*/ 	.word	0x00000008
.L_380:


//--------------------- .nv.info._ZN5flash44flash_bwd_dq_dk_dv_loop_seqk_parallel_kernelI23Flash_bwd_kernel_traitsILi256ELi64ELi32ELi8ELi4ELi1ELi2ELb1ELb1EN7cutlass6half_tE19Flash_kernel_traitsILi256ELi64ELi32ELi8ES3_EELb0ELb0ELb0ELb0ELb0ELb0ELb1EEEvNS_16Flash_bwd_paramsE --------------------------
	.section	.nv.info._ZN5flash44flash_bwd_dq_dk_dv_loop_seqk_parallel_kernelI23Flash_bwd_kernel_traitsILi256ELi64ELi32ELi8ELi4ELi1ELi2ELb1ELb1EN7cutlass6half_tE19Flash_kernel_traitsILi256ELi64ELi32ELi8ES3_EELb0ELb0ELb0ELb0ELb0ELb0ELb1EEEvNS_16Flash_bwd_paramsE,"",@"SHT_CUDA_INFO"
	.sectionflags	@""
	.align	4


	//----- nvinfo : EIATTR_CUDA_API_VERSION
	.align		4
        /*0000*/ 	.byte	0x04, 0x37
        /*0002*/ 	.short	(.L_382 - .L_381)
.L_381:
        /*0004*/ 	.word	0x00000082


	//----- nvinfo : EIATTR_KPARAM_INFO
	.align		4
.L_382:
        /*0008*/ 	.byte	0x04, 0x17
        /*000a*/ 	.short	(.L_384 - .L_383)
.L_383:
        /*000c*/ 	.word	0x00000000
        /*0010*/ 	.short	0x0000
        /*0012*/ 	.short	0x0000
        /*0014*/ 	.byte	0x00, 0xf0, 0x01, 0x0a


	//----- nvinfo : EIATTR_SPARSE_MMA_MASK
	.align		4
.L_384:
        /*0018*/ 	.byte	0x03, 0x50
        /*001a*/ 	.short	0x0000


	//----- nvinfo : EIATTR_MAXREG_COUNT
	.align		4
        /*001c*/ 	.byte	0x03, 0x1b
        /*001e*/ 	.short	0x00ff


	//----- nvinfo : EIATTR_NUM_BARRIERS
	.align		4
        /*0020*/ 	.byte	0x02, 0x4c
        /*0022*/ 	.byte	0x01
	.zero		1


	//----- nvinfo : EIATTR_ANNOTATIONS
	.align		4
        /*0024*/ 	.byte	0x04, 0x55
        /*0026*/ 	.short	(.L_386 - .L_385)


	//   ....[0]....
.L_385:
        /*0028*/ 	.word	0x00000001
        /*002c*/ 	.byte	0x20, 0x13, 0x00, 0x00, 0x01, 0x00, 0x00, 0x00, 0x60, 0x13, 0x00, 0x00, 0x01, 0x00, 0x00, 0x00
        /*003c*/ 	.byte	0x90, 0x13, 0x00, 0x00, 0x01, 0x00, 0x00, 0x00, 0x00, 0x30, 0x00, 0x00, 0x01, 0x00, 0x00, 0x00
        /*004c*/ 	.byte	0x80, 0x30, 0x00, 0x00, 0x01, 0x00, 0x00, 0x00, 0xb0, 0x44, 0x00, 0x00, 0x01, 0x00, 0x00, 0x00
        /*005c*/ 	.byte	0x50, 0x48, 0x00, 0x00, 0x01, 0x00, 0x00, 0x00, 0x70, 0x48, 0x00, 0x00, 0x01, 0x00, 0x00, 0x00
        /*006c*/ 	.byte	0x90, 0x48, 0x00, 0x00, 0x01, 0x00, 0x00, 0x00, 0x20, 0x49, 0x00, 0x00, 0x01, 0x00, 0x00, 0x00
        /*007c*/ 	.byte	0x60, 0x52, 0x00, 0x00, 0x01, 0x00, 0x00, 0x00, 0x50, 0x5a, 0x00, 0x00, 0x01, 0x00, 0x00, 0x00
        /*008c*/ 	.byte	0xa0, 0x5a, 0x00, 0x00, 0x01, 0x00, 0x00, 0x00, 0x10, 0x5b, 0x00, 0x00, 0x01, 0x00, 0x00, 0x00
        /*009c*/ 	.byte	0xb0, 0x5e, 0x00, 0x00


	//----- nvinfo : EIATTR_MERCURY_ISA_VERSION
	.align		4
.L_386:
        /*00a0*/ 	.byte	0x03, 0x5f
        /*00a2*/ 	.short	0x0101


	//----- nvinfo : EIATTR_VRC_CTA_INIT_COUNT
	.align		4
        /*00a4*/ 	.byte	0x02, 0x4a
	.zero		1
	.zero		1


	//----- nvinfo : EIATTR_EXIT_INSTR_OFFSETS
	.align		4
        /*00a8*/ 	.byte	0x04, 0x1c
        /*00aa*/ 	.short	(.L_388 - .L_387)


	//   ....[0]....
.L_387:
        /*00ac*/ 	.word	0x00000090


	//   ....[1]....
        /*00b0*/ 	.word	0x00006c30


	//----- nvinfo : EIATTR_CRS_STACK_SIZE
	.align		4
.L_388:
        /*00b4*/ 	.byte	0x04, 0x1e
        /*00b6*/ 	.short	(.L_390 - .L_389)
.L_389:
        /*00b8*/ 	.word	0x00000000


	//----- nvinfo : EIATTR_CBANK_PARAM_SIZE
	.align		4
.L_390:
        /*00bc*/ 	.byte	0x03, 0x19
        /*00be*/ 	.short	0x0280


	//----- nvinfo : EIATTR_PARAM_CBANK
	.align		4
        /*00c0*/ 	.byte	0x04, 0x0a
        /*00c2*/ 	.short	(.L_392 - .L_391)
	.align		4
.L_391:
        /*00c4*/ 	.word	index@(.nv.constant0._ZN5flash44flash_bwd_dq_dk_dv_loop_seqk_parallel_kernelI23Flash_bwd_kernel_traitsILi256ELi64ELi32ELi8ELi4ELi1ELi2ELb1ELb1EN7cutlass6half_tE19Flash_kernel_traitsILi256ELi64ELi32ELi8ES3_EELb0ELb0ELb0ELb0ELb0ELb0ELb1EEEvNS_16Flash_bwd_paramsE)
        /*00c8*/ 	.short	0x0380
        /*00ca*/ 	.short	0x0280


	//----- nvinfo : EIATTR_SW_WAR
	.align		4
.L_392:
        /*00cc*/ 	.byte	0x04, 0x36
        /*00ce*/ 	.short	(.L_394 - .L_393)
.L_393:
        /*00d0*/ 	.word	0x00000008
.L_394:


//--------------------- .nv.info._ZN5flash44flash_bwd_dq_dk_dv_loop_seqk_parallel_kernelI23Flash_bwd_kernel_traitsILi256ELi64ELi32ELi8ELi4ELi1ELi2ELb1ELb1EN7cutlass6half_tE19Flash_kernel_traitsILi256ELi64ELi32ELi8ES3_EELb0ELb0ELb1ELb0ELb0ELb0ELb0EEEvNS_16Flash_bwd_paramsE --------------------------
	.section	.nv.info._ZN5flash44flash_bwd_dq_dk_dv_loop_seqk_parallel_kernelI23Flash_bwd_kernel_traitsILi256ELi64ELi32ELi8ELi4ELi1ELi2ELb1ELb1EN7cutlass6half_tE19Flash_kernel_traitsILi256ELi64ELi32ELi8ES3_EELb0ELb0ELb1ELb0ELb0ELb0ELb0EEEvNS_16Flash_bwd_paramsE,"",@"SHT_CUDA_INFO"
	.sectionflags	@""
	.align	4


	//----- nvinfo : EIATTR_CUDA_API_VERSION
	.align		4
        /*0000*/ 	.byte	0x04, 0x37
        /*0002*/ 	.short	(.L_396 - .L_395)
.L_395:
        /*0004*/ 	.word	0x00000082


	//----- nvinfo : EIATTR_KPARAM_INFO
	.align		4
.L_396:
        /*0008*/ 	.byte	0x04, 0x17
        /*000a*/ 	.short	(.L_398 - .L_397)
.L_397:
        /*000c*/ 	.word	0x00000000
        /*0010*/ 	.short	0x0000
        /*0012*/ 	.short	0x0000
        /*0014*/ 	.byte	0x00, 0xf0, 0x01, 0x0a


	//----- nvinfo : EIATTR_SPARSE_MMA_MASK
	.align		4
.L_398:
        /*0018*/ 	.byte	0x03, 0x50
        /*001a*/ 	.short	0x0000


	//----- nvinfo : EIATTR_MAXREG_COUNT
	.align		4
        /*001c*/ 	.byte	0x03, 0x1b
        /*001e*/ 	.short	0x00ff


	//----- nvinfo : EIATTR_NUM_BARRIERS
	.align		4
        /*0020*/ 	.byte	0x02, 0x4c
        /*0022*/ 	.byte	0x01
	.zero		1


	//----- nvinfo : EIATTR_ANNOTATIONS
	.align		4
        /*0024*/ 	.byte	0x04, 0x55
        /*0026*/ 	.short	(.L_400 - .L_399)


	//   ....[0]....
.L_399:
        /*0028*/ 	.word	0x00000001
        /*002c*/ 	.byte	0x00, 0x4a, 0x00, 0x00, 0x01, 0x00, 0x00, 0x00, 0xe0, 0x56, 0x00, 0x00


	//----- nvinfo : EIATTR_MERCURY_ISA_VERSION
	.align		4
.L_400:
        /*0038*/ 	.byte	0x03, 0x5f
        /*003a*/ 	.short	0x0101


	//----- nvinfo : EIATTR_VRC_CTA_INIT_COUNT
	.align		4
        /*003c*/ 	.byte	0x02, 0x4a
	.zero		1
	.zero		1


	//----- nvinfo : EIATTR_EXIT_INSTR_OFFSETS
	.align		4
        /*0040*/ 	.byte	0x04, 0x1c
        /*0042*/ 	.short	(.L_402 - .L_401)


	//   ....[0]....
.L_401:
        /*0044*/ 	.word	0x00000090


	//   ....[1]....
        /*0048*/ 	.word	0x00006c70


	//----- nvinfo : EIATTR_CRS_STACK_SIZE
	.align		4
.L_402:
        /*004c*/ 	.byte	0x04, 0x1e
        /*004e*/ 	.short	(.L_404 - .L_403)
.L_403:
        /*0050*/ 	.word	0x00000000


	//----- nvinfo : EIATTR_CBANK_PARAM_SIZE
	.align		4
.L_404:
        /*0054*/ 	.byte	0x03, 0x19
        /*0056*/ 	.short	0x0280


	//----- nvinfo : EIATTR_PARAM_CBANK
	.align		4
        /*0058*/ 	.byte	0x04, 0x0a
        /*005a*/ 	.short	(.L_406 - .L_405)
	.align		4
.L_405:
        /*005c*/ 	.word	index@(.nv.constant0._ZN5flash44flash_bwd_dq_dk_dv_loop_seqk_parallel_kernelI23Flash_bwd_kernel_traitsILi256ELi64ELi32ELi8ELi4ELi1ELi2ELb1ELb1EN7cutlass6half_tE19Flash_kernel_traitsILi256ELi64ELi32ELi8ES3_EELb0ELb0ELb1ELb0ELb0ELb0ELb0EEEvNS_16Flash_bwd_paramsE)
        /*0060*/ 	.short	0x0380
        /*0062*/ 	.short	0x0280


	//----- nvinfo : EIATTR_SW_WAR
	.align		4
.L_406:
        /*0064*/ 	.byte	0x04, 0x36
        /*0066*/ 	.short	(.L_408 - .L_407)
.L_407:
        /*0068*/ 	.word	0x00000008
.L_408:


//--------------------- .nv.info._ZN5flash44flash_bwd_dq_dk_dv_loop_seqk_parallel_kernelI23Flash_bwd_kernel_traitsILi256ELi64ELi32ELi8ELi4ELi1ELi2ELb1ELb1EN7cutlass6half_tE19Flash_kernel_traitsILi256ELi64ELi32ELi8ES3_EELb0ELb0ELb1ELb0ELb0ELb0ELb1EEEvNS_16Flash_bwd_paramsE --------------------------
	.section	.nv.info._ZN5flash44flash_bwd_dq_dk_dv_loop_seqk_parallel_kernelI23Flash_bwd_kernel_traitsILi256ELi64ELi32ELi8ELi4ELi1ELi2ELb1ELb1EN7cutlass6half_tE19Flash_kernel_traitsILi256ELi64ELi32ELi8ES3_EELb0ELb0ELb1ELb0ELb0ELb0ELb1EEEvNS_16Flash_bwd_paramsE,"",@"SHT_CUDA_INFO"
	.sectionflags	@""
	.align	4


	//----- nvinfo : EIATTR_CUDA_API_VERSION
	.align		4
        /*0000*/ 	.byte	0x04, 0x37
        /*0002*/ 	.short	(.L_410 - .L_409)
.L_409:
        /*0004*/ 	.word	0x00000082


	//----- nvinfo : EIATTR_KPARAM_INFO
	.align		4
.L_410:
        /*0008*/ 	.byte	0x04, 0x17
        /*000a*/ 	.short	(.L_412 - .L_411)
.L_411:
        /*000c*/ 	.word	0x00000000
        /*0010*/ 	.short	0x0000
        /*0012*/ 	.short	0x0000
        /*0014*/ 	.byte	0x00, 0xf0, 0x01, 0x0a


	//----- nvinfo : EIATTR_SPARSE_MMA_MASK
	.align		4
.L_412:
        /*0018*/ 	.byte	0x03, 0x50
        /*001a*/ 	.short	0x0000


	//----- nvinfo : EIATTR_MAXREG_COUNT
	.align		4
        /*001c*/ 	.byte	0x03, 0x1b
        /*001e*/ 	.short	0x00ff


	//----- nvinfo : EIATTR_NUM_BARRIERS
	.align		4
        /*0020*/ 	.byte	0x02, 0x4c
        /*0022*/ 	.byte	0x01
	.zero		1


	//----- nvinfo : EIATTR_ANNOTATIONS
	.align		4
        /*0024*/ 	.byte	0x04, 0x55
        /*0026*/ 	.short	(.L_414 - .L_413)


	//   ....[0]....
.L_413:
        /*0028*/ 	.word	0x00000001
        /*002c*/ 	.byte	0x60, 0x4d, 0x00, 0x00, 0x01, 0x00, 0x00, 0x00, 0x40, 0x5a, 0x00, 0x00


	//----- nvinfo : EIATTR_MERCURY_ISA_VERSION
	.align		4
.L_414:
        /*0038*/ 	.byte	0x03, 0x5f
        /*003a*/ 	.short	0x0101


	//----- nvinfo : EIATTR_VRC_CTA_INIT_COUNT
	.align		4
        /*003c*/ 	.byte	0x02, 0x4a
	.zero		1
	.zero		1


	//----- nvinfo : EIATTR_EXIT_INSTR_OFFSETS
	.align		4
        /*0040*/ 	.byte	0x04, 0x1c
        /*0042*/ 	.short	(.L_416 - .L_415)


	//   ....[0]....
.L_415:
        /*0044*/ 	.word	0x00000090


	//   ....[1]....
        /*0048*/ 	.word	0x00006fd0


	//----- nvinfo : EIATTR_CRS_STACK_SIZE
	.align		4
.L_416:
        /*004c*/ 	.byte	0x04, 0x1e
        /*004e*/ 	.short	(.L_418 - .L_417)
.L_417:
        /*0050*/ 	.word	0x00000000


	//----- nvinfo : EIATTR_CBANK_PARAM_SIZE
	.align		4
.L_418:
        /*0054*/ 	.byte	0x03, 0x19
        /*0056*/ 	.short	0x0280


	//----- nvinfo : EIATTR_PARAM_CBANK
	.align		4
        /*0058*/ 	.byte	0x04, 0x0a
        /*005a*/ 	.short	(.L_420 - .L_419)
	.align		4
.L_419:
        /*005c*/ 	.word	index@(.nv.constant0._ZN5flash44flash_bwd_dq_dk_dv_loop_seqk_parallel_kernelI23Flash_bwd_kernel_traitsILi256ELi64ELi32ELi8ELi4ELi1ELi2ELb1ELb1EN7cutlass6half_tE19Flash_kernel_traitsILi256ELi64ELi32ELi8ES3_EELb0ELb0ELb1ELb0ELb0ELb0ELb1EEEvNS_16Flash_bwd_paramsE)
        /*0060*/ 	.short	0x0380
        /*0062*/ 	.short	0x0280


	//----- nvinfo : EIATTR_SW_WAR
	.align		4
.L_420:
        /*0064*/ 	.byte	0x04, 0x36
        /*0066*/ 	.short	(.L_422 - .L_421)
.L_421:
        /*0068*/ 	.word	0x00000008
.L_422:


//--------------------- .nv.info._ZN5flash44flash_bwd_dq_dk_dv_loop_seqk_parallel_kernelI23Flash_bwd_kernel_traitsILi256ELi64ELi32ELi8ELi4ELi1ELi2ELb1ELb1EN7cutlass6half_tE19Flash_kernel_traitsILi256ELi64ELi32ELi8ES3_EELb0ELb0ELb0ELb0ELb0ELb1ELb0EEEvNS_16Flash_bwd_paramsE --------------------------
	.section	.nv.info._ZN5flash44flash_bwd_dq_dk_dv_loop_seqk_parallel_kernelI23Flash_bwd_kernel_traitsILi256ELi64ELi32ELi8ELi4ELi1ELi2ELb1ELb1EN7cutlass6half_tE19Flash_kernel_traitsILi256ELi64ELi32ELi8ES3_EELb0ELb0ELb0ELb0ELb0ELb1ELb0EEEvNS_16Flash_bwd_paramsE,"",@"SHT_CUDA_INFO"
	.sectionflags	@""
	.align	4


	//----- nvinfo : EIATTR_CUDA_API_VERSION
	.align		4
        /*0000*/ 	.byte	0x04, 0x37
        /*0002*/ 	.short	(.L_424 - .L_423)
.L_423:
        /*0004*/ 	.word	0x00000082


	//----- nvinfo : EIATTR_KPARAM_INFO
	.align		4
.L_424:
        /*0008*/ 	.byte	0x04, 0x17
        /*000a*/ 	.short	(.L_426 - .L_425)
.L_425:
        /*000c*/ 	.word	0x00000000
        /*0010*/ 	.short	0x0000
        /*0012*/ 	.short	0x0000
        /*0014*/ 	.byte	0x00, 0xf0, 0x01, 0x0a


	//----- nvinfo : EIATTR_SPARSE_MMA_MASK
	.align		4
.L_426:
        /*0018*/ 	.byte	0x03, 0x50
        /*001a*/ 	.short	0x0000


	//----- nvinfo : EIATTR_MAXREG_COUNT
	.align		4
        /*001c*/ 	.byte	0x03, 0x1b
        /*001e*/ 	.short	0x00ff


	//----- nvinfo : EIATTR_NUM_BARRIERS
	.align		4
        /*0020*/ 	.byte	0x02, 0x4c
        /*0022*/ 	.byte	0x01
	.zero		1


	//----- nvinfo : EIATTR_MERCURY_ISA_VERSION
	.align		4
        /*0024*/ 	.byte	0x03, 0x5f
        /*0026*/ 	.short	0x0101


	//----- nvinfo : EIATTR_VRC_CTA_INIT_COUNT
	.align		4
        /*0028*/ 	.byte	0x02, 0x4a
	.zero		1
	.zero		1


	//----- nvinfo : EIATTR_EXIT_INSTR_OFFSETS
	.align		4
        /*002c*/ 	.byte	0x04, 0x1c
        /*002e*/ 	.short	(.L_428 - .L_427)


	//   ....[0]....
.L_427:
        /*0030*/ 	.word	0x00000080


	//   ....[1]....
        /*0034*/ 	.word	0x00005910


	//----- nvinfo : EIATTR_CRS_STACK_SIZE
	.align		4
.L_428:
        /*0038*/ 	.byte	0x04, 0x1e
        /*003a*/ 	.short	(.L_430 - .L_429)
.L_429:
        /*003c*/ 	.word	0x00000000


	//----- nvinfo : EIATTR_CBANK_PARAM_SIZE
	.align		4
.L_430:
        /*0040*/ 	.byte	0x03, 0x19
        /*0042*/ 	.short	0x0280


	//----- nvinfo : EIATTR_PARAM_CBANK
	.align		4
        /*0044*/ 	.byte	0x04, 0x0a
        /*0046*/ 	.short	(.L_432 - .L_431)
	.align		4
.L_431:
        /*0048*/ 	.word	index@(.nv.constant0._ZN5flash44flash_bwd_dq_dk_dv_loop_seqk_parallel_kernelI23Flash_bwd_kernel_traitsILi256ELi64ELi32ELi8ELi4ELi1ELi2ELb1ELb1EN7cutlass6half_tE19Flash_kernel_traitsILi256ELi64ELi32ELi8ES3_EELb0ELb0ELb0ELb0ELb0ELb1ELb0EEEvNS_16Flash_bwd_paramsE)
        /*004c*/ 	.short	0x0380
        /*004e*/ 	.short	0x0280


	//----- nvinfo : EIATTR_SW_WAR
	.align		4
.L_432:
        /*0050*/ 	.byte	0x04, 0x36
        /*0052*/ 	.short	(.L_434 - .L_433)
.L_433:
        /*0054*/ 	.word	0x00000008
.L_434:


//--------------------- .nv.info._ZN5flash44flash_bwd_dq_dk_dv_loop_seqk_parallel_kernelI23Flash_bwd_kernel_traitsILi256ELi64ELi32ELi8ELi4ELi1ELi2ELb1ELb1EN7cutlass6half_tE19Flash_kernel_traitsILi256ELi64ELi32ELi8ES3_EELb0ELb0ELb0ELb0ELb0ELb1ELb1EEEvNS_16Flash_bwd_paramsE --------------------------
	.section	.nv.info._ZN5flash44flash_bwd_dq_dk_dv_loop_seqk_parallel_kernelI23Flash_bwd_kernel_traitsILi256ELi64ELi32ELi8ELi4ELi1ELi2ELb1ELb1EN7cutlass6half_tE19Flash_kernel_traitsILi256ELi64ELi32ELi8ES3_EELb0ELb0ELb0ELb0ELb0ELb1ELb1EEEvNS_16Flash_bwd_paramsE,"",@"SHT_CUDA_INFO"
	.sectionflags	@""
	.align	4


	//----- nvinfo : EIATTR_CUDA_API_VERSION
	.align		4
        /*0000*/ 	.byte	0x04, 0x37
        /*0002*/ 	.short	(.L_436 - .L_435)
.L_435:
        /*0004*/ 	.word	0x00000082


	//----- nvinfo : EIATTR_KPARAM_INFO
	.align		4
.L_436:
        /*0008*/ 	.byte	0x04, 0x17
        /*000a*/ 	.short	(.L_438 - .L_437)
.L_437:
        /*000c*/ 	.word	0x00000000
        /*0010*/ 	.short	0x0000
        /*0012*/ 	.short	0x0000
        /*0014*/ 	.byte	0x00, 0xf0, 0x01, 0x0a


	//----- nvinfo : EIATTR_SPARSE_MMA_MASK
	.align		4
.L_438:
        /*0018*/ 	.byte	0x03, 0x50
        /*001a*/ 	.short	0x0000


	//----- nvinfo : EIATTR_MAXREG_COUNT
	.align		4
        /*001c*/ 	.byte	0x03, 0x1b
        /*001e*/ 	.short	0x00ff


	//----- nvinfo : EIATTR_NUM_BARRIERS
	.align		4
        /*0020*/ 	.byte	0x02, 0x4c
        /*0022*/ 	.byte	0x01
	.zero		1


	//----- nvinfo : EIATTR_MERCURY_ISA_VERSION
	.align		4
        /*0024*/ 	.byte	0x03, 0x5f
        /*0026*/ 	.short	0x0101


	//----- nvinfo : EIATTR_VRC_CTA_INIT_COUNT
	.align		4
        /*0028*/ 	.byte	0x02, 0x4a
	.zero		1
	.zero		1


	//----- nvinfo : EIATTR_EXIT_INSTR_OFFSETS
	.align		4
        /*002c*/ 	.byte	0x04, 0x1c
        /*002e*/ 	.short	(.L_440 - .L_439)


	//   ....[0]....
.L_439:
        /*0030*/ 	.word	0x00000080


	//   ....[1]....
        /*0034*/ 	.word	0x00005bf0


	//----- nvinfo : EIATTR_CRS_STACK_SIZE
	.align		4
.L_440:
        /*0038*/ 	.byte	0x04, 0x1e
        /*003a*/ 	.short	(.L_442 - .L_441)
.L_441:
        /*003c*/ 	.word	0x00000000


	//----- nvinfo : EIATTR_CBANK_PARAM_SIZE
	.align		4
.L_442:
        /*0040*/ 	.byte	0x03, 0x19
        /*0042*/ 	.short	0x0280


	//----- nvinfo : EIATTR_PARAM_CBANK
	.align		4
        /*0044*/ 	.byte	0x04, 0x0a
        /*0046*/ 	.short	(.L_444 - .L_443)
	.align		4
.L_443:
        /*0048*/ 	.word	index@(.nv.constant0._ZN5flash44flash_bwd_dq_dk_dv_loop_seqk_parallel_kernelI23Flash_bwd_kernel_traitsILi256ELi64ELi32ELi8ELi4ELi1ELi2ELb1ELb1EN7cutlass6half_tE19Flash_kernel_traitsILi256ELi64ELi32ELi8ES3_EELb0ELb0ELb0ELb0ELb0ELb1ELb1EEEvNS_16Flash_bwd_paramsE)
        /*004c*/ 	.short	0x0380
        /*004e*/ 	.short	0x0280


	//----- nvinfo : EIATTR_SW_WAR
	.align		4
.L_444:
        /*0050*/ 	.byte	0x04, 0x36
        /*0052*/ 	.short	(.L_446 - .L_445)
.L_445:
        /*0054*/ 	.word	0x00000008
.L_446:


//--------------------- .nv.info._ZN5flash44flash_bwd_dq_dk_dv_loop_seqk_parallel_kernelI23Flash_bwd_kernel_traitsILi256ELi64ELi32ELi8ELi4ELi1ELi2ELb1ELb1EN7cutlass6half_tE19Flash_kernel_traitsILi256ELi64ELi32ELi8ES3_EELb0ELb0ELb0ELb1ELb0ELb0ELb0EEEvNS_16Flash_bwd_paramsE --------------------------
	.section	.nv.info._ZN5flash44flash_bwd_dq_dk_dv_loop_seqk_parallel_kernelI23Flash_bwd_kernel_traitsILi256ELi64ELi32ELi8ELi4ELi1ELi2ELb1ELb1EN7cutlass6half_tE19Flash_kernel_traitsILi256ELi64ELi32ELi8ES3_EELb0ELb0ELb0ELb1ELb0ELb0ELb0EEEvNS_16Flash_bwd_paramsE,"",@"SHT_CUDA_INFO"
	.sectionflags	@""
	.align	4


	//----- nvinfo : EIATTR_CUDA_API_VERSION
	.align		4
        /*0000*/ 	.byte	0x04, 0x37
        /*0002*/ 	.short	(.L_448 - .L_447)
.L_447:
        /*0004*/ 	.word	0x00000082


	//----- nvinfo : EIATTR_KPARAM_INFO
	.align		4
.L_448:
        /*0008*/ 	.byte	0x04, 0x17
        /*000a*/ 	.short	(.L_450 - .L_449)
.L_449:
        /*000c*/ 	.word	0x00000000
        /*0010*/ 	.short	0x0000
        /*0012*/ 	.short	0x0000
        /*0014*/ 	.byte	0x00, 0xf0, 0x01, 0x0a


	//----- nvinfo : EIATTR_SPARSE_MMA_MASK
	.align		4
.L_450:
        /*0018*/ 	.byte	0x03, 0x50
        /*001a*/ 	.short	0x0000


	//----- nvinfo : EIATTR_MAXREG_COUNT
	.align		4
        /*001c*/ 	.byte	0x03, 0x1b
        /*001e*/ 	.short	0x00ff


	//----- nvinfo : EIATTR_NUM_BARRIERS
	.align		4
        /*0020*/ 	.byte	0x02, 0x4c
        /*0022*/ 	.byte	0x01
	.zero		1


	//----- nvinfo : EIATTR_ANNOTATIONS
	.align		4
        /*0024*/ 	.byte	0x04, 0x55
        /*0026*/ 	.short	(.L_452 - .L_451)


	//   ....[0]....
.L_451:
        /*0028*/ 	.word	0x00000001
        /*002c*/ 	.byte	0x70, 0x4b, 0x00, 0x00, 0x01, 0x00, 0x00, 0x00, 0x50, 0x54, 0x00, 0x00


	//----- nvinfo : EIATTR_MERCURY_ISA_VERSION
	.align		4
.L_452:
        /*0038*/ 	.byte	0x03, 0x5f
        /*003a*/ 	.short	0x0101


	//----- nvinfo : EIATTR_VRC_CTA_INIT_COUNT
	.align		4
        /*003c*/ 	.byte	0x02, 0x4a
	.zero		1
	.zero		1


	//----- nvinfo : EIATTR_EXIT_INSTR_OFFSETS
	.align		4
        /*0040*/ 	.byte	0x04, 0x1c
        /*0042*/ 	.short	(.L_454 - .L_453)


	//   ....[0]....
.L_453:
        /*0044*/ 	.word	0x00000090


	//   ....[1]....
        /*0048*/ 	.word	0x00006e30


	//----- nvinfo : EIATTR_CRS_STACK_SIZE
	.align		4
.L_454:
        /*004c*/ 	.byte	0x04, 0x1e
        /*004e*/ 	.short	(.L_456 - .L_455)
.L_455:
        /*0050*/ 	.word	0x00000000


	//----- nvinfo : EIATTR_CBANK_PARAM_SIZE
	.align		4
.L_456:
        /*0054*/ 	.byte	0x03, 0x19
        /*0056*/ 	.short	0x0280


	//----- nvinfo : EIATTR_PARAM_CBANK
	.align		4
        /*0058*/ 	.byte	0x04, 0x0a
        /*005a*/ 	.short	(.L_458 - .L_457)
	.align		4
.L_457:
        /*005c*/ 	.word	index@(.nv.constant0._ZN5flash44flash_bwd_dq_dk_dv_loop_seqk_parallel_kernelI23Flash_bwd_kernel_traitsILi256ELi64ELi32ELi8ELi4ELi1ELi2ELb1ELb1EN7cutlass6half_tE19Flash_kernel_traitsILi256ELi64ELi32ELi8ES3_EELb0ELb0ELb0ELb1ELb0ELb0ELb0EEEvNS_16Flash_bwd_paramsE)
        /*0060*/ 	.short	0x0380
        /*0062*/ 	.short	0x0280


	//----- nvinfo : EIATTR_SW_WAR
	.align		4
.L_458:
        /*0064*/ 	.byte	0x04, 0x36
        /*0066*/ 	.short	(.L_460 - .L_459)
.L_459:
        /*0068*/ 	.word	0x00000008
.L_460:


//--------------------- .nv.info._ZN5flash44flash_bwd_dq_dk_dv_loop_seqk_parallel_kernelI23Flash_bwd_kernel_traitsILi256ELi64ELi32ELi8ELi4ELi1ELi2ELb1ELb1EN7cutlass6half_tE19Flash_kernel_traitsILi256ELi64ELi32ELi8ES3_EELb0ELb0ELb0ELb1ELb0ELb0ELb1EEEvNS_16Flash_bwd_paramsE --------------------------
	.section	.nv.info._ZN5flash44flash_bwd_dq_dk_dv_loop_seqk_parallel_kernelI23Flash_bwd_kernel_traitsILi256ELi64ELi32ELi8ELi4ELi1ELi2ELb1ELb1EN7cutlass6half_tE19Flash_kernel_traitsILi256ELi64ELi32ELi8ES3_EELb0ELb0ELb0ELb1ELb0ELb0ELb1EEEvNS_16Flash_bwd_paramsE,"",@"SHT_CUDA_INFO"
	.sectionflags	@""
	.align	4


	//----- nvinfo : EIATTR_CUDA_API_VERSION
	.align		4
        /*0000*/ 	.byte	0x04, 0x37
        /*0002*/ 	.short	(.L_462 - .L_461)
.L_461:
        /*0004*/ 	.word	0x00000082


	//----- nvinfo : EIATTR_KPARAM_INFO
	.align		4
.L_462:
        /*0008*/ 	.byte	0x04, 0x17
        /*000a*/ 	.short	(.L_464 - .L_463)
.L_463:
        /*000c*/ 	.word	0x00000000
        /*0010*/ 	.short	0x0000
        /*0012*/ 	.short	0x0000
        /*0014*/ 	.byte	0x00, 0xf0, 0x01, 0x0a


	//----- nvinfo : EIATTR_SPARSE_MMA_MASK
	.align		4
.L_464:
        /*0018*/ 	.byte	0x03, 0x50
        /*001a*/ 	.short	0x0000


	//----- nvinfo : EIATTR_MAXREG_COUNT
	.align		4
        /*001c*/ 	.byte	0x03, 0x1b
        /*001e*/ 	.short	0x00ff


	//----- nvinfo : EIATTR_NUM_BARRIERS
	.align		4
        /*0020*/ 	.byte	0x02, 0x4c
        /*0022*/ 	.byte	0x01
	.zero		1


	//----- nvinfo : EIATTR_MERCURY_ISA_VERSION
	.align		4
        /*0024*/ 	.byte	0x03, 0x5f
        /*0026*/ 	.short	0x0101


	//----- nvinfo : EIATTR_VRC_CTA_INIT_COUNT
	.align		4
        /*0028*/ 	.byte	0x02, 0x4a
	.zero		1
	.zero		1


	//----- nvinfo : EIATTR_EXIT_INSTR_OFFSETS
	.align		4
        /*002c*/ 	.byte	0x04, 0x1c
        /*002e*/ 	.short	(.L_466 - .L_465)


	//   ....[0]....
.L_465:
        /*0030*/ 	.word	0x00000080


	//   ....[1]....
        /*0034*/ 	.word	0x00007110


	//----- nvinfo : EIATTR_CRS_STACK_SIZE
	.align		4
.L_466:
        /*0038*/ 	.byte	0x04, 0x1e
        /*003a*/ 	.short	(.L_468 - .L_467)
.L_467:
        /*003c*/ 	.word	0x00000000


	//----- nvinfo : EIATTR_CBANK_PARAM_SIZE
	.align		4
.L_468:
        /*0040*/ 	.byte	0x03, 0x19
        /*0042*/ 	.short	0x0280


	//----- nvinfo : EIATTR_PARAM_CBANK
	.align		4
        /*0044*/ 	.byte	0x04, 0x0a
        /*0046*/ 	.short	(.L_470 - .L_469)
	.align		4
.L_469:
        /*0048*/ 	.word	index@(.nv.constant0._ZN5flash44flash_bwd_dq_dk_dv_loop_seqk_parallel_kernelI23Flash_bwd_kernel_traitsILi256ELi64ELi32ELi8ELi4ELi1ELi2ELb1ELb1EN7cutlass6half_tE19Flash_kernel_traitsILi256ELi64ELi32ELi8ES3_EELb0ELb0ELb0ELb1ELb0ELb0ELb1EEEvNS_16Flash_bwd_paramsE)
        /*004c*/ 	.short	0x0380
        /*004e*/ 	.short	0x0280


	//----- nvinfo : EIATTR_SW_WAR
	.align		4
.L_470:
        /*0050*/ 	.byte	0x04, 0x36
        /*0052*/ 	.short	(.L_472 - .L_471)
.L_471:
        /*0054*/ 	.word	0x00000008
.L_472:


//--------------------- .nv.info._ZN5flash44flash_bwd_dq_dk_dv_loop_seqk_parallel_kernelI23Flash_bwd_kernel_traitsILi256ELi64ELi32ELi8ELi4ELi1ELi2ELb1ELb1EN7cutlass6half_tE19Flash_kernel_traitsILi256ELi64ELi32ELi8ES3_EELb0ELb0ELb1ELb0ELb0ELb1ELb0EEEvNS_16Flash_bwd_paramsE --------------------------
	.section	.nv.info._ZN5flash44flash_bwd_dq_dk_dv_loop_seqk_parallel_kernelI23Flash_bwd_kernel_traitsILi256ELi64ELi32ELi8ELi4ELi1ELi2ELb1ELb1EN7cutlass6half_tE19Flash_kernel_traitsILi256ELi64ELi32ELi8ES3_EELb0ELb0ELb1ELb0ELb0ELb1ELb0EEEvNS_16Flash_bwd_paramsE,"",@"SHT_CUDA_INFO"
	.sectionflags	@""
	.align	4


	//----- nvinfo : EIATTR_CUDA_API_VERSION
	.align		4
        /*0000*/ 	.byte	0x04, 0x37
        /*0002*/ 	.short	(.L_474 - .L_473)
.L_473:
        /*0004*/ 	.word	0x00000082


	//----- nvinfo : EIATTR_KPARAM_INFO
	.align		4
.L_474:
        /*0008*/ 	.byte	0x04, 0x17
        /*000a*/ 	.short	(.L_476 - .L_475)
.L_475:
        /*000c*/ 	.word	0x00000000
        /*0010*/ 	.short	0x0000
        /*0012*/ 	.short	0x0000
        /*0014*/ 	.byte	0x00, 0xf0, 0x01, 0x0a


	//----- nvinfo : EIATTR_SPARSE_MMA_MASK
	.align		4
.L_476:
        /*0018*/ 	.byte	0x03, 0x50
        /*001a*/ 	.short	0x0000


	//----- nvinfo : EIATTR_MAXREG_COUNT
	.align		4
        /*001c*/ 	.byte	0x03, 0x1b
        /*001e*/ 	.short	0x00ff


	//----- nvinfo : EIATTR_NUM_BARRIERS
	.align		4
        /*0020*/ 	.byte	0x02, 0x4c
        /*0022*/ 	.byte	0x01
	.zero		1


	//----- nvinfo : EIATTR_ANNOTATIONS
	.align		4
        /*0024*/ 	.byte	0x04, 0x55
        /*0026*/ 	.short	(.L_478 - .L_477)


	//   ....[0]....
.L_477:
        /*0028*/ 	.word	0x00000001
        /*002c*/ 	.byte	0x50, 0x3f, 0x00, 0x00, 0x01, 0x00, 0x00, 0x00, 0x30, 0x4c, 0x00, 0x00


	//----- nvinfo : EIATTR_MERCURY_ISA_VERSION
	.align		4
.L_478:
        /*0038*/ 	.byte	0x03, 0x5f
        /*003a*/ 	.short	0x0101


	//----- nvinfo : EIATTR_VRC_CTA_INIT_COUNT
	.align		4
        /*003c*/ 	.byte	0x02, 0x4a
	.zero		1
	.zero		1


	//----- nvinfo : EIATTR_EXIT_INSTR_OFFSETS
	.align		4
        /*0040*/ 	.byte	0x04, 0x1c
        /*0042*/ 	.short	(.L_480 - .L_479)


	//   ....[0]....
.L_479:
        /*0044*/ 	.word	0x00000090


	//   ....[1]....
        /*0048*/ 	.word	0x00005f90


	//----- nvinfo : EIATTR_CRS_STACK_SIZE
	.align		4
.L_480:
        /*004c*/ 	.byte	0x04, 0x1e
        /*004e*/ 	.short	(.L_482 - .L_481)
.L_481:
        /*0050*/ 	.word	0x00000000


	//----- nvinfo : EIATTR_CBANK_PARAM_SIZE
	.align		4
.L_482:
        /*0054*/ 	.byte	0x03, 0x19
        /*0056*/ 	.short	0x0280


	//----- nvinfo : EIATTR_PARAM_CBANK
	.align		4
        /*0058*/ 	.byte	0x04, 0x0a
        /*005a*/ 	.short	(.L_484 - .L_483)
	.align		4
.L_483:
        /*005c*/ 	.word	index@(.nv.constant0._ZN5flash44flash_bwd_dq_dk_dv_loop_seqk_parallel_kernelI23Flash_bwd_kernel_traitsILi256ELi64ELi32ELi8ELi4ELi1ELi2ELb1ELb1EN7cutlass6half_tE19Flash_kernel_traitsILi256ELi64ELi32ELi8ES3_EELb0ELb0ELb1ELb0ELb0ELb1ELb0EEEvNS_16Flash_bwd_paramsE)
        /*0060*/ 	.short	0x0380
        /*0062*/ 	.short	0x0280


	//----- nvinfo : EIATTR_SW_WAR
	.align		4
.L_484:
        /*0064*/ 	.byte	0x04, 0x36
        /*0066*/ 	.short	(.L_486 - .L_485)
.L_485:
        /*0068*/ 	.word	0x00000008
.L_486:


//--------------------- .nv.info._ZN5flash44flash_bwd_dq_dk_dv_loop_seqk_parallel_kernelI23Flash_bwd_kernel_traitsILi256ELi64ELi32ELi8ELi4ELi1ELi2ELb1ELb1EN7cutlass6half_tE19Flash_kernel_traitsILi256ELi64ELi32ELi8ES3_EELb0ELb0ELb1ELb0ELb0ELb1ELb1EEEvNS_16Flash_bwd_paramsE --------------------------
	.section	.nv.info._ZN5flash44flash_bwd_dq_dk_dv_loop_seqk_parallel_kernelI23Flash_bwd_kernel_traitsILi256ELi64ELi32ELi8ELi4ELi1ELi2ELb1ELb1EN7cutlass6half_tE19Flash_kernel_traitsILi256ELi64ELi32ELi8ES3_EELb0ELb0ELb1ELb0ELb0ELb1ELb1EEEvNS_16Flash_bwd_paramsE,"",@"SHT_CUDA_INFO"
	.sectionflags	@""
	.align	4


	//----- nvinfo : EIATTR_CUDA_API_VERSION
	.align		4
        /*0000*/ 	.byte	0x04, 0x37
        /*0002*/ 	.short	(.L_488 - .L_487)
.L_487:
        /*0004*/ 	.word	0x00000082


	//----- nvinfo : EIATTR_KPARAM_INFO
	.align		4
.L_488:
        /*0008*/ 	.byte	0x04, 0x17
        /*000a*/ 	.short	(.L_490 - .L_489)
.L_489:
        /*000c*/ 	.word	0x00000000
        /*0010*/ 	.short	0x0000
        /*0012*/ 	.short	0x0000
        /*0014*/ 	.byte	0x00, 0xf0, 0x01, 0x0a


	//----- nvinfo : EIATTR_SPARSE_MMA_MASK
	.align		4
.L_490:
        /*0018*/ 	.byte	0x03, 0x50
        /*001a*/ 	.short	0x0000


	//----- nvinfo : EIATTR_MAXREG_COUNT
	.align		4
        /*001c*/ 	.byte	0x03, 0x1b
        /*001e*/ 	.short	0x00ff


	//----- nvinfo : EIATTR_NUM_BARRIERS
	.align		4
        /*0020*/ 	.byte	0x02, 0x4c
        /*0022*/ 	.byte	0x01
	.zero		1


	//----- nvinfo : EIATTR_ANNOTATIONS
	.align		4
        /*0024*/ 	.byte	0x04, 0x55
        /*0026*/ 	.short	(.L_492 - .L_491)


	//   ....[0]....
.L_491:
        /*0028*/ 	.word	0x00000001
        /*002c*/ 	.byte	0x80, 0x42, 0x00, 0x00, 0x01, 0x00, 0x00, 0x00, 0x60, 0x4f, 0x00, 0x00


	//----- nvinfo : EIATTR_MERCURY_ISA_VERSION
	.align		4
.L_492:
        /*0038*/ 	.byte	0x03, 0x5f
        /*003a*/ 	.short	0x0101


	//----- nvinfo : EIATTR_VRC_CTA_INIT_COUNT
	.align		4
        /*003c*/ 	.byte	0x02, 0x4a
	.zero		1
	.zero		1


	//----- nvinfo : EIATTR_EXIT_INSTR_OFFSETS
	.align		4
        /*0040*/ 	.byte	0x04, 0x1c
        /*0042*/ 	.short	(.L_494 - .L_493)


	//   ....[0]....
.L_493:
        /*0044*/ 	.word	0x00000090


	//   ....[1]....
        /*0048*/ 	.word	0x000062c0


	//----- nvinfo : EIATTR_CRS_STACK_SIZE
	.align		4
.L_494:
        /*004c*/ 	.byte	0x04, 0x1e
        /*004e*/ 	.short	(.L_496 - .L_495)
.L_495:
        /*0050*/ 	.word	0x00000000


	//----- nvinfo : EIATTR_CBANK_PARAM_SIZE
	.align		4
.L_496:
        /*0054*/ 	.byte	0x03, 0x19
        /*0056*/ 	.short	0x0280


	//----- nvinfo : EIATTR_PARAM_CBANK
	.align		4
        /*0058*/ 	.byte	0x04, 0x0a
        /*005a*/ 	.short	(.L_498 - .L_497)
	.align		4
.L_497:
        /*005c*/ 	.word	index@(.nv.constant0._ZN5flash44flash_bwd_dq_dk_dv_loop_seqk_parallel_kernelI23Flash_bwd_kernel_traitsILi256ELi64ELi32ELi8ELi4ELi1ELi2ELb1ELb1EN7cutlass6half_tE19Flash_kernel_traitsILi256ELi64ELi32ELi8ES3_EELb0ELb0ELb1ELb0ELb0ELb1ELb1EEEvNS_16Flash_bwd_paramsE)
        /*0060*/ 	.short	0x0380
        /*0062*/ 	.short	0x0280


	//----- nvinfo : EIATTR_SW_WAR
	.align		4
.L_498:
        /*0064*/ 	.byte	0x04, 0x36
        /*0066*/ 	.short	(.L_500 - .L_499)
.L_499:
        /*0068*/ 	.word	0x00000008
.L_500:


//--------------------- .nv.info._ZN5flash44flash_bwd_dq_dk_dv_loop_seqk_parallel_kernelI23Flash_bwd_kernel_traitsILi256ELi64ELi32ELi8ELi4ELi1ELi2ELb1ELb1EN7cutlass6half_tE19Flash_kernel_traitsILi256ELi64ELi32ELi8ES3_EELb0ELb0ELb1ELb1ELb0ELb0ELb0EEEvNS_16Flash_bwd_paramsE --------------------------
	.section	.nv.info._ZN5flash44flash_bwd_dq_dk_dv_loop_seqk_parallel_kernelI23Flash_bwd_kernel_traitsILi256ELi64ELi32ELi8ELi4ELi1ELi2ELb1ELb1EN7cutlass6half_tE19Flash_kernel_traitsILi256ELi64ELi32ELi8ES3_EELb0ELb0ELb1ELb1ELb0ELb0ELb0EEEvNS_16Flash_bwd_paramsE,"",@"SHT_CUDA_INFO"
	.sectionflags	@""
	.align	4


	//----- nvinfo : EIATTR_CUDA_API_VERSION
	.align		4
        /*0000*/ 	.byte	0x04, 0x37
        /*0002*/ 	.short	(.L_502 - .L_501)
.L_501:
        /*0004*/ 	.word	0x00000082


	//----- nvinfo : EIATTR_KPARAM_INFO
	.align		4
.L_502:
        /*0008*/ 	.byte	0x04, 0x17
        /*000a*/ 	.short	(.L_504 - .L_503)
.L_503:
        /*000c*/ 	.word	0x00000000
        /*0010*/ 	.short	0x0000
        /*0012*/ 	.short	0x0000
        /*0014*/ 	.byte	0x00, 0xf0, 0x01, 0x0a


	//----- nvinfo : EIATTR_SPARSE_MMA_MASK
	.align		4
.L_504:
        /*0018*/ 	.byte	0x03, 0x50
        /*001a*/ 	.short	0x0000


	//----- nvinfo : EIATTR_MAXREG_COUNT
	.align		4
        /*001c*/ 	.byte	0x03, 0x1b
        /*001e*/ 	.short	0x00ff


	//----- nvinfo : EIATTR_NUM_BARRIERS
	.align		4
        /*0020*/ 	.byte	0x02, 0x4c
        /*0022*/ 	.byte	0x01
	.zero		1


	//----- nvinfo : EIATTR_MERCURY_ISA_VERSION
	.align		4
        /*0024*/ 	.byte	0x03, 0x5f
        /*0026*/ 	.short	0x0101


	//----- nvinfo : EIATTR_VRC_CTA_INIT_COUNT
	.align		4
        /*0028*/ 	.byte	0x02, 0x4a
	.zero		1
	.zero		1


	//----- nvinfo : EIATTR_EXIT_INSTR_OFFSETS
	.align		4
        /*002c*/ 	.byte	0x04, 0x1c
        /*002e*/ 	.short	(.L_506 - .L_505)


	//   ....[0]....
.L_505:
        /*0030*/ 	.word	0x00000080


	//   ....[1]....
        /*0034*/ 	.word	0x000072b0


	//----- nvinfo : EIATTR_CRS_STACK_SIZE
	.align		4
.L_506:
        /*0038*/ 	.byte	0x04, 0x1e
        /*003a*/ 	.short	(.L_508 - .L_507)
.L_507:
        /*003c*/ 	.word	0x00000000


	//----- nvinfo : EIATTR_CBANK_PARAM_SIZE
	.align		4
.L_508:
        /*0040*/ 	.byte	0x03, 0x19
        /*0042*/ 	.short	0x0280


	//----- nvinfo : EIATTR_PARAM_CBANK
	.align		4
        /*0044*/ 	.byte	0x04, 0x0a
        /*0046*/ 	.short	(.L_510 - .L_509)
	.align		4
.L_509:
        /*0048*/ 	.word	index@(.nv.constant0._ZN5flash44flash_bwd_dq_dk_dv_loop_seqk_parallel_kernelI23Flash_bwd_kernel_traitsILi256ELi64ELi32ELi8ELi4ELi1ELi2ELb1ELb1EN7cutlass6half_tE19Flash_kernel_traitsILi256ELi64ELi32ELi8ES3_EELb0ELb0ELb1ELb1ELb0ELb0ELb0EEEvNS_16Flash_bwd_paramsE)
        /*004c*/ 	.short	0x0380
        /*004e*/ 	.short	0x0280


	//----- nvinfo : EIATTR_SW_WAR
	.align		4
.L_510:
        /*0050*/ 	.byte	0x04, 0x36
        /*0052*/ 	.short	(.L_512 - .L_511)
.L_511:
        /*0054*/ 	.word	0x00000008
.L_512:


//--------------------- .nv.info._ZN5flash44flash_bwd_dq_dk_dv_loop_seqk_parallel_kernelI23Flash_bwd_kernel_traitsILi256ELi64ELi32ELi8ELi4ELi1ELi2ELb1ELb1EN7cutlass6half_tE19Flash_kernel_traitsILi256ELi64ELi32ELi8ES3_EELb0ELb0ELb1ELb1ELb0ELb0ELb1EEEvNS_16Flash_bwd_paramsE --------------------------
	.section	.nv.info._ZN5flash44flash_bwd_dq_dk_dv_loop_seqk_parallel_kernelI23Flash_bwd_kernel_traitsILi256ELi64ELi32ELi8ELi4ELi1ELi2ELb1ELb1EN7cutlass6half_tE19Flash_kernel_traitsILi256ELi64ELi32ELi8ES3_EELb0ELb0ELb1ELb1ELb0ELb0ELb1EEEvNS_16Flash_bwd_paramsE,"",@"SHT_CUDA_INFO"
	.sectionflags	@""
	.align	4


	//----- nvinfo : EIATTR_CUDA_API_VERSION
	.align		4
        /*0000*/ 	.byte	0x04, 0x37
        /*0002*/ 	.short	(.L_514 - .L_513)
.L_513:
        /*0004*/ 	.word	0x00000082


	//----- nvinfo : EIATTR_KPARAM_INFO
	.align		4
.L_514:
        /*0008*/ 	.byte	0x04, 0x17
        /*000a*/ 	.short	(.L_516 - .L_515)
.L_515:
        /*000c*/ 	.word	0x00000000
        /*0010*/ 	.short	0x0000
        /*0012*/ 	.short	0x0000
        /*0014*/ 	.byte	0x00, 0xf0, 0x01, 0x0a


	//----- nvinfo : EIATTR_SPARSE_MMA_MASK
	.align		4
.L_516:
        /*0018*/ 	.byte	0x03, 0x50
        /*001a*/ 	.short	0x0000


	//----- nvinfo : EIATTR_MAXREG_COUNT
	.align		4
        /*001c*/ 	.byte	0x03, 0x1b
        /*001e*/ 	.short	0x00ff


	//----- nvinfo : EIATTR_NUM_BARRIERS
	.align		4
        /*0020*/ 	.byte	0x02, 0x4c
        /*0022*/ 	.byte	0x01
	.zero		1


	//----- nvinfo : EIATTR_MERCURY_ISA_VERSION
	.align		4
        /*0024*/ 	.byte	0x03, 0x5f
        /*0026*/ 	.short	0x0101


	//----- nvinfo : EIATTR_VRC_CTA_INIT_COUNT
	.align		4
        /*0028*/ 	.byte	0x02, 0x4a
	.zero		1
	.zero		1


	//----- nvinfo : EIATTR_EXIT_INSTR_OFFSETS
	.align		4
        /*002c*/ 	.byte	0x04, 0x1c
        /*002e*/ 	.short	(.L_518 - .L_517)


	//   ....[0]....
.L_517:
        /*0030*/ 	.word	0x00000080


	//   ....[1]....
        /*0034*/ 	.word	0x00007560


	//----- nvinfo : EIATTR_CRS_STACK_SIZE
	.align		4
.L_518:
        /*0038*/ 	.byte	0x04, 0x1e
        /*003a*/ 	.short	(.L_520 - .L_519)
.L_519:
        /*003c*/ 	.word	0x00000000


	//----- nvinfo : EIATTR_CBANK_PARAM_SIZE
	.align		4
.L_520:
        /*0040*/ 	.byte	0x03, 0x19
        /*0042*/ 	.short	0x0280


	//----- nvinfo : EIATTR_PARAM_CBANK
	.align		4
        /*0044*/ 	.byte	0x04, 0x0a
        /*0046*/ 	.short	(.L_522 - .L_521)
	.align		4
.L_521:
        /*0048*/ 	.word	index@(.nv.constant0._ZN5flash44flash_bwd_dq_dk_dv_loop_seqk_parallel_kernelI23Flash_bwd_kernel_traitsILi256ELi64ELi32ELi8ELi4ELi1ELi2ELb1ELb1EN7cutlass6half_tE19Flash_kernel_traitsILi256ELi64ELi32ELi8ES3_EELb0ELb0ELb1ELb1ELb0ELb0ELb1EEEvNS_16Flash_bwd_paramsE)
        /*004c*/ 	.short	0x0380
        /*004e*/ 	.short	0x0280


	//----- nvinfo : EIATTR_SW_WAR
	.align		4
.L_522:
        /*0050*/ 	.byte	0x04, 0x36
        /*0052*/ 	.short	(.L_524 - .L_523)
.L_523:
        /*0054*/ 	.word	0x00000008
.L_524:


//--------------------- .nv.info._ZN5flash25flash_bwd_dot_do_o_kernelILb0E23Flash_bwd_kernel_traitsILi256ELi64ELi32ELi8ELi4ELi1ELi2ELb1ELb1EN7cutlass6half_tE19Flash_kernel_traitsILi256ELi64ELi32ELi8ES3_EEEEvNS_16Flash_bwd_paramsE --------------------------
	.section	.nv.info._ZN5flash25flash_bwd_dot_do_o_kernelILb0E23Flash_bwd_kernel_traitsILi256ELi64ELi32ELi8ELi4ELi1ELi2ELb1ELb1EN7cutlass6half_tE19Flash_kernel_traitsILi256ELi64ELi32ELi8ES3_EEEEvNS_16Flash_bwd_paramsE,"",@"SHT_CUDA_INFO"
	.sectionflags	@""
	.align	4


	//----- nvinfo : EIATTR_CUDA_API_VERSION
	.align		4
        /*0000*/ 	.byte	0x04, 0x37
        /*0002*/ 	.short	(.L_526 - .L_525)
.L_525:
        /*0004*/ 	.word	0x00000082


	//----- nvinfo : EIATTR_KPARAM_INFO
	.align		4
.L_526:
        /*0008*/ 	.byte	0x04, 0x17
        /*000a*/ 	.short	(.L_528 - .L_527)
.L_527:
        /*000c*/ 	.word	0x00000000
        /*0010*/ 	.short	0x0000
        /*0012*/ 	.short	0x0000
        /*0014*/ 	.byte	0x00, 0xf0, 0x01, 0x0a


	//----- nvinfo : EIATTR_SPARSE_MMA_MASK
	.align		4
.L_528:
        /*0018*/ 	.byte	0x03, 0x50
        /*001a*/ 	.short	0x0000


	//----- nvinfo : EIATTR_MAXREG_COUNT
	.align		4
        /*001c*/ 	.byte	0x03, 0x1b
        /*001e*/ 	.short	0x00ff


	//----- nvinfo : EIATTR_MERCURY_ISA_VERSION
	.align		4
        /*0020*/ 	.byte	0x03, 0x5f
        /*0022*/ 	.short	0x0101


	//----- nvinfo : EIATTR_COOP_GROUP_MASK_REGIDS
	.align		4
        /*0024*/ 	.byte	0x04, 0x29
        /*0026*/ 	.short	(.L_530 - .L_529)


	//   ....[0]....
.L_529:
        /*0028*/ 	.word	0xffffffff


	//   ....[1]....
        /*002c*/ 	.word	0xffffffff


	//   ....[2]....
        /*0030*/ 	.word	0xffffffff


	//   ....[3]....
        /*0034*/ 	.word	0xffffffff


	//   ....[4]....
        /*0038*/ 	.word	0xffffffff


	//   ....[5]....
        /*003c*/ 	.word	0xffffffff


	//----- nvinfo : EIATTR_COOP_GROUP_INSTR_OFFSETS
	.align		4
.L_530:
        /*0040*/ 	.byte	0x04, 0x28
        /*0042*/ 	.short	(.L_532 - .L_531)


	//   ....[0]....
.L_531:
        /*0044*/ 	.word	0x00001880


	//   ....[1]....
        /*0048*/ 	.word	0x000018a0


	//   ....[2]....
        /*004c*/ 	.word	0x000018d0


	//   ....[3]....
        /*0050*/ 	.word	0x000018f0


	//   ....[4]....
        /*0054*/ 	.word	0x00001950


	//   ....[5]....
        /*0058*/ 	.word	0x00001970


	//----- nvinfo : EIATTR_VRC_CTA_INIT_COUNT
	.align		4
.L_532:
        /*005c*/ 	.byte	0x02, 0x4a
	.zero		1
	.zero		1


	//----- nvinfo : EIATTR_EXIT_INSTR_OFFSETS
	.align		4
        /*0060*/ 	.byte	0x04, 0x1c
        /*0062*/ 	.short	(.L_534 - .L_533)


	//   ....[0]....
.L_533:
        /*0064*/ 	.word	0x00000120


	//   ....[1]....
        /*0068*/ 	.word	0x000019d0


	//   ....[2]....
        /*006c*/ 	.word	0x000019f0


	//----- nvinfo : EIATTR_CRS_STACK_SIZE
	.align		4
.L_534:
        /*0070*/ 	.byte	0x04, 0x1e
        /*0072*/ 	.short	(.L_536 - .L_535)
.L_535:
        /*0074*/ 	.word	0x00000000


	//----- nvinfo : EIATTR_CBANK_PARAM_SIZE
	.align		4
.L_536:
        /*0078*/ 	.byte	0x03, 0x19
        /*007a*/ 	.short	0x0280


	//----- nvinfo : EIATTR_PARAM_CBANK
	.align		4
        /*007c*/ 	.byte	0x04, 0x0a
        /*007e*/ 	.short	(.L_538 - .L_537)
	.align		4
.L_537:
        /*0080*/ 	.word	index@(.nv.constant0._ZN5flash25flash_bwd_dot_do_o_kernelILb0E23Flash_bwd_kernel_traitsILi256ELi64ELi32ELi8ELi4ELi1ELi2ELb1ELb1EN7cutlass6half_tE19Flash_kernel_traitsILi256ELi64ELi32ELi8ES3_EEEEvNS_16Flash_bwd_paramsE)
        /*0084*/ 	.short	0x0380
        /*0086*/ 	.short	0x0280


	//----- nvinfo : EIATTR_SW_WAR
	.align		4
.L_538:
        /*0088*/ 	.byte	0x04, 0x36
        /*008a*/ 	.short	(.L_540 - .L_539)
.L_539:
        /*008c*/ 	.word	0x00000008
.L_540:


//--------------------- .nv.info._ZN5flash25flash_bwd_dot_do_o_kernelILb1E23Flash_bwd_kernel_traitsILi256ELi64ELi32ELi8ELi4ELi1ELi2ELb1ELb1EN7cutlass6half_tE19Flash_kernel_traitsILi256ELi64ELi32ELi8ES3_EEEEvNS_16Flash_bwd_paramsE --------------------------
	.section	.nv.info._ZN5flash25flash_bwd_dot_do_o_kernelILb1E23Flash_bwd_kernel_traitsILi256ELi64ELi32ELi8ELi4ELi1ELi2ELb1ELb1EN7cutlass6half_tE19Flash_kernel_traitsILi256ELi64ELi32ELi8ES3_EEEEvNS_16Flash_bwd_paramsE,"",@"SHT_CUDA_INFO"
	.sectionflags	@""
	.align	4


	//----- nvinfo : EIATTR_CUDA_API_VERSION
	.align		4
        /*0000*/ 	.byte	0x04, 0x37
        /*0002*/ 	.short	(.L_542 - .L_541)
.L_541:
        /*0004*/ 	.word	0x00000082


	//----- nvinfo : EIATTR_KPARAM_INFO
	.align		4
.L_542:
        /*0008*/ 	.byte	0x04, 0x17
        /*000a*/ 	.short	(.L_544 - .L_543)
.L_543:
        /*000c*/ 	.word	0x00000000
        /*0010*/ 	.short	0x0000
        /*0012*/ 	.short	0x0000
        /*0014*/ 	.byte	0x00, 0xf0, 0x01, 0x0a


	//----- nvinfo : EIATTR_SPARSE_MMA_MASK
	.align		4
.L_544:
        /*0018*/ 	.byte	0x03, 0x50
        /*001a*/ 	.short	0x0000


	//----- nvinfo : EIATTR_MAXREG_COUNT
	.align		4
        /*001c*/ 	.byte	0x03, 0x1b
        /*001e*/ 	.short	0x00ff


	//----- nvinfo : EIATTR_MERCURY_ISA_VERSION
	.align		4
        /*0020*/ 	.byte	0x03, 0x5f
        /*0022*/ 	.short	0x0101


	//----- nvinfo : EIATTR_COOP_GROUP_MASK_REGIDS
	.align		4
        /*0024*/ 	.byte	0x04, 0x29
        /*0026*/ 	.short	(.L_546 - .L_545)


	//   ....[0]....
.L_545:
        /*0028*/ 	.word	0xffffffff


	//   ....[1]....
        /*002c*/ 	.word	0xffffffff


	//   ....[2]....
        /*0030*/ 	.word	0xffffffff


	//   ....[3]....
        /*0034*/ 	.word	0xffffffff


	//   ....[4]....
        /*0038*/ 	.word	0xffffffff


	//   ....[5]....
        /*003c*/ 	.word	0xffffffff


	//----- nvinfo : EIATTR_COOP_GROUP_INSTR_OFFSETS
	.align		4
.L_546:
        /*0040*/ 	.byte	0x04, 0x28
        /*0042*/ 	.short	(.L_548 - .L_547)


	//   ....[0]....
.L_547:
        /*0044*/ 	.word	0x00001ba0


	//   ....[1]....
        /*0048*/ 	.word	0x00001bc0


	//   ....[2]....
        /*004c*/ 	.word	0x00001c10


	//   ....[3]....
        /*0050*/ 	.word	0x00001c30


	//   ....[4]....
        /*0054*/ 	.word	0x00001cb0


	//   ....[5]....
        /*0058*/ 	.word	0x00001ce0


	//----- nvinfo : EIATTR_VRC_CTA_INIT_COUNT
	.align		4
.L_548:
        /*005c*/ 	.byte	0x02, 0x4a
	.zero		1
	.zero		1


	//----- nvinfo : EIATTR_EXIT_INSTR_OFFSETS
	.align		4
        /*0060*/ 	.byte	0x04, 0x1c
        /*0062*/ 	.short	(.L_550 - .L_549)


	//   ....[0]....
.L_549:
        /*0064*/ 	.word	0x00000120


	//   ....[1]....
        /*0068*/ 	.word	0x00001eb0


	//----- nvinfo : EIATTR_CRS_STACK_SIZE
	.align		4
.L_550:
        /*006c*/ 	.byte	0x04, 0x1e
        /*006e*/ 	.short	(.L_552 - .L_551)
.L_551:
        /*0070*/ 	.word	0x00000000


	//----- nvinfo : EIATTR_CBANK_PARAM_SIZE
	.align		4
.L_552:
        /*0074*/ 	.byte	0x03, 0x19
        /*0076*/ 	.short	0x0280


	//----- nvinfo : EIATTR_PARAM_CBANK
	.align		4
        /*0078*/ 	.byte	0x04, 0x0a
        /*007a*/ 	.short	(.L_554 - .L_553)
	.align		4
.L_553:
        /*007c*/ 	.word	index@(.nv.constant0._ZN5flash25flash_bwd_dot_do_o_kernelILb1E23Flash_bwd_kernel_traitsILi256ELi64ELi32ELi8ELi4ELi1ELi2ELb1ELb1EN7cutlass6half_tE19Flash_kernel_traitsILi256ELi64ELi32ELi8ES3_EEEEvNS_16Flash_bwd_paramsE)
        /*0080*/ 	.short	0x0380
        /*0082*/ 	.short	0x0280


	//----- nvinfo : EIATTR_SW_WAR
	.align		4
.L_554:
        /*0084*/ 	.byte	0x04, 0x36
        /*0086*/ 	.short	(.L_556 - .L_555)
.L_555:
        /*0088*/ 	.word	0x00000008
.L_556:


//--------------------- .nv.info._ZN5flash44flash_bwd_dq_dk_dv_loop_seqk_parallel_kernelI23Flash_bwd_kernel_traitsILi256ELi64ELi64ELi8ELi4ELi2ELi2ELb0ELb1EN7cutlass6half_tE19Flash_kernel_traitsILi256ELi64ELi64ELi8ES3_EELb0ELb0ELb0ELb0ELb0ELb0ELb0EEEvNS_16Flash_bwd_paramsE --------------------------
	.section	.nv.info._ZN5flash44flash_bwd_dq_dk_dv_loop_seqk_parallel_kernelI23Flash_bwd_kernel_traitsILi256ELi64ELi64ELi8ELi4ELi2ELi2ELb0ELb1EN7cutlass6half_tE19Flash_kernel_traitsILi256ELi64ELi64ELi8ES3_EELb0ELb0ELb0ELb0ELb0ELb0ELb0EEEvNS_16Flash_bwd_paramsE,"",@"SHT_CUDA_INFO"
	.sectionflags	@""
	.align	4


	//----- nvinfo : EIATTR_CUDA_API_VERSION
	.align		4
        /*0000*/ 	.byte	0x04, 0x37
        /*0002*/ 	.short	(.L_558 - .L_557)
.L_557:
        /*0004*/ 	.word	0x00000082


	//----- nvinfo : EIATTR_KPARAM_INFO
	.align		4
.L_558:
        /*0008*/ 	.byte	0x04, 0x17
        /*000a*/ 	.short	(.L_560 - .L_559)
.L_559:
        /*000c*/ 	.word	0x00000000
        /*0010*/ 	.short	0x0000
        /*0012*/ 	.short	0x0000
        /*0014*/ 	.byte	0x00, 0xf0, 0x01, 0x0a


	//----- nvinfo : EIATTR_SPARSE_MMA_MASK
	.align		4
.L_560:
        /*0018*/ 	.byte	0x03, 0x50
        /*001a*/ 	.short	0x0000


	//----- nvinfo : EIATTR_MAXREG_COUNT
	.align		4
        /*001c*/ 	.byte	0x03, 0x1b
        /*001e*/ 	.short	0x00ff


	//----- nvinfo : EIATTR_NUM_BARRIERS
	.align		4
        /*0020*/ 	.byte	0x02, 0x4c
        /*0022*/ 	.byte	0x01
	.zero		1


	//----- nvinfo : EIATTR_MERCURY_ISA_VERSION
	.align		4
        /*0024*/ 	.byte	0x03, 0x5f
        /*0026*/ 	.short	0x0101


	//----- nvinfo : EIATTR_VRC_CTA_INIT_COUNT
	.align		4
        /*0028*/ 	.byte	0x02, 0x4a
	.zero		1
	.zero		1


	//----- nvinfo : EIATTR_EXIT_INSTR_OFFSETS
	.align		4
        /*002c*/ 	.byte	0x04, 0x1c
        /*002e*/ 	.short	(.L_562 - .L_561)


	//   ....[0]....
.L_561:
        /*0030*/ 	.word	0x00000080


	//   ....[1]....
        /*0034*/ 	.word	0x00009480


	//----- nvinfo : EIATTR_CRS_STACK_SIZE
	.align		4
.L_562:
        /*0038*/ 	.byte	0x04, 0x1e
        /*003a*/ 	.short	(.L_564 - .L_563)
.L_563:
        /*003c*/ 	.word	0x00000000


	//----- nvinfo : EIATTR_CBANK_PARAM_SIZE
	.align		4
.L_564:
        /*0040*/ 	.byte	0x03, 0x19
        /*0042*/ 	.short	0x0280


	//----- nvinfo : EIATTR_PARAM_CBANK
	.align		4
        /*0044*/ 	.byte	0x04, 0x0a
        /*0046*/ 	.short	(.L_566 - .L_565)
	.align		4
.L_565:
        /*0048*/ 	.word	index@(.nv.constant0._ZN5flash44flash_bwd_dq_dk_dv_loop_seqk_parallel_kernelI23Flash_bwd_kernel_traitsILi256ELi64ELi64ELi8ELi4ELi2ELi2ELb0ELb1EN7cutlass6half_tE19Flash_kernel_traitsILi256ELi64ELi64ELi8ES3_EELb0ELb0ELb0ELb0ELb0ELb0ELb0EEEvNS_16Flash_bwd_paramsE)
        /*004c*/ 	.short	0x0380
        /*004e*/ 	.short	0x0280


	//----- nvinfo : EIATTR_SW_WAR
	.align		4
.L_566:
        /*0050*/ 	.byte	0x04, 0x36
        /*0052*/ 	.short	(.L_568 - .L_567)
.L_567:
        /*0054*/ 	.word	0x00000008
.L_568:


//--------------------- .nv.info._ZN5flash44flash_bwd_dq_dk_dv_loop_seqk_parallel_kernelI23Flash_bwd_kernel_traitsILi256ELi64ELi64ELi8ELi4ELi2ELi2ELb0ELb1EN7cutlass6half_tE19Flash_kernel_traitsILi256ELi64ELi64ELi8ES3_EELb0ELb0ELb1ELb0ELb0ELb0ELb0EEEvNS_16Flash_bwd_paramsE --------------------------
	.section	.nv.info._ZN5flash44flash_bwd_dq_dk_dv_loop_seqk_parallel_kernelI23Flash_bwd_kernel_traitsILi256ELi64ELi64ELi8ELi4ELi2ELi2ELb0ELb1EN7cutlass6half_tE19Flash_kernel_traitsILi256ELi64ELi64ELi8ES3_EELb0ELb0ELb1ELb0ELb0ELb0ELb0EEEvNS_16Flash_bwd_paramsE,"",@"SHT_CUDA_INFO"
	.sectionflags	@""
	.align	4


	//----- nvinfo : EIATTR_CUDA_API_VERSION
	.align		4
        /*0000*/ 	.byte	0x04, 0x37
        /*0002*/ 	.short	(.L_570 - .L_569)
.L_569:
        /*0004*/ 	.word	0x00000082


	//----- nvinfo : EIATTR_KPARAM_INFO
	.align		4
.L_570:
        /*0008*/ 	.byte	0x04, 0x17
        /*000a*/ 	.short	(.L_572 - .L_571)
.L_571:
        /*000c*/ 	.word	0x00000000
        /*0010*/ 	.short	0x0000
        /*0012*/ 	.short	0x0000
        /*0014*/ 	.byte	0x00, 0xf0, 0x01, 0x0a


	//----- nvinfo : EIATTR_SPARSE_MMA_MASK
	.align		4
.L_572:
        /*0018*/ 	.byte	0x03, 0x50
        /*001a*/ 	.short	0x0000


	//----- nvinfo : EIATTR_MAXREG_COUNT
	.align		4
        /*001c*/ 	.byte	0x03, 0x1b
        /*001e*/ 	.short	0x00ff


	//----- nvinfo : EIATTR_NUM_BARRIERS
	.align		4
        /*0020*/ 	.byte	0x02, 0x4c
        /*0022*/ 	.byte	0x01
	.zero		1


	//----- nvinfo : EIATTR_ANNOTATIONS
	.align		4
        /*0024*/ 	.byte	0x04, 0x55
        /*0026*/ 	.short	(.L_574 - .L_573)


	//   ....[0]....
.L_573:
        /*0028*/ 	.word	0x00000001
        /*002c*/ 	.byte	0x50, 0x65, 0x00, 0x00, 0x01, 0x00, 0x00, 0x00, 0x70, 0x76, 0x00, 0x00


	//----- nvinfo : EIATTR_MERCURY_ISA_VERSION
	.align		4
.L_574:
        /*0038*/ 	.byte	0x03, 0x5f
        /*003a*/ 	.short	0x0101


	//----- nvinfo : EIATTR_VRC_CTA_INIT_COUNT
	.align		4
        /*003c*/ 	.byte	0x02, 0x4a
	.zero		1
	.zero		1


	//----- nvinfo : EIATTR_EXIT_INSTR_OFFSETS
	.align		4
        /*0040*/ 	.byte	0x04, 0x1c
        /*0042*/ 	.short	(.L_576 - .L_575)


	//   ....[0]....
.L_575:
        /*0044*/ 	.word	0x00000090


	//   ....[1]....
        /*0048*/ 	.word	0x000097c0


	//----- nvinfo : EIATTR_CRS_STACK_SIZE
	.align		4
.L_576:
        /*004c*/ 	.byte	0x04, 0x1e
        /*004e*/ 	.short	(.L_578 - .L_577)
.L_577:
        /*0050*/ 	.word	0x00000000


	//----- nvinfo : EIATTR_CBANK_PARAM_SIZE
	.align		4
.L_578:
        /*0054*/ 	.byte	0x03, 0x19
        /*0056*/ 	.short	0x0280


	//----- nvinfo : EIATTR_PARAM_CBANK
	.align		4
        /*0058*/ 	.byte	0x04, 0x0a
        /*005a*/ 	.short	(.L_580 - .L_579)
	.align		4
.L_579:
        /*005c*/ 	.word	index@(.nv.constant0._ZN5flash44flash_bwd_dq_dk_dv_loop_seqk_parallel_kernelI23Flash_bwd_kernel_traitsILi256ELi64ELi64ELi8ELi4ELi2ELi2ELb0ELb1EN7cutlass6half_tE19Flash_kernel_traitsILi256ELi64ELi64ELi8ES3_EELb0ELb0ELb1ELb0ELb0ELb0ELb0EEEvNS_16Flash_bwd_paramsE)
        /*0060*/ 	.short	0x0380
        /*0062*/ 	.short	0x0280


	//----- nvinfo : EIATTR_SW_WAR
	.align		4
.L_580:
        /*0064*/ 	.byte	0x04, 0x36
        /*0066*/ 	.short	(.L_582 - .L_581)
.L_581:
        /*0068*/ 	.word	0x00000008
.L_582:


//--------------------- .nv.info._ZN5flash44flash_bwd_dq_dk_dv_loop_seqk_parallel_kernelI23Flash_bwd_kernel_traitsILi256ELi64ELi64ELi8ELi4ELi2ELi2ELb0ELb1EN7cutlass6half_tE19Flash_kernel_traitsILi256ELi64ELi64ELi8ES3_EELb0ELb0ELb0ELb0ELb0ELb1ELb0EEEvNS_16Flash_bwd_paramsE --------------------------
	.section	.nv.info._ZN5flash44flash_bwd_dq_dk_dv_loop_seqk_parallel_kernelI23Flash_bwd_kernel_traitsILi256ELi64ELi64ELi8ELi4ELi2ELi2ELb0ELb1EN7cutlass6half_tE19Flash_kernel_traitsILi256ELi64ELi64ELi8ES3_EELb0ELb0ELb0ELb0ELb0ELb1ELb0EEEvNS_16Flash_bwd_paramsE,"",@"SHT_CUDA_INFO"
	.sectionflags	@""
	.align	4


	//----- nvinfo : EIATTR_CUDA_API_VERSION
	.align		4
        /*0000*/ 	.byte	0x04, 0x37
        /*0002*/ 	.short	(.L_584 - .L_583)
.L_583:
        /*0004*/ 	.word	0x00000082


	//----- nvinfo : EIATTR_KPARAM_INFO
	.align		4
.L_584:
        /*0008*/ 	.byte	0x04, 0x17
        /*000a*/ 	.short	(.L_586 - .L_585)
.L_585:
        /*000c*/ 	.word	0x00000000
        /*0010*/ 	.short	0x0000
        /*0012*/ 	.short	0x0000
        /*0014*/ 	.byte	0x00, 0xf0, 0x01, 0x0a


	//----- nvinfo : EIATTR_SPARSE_MMA_MASK
	.align		4
.L_586:
        /*0018*/ 	.byte	0x03, 0x50
        /*001a*/ 	.short	0x0000


	//----- nvinfo : EIATTR_MAXREG_COUNT
	.align		4
        /*001c*/ 	.byte	0x03, 0x1b
        /*001e*/ 	.short	0x00ff


	//----- nvinfo : EIATTR_NUM_BARRIERS
	.align		4
        /*0020*/ 	.byte	0x02, 0x4c
        /*0022*/ 	.byte	0x01
	.zero		1


	//----- nvinfo : EIATTR_MERCURY_ISA_VERSION
	.align		4
        /*0024*/ 	.byte	0x03, 0x5f
        /*0026*/ 	.short	0x0101


	//----- nvinfo : EIATTR_VRC_CTA_INIT_COUNT
	.align		4
        /*0028*/ 	.byte	0x02, 0x4a
	.zero		1
	.zero		1


	//----- nvinfo : EIATTR_EXIT_INSTR_OFFSETS
	.align		4
        /*002c*/ 	.byte	0x04, 0x1c
        /*002e*/ 	.short	(.L_588 - .L_587)


	//   ....[0]....
.L_587:
        /*0030*/ 	.word	0x00000080


	//   ....[1]....
        /*0034*/ 	.word	0x000081c0


	//----- nvinfo : EIATTR_CRS_STACK_SIZE
	.align		4
.L_588:
        /*0038*/ 	.byte	0x04, 0x1e
        /*003a*/ 	.short	(.L_590 - .L_589)
.L_589:
        /*003c*/ 	.word	0x00000000


	//----- nvinfo : EIATTR_CBANK_PARAM_SIZE
	.align		4
.L_590:
        /*0040*/ 	.byte	0x03, 0x19
        /*0042*/ 	.short	0x0280


	//----- nvinfo : EIATTR_PARAM_CBANK
	.align		4
        /*0044*/ 	.byte	0x04, 0x0a
        /*0046*/ 	.short	(.L_592 - .L_591)
	.align		4
.L_591:
        /*0048*/ 	.word	index@(.nv.constant0._ZN5flash44flash_bwd_dq_dk_dv_loop_seqk_parallel_kernelI23Flash_bwd_kernel_traitsILi256ELi64ELi64ELi8ELi4ELi2ELi2ELb0ELb1EN7cutlass6half_tE19Flash_kernel_traitsILi256ELi64ELi64ELi8ES3_EELb0ELb0ELb0ELb0ELb0ELb1ELb0EEEvNS_16Flash_bwd_paramsE)
        /*004c*/ 	.short	0x0380
        /*004e*/ 	.short	0x0280


	//----- nvinfo : EIATTR_SW_WAR
	.align		4
.L_592:
        /*0050*/ 	.byte	0x04, 0x36
        /*0052*/ 	.short	(.L_594 - .L_593)
.L_593:
        /*0054*/ 	.word	0x00000008
.L_594:


//--------------------- .nv.info._ZN5flash44flash_bwd_dq_dk_dv_loop_seqk_parallel_kernelI23Flash_bwd_kernel_traitsILi256ELi64ELi64ELi8ELi4ELi2ELi2ELb0ELb1EN7cutlass6half_tE19Flash_kernel_traitsILi256ELi64ELi64ELi8ES3_EELb0ELb0ELb0ELb1ELb0ELb0ELb0EEEvNS_16Flash_bwd_paramsE --------------------------
	.section	.nv.info._ZN5flash44flash_bwd_dq_dk_dv_loop_seqk_parallel_kernelI23Flash_bwd_kernel_traitsILi256ELi64ELi64ELi8ELi4ELi2ELi2ELb0ELb1EN7cutlass6half_tE19Flash_kernel_traitsILi256ELi64ELi64ELi8ES3_EELb0ELb0ELb0ELb1ELb0ELb0ELb0EEEvNS_16Flash_bwd_paramsE,"",@"SHT_CUDA_INFO"
	.sectionflags	@""
	.align	4


	//----- nvinfo : EIATTR_CUDA_API_VERSION
	.align		4
        /*0000*/ 	.byte	0x04, 0x37
        /*0002*/ 	.short	(.L_596 - .L_595)
.L_595:
        /*0004*/ 	.word	0x00000082


	//----- nvinfo : EIATTR_KPARAM_INFO
	.align		4
.L_596:
        /*0008*/ 	.byte	0x04, 0x17
        /*000a*/ 	.short	(.L_598 - .L_597)
.L_597:
        /*000c*/ 	.word	0x00000000
        /*0010*/ 	.short	0x0000
        /*0012*/ 	.short	0x0000
        /*0014*/ 	.byte	0x00, 0xf0, 0x01, 0x0a


	//----- nvinfo : EIATTR_SPARSE_MMA_MASK
	.align		4
.L_598:
        /*0018*/ 	.byte	0x03, 0x50
        /*001a*/ 	.short	0x0000


	//----- nvinfo : EIATTR_MAXREG_COUNT
	.align		4
        /*001c*/ 	.byte	0x03, 0x1b
        /*001e*/ 	.short	0x00ff


	//----- nvinfo : EIATTR_NUM_BARRIERS
	.align		4
        /*0020*/ 	.byte	0x02, 0x4c
        /*0022*/ 	.byte	0x01
	.zero		1


	//----- nvinfo : EIATTR_MERCURY_ISA_VERSION
	.align		4
        /*0024*/ 	.byte	0x03, 0x5f
        /*0026*/ 	.short	0x0101


	//----- nvinfo : EIATTR_VRC_CTA_INIT_COUNT
	.align		4
        /*0028*/ 	.byte	0x02, 0x4a
	.zero		1
	.zero		1


	//----- nvinfo : EIATTR_EXIT_INSTR_OFFSETS
	.align		4
        /*002c*/ 	.byte	0x04, 0x1c
        /*002e*/ 	.short	(.L_600 - .L_599)


	//   ....[0]....
.L_599:
        /*0030*/ 	.word	0x00000080


	//   ....[1]....
        /*0034*/ 	.word	0x00009950


	//----- nvinfo : EIATTR_CRS_STACK_SIZE
	.align		4
.L_600:
        /*0038*/ 	.byte	0x04, 0x1e
        /*003a*/ 	.short	(.L_602 - .L_601)
.L_601:
        /*003c*/ 	.word	0x00000000


	//----- nvinfo : EIATTR_CBANK_PARAM_SIZE
	.align		4
.L_602:
        /*0040*/ 	.byte	0x03, 0x19
        /*0042*/ 	.short	0x0280


	//----- nvinfo : EIATTR_PARAM_CBANK
	.align		4
        /*0044*/ 	.byte	0x04, 0x0a
        /*0046*/ 	.short	(.L_604 - .L_603)
	.align		4
.L_603:
        /*0048*/ 	.word	index@(.nv.constant0._ZN5flash44flash_bwd_dq_dk_dv_loop_seqk_parallel_kernelI23Flash_bwd_kernel_traitsILi256ELi64ELi64ELi8ELi4ELi2ELi2ELb0ELb1EN7cutlass6half_tE19Flash_kernel_traitsILi256ELi64ELi64ELi8ES3_EELb0ELb0ELb0ELb1ELb0ELb0ELb0EEEvNS_16Flash_bwd_paramsE)
        /*004c*/ 	.short	0x0380
        /*004e*/ 	.short	0x0280


	//----- nvinfo : EIATTR_SW_WAR
	.align		4
.L_604:
        /*0050*/ 	.byte	0x04, 0x36
        /*0052*/ 	.short	(.L_606 - .L_605)
.L_605:
        /*0054*/ 	.word	0x00000008
.L_606:


//--------------------- .nv.info._ZN5flash44flash_bwd_dq_dk_dv_loop_seqk_parallel_kernelI23Flash_bwd_kernel_traitsILi256ELi64ELi64ELi8ELi4ELi2ELi2ELb0ELb1EN7cutlass6half_tE19Flash_kernel_traitsILi256ELi64ELi64ELi8ES3_EELb0ELb0ELb1ELb0ELb0ELb1ELb0EEEvNS_16Flash_bwd_paramsE --------------------------
	.section	.nv.info._ZN5flash44flash_bwd_dq_dk_dv_loop_seqk_parallel_kernelI23Flash_bwd_kernel_traitsILi256ELi64ELi64ELi8ELi4ELi2ELi2ELb0ELb1EN7cutlass6half_tE19Flash_kernel_traitsILi256ELi64ELi64ELi8ES3_EELb0ELb0ELb1ELb0ELb0ELb1ELb0EEEvNS_16Flash_bwd_paramsE,"",@"SHT_CUDA_INFO"
	.sectionflags	@""
	.align	4


	//----- nvinfo : EIATTR_CUDA_API_VERSION
	.align		4
        /*0000*/ 	.byte	0x04, 0x37
        /*0002*/ 	.short	(.L_608 - .L_607)
.L_607:
        /*0004*/ 	.word	0x00000082


	//----- nvinfo : EIATTR_KPARAM_INFO
	.align		4
.L_608:
        /*0008*/ 	.byte	0x04, 0x17
        /*000a*/ 	.short	(.L_610 - .L_609)
.L_609:
        /*000c*/ 	.word	0x00000000
        /*0010*/ 	.short	0x0000
        /*0012*/ 	.short	0x0000
        /*0014*/ 	.byte	0x00, 0xf0, 0x01, 0x0a


	//----- nvinfo : EIATTR_SPARSE_MMA_MASK
	.align		4
.L_610:
        /*0018*/ 	.byte	0x03, 0x50
        /*001a*/ 	.short	0x0000


	//----- nvinfo : EIATTR_MAXREG_COUNT
	.align		4
        /*001c*/ 	.byte	0x03, 0x1b
        /*001e*/ 	.short	0x00ff


	//----- nvinfo : EIATTR_NUM_BARRIERS
	.align		4
        /*0020*/ 	.byte	0x02, 0x4c
        /*0022*/ 	.byte	0x01
	.zero		1


	//----- nvinfo : EIATTR_ANNOTATIONS
	.align		4
        /*0024*/ 	.byte	0x04, 0x55
        /*0026*/ 	.short	(.L_612 - .L_611)


	//   ....[0]....
.L_611:
        /*0028*/ 	.word	0x00000001
        /*002c*/ 	.byte	0x20, 0x56, 0x00, 0x00, 0x01, 0x00, 0x00, 0x00, 0x50, 0x67, 0x00, 0x00


	//----- nvinfo : EIATTR_MERCURY_ISA_VERSION
	.align		4
.L_612:
        /*0038*/ 	.byte	0x03, 0x5f
        /*003a*/ 	.short	0x0101


	//----- nvinfo : EIATTR_VRC_CTA_INIT_COUNT
	.align		4
        /*003c*/ 	.byte	0x02, 0x4a
	.zero		1
	.zero		1


	//----- nvinfo : EIATTR_EXIT_INSTR_OFFSETS
	.align		4
        /*0040*/ 	.byte	0x04, 0x1c
        /*0042*/ 	.short	(.L_614 - .L_613)


	//   ....[0]....
.L_613:
        /*0044*/ 	.word	0x00000090


	//   ....[1]....
        /*0048*/ 	.word	0x00008550


	//----- nvinfo : EIATTR_CRS_STACK_SIZE
	.align		4
.L_614:
        /*004c*/ 	.byte	0x04, 0x1e
        /*004e*/ 	.short	(.L_616 - .L_615)
.L_615:
        /*0050*/ 	.word	0x00000000


	//----- nvinfo : EIATTR_CBANK_PARAM_SIZE
	.align		4
.L_616:
        /*0054*/ 	.byte	0x03, 0x19
        /*0056*/ 	.short	0x0280


	//----- nvinfo : EIATTR_PARAM_CBANK
	.align		4
        /*0058*/ 	.byte	0x04, 0x0a
        /*005a*/ 	.short	(.L_618 - .L_617)
	.align		4
.L_617:
        /*005c*/ 	.word	index@(.nv.constant0._ZN5flash44flash_bwd_dq_dk_dv_loop_seqk_parallel_kernelI23Flash_bwd_kernel_traitsILi256ELi64ELi64ELi8ELi4ELi2ELi2ELb0ELb1EN7cutlass6half_tE19Flash_kernel_traitsILi256ELi64ELi64ELi8ES3_EELb0ELb0ELb1ELb0ELb0ELb1ELb0EEEvNS_16Flash_bwd_paramsE)
        /*0060*/ 	.short	0x0380
        /*0062*/ 	.short	0x0280


	//----- nvinfo : EIATTR_SW_WAR
	.align		4
.L_618:
        /*0064*/ 	.byte	0x04, 0x36
        /*0066*/ 	.short	(.L_620 - .L_619)
.L_619:
        /*0068*/ 	.word	0x00000008
.L_620:


//--------------------- .nv.info._ZN5flash44flash_bwd_dq_dk_dv_loop_seqk_parallel_kernelI23Flash_bwd_kernel_traitsILi256ELi64ELi64ELi8ELi4ELi2ELi2ELb0ELb1EN7cutlass6half_tE19Flash_kernel_traitsILi256ELi64ELi64ELi8ES3_EELb0ELb0ELb1ELb1ELb0ELb0ELb0EEEvNS_16Flash_bwd_paramsE --------------------------
	.section	.nv.info._ZN5flash44flash_bwd_dq_dk_dv_loop_seqk_parallel_kernelI23Flash_bwd_kernel_traitsILi256ELi64ELi64ELi8ELi4ELi2ELi2ELb0ELb1EN7cutlass6half_tE19Flash_kernel_traitsILi256ELi64ELi64ELi8ES3_EELb0ELb0ELb1ELb1ELb0ELb0ELb0EEEvNS_16Flash_bwd_paramsE,"",@"SHT_CUDA_INFO"
	.sectionflags	@""
	.align	4


	//----- nvinfo : EIATTR_CUDA_API_VERSION
	.align		4
        /*0000*/ 	.byte	0x04, 0x37
        /*0002*/ 	.short	(.L_622 - .L_621)
.L_621:
        /*0004*/ 	.word	0x00000082


	//----- nvinfo : EIATTR_KPARAM_INFO
	.align		4
.L_622:
        /*0008*/ 	.byte	0x04, 0x17
        /*000a*/ 	.short	(.L_624 - .L_623)
.L_623:
        /*000c*/ 	.word	0x00000000
        /*0010*/ 	.short	0x0000
        /*0012*/ 	.short	0x0000
        /*0014*/ 	.byte	0x00, 0xf0, 0x01, 0x0a


	//----- nvinfo : EIATTR_SPARSE_MMA_MASK
	.align		4
.L_624:
        /*0018*/ 	.byte	0x03, 0x50
        /*001a*/ 	.short	0x0000


	//----- nvinfo : EIATTR_MAXREG_COUNT
	.align		4
        /*001c*/ 	.byte	0x03, 0x1b
        /*001e*/ 	.short	0x00ff


	//----- nvinfo : EIATTR_NUM_BARRIERS
	.align		4
        /*0020*/ 	.byte	0x02, 0x4c
        /*0022*/ 	.byte	0x01
	.zero		1


	//----- nvinfo : EIATTR_ANNOTATIONS
	.align		4
        /*0024*/ 	.byte	0x04, 0x55
        /*0026*/ 	.short	(.L_626 - .L_625)


	//   ....[0]....
.L_625:
        /*0028*/ 	.word	0x00000001
        /*002c*/ 	.byte	0xe0, 0x69, 0x00, 0x00, 0x01, 0x00, 0x00, 0x00, 0x00, 0x7b, 0x00, 0x00


	//----- nvinfo : EIATTR_MERCURY_ISA_VERSION
	.align		4
.L_626:
        /*0038*/ 	.byte	0x03, 0x5f
        /*003a*/ 	.short	0x0101


	//----- nvinfo : EIATTR_VRC_CTA_INIT_COUNT
	.align		4
        /*003c*/ 	.byte	0x02, 0x4a
	.zero		1
	.zero		1


	//----- nvinfo : EIATTR_EXIT_INSTR_OFFSETS
	.align		4
        /*0040*/ 	.byte	0x04, 0x1c
        /*0042*/ 	.short	(.L_628 - .L_627)


	//   ....[0]....
.L_627:
        /*0044*/ 	.word	0x00000090


	//   ....[1]....
        /*0048*/ 	.word	0x00009c50


	//----- nvinfo : EIATTR_CRS_STACK_SIZE
	.align		4
.L_628:
        /*004c*/ 	.byte	0x04, 0x1e
        /*004e*/ 	.short	(.L_630 - .L_629)
.L_629:
        /*0050*/ 	.word	0x00000000


	//----- nvinfo : EIATTR_CBANK_PARAM_SIZE
	.align		4
.L_630:
        /*0054*/ 	.byte	0x03, 0x19
        /*0056*/ 	.short	0x0280


	//----- nvinfo : EIATTR_PARAM_CBANK
	.align		4
        /*0058*/ 	.byte	0x04, 0x0a
        /*005a*/ 	.short	(.L_632 - .L_631)
	.align		4
.L_631:
        /*005c*/ 	.word	index@(.nv.constant0._ZN5flash44flash_bwd_dq_dk_dv_loop_seqk_parallel_kernelI23Flash_bwd_kernel_traitsILi256ELi64ELi64ELi8ELi4ELi2ELi2ELb0ELb1EN7cutlass6half_tE19Flash_kernel_traitsILi256ELi64ELi64ELi8ES3_EELb0ELb0ELb1ELb1ELb0ELb0ELb0EEEvNS_16Flash_bwd_paramsE)
        /*0060*/ 	.short	0x0380
        /*0062*/ 	.short	0x0280


	//----- nvinfo : EIATTR_SW_WAR
	.align		4
.L_632:
        /*0064*/ 	.byte	0x04, 0x36
        /*0066*/ 	.short	(.L_634 - .L_633)
.L_633:
        /*0068*/ 	.word	0x00000008
.L_634:


//--------------------- .nv.info._ZN5flash44flash_bwd_dq_dk_dv_loop_seqk_parallel_kernelI23Flash_bwd_kernel_traitsILi256ELi64ELi64ELi8ELi4ELi2ELi2ELb0ELb0EN7cutlass6half_tE19Flash_kernel_traitsILi256ELi64ELi64ELi8ES3_EELb0ELb0ELb0ELb0ELb0ELb0ELb0EEEvNS_16Flash_bwd_paramsE --------------------------
	.section	.nv.info._ZN5flash44flash_bwd_dq_dk_dv_loop_seqk_parallel_kernelI23Flash_bwd_kernel_traitsILi256ELi64ELi64ELi8ELi4ELi2ELi2ELb0ELb0EN7cutlass6half_tE19Flash_kernel_traitsILi256ELi64ELi64ELi8ES3_EELb0ELb0ELb0ELb0ELb0ELb0ELb0EEEvNS_16Flash_bwd_paramsE,"",@"SHT_CUDA_INFO"
	.sectionflags	@""
	.align	4


	//----- nvinfo : EIATTR_CUDA_API_VERSION
	.align		4
        /*0000*/ 	.byte	0x04, 0x37
        /*0002*/ 	.short	(.L_636 - .L_635)
.L_635:
        /*0004*/ 	.word	0x00000082


	//----- nvinfo : EIATTR_KPARAM_INFO
	.align		4
.L_636:
        /*0008*/ 	.byte	0x04, 0x17
        /*000a*/ 	.short	(.L_638 - .L_637)
.L_637:
        /*000c*/ 	.word	0x00000000
        /*0010*/ 	.short	0x0000
        /*0012*/ 	.short	0x0000
        /*0014*/ 	.byte	0x00, 0xf0, 0x01, 0x0a


	//----- nvinfo : EIATTR_SPARSE_MMA_MASK
	.align		4
.L_638:
        /*0018*/ 	.byte	0x03, 0x50
        /*001a*/ 	.short	0x0000


	//----- nvinfo : EIATTR_MAXREG_COUNT
	.align		4
        /*001c*/ 	.byte	0x03, 0x1b
        /*001e*/ 	.short	0x00ff


	//----- nvinfo : EIATTR_NUM_BARRIERS
	.align		4
        /*0020*/ 	.byte	0x02, 0x4c
        /*0022*/ 	.byte	0x01
	.zero		1


	//----- nvinfo : EIATTR_MERCURY_ISA_VERSION
	.align		4
        /*0024*/ 	.byte	0x03, 0x5f
        /*0026*/ 	.short	0x0101


	//----- nvinfo : EIATTR_VRC_CTA_INIT_COUNT
	.align		4
        /*0028*/ 	.byte	0x02, 0x4a
	.zero		1
	.zero		1


	//----- nvinfo : EIATTR_EXIT_INSTR_OFFSETS
	.align		4
        /*002c*/ 	.byte	0x04, 0x1c
        /*002e*/ 	.short	(.L_640 - .L_639)


	//   ....[0]....
.L_639:
        /*0030*/ 	.word	0x00000080


	//   ....[1]....
        /*0034*/ 	.word	0x00009750


	//----- nvinfo : EIATTR_CRS_STACK_SIZE
	.align		4
.L_640:
        /*0038*/ 	.byte	0x04, 0x1e
        /*003a*/ 	.short	(.L_642 - .L_641)
.L_641:
        /*003c*/ 	.word	0x00000000


	//----- nvinfo : EIATTR_CBANK_PARAM_SIZE
	.align		4
.L_642:
        /*0040*/ 	.byte	0x03, 0x19
        /*0042*/ 	.short	0x0280


	//----- nvinfo : EIATTR_PARAM_CBANK
	.align		4
        /*0044*/ 	.byte	0x04, 0x0a
        /*0046*/ 	.short	(.L_644 - .L_643)
	.align		4
.L_643:
        /*0048*/ 	.word	index@(.nv.constant0._ZN5flash44flash_bwd_dq_dk_dv_loop_seqk_parallel_kernelI23Flash_bwd_kernel_traitsILi256ELi64ELi64ELi8ELi4ELi2ELi2ELb0ELb0EN7cutlass6half_tE19Flash_kernel_traitsILi256ELi64ELi64ELi8ES3_EELb0ELb0ELb0ELb0ELb0ELb0ELb0EEEvNS_16Flash_bwd_paramsE)
        /*004c*/ 	.short	0x0380
        /*004e*/ 	.short	0x0280


	//----- nvinfo : EIATTR_SW_WAR
	.align		4
.L_644:
        /*0050*/ 	.byte	0x04, 0x36
        /*0052*/ 	.short	(.L_646 - .L_645)
.L_645:
        /*0054*/ 	.word	0x00000008
.L_646:


//--------------------- .nv.info._ZN5flash44flash_bwd_dq_dk_dv_loop_seqk_parallel_kernelI23Flash_bwd_kernel_traitsILi256ELi64ELi64ELi8ELi4ELi2ELi2ELb0ELb0EN7cutlass6half_tE19Flash_kernel_traitsILi256ELi64ELi64ELi8ES3_EELb0ELb0ELb1ELb0ELb0ELb0ELb0EEEvNS_16Flash_bwd_paramsE --------------------------
	.section	.nv.info._ZN5flash44flash_bwd_dq_dk_dv_loop_seqk_parallel_kernelI23Flash_bwd_kernel_traitsILi256ELi64ELi64ELi8ELi4ELi2ELi2ELb0ELb0EN7cutlass6half_tE19Flash_kernel_traitsILi256ELi64ELi64ELi8ES3_EELb0ELb0ELb1ELb0ELb0ELb0ELb0EEEvNS_16Flash_bwd_paramsE,"",@"SHT_CUDA_INFO"
	.sectionflags	@""
	.align	4


	//----- nvinfo : EIATTR_CUDA_API_VERSION
	.align		4
        /*0000*/ 	.byte	0x04, 0x37
        /*0002*/ 	.short	(.L_648 - .L_647)
.L_647:
        /*0004*/ 	.word	0x00000082


	//----- nvinfo : EIATTR_KPARAM_INFO
	.align		4
.L_648:
        /*0008*/ 	.byte	0x04, 0x17
        /*000a*/ 	.short	(.L_650 - .L_649)
.L_649:
        /*000c*/ 	.word	0x00000000
        /*0010*/ 	.short	0x0000
        /*0012*/ 	.short	0x0000
        /*0014*/ 	.byte	0x00, 0xf0, 0x01, 0x0a


	//----- nvinfo : EIATTR_SPARSE_MMA_MASK
	.align		4
.L_650:
        /*0018*/ 	.byte	0x03, 0x50
        /*001a*/ 	.short	0x0000


	//----- nvinfo : EIATTR_MAXREG_COUNT
	.align		4
        /*001c*/ 	.byte	0x03, 0x1b
        /*001e*/ 	.short	0x00ff


	//----- nvinfo : EIATTR_NUM_BARRIERS
	.align		4
        /*0020*/ 	.byte	0x02, 0x4c
        /*0022*/ 	.byte	0x01
	.zero		1


	//----- nvinfo : EIATTR_ANNOTATIONS
	.align		4
        /*0024*/ 	.byte	0x04, 0x55
        /*0026*/ 	.short	(.L_652 - .L_651)


	//   ....[0]....
.L_651:
        /*0028*/ 	.word	0x00000001
        /*002c*/ 	.byte	0x80, 0x6b, 0x00, 0x00, 0x01, 0x00, 0x00, 0x00, 0x40, 0x7c, 0x00, 0x00


	//----- nvinfo : EIATTR_MERCURY_ISA_VERSION
	.align		4
.L_652:
        /*0038*/ 	.byte	0x03, 0x5f
        /*003a*/ 	.short	0x0101


	//----- nvinfo : EIATTR_VRC_CTA_INIT_COUNT
	.align		4
        /*003c*/ 	.byte	0x02, 0x4a
	.zero		1
	.zero		1


	//----- nvinfo : EIATTR_EXIT_INSTR_OFFSETS
	.align		4
        /*0040*/ 	.byte	0x04, 0x1c
        /*0042*/ 	.short	(.L_654 - .L_653)


	//   ....[0]....
.L_653:
        /*0044*/ 	.word	0x00000090


	//   ....[1]....
        /*0048*/ 	.word	0x00009ab0


	//----- nvinfo : EIATTR_CRS_STACK_SIZE
	.align		4
.L_654:
        /*004c*/ 	.byte	0x04, 0x1e
        /*004e*/ 	.short	(.L_656 - .L_655)
.L_655:
        /*0050*/ 	.word	0x00000000


	//----- nvinfo : EIATTR_CBANK_PARAM_SIZE
	.align		4
.L_656:
        /*0054*/ 	.byte	0x03, 0x19
        /*0056*/ 	.short	0x0280


	//----- nvinfo : EIATTR_PARAM_CBANK
	.align		4
        /*0058*/ 	.byte	0x04, 0x0a
        /*005a*/ 	.short	(.L_658 - .L_657)
	.align		4
.L_657:
        /*005c*/ 	.word	index@(.nv.constant0._ZN5flash44flash_bwd_dq_dk_dv_loop_seqk_parallel_kernelI23Flash_bwd_kernel_traitsILi256ELi64ELi64ELi8ELi4ELi2ELi2ELb0ELb0EN7cutlass6half_tE19Flash_kernel_traitsILi256ELi64ELi64ELi8ES3_EELb0ELb0ELb1ELb0ELb0ELb0ELb0EEEvNS_16Flash_bwd_paramsE)
        /*0060*/ 	.short	0x0380
        /*0062*/ 	.short	0x0280


	//----- nvinfo : EIATTR_SW_WAR
	.align		4
.L_658:
        /*0064*/ 	.byte	0x04, 0x36
        /*0066*/ 	.short	(.L_660 - .L_659)
.L_659:
        /*0068*/ 	.word	0x00000008
.L_660:


//--------------------- .nv.info._ZN5flash44flash_bwd_dq_dk_dv_loop_seqk_parallel_kernelI23Flash_bwd_kernel_traitsILi256ELi64ELi64ELi8ELi4ELi2ELi2ELb0ELb0EN7cutlass6half_tE19Flash_kernel_traitsILi256ELi64ELi64ELi8ES3_EELb0ELb0ELb0ELb0ELb0ELb1ELb0EEEvNS_16Flash_bwd_paramsE --------------------------
	.section	.nv.info._ZN5flash44flash_bwd_dq_dk_dv_loop_seqk_parallel_kernelI23Flash_bwd_kernel_traitsILi256ELi64ELi64ELi8ELi4ELi2ELi2ELb0ELb0EN7cutlass6half_tE19Flash_kernel_traitsILi256ELi64ELi64ELi8ES3_EELb0ELb0ELb0ELb0ELb0ELb1ELb0EEEvNS_16Flash_bwd_paramsE,"",@"SHT_CUDA_INFO"
	.sectionflags	@""
	.align	4


	//----- nvinfo : EIATTR_CUDA_API_VERSION
	.align		4
        /*0000*/ 	.byte	0x04, 0x37
        /*0002*/ 	.short	(.L_662 - .L_661)
.L_661:
        /*0004*/ 	.word	0x00000082


	//----- nvinfo : EIATTR_KPARAM_INFO
	.align		4
.L_662:
        /*0008*/ 	.byte	0x04, 0x17
        /*000a*/ 	.short	(.L_664 - .L_663)
.L_663:
        /*000c*/ 	.word	0x00000000
        /*0010*/ 	.short	0x0000
        /*0012*/ 	.short	0x0000
        /*0014*/ 	.byte	0x00, 0xf0, 0x01, 0x0a


	//----- nvinfo : EIATTR_SPARSE_MMA_MASK
	.align		4
.L_664:
        /*0018*/ 	.byte	0x03, 0x50
        /*001a*/ 	.short	0x0000


	//----- nvinfo : EIATTR_MAXREG_COUNT
	.align		4
        /*001c*/ 	.byte	0x03, 0x1b
        /*001e*/ 	.short	0x00ff


	//----- nvinfo : EIATTR_NUM_BARRIERS
	.align		4
        /*0020*/ 	.byte	0x02, 0x4c
        /*0022*/ 	.byte	0x01
	.zero		1


	//----- nvinfo : EIATTR_MERCURY_ISA_VERSION
	.align		4
        /*0024*/ 	.byte	0x03, 0x5f
        /*0026*/ 	.short	0x0101


	//----- nvinfo : EIATTR_VRC_CTA_INIT_COUNT
	.align		4
        /*0028*/ 	.byte	0x02, 0x4a
	.zero		1
	.zero		1


	//----- nvinfo : EIATTR_EXIT_INSTR_OFFSETS
	.align		4
        /*002c*/ 	.byte	0x04, 0x1c
        /*002e*/ 	.short	(.L_666 - .L_665)


	//   ....[0]....
.L_665:
        /*0030*/ 	.word	0x00000080


	//   ....[1]....
        /*0034*/ 	.word	0x000083f0


	//----- nvinfo : EIATTR_CRS_STACK_SIZE
	.align		4
.L_666:
        /*0038*/ 	.byte	0x04, 0x1e
        /*003a*/ 	.short	(.L_668 - .L_667)
.L_667:
        /*003c*/ 	.word	0x00000000


	//----- nvinfo : EIATTR_CBANK_PARAM_SIZE
	.align		4
.L_668:
        /*0040*/ 	.byte	0x03, 0x19
        /*0042*/ 	.short	0x0280


	//----- nvinfo : EIATTR_PARAM_CBANK
	.align		4
        /*0044*/ 	.byte	0x04, 0x0a
        /*0046*/ 	.short	(.L_670 - .L_669)
	.align		4
.L_669:
        /*0048*/ 	.word	index@(.nv.constant0._ZN5flash44flash_bwd_dq_dk_dv_loop_seqk_parallel_kernelI23Flash_bwd_kernel_traitsILi256ELi64ELi64ELi8ELi4ELi2ELi2ELb0ELb0EN7cutlass6half_tE19Flash_kernel_traitsILi256ELi64ELi64ELi8ES3_EELb0ELb0ELb0ELb0ELb0ELb1ELb0EEEvNS_16Flash_bwd_paramsE)
        /*004c*/ 	.short	0x0380
        /*004e*/ 	.short	0x0280


	//----- nvinfo : EIATTR_SW_WAR
	.align		4
.L_670:
        /*0050*/ 	.byte	0x04, 0x36
        /*0052*/ 	.short	(.L_672 - .L_671)
.L_671:
        /*0054*/ 	.word	0x00000008
.L_672:


//--------------------- .nv.info._ZN5flash44flash_bwd_dq_dk_dv_loop_seqk_parallel_kernelI23Flash_bwd_kernel_traitsILi256ELi64ELi64ELi8ELi4ELi2ELi2ELb0ELb0EN7cutlass6half_tE19Flash_kernel_traitsILi256ELi64ELi64ELi8ES3_EELb0ELb0ELb0ELb1ELb0ELb0ELb0EEEvNS_16Flash_bwd_paramsE --------------------------
	.section	.nv.info._ZN5flash44flash_bwd_dq_dk_dv_loop_seqk_parallel_kernelI23Flash_bwd_kernel_traitsILi256ELi64ELi64ELi8ELi4ELi2ELi2ELb0ELb0EN7cutlass6half_tE19Flash_kernel_traitsILi256ELi64ELi64ELi8ES3_EELb0ELb0ELb0ELb1ELb0ELb0ELb0EEEvNS_16Flash_bwd_paramsE,"",@"SHT_CUDA_INFO"
	.sectionflags	@""
	.align	4


	//----- nvinfo : EIATTR_CUDA_API_VERSION
	.align		4
        /*0000*/ 	.byte	0x04, 0x37
        /*0002*/ 	.short	(.L_674 - .L_673)
.L_673:
        /*0004*/ 	.word	0x00000082


	//----- nvinfo : EIATTR_KPARAM_INFO
	.align		4
.L_674:
        /*0008*/ 	.byte	0x04, 0x17
        /*000a*/ 	.short	(.L_676 - .L_675)
.L_675:
        /*000c*/ 	.word	0x00000000
        /*0010*/ 	.short	0x0000
        /*0012*/ 	.short	0x0000
        /*0014*/ 	.byte	0x00, 0xf0, 0x01, 0x0a


	//----- nvinfo : EIATTR_SPARSE_MMA_MASK
	.align		4
.L_676:
        /*0018*/ 	.byte	0x03, 0x50
        /*001a*/ 	.short	0x0000


	//----- nvinfo : EIATTR_MAXREG_COUNT
	.align		4
        /*001c*/ 	.byte	0x03, 0x1b
        /*001e*/ 	.short	0x00ff


	//----- nvinfo : EIATTR_NUM_BARRIERS
	.align		4
        /*0020*/ 	.byte	0x02, 0x4c
        /*0022*/ 	.byte	0x01
	.zero		1


	//----- nvinfo : EIATTR_MERCURY_ISA_VERSION
	.align		4
        /*0024*/ 	.byte	0x03, 0x5f
        /*0026*/ 	.short	0x0101


	//----- nvinfo : EIATTR_VRC_CTA_INIT_COUNT
	.align		4
        /*0028*/ 	.byte	0x02, 0x4a
	.zero		1
	.zero		1


	//----- nvinfo : EIATTR_EXIT_INSTR_OFFSETS
	.align		4
        /*002c*/ 	.byte	0x04, 0x1c
        /*002e*/ 	.short	(.L_678 - .L_677)


	//   ....[0]....
.L_677:
        /*0030*/ 	.word	0x00000080


	//   ....[1]....
        /*0034*/ 	.word	0x00009c70


	//----- nvinfo : EIATTR_CRS_STACK_SIZE
	.align		4
.L_678:
        /*0038*/ 	.byte	0x04, 0x1e
        /*003a*/ 	.short	(.L_680 - .L_679)
.L_679:
        /*003c*/ 	.word	0x00000000


	//----- nvinfo : EIATTR_CBANK_PARAM_SIZE
	.align		4
.L_680:
        /*0040*/ 	.byte	0x03, 0x19
        /*0042*/ 	.short	0x0280


	//----- nvinfo : EIATTR_PARAM_CBANK
	.align		4
        /*0044*/ 	.byte	0x04, 0x0a
        /*0046*/ 	.short	(.L_682 - .L_681)
	.align		4
.L_681:
        /*0048*/ 	.word	index@(.nv.constant0._ZN5flash44flash_bwd_dq_dk_dv_loop_seqk_parallel_kernelI23Flash_bwd_kernel_traitsILi256ELi64ELi64ELi8ELi4ELi2ELi2ELb0ELb0EN7cutlass6half_tE19Flash_kernel_traitsILi256ELi64ELi64ELi8ES3_EELb0ELb0ELb0ELb1ELb0ELb0ELb0EEEvNS_16Flash_bwd_paramsE)
        /*004c*/ 	.short	0x0380
        /*004e*/ 	.short	0x0280


	//----- nvinfo : EIATTR_SW_WAR
	.align		4
.L_682:
        /*0050*/ 	.byte	0x04, 0x36
        /*0052*/ 	.short	(.L_684 - .L_683)
.L_683:
        /*0054*/ 	.word	0x00000008
.L_684:


//--------------------- .nv.info._ZN5flash44flash_bwd_dq_dk_dv_loop_seqk_parallel_kernelI23Flash_bwd_kernel_traitsILi256ELi64ELi64ELi8ELi4ELi2ELi2ELb0ELb0EN7cutlass6half_tE19Flash_kernel_traitsILi256ELi64ELi64ELi8ES3_EELb0ELb0ELb1ELb0ELb0ELb1ELb0EEEvNS_16Flash_bwd_paramsE --------------------------
	.section	.nv.info._ZN5flash44flash_bwd_dq_dk_dv_loop_seqk_parallel_kernelI23Flash_bwd_kernel_traitsILi256ELi64ELi64ELi8ELi4ELi2ELi2ELb0ELb0EN7cutlass6half_tE19Flash_kernel_traitsILi256ELi64ELi64ELi8ES3_EELb0ELb0ELb1ELb0ELb0ELb1ELb0EEEvNS_16Flash_bwd_paramsE,"",@"SHT_CUDA_INFO"
	.sectionflags	@""
	.align	4


	//----- nvinfo : EIATTR_CUDA_API_VERSION
	.align		4
        /*0000*/ 	.byte	0x04, 0x37
        /*0002*/ 	.short	(.L_686 - .L_685)
.L_685:
        /*0004*/ 	.word	0x00000082


	//----- nvinfo : EIATTR_KPARAM_INFO
	.align		4
.L_686:
        /*0008*/ 	.byte	0x04, 0x17
        /*000a*/ 	.short	(.L_688 - .L_687)
.L_687:
        /*000c*/ 	.word	0x00000000
        /*0010*/ 	.short	0x0000
        /*0012*/ 	.short	0x0000
        /*0014*/ 	.byte	0x00, 0xf0, 0x01, 0x0a


	//----- nvinfo : EIATTR_SPARSE_MMA_MASK
	.align		4
.L_688:
        /*0018*/ 	.byte	0x03, 0x50
        /*001a*/ 	.short	0x0000


	//----- nvinfo : EIATTR_MAXREG_COUNT
	.align		4
        /*001c*/ 	.byte	0x03, 0x1b
        /*001e*/ 	.short	0x00ff


	//----- nvinfo : EIATTR_NUM_BARRIERS
	.align		4
        /*0020*/ 	.byte	0x02, 0x4c
        /*0022*/ 	.byte	0x01
	.zero		1


	//----- nvinfo : EIATTR_MERCURY_ISA_VERSION
	.align		4
        /*0024*/ 	.byte	0x03, 0x5f
        /*0026*/ 	.short	0x0101


	//----- nvinfo : EIATTR_VRC_CTA_INIT_COUNT
	.align		4
        /*0028*/ 	.byte	0x02, 0x4a
	.zero		1
	.zero		1


	//----- nvinfo : EIATTR_EXIT_INSTR_OFFSETS
	.align		4
        /*002c*/ 	.byte	0x04, 0x1c
        /*002e*/ 	.short	(.L_690 - .L_689)


	//   ....[0]....
.L_689:
        /*0030*/ 	.word	0x00000080


	//   ....[1]....
        /*0034*/ 	.word	0x00008720


	//----- nvinfo : EIATTR_CRS_STACK_SIZE
	.align		4
.L_690:
        /*0038*/ 	.byte	0x04, 0x1e
        /*003a*/ 	.short	(.L_692 - .L_691)
.L_691:
        /*003c*/ 	.word	0x00000000


	//----- nvinfo : EIATTR_CBANK_PARAM_SIZE
	.align		4
.L_692:
        /*0040*/ 	.byte	0x03, 0x19
        /*0042*/ 	.short	0x0280


	//----- nvinfo : EIATTR_PARAM_CBANK
	.align		4
        /*0044*/ 	.byte	0x04, 0x0a
        /*0046*/ 	.short	(.L_694 - .L_693)
	.align		4
.L_693:
        /*0048*/ 	.word	index@(.nv.constant0._ZN5flash44flash_bwd_dq_dk_dv_loop_seqk_parallel_kernelI23Flash_bwd_kernel_traitsILi256ELi64ELi64ELi8ELi4ELi2ELi2ELb0ELb0EN7cutlass6half_tE19Flash_kernel_traitsILi256ELi64ELi64ELi8ES3_EELb0ELb0ELb1ELb0ELb0ELb1ELb0EEEvNS_16Flash_bwd_paramsE)
        /*004c*/ 	.short	0x0380
        /*004e*/ 	.short	0x0280


	//----- nvinfo : EIATTR_SW_WAR
	.align		4
.L_694:
        /*0050*/ 	.byte	0x04, 0x36
        /*0052*/ 	.short	(.L_696 - .L_695)
.L_695:
        /*0054*/ 	.word	0x00000008
.L_696:


//--------------------- .nv.info._ZN5flash44flash_bwd_dq_dk_dv_loop_seqk_parallel_kernelI23Flash_bwd_kernel_traitsILi256ELi64ELi64ELi8ELi4ELi2ELi2ELb0ELb0EN7cutlass6half_tE19Flash_kernel_traitsILi256ELi64ELi64ELi8ES3_EELb0ELb0ELb1ELb1ELb0ELb0ELb0EEEvNS_16Flash_bwd_paramsE --------------------------
	.section	.nv.info._ZN5flash44flash_bwd_dq_dk_dv_loop_seqk_parallel_kernelI23Flash_bwd_kernel_traitsILi256ELi64ELi64ELi8ELi4ELi2ELi2ELb0ELb0EN7cutlass6half_tE19Flash_kernel_traitsILi256ELi64ELi64ELi8ES3_EELb0ELb0ELb1ELb1ELb0ELb0ELb0EEEvNS_16Flash_bwd_paramsE,"",@"SHT_CUDA_INFO"
	.sectionflags	@""
	.align	4


	//----- nvinfo : EIATTR_CUDA_API_VERSION
	.align		4
        /*0000*/ 	.byte	0x04, 0x37
        /*0002*/ 	.short	(.L_698 - .L_697)
.L_697:
        /*0004*/ 	.word	0x00000082


	//----- nvinfo : EIATTR_KPARAM_INFO
	.align		4
.L_698:
        /*0008*/ 	.byte	0x04, 0x17
        /*000a*/ 	.short	(.L_700 - .L_699)
.L_699:
        /*000c*/ 	.word	0x00000000
        /*0010*/ 	.short	0x0000
        /*0012*/ 	.short	0x0000
        /*0014*/ 	.byte	0x00, 0xf0, 0x01, 0x0a


	//----- nvinfo : EIATTR_SPARSE_MMA_MASK
	.align		4
.L_700:
        /*0018*/ 	.byte	0x03, 0x50
        /*001a*/ 	.short	0x0000


	//----- nvinfo : EIATTR_MAXREG_COUNT
	.align		4
        /*001c*/ 	.byte	0x03, 0x1b
        /*001e*/ 	.short	0x00ff


	//----- nvinfo : EIATTR_NUM_BARRIERS
	.align		4
        /*0020*/ 	.byte	0x02, 0x4c
        /*0022*/ 	.byte	0x01
	.zero		1


	//----- nvinfo : EIATTR_ANNOTATIONS
	.align		4
        /*0024*/ 	.byte	0x04, 0x55
        /*0026*/ 	.short	(.L_702 - .L_701)


	//   ....[0]....
.L_701:
        /*0028*/ 	.word	0x00000001
        /*002c*/ 	.byte	0x40, 0x70, 0x00, 0x00, 0x01, 0x00, 0x00, 0x00, 0x60, 0x81, 0x00, 0x00


	//----- nvinfo : EIATTR_MERCURY_ISA_VERSION
	.align		4
.L_702:
        /*0038*/ 	.byte	0x03, 0x5f
        /*003a*/ 	.short	0x0101


	//----- nvinfo : EIATTR_VRC_CTA_INIT_COUNT
	.align		4
        /*003c*/ 	.byte	0x02, 0x4a
	.zero		1
	.zero		1


	//----- nvinfo : EIATTR_EXIT_INSTR_OFFSETS
	.align		4
        /*0040*/ 	.byte	0x04, 0x1c
        /*0042*/ 	.short	(.L_704 - .L_703)


	//   ....[0]....
.L_703:
        /*0044*/ 	.word	0x00000090


	//   ....[1]....
        /*0048*/ 	.word	0x00009f40


	//----- nvinfo : EIATTR_CRS_STACK_SIZE
	.align		4
.L_704:
        /*004c*/ 	.byte	0x04, 0x1e
        /*004e*/ 	.short	(.L_706 - .L_705)
.L_705:
        /*0050*/ 	.word	0x00000000


	//----- nvinfo : EIATTR_CBANK_PARAM_SIZE
	.align		4
.L_706:
        /*0054*/ 	.byte	0x03, 0x19
        /*0056*/ 	.short	0x0280


	//----- nvinfo : EIATTR_PARAM_CBANK
	.align		4
        /*0058*/ 	.byte	0x04, 0x0a
        /*005a*/ 	.short	(.L_708 - .L_707)
	.align		4
.L_707:
        /*005c*/ 	.word	index@(.nv.constant0._ZN5flash44flash_bwd_dq_dk_dv_loop_seqk_parallel_kernelI23Flash_bwd_kernel_traitsILi256ELi64ELi64ELi8ELi4ELi2ELi2ELb0ELb0EN7cutlass6half_tE19Flash_kernel_traitsILi256ELi64ELi64ELi8ES3_EELb0ELb0ELb1ELb1ELb0ELb0ELb0EEEvNS_16Flash_bwd_paramsE)
        /*0060*/ 	.short	0x0380
        /*0062*/ 	.short	0x0280


	//----- nvinfo : EIATTR_SW_WAR
	.align		4
.L_708:
        /*0064*/ 	.byte	0x04, 0x36
        /*0066*/ 	.short	(.L_710 - .L_709)
.L_709:
        /*0068*/ 	.word	0x00000008
.L_710:


//--------------------- .nv.info._ZN5flash27flash_bwd_convert_dq_kernelI23Flash_bwd_kernel_traitsILi256ELi64ELi64ELi8ELi4ELi2ELi2ELb0ELb1EN7cutlass6half_tE19Flash_kernel_traitsILi256ELi64ELi64ELi8ES3_EEEEvNS_16Flash_bwd_paramsEi --------------------------
	.section	.nv.info._ZN5flash27flash_bwd_convert_dq_kernelI23Flash_bwd_kernel_traitsILi256ELi64ELi64ELi8ELi4ELi2ELi2ELb0ELb1EN7cutlass6half_tE19Flash_kernel_traitsILi256ELi64ELi64ELi8ES3_EEEEvNS_16Flash_bwd_paramsEi,"",@"SHT_CUDA_INFO"
	.sectionflags	@""
	.align	4


	//----- nvinfo : EIATTR_CUDA_API_VERSION
	.align		4
        /*0000*/ 	.byte	0x04, 0x37
        /*0002*/ 	.short	(.L_712 - .L_711)
.L_711:
        /*0004*/ 	.word	0x00000082


	//----- nvinfo : EIATTR_KPARAM_INFO
	.align		4
.L_712:
        /*0008*/ 	.byte	0x04, 0x17
        /*000a*/ 	.short	(.L_714 - .L_713)
.L_713:
        /*000c*/ 	.word	0x00000000
        /*0010*/ 	.short	0x0001
        /*0012*/ 	.short	0x0280
        /*0014*/ 	.byte	0x00, 0xf0, 0x11, 0x00


	//----- nvinfo : EIATTR_KPARAM_INFO
	.align		4
.L_714:
        /*0018*/ 	.byte	0x04, 0x17
        /*001a*/ 	.short	(.L_716 - .L_715)
.L_715:
        /*001c*/ 	.word	0x00000000
        /*0020*/ 	.short	0x0000
        /*0022*/ 	.short	0x0000
        /*0024*/ 	.byte	0x00, 0xf0, 0x01, 0x0a


	//----- nvinfo : EIATTR_SPARSE_MMA_MASK
	.align		4
.L_716:
        /*0028*/ 	.byte	0x03, 0x50
        /*002a*/ 	.short	0x0000


	//----- nvinfo : EIATTR_MAXREG_COUNT
	.align		4
        /*002c*/ 	.byte	0x03, 0x1b
        /*002e*/ 	.short	0x00ff


	//----- nvinfo : EIATTR_NUM_BARRIERS
	.align		4
        /*0030*/ 	.byte	0x02, 0x4c
        /*0032*/ 	.byte	0x01
	.zero		1


	//----- nvinfo : EIATTR_MERCURY_ISA_VERSION
	.align		4
        /*0034*/ 	.byte	0x03, 0x5f
        /*0036*/ 	.short	0x0101


	//----- nvinfo : EIATTR_VRC_CTA_INIT_COUNT
	.align		4
        /*0038*/ 	.byte	0x02, 0x4a
	.zero		1
	.zero		1


	//----- nvinfo : EIATTR_EXIT_INSTR_OFFSETS
	.align		4
        /*003c*/ 	.byte	0x04, 0x1c
        /*003e*/ 	.short	(.L_718 - .L_717)


	//   ....[0]....
.L_717:
        /*0040*/ 	.word	0x00000120


	//   ....[1]....
        /*0044*/ 	.word	0x00001c60


	//   ....[2]....
        /*0048*/ 	.word	0x00001db0


	//   ....[3]....
        /*004c*/ 	.word	0x00001dd0


	//----- nvinfo : EIATTR_CRS_STACK_SIZE
	.align		4
.L_718:
        /*0050*/ 	.byte	0x04, 0x1e
        /*0052*/ 	.short	(.L_720 - .L_719)
.L_719:
        /*0054*/ 	.word	0x00000000


	//----- nvinfo : EIATTR_CBANK_PARAM_SIZE
	.align		4
.L_720:
        /*0058*/ 	.byte	0x03, 0x19
        /*005a*/ 	.short	0x0284


	//----- nvinfo : EIATTR_PARAM_CBANK
	.align		4
        /*005c*/ 	.byte	0x04, 0x0a
        /*005e*/ 	.short	(.L_722 - .L_721)
	.align		4
.L_721:
        /*0060*/ 	.word	index@(.nv.constant0._ZN5flash27flash_bwd_convert_dq_kernelI23Flash_bwd_kernel_traitsILi256ELi64ELi64ELi8ELi4ELi2ELi2ELb0ELb1EN7cutlass6half_tE19Flash_kernel_traitsILi256ELi64ELi64ELi8ES3_EEEEvNS_16Flash_bwd_paramsEi)
        /*0064*/ 	.short	0x0380
        /*0066*/ 	.short	0x0284


	//----- nvinfo : EIATTR_SW_WAR
	.align		4
.L_722:
        /*0068*/ 	.byte	0x04, 0x36
        /*006a*/ 	.short	(.L_724 - .L_723)
.L_723:
        /*006c*/ 	.word	0x00000008
.L_724:


//--------------------- .nv.info._ZN5flash44flash_bwd_dq_dk_dv_loop_seqk_parallel_kernelI23Flash_bwd_kernel_traitsILi256ELi64ELi64ELi8ELi4ELi2ELi2ELb0ELb1EN7cutlass6half_tE19Flash_kernel_traitsILi256ELi64ELi64ELi8ES3_EELb1ELb0ELb0ELb0ELb0ELb0ELb0EEEvNS_16Flash_bwd_paramsE --------------------------
	.section	.nv.info._ZN5flash44flash_bwd_dq_dk_dv_loop_seqk_parallel_kernelI23Flash_bwd_kernel_traitsILi256ELi64ELi64ELi8ELi4ELi2ELi2ELb0ELb1EN7cutlass6half_tE19Flash_kernel_traitsILi256ELi64ELi64ELi8ES3_EELb1ELb0ELb0ELb0ELb0ELb0ELb0EEEvNS_16Flash_bwd_paramsE,"",@"SHT_CUDA_INFO"
	.sectionflags	@""
	.align	4


	//----- nvinfo : EIATTR_CUDA_API_VERSION
	.align		4
        /*0000*/ 	.byte	0x04, 0x37
        /*0002*/ 	.short	(.L_726 - .L_725)
.L_725:
        /*0004*/ 	.word	0x00000082


	//----- nvinfo : EIATTR_KPARAM_INFO
	.align		4
.L_726:
        /*0008*/ 	.byte	0x04, 0x17
        /*000a*/ 	.short	(.L_728 - .L_727)
.L_727:
        /*000c*/ 	.word	0x00000000
        /*0010*/ 	.short	0x0000
        /*0012*/ 	.short	0x0000
        /*0014*/ 	.byte	0x00, 0xf0, 0x01, 0x0a


	//----- nvinfo : EIATTR_SPARSE_MMA_MASK
	.align		4
.L_728:
        /*0018*/ 	.byte	0x03, 0x50
        /*001a*/ 	.short	0x0000


	//----- nvinfo : EIATTR_MAXREG_COUNT
	.align		4
        /*001c*/ 	.byte	0x03, 0x1b
        /*001e*/ 	.short	0x00ff


	//----- nvinfo : EIATTR_NUM_BARRIERS
	.align		4
        /*0020*/ 	.byte	0x02, 0x4c
        /*0022*/ 	.byte	0x01
	.zero		1


	//----- nvinfo : EIATTR_MERCURY_ISA_VERSION
	.align		4
        /*0024*/ 	.byte	0x03, 0x5f
        /*0026*/ 	.short	0x0101


	//----- nvinfo : EIATTR_VRC_CTA_INIT_COUNT
	.align		4
        /*0028*/ 	.byte	0x02, 0x4a
	.zero		1
	.zero		1


	//----- nvinfo : EIATTR_EXIT_INSTR_OFFSETS
	.align		4
        /*002c*/ 	.byte	0x04, 0x1c
        /*002e*/ 	.short	(.L_730 - .L_729)


	//   ....[0]....
.L_729:
        /*0030*/ 	.word	0x00000080


	//   ....[1]....
        /*0034*/ 	.word	0x0000a120


	//----- nvinfo : EIATTR_CRS_STACK_SIZE
	.align		4
.L_730:
        /*0038*/ 	.byte	0x04, 0x1e
        /*003a*/ 	.short	(.L_732 - .L_731)
.L_731:
        /*003c*/ 	.word	0x00000000


	//----- nvinfo : EIATTR_CBANK_PARAM_SIZE
	.align		4
.L_732:
        /*0040*/ 	.byte	0x03, 0x19
        /*0042*/ 	.short	0x0280


	//----- nvinfo : EIATTR_PARAM_CBANK
	.align		4
        /*0044*/ 	.byte	0x04, 0x0a
        /*0046*/ 	.short	(.L_734 - .L_733)
	.align		4
.L_733:
        /*0048*/ 	.word	index@(.nv.constant0._ZN5flash44flash_bwd_dq_dk_dv_loop_seqk_parallel_kernelI23Flash_bwd_kernel_traitsILi256ELi64ELi64ELi8ELi4ELi2ELi2ELb0ELb1EN7cutlass6half_tE19Flash_kernel_traitsILi256ELi64ELi64ELi8ES3_EELb1ELb0ELb0ELb0ELb0ELb0ELb0EEEvNS_16Flash_bwd_paramsE)
        /*004c*/ 	.short	0x0380
        /*004e*/ 	.short	0x0280


	//----- nvinfo : EIATTR_SW_WAR
	.align		4
.L_734:
        /*0050*/ 	.byte	0x04, 0x36
        /*0052*/ 	.short	(.L_736 - .L_735)
.L_735:
        /*0054*/ 	.word	0x00000008
.L_736:


//--------------------- .nv.info._ZN5flash44flash_bwd_dq_dk_dv_loop_seqk_parallel_kernelI23Flash_bwd_kernel_traitsILi256ELi64ELi64ELi8ELi4ELi2ELi2ELb0ELb1EN7cutlass6half_tE19Flash_kernel_traitsILi256ELi64ELi64ELi8ES3_EELb0ELb0ELb0ELb0ELb0ELb0ELb1EEEvNS_16Flash_bwd_paramsE --------------------------
	.section	.nv.info._ZN5flash44flash_bwd_dq_dk_dv_loop_seqk_parallel_kernelI23Flash_bwd_kernel_traitsILi256ELi64ELi64ELi8ELi4ELi2ELi2ELb0ELb1EN7cutlass6half_tE19Flash_kernel_traitsILi256ELi64ELi64ELi8ES3_EELb0ELb0ELb0ELb0ELb0ELb0ELb1EEEvNS_16Flash_bwd_paramsE,"",@"SHT_CUDA_INFO"
	.sectionflags	@""
	.align	4


	//----- nvinfo : EIATTR_CUDA_API_VERSION
	.align		4
        /*0000*/ 	.byte	0x04, 0x37
        /*0002*/ 	.short	(.L_738 - .L_737)
.L_737:
        /*0004*/ 	.word	0x00000082


	//----- nvinfo : EIATTR_KPARAM_INFO
	.align		4
.L_738:
        /*0008*/ 	.byte	0x04, 0x17
        /*000a*/ 	.short	(.L_740 - .L_739)
.L_739:
        /*000c*/ 	.word	0x00000000
        /*0010*/ 	.short	0x0000
        /*0012*/ 	.short	0x0000
        /*0014*/ 	.byte	0x00, 0xf0, 0x01, 0x0a


	//----- nvinfo : EIATTR_SPARSE_MMA_MASK
	.align		4
.L_740:
        /*0018*/ 	.byte	0x03, 0x50
        /*001a*/ 	.short	0x0000


	//----- nvinfo : EIATTR_MAXREG_COUNT
	.align		4
        /*001c*/ 	.byte	0x03, 0x1b
        /*001e*/ 	.short	0x00ff


	//----- nvinfo : EIATTR_NUM_BARRIERS
	.align		4
        /*0020*/ 	.byte	0x02, 0x4c
        /*0022*/ 	.byte	0x01
	.zero		1


	//----- nvinfo : EIATTR_MERCURY_ISA_VERSION
	.align		4
        /*0024*/ 	.byte	0x03, 0x5f
        /*0026*/ 	.short	0x0101


	//----- nvinfo : EIATTR_VRC_CTA_INIT_COUNT
	.align		4
        /*0028*/ 	.byte	0x02, 0x4a
	.zero		1
	.zero		1


	//----- nvinfo : EIATTR_EXIT_INSTR_OFFSETS
	.align		4
        /*002c*/ 	.byte	0x04, 0x1c
        /*002e*/ 	.short	(.L_742 - .L_741)


	//   ....[0]....
.L_741:
        /*0030*/ 	.word	0x00000080


	//   ....[1]....
        /*0034*/ 	.word	0x00009a90


	//----- nvinfo : EIATTR_CRS_STACK_SIZE
	.align		4
.L_742:
        /*0038*/ 	.byte	0x04, 0x1e
        /*003a*/ 	.short	(.L_744 - .L_743)
.L_743:
        /*003c*/ 	.word	0x00000000


	//----- nvinfo : EIATTR_CBANK_PARAM_SIZE
	.align		4
.L_744:
        /*0040*/ 	.byte	0x03, 0x19
        /*0042*/ 	.short	0x0280


	//----- nvinfo : EIATTR_PARAM_CBANK
	.align		4
        /*0044*/ 	.byte	0x04, 0x0a
        /*0046*/ 	.short	(.L_746 - .L_745)
	.align		4
.L_745:
        /*0048*/ 	.word	index@(.nv.constant0._ZN5flash44flash_bwd_dq_dk_dv_loop_seqk_parallel_kernelI23Flash_bwd_kernel_traitsILi256ELi64ELi64ELi8ELi4ELi2ELi2ELb0ELb1EN7cutlass6half_tE19Flash_kernel_traitsILi256ELi64ELi64ELi8ES3_EELb0ELb0ELb0ELb0ELb0ELb0ELb1EEEvNS_16Flash_bwd_paramsE)
        /*004c*/ 	.short	0x0380
        /*004e*/ 	.short	0x0280


	//----- nvinfo : EIATTR_SW_WAR
	.align		4
.L_746:
        /*0050*/ 	.byte	0x04, 0x36
        /*0052*/ 	.short	(.L_748 - .L_747)
.L_747:
        /*0054*/ 	.word	0x00000008
.L_748:


//--------------------- .nv.info._ZN5flash44flash_bwd_dq_dk_dv_loop_seqk_parallel_kernelI23Flash_bwd_kernel_traitsILi256ELi64ELi64ELi8ELi4ELi2ELi2ELb0ELb1EN7cutlass6half_tE19Flash_kernel_traitsILi256ELi64ELi64ELi8ES3_EELb1ELb0ELb1ELb0ELb0ELb0ELb0EEEvNS_16Flash_bwd_paramsE --------------------------
	.section	.nv.info._ZN5flash44flash_bwd_dq_dk_dv_loop_seqk_parallel_kernelI23Flash_bwd_kernel_traitsILi256ELi64ELi64ELi8ELi4ELi2ELi2ELb0ELb1EN7cutlass6half_tE19Flash_kernel_traitsILi256ELi64ELi64ELi8ES3_EELb1ELb0ELb1ELb0ELb0ELb0ELb0EEEvNS_16Flash_bwd_paramsE,"",@"SHT_CUDA_INFO"
	.sectionflags	@""
	.align	4


	//----- nvinfo : EIATTR_CUDA_API_VERSION
	.align		4
        /*0000*/ 	.byte	0x04, 0x37
        /*0002*/ 	.short	(.L_750 - .L_749)
.L_749:
        /*0004*/ 	.word	0x00000082


	//----- nvinfo : EIATTR_KPARAM_INFO
	.align		4
.L_750:
        /*0008*/ 	.byte	0x04, 0x17
        /*000a*/ 	.short	(.L_752 - .L_751)
.L_751:
        /*000c*/ 	.word	0x00000000
        /*0010*/ 	.short	0x0000
        /*0012*/ 	.short	0x0000
        /*0014*/ 	.byte	0x00, 0xf0, 0x01, 0x0a


	//----- nvinfo : EIATTR_SPARSE_MMA_MASK
	.align		4
.L_752:
        /*0018*/ 	.byte	0x03, 0x50
        /*001a*/ 	.short	0x0000


	//----- nvinfo : EIATTR_MAXREG_COUNT
	.align		4
        /*001c*/ 	.byte	0x03, 0x1b
        /*001e*/ 	.short	0x00ff


	//----- nvinfo : EIATTR_NUM_BARRIERS
	.align		4
        /*0020*/ 	.byte	0x02, 0x4c
        /*0022*/ 	.byte	0x01
	.zero		1


	//----- nvinfo : EIATTR_ANNOTATIONS
	.align		4
        /*0024*/ 	.byte	0x04, 0x55
        /*0026*/ 	.short	(.L_754 - .L_753)


	//   ....[0]....
.L_753:
        /*0028*/ 	.word	0x00000001
        /*002c*/ 	.byte	0x10, 0x6e, 0x00, 0x00, 0x01, 0x00, 0x00, 0x00, 0x30, 0x7f, 0x00, 0x00


	//----- nvinfo : EIATTR_MERCURY_ISA_VERSION
	.align		4
.L_754:
        /*0038*/ 	.byte	0x03, 0x5f
        /*003a*/ 	.short	0x0101


	//----- nvinfo : EIATTR_VRC_CTA_INIT_COUNT
	.align		4
        /*003c*/ 	.byte	0x02, 0x4a
	.zero		1
	.zero		1


	//----- nvinfo : EIATTR_EXIT_INSTR_OFFSETS
	.align		4
        /*0040*/ 	.byte	0x04, 0x1c
        /*0042*/ 	.short	(.L_756 - .L_755)


	//   ....[0]....
.L_755:
        /*0044*/ 	.word	0x00000090


	//   ....[1]....
        /*0048*/ 	.word	0x0000a480


	//----- nvinfo : EIATTR_CRS_STACK_SIZE
	.align		4
.L_756:
        /*004c*/ 	.byte	0x04, 0x1e
        /*004e*/ 	.short	(.L_758 - .L_757)
.L_757:
        /*0050*/ 	.word	0x00000000


	//----- nvinfo : EIATTR_CBANK_PARAM_SIZE
	.align		4
.L_758:
        /*0054*/ 	.byte	0x03, 0x19
        /*0056*/ 	.short	0x0280


	//----- nvinfo : EIATTR_PARAM_CBANK
	.align		4
        /*0058*/ 	.byte	0x04, 0x0a
        /*005a*/ 	.short	(.L_760 - .L_759)
	.align		4
.L_759:
        /*005c*/ 	.word	index@(.nv.constant0._ZN5flash44flash_bwd_dq_dk_dv_loop_seqk_parallel_kernelI23Flash_bwd_kernel_traitsILi256ELi64ELi64ELi8ELi4ELi2ELi2ELb0ELb1EN7cutlass6half_tE19Flash_kernel_traitsILi256ELi64ELi64ELi8ES3_EELb1ELb0ELb1ELb0ELb0ELb0ELb0EEEvNS_16Flash_bwd_paramsE)
        /*0060*/ 	.short	0x0380
        /*0062*/ 	.short	0x0280


	//----- nvinfo : EIATTR_SW_WAR
	.align		4
.L_760:
        /*0064*/ 	.byte	0x04, 0x36
        /*0066*/ 	.short	(.L_762 - .L_761)
.L_761:
        /*0068*/ 	.word	0x00000008
.L_762:


//--------------------- .nv.info._ZN5flash44flash_bwd_dq_dk_dv_loop_seqk_parallel_kernelI23Flash_bwd_kernel_traitsILi256ELi64ELi64ELi8ELi4ELi2ELi2ELb0ELb1EN7cutlass6half_tE19Flash_kernel_traitsILi256ELi64ELi64ELi8ES3_EELb0ELb0ELb1ELb0ELb0ELb0ELb1EEEvNS_16Flash_bwd_paramsE --------------------------
	.section	.nv.info._ZN5flash44flash_bwd_dq_dk_dv_loop_seqk_parallel_kernelI23Flash_bwd_kernel_traitsILi256ELi64ELi64ELi8ELi4ELi2ELi2ELb0ELb1EN7cutlass6half_tE19Flash_kernel_traitsILi256ELi64ELi64ELi8ES3_EELb0ELb0ELb1ELb0ELb0ELb0ELb1EEEvNS_16Flash_bwd_paramsE,"",@"SHT_CUDA_INFO"
	.sectionflags	@""
	.align	4


	//----- nvinfo : EIATTR_CUDA_API_VERSION
	.align		4
        /*0000*/ 	.byte	0x04, 0x37
        /*0002*/ 	.short	(.L_764 - .L_763)
.L_763:
        /*0004*/ 	.word	0x00000082


	//----- nvinfo : EIATTR_KPARAM_INFO
	.align		4
.L_764:
        /*0008*/ 	.byte	0x04, 0x17
        /*000a*/ 	.short	(.L_766 - .L_765)
.L_765:
        /*000c*/ 	.word	0x00000000
        /*0010*/ 	.short	0x0000
        /*0012*/ 	.short	0x0000
        /*0014*/ 	.byte	0x00, 0xf0, 0x01, 0x0a


	//----- nvinfo : EIATTR_SPARSE_MMA_MASK
	.align		4
.L_766:
        /*0018*/ 	.byte	0x03, 0x50
        /*001a*/ 	.short	0x0000


	//----- nvinfo : EIATTR_MAXREG_COUNT
	.align		4
        /*001c*/ 	.byte	0x03, 0x1b
        /*001e*/ 	.short	0x00ff


	//----- nvinfo : EIATTR_NUM_BARRIERS
	.align		4
        /*0020*/ 	.byte	0x02, 0x4c
        /*0022*/ 	.byte	0x01
	.zero		1


	//----- nvinfo : EIATTR_ANNOTATIONS
	.align		4
        /*0024*/ 	.byte	0x04, 0x55
        /*0026*/ 	.short	(.L_768 - .L_767)


	//   ....[0]....
.L_767:
        /*0028*/ 	.word	0x00000001
        /*002c*/ 	.byte	0x50, 0x6b, 0x00, 0x00, 0x01, 0x00, 0x00, 0x00, 0x70, 0x7c, 0x00, 0x00


	//----- nvinfo : EIATTR_MERCURY_ISA_VERSION
	.align		4
.L_768:
        /*0038*/ 	.byte	0x03, 0x5f
        /*003a*/ 	.short	0x0101


	//----- nvinfo : EIATTR_VRC_CTA_INIT_COUNT
	.align		4
        /*003c*/ 	.byte	0x02, 0x4a
	.zero		1
	.zero		1


	//----- nvinfo : EIATTR_EXIT_INSTR_OFFSETS
	.align		4
        /*0040*/ 	.byte	0x04, 0x1c
        /*0042*/ 	.short	(.L_770 - .L_769)


	//   ....[0]....
.L_769:
        /*0044*/ 	.word	0x00000090


	//   ....[1]....
        /*0048*/ 	.word	0x00009dc0


	//----- nvinfo : EIATTR_CRS_STACK_SIZE
	.align		4
.L_770:
        /*004c*/ 	.byte	0x04, 0x1e
        /*004e*/ 	.short	(.L_772 - .L_771)
.L_771:
        /*0050*/ 	.word	0x00000000


	//----- nvinfo : EIATTR_CBANK_PARAM_SIZE
	.align		4
.L_772:
        /*0054*/ 	.byte	0x03, 0x19
        /*0056*/ 	.short	0x0280


	//----- nvinfo : EIATTR_PARAM_CBANK
	.align		4
        /*0058*/ 	.byte	0x04, 0x0a
        /*005a*/ 	.short	(.L_774 - .L_773)
	.align		4
.L_773:
        /*005c*/ 	.word	index@(.nv.constant0._ZN5flash44flash_bwd_dq_dk_dv_loop_seqk_parallel_kernelI23Flash_bwd_kernel_traitsILi256ELi64ELi64ELi8ELi4ELi2ELi2ELb0ELb1EN7cutlass6half_tE19Flash_kernel_traitsILi256ELi64ELi64ELi8ES3_EELb0ELb0ELb1ELb0ELb0ELb0ELb1EEEvNS_16Flash_bwd_paramsE)
        /*0060*/ 	.short	0x0380
        /*0062*/ 	.short	0x0280


	//----- nvinfo : EIATTR_SW_WAR
	.align		4
.L_774:
        /*0064*/ 	.byte	0x04, 0x36
        /*0066*/ 	.short	(.L_776 - .L_775)
.L_775:
        /*0068*/ 	.word	0x00000008
.L_776:


//--------------------- .nv.info._ZN5flash44flash_bwd_dq_dk_dv_loop_seqk_parallel_kernelI23Flash_bwd_kernel_traitsILi256ELi64ELi64ELi8ELi4ELi2ELi2ELb0ELb1EN7cutlass6half_tE19Flash_kernel_traitsILi256ELi64ELi64ELi8ES3_EELb1ELb0ELb0ELb0ELb0ELb1ELb0EEEvNS_16Flash_bwd_paramsE --------------------------
	.section	.nv.info._ZN5flash44flash_bwd_dq_dk_dv_loop_seqk_parallel_kernelI23Flash_bwd_kernel_traitsILi256ELi64ELi64ELi8ELi4ELi2ELi2ELb0ELb1EN7cutlass6half_tE19Flash_kernel_traitsILi256ELi64ELi64ELi8ES3_EELb1ELb0ELb0ELb0ELb0ELb1ELb0EEEvNS_16Flash_bwd_paramsE,"",@"SHT_CUDA_INFO"
	.sectionflags	@""
	.align	4


	//----- nvinfo : EIATTR_CUDA_API_VERSION
	.align		4
        /*0000*/ 	.byte	0x04, 0x37
        /*0002*/ 	.short	(.L_778 - .L_777)
.L_777:
        /*0004*/ 	.word	0x00000082


	//----- nvinfo : EIATTR_KPARAM_INFO
	.align		4
.L_778:
        /*0008*/ 	.byte	0x04, 0x17
        /*000a*/ 	.short	(.L_780 - .L_779)
.L_779:
        /*000c*/ 	.word	0x00000000
        /*0010*/ 	.short	0x0000
        /*0012*/ 	.short	0x0000
        /*0014*/ 	.byte	0x00, 0xf0, 0x01, 0x0a


	//----- nvinfo : EIATTR_SPARSE_MMA_MASK
	.align		4
.L_780:
        /*0018*/ 	.byte	0x03, 0x50
        /*001a*/ 	.short	0x0000


	//----- nvinfo : EIATTR_MAXREG_COUNT
	.align		4
        /*001c*/ 	.byte	0x03, 0x1b
        /*001e*/ 	.short	0x00ff


	//----- nvinfo : EIATTR_NUM_BARRIERS
	.align		4
        /*0020*/ 	.byte	0x02, 0x4c
        /*0022*/ 	.byte	0x01
	.zero		1


	//----- nvinfo : EIATTR_MERCURY_ISA_VERSION
	.align		4
        /*0024*/ 	.byte	0x03, 0x5f
        /*0026*/ 	.short	0x0101


	//----- nvinfo : EIATTR_VRC_CTA_INIT_COUNT
	.align		4
        /*0028*/ 	.byte	0x02, 0x4a
	.zero		1
	.zero		1


	//----- nvinfo : EIATTR_EXIT_INSTR_OFFSETS
	.align		4
        /*002c*/ 	.byte	0x04, 0x1c
        /*002e*/ 	.short	(.L_782 - .L_781)


	//   ....[0]....
.L_781:
        /*0030*/ 	.word	0x00000080


	//   ....[1]....
        /*0034*/ 	.word	0x00008ed0


	//----- nvinfo : EIATTR_CRS_STACK_SIZE
	.align		4
.L_782:
        /*0038*/ 	.byte	0x04, 0x1e
        /*003a*/ 	.short	(.L_784 - .L_783)
.L_783:
        /*003c*/ 	.word	0x00000000


	//----- nvinfo : EIATTR_CBANK_PARAM_SIZE
	.align		4
.L_784:
        /*0040*/ 	.byte	0x03, 0x19
        /*0042*/ 	.short	0x0280


	//----- nvinfo : EIATTR_PARAM_CBANK
	.align		4
        /*0044*/ 	.byte	0x04, 0x0a
        /*0046*/ 	.short	(.L_786 - .L_785)
	.align		4
.L_785:
        /*0048*/ 	.word	index@(.nv.constant0._ZN5flash44flash_bwd_dq_dk_dv_loop_seqk_parallel_kernelI23Flash_bwd_kernel_traitsILi256ELi64ELi64ELi8ELi4ELi2ELi2ELb0ELb1EN7cutlass6half_tE19Flash_kernel_traitsILi256ELi64ELi64ELi8ES3_EELb1ELb0ELb0ELb0ELb0ELb1ELb0EEEvNS_16Flash_bwd_paramsE)
        /*004c*/ 	.short	0x0380
        /*004e*/ 	.short	0x0280


	//----- nvinfo : EIATTR_SW_WAR
	.align		4
.L_786:
        /*0050*/ 	.byte	0x04, 0x36
        /*0052*/ 	.short	(.L_788 - .L_787)
.L_787:
        /*0054*/ 	.word	0x00000008
.L_788:


//--------------------- .nv.info._ZN5flash44flash_bwd_dq_dk_dv_loop_seqk_parallel_kernelI23Flash_bwd_kernel_traitsILi256ELi64ELi64ELi8ELi4ELi2ELi2ELb0ELb1EN7cutlass6half_tE19Flash_kernel_traitsILi256ELi64ELi64ELi8ES3_EELb0ELb0ELb0ELb0ELb0ELb1ELb1EEEvNS_16Flash_bwd_paramsE --------------------------
	.section	.nv.info._ZN5flash44flash_bwd_dq_dk_dv_loop_seqk_parallel_kernelI23Flash_bwd_kernel_traitsILi256ELi64ELi64ELi8ELi4ELi2ELi2ELb0ELb1EN7cutlass6half_tE19Flash_kernel_traitsILi256ELi64ELi64ELi8ES3_EELb0ELb0ELb0ELb0ELb0ELb1ELb1EEEvNS_16Flash_bwd_paramsE,"",@"SHT_CUDA_INFO"
	.sectionflags	@""
	.align	4


	//----- nvinfo : EIATTR_CUDA_API_VERSION
	.align		4
        /*0000*/ 	.byte	0x04, 0x37
        /*0002*/ 	.short	(.L_790 - .L_789)
.L_789:
        /*0004*/ 	.word	0x00000082


	//----- nvinfo : EIATTR_KPARAM_INFO
	.align		4
.L_790:
        /*0008*/ 	.byte	0x04, 0x17
        /*000a*/ 	.short	(.L_792 - .L_791)
.L_791:
        /*000c*/ 	.word	0x00000000
        /*0010*/ 	.short	0x0000
        /*0012*/ 	.short	0x0000
        /*0014*/ 	.byte	0x00, 0xf0, 0x01, 0x0a


	//----- nvinfo : EIATTR_SPARSE_MMA_MASK
	.align		4
.L_792:
        /*0018*/ 	.byte	0x03, 0x50
        /*001a*/ 	.short	0x0000


	//----- nvinfo : EIATTR_MAXREG_COUNT
	.align		4
        /*001c*/ 	.byte	0x03, 0x1b
        /*001e*/ 	.short	0x00ff


	//----- nvinfo : EIATTR_NUM_BARRIERS
	.align		4
        /*0020*/ 	.byte	0x02, 0x4c
        /*0022*/ 	.byte	0x01
	.zero		1


	//----- nvinfo : EIATTR_MERCURY_ISA_VERSION
	.align		4
        /*0024*/ 	.byte	0x03, 0x5f
        /*0026*/ 	.short	0x0101


	//----- nvinfo : EIATTR_VRC_CTA_INIT_COUNT
	.align		4
        /*0028*/ 	.byte	0x02, 0x4a
	.zero		1
	.zero		1


	//----- nvinfo : EIATTR_EXIT_INSTR_OFFSETS
	.align		4
        /*002c*/ 	.byte	0x04, 0x1c
        /*002e*/ 	.short	(.L_794 - .L_793)


	//   ....[0]....
.L_793:
        /*0030*/ 	.word	0x00000080


	//   ....[1]....
        /*0034*/ 	.word	0x000087d0


	//----- nvinfo : EIATTR_CRS_STACK_SIZE
	.align		4
.L_794:
        /*0038*/ 	.byte	0x04, 0x1e
        /*003a*/ 	.short	(.L_796 - .L_795)
.L_795:
        /*003c*/ 	.word	0x00000000


	//----- nvinfo : EIATTR_CBANK_PARAM_SIZE
	.align		4
.L_796:
        /*0040*/ 	.byte	0x03, 0x19
        /*0042*/ 	.short	0x0280


	//----- nvinfo : EIATTR_PARAM_CBANK
	.align		4
        /*0044*/ 	.byte	0x04, 0x0a
        /*0046*/ 	.short	(.L_798 - .L_797)
	.align		4
.L_797:
        /*0048*/ 	.word	index@(.nv.constant0._ZN5flash44flash_bwd_dq_dk_dv_loop_seqk_parallel_kernelI23Flash_bwd_kernel_traitsILi256ELi64ELi64ELi8ELi4ELi2ELi2ELb0ELb1EN7cutlass6half_tE19Flash_kernel_traitsILi256ELi64ELi64ELi8ES3_EELb0ELb0ELb0ELb0ELb0ELb1ELb1EEEvNS_16Flash_bwd_paramsE)
        /*004c*/ 	.short	0x0380
        /*004e*/ 	.short	0x0280


	//----- nvinfo : EIATTR_SW_WAR
	.align		4
.L_798:
        /*0050*/ 	.byte	0x04, 0x36
        /*0052*/ 	.short	(.L_800 - .L_799)
.L_799:
        /*0054*/ 	.word	0x00000008
.L_800:


//--------------------- .nv.info._ZN5flash44flash_bwd_dq_dk_dv_loop_seqk_parallel_kernelI23Flash_bwd_kernel_traitsILi256ELi64ELi64ELi8ELi4ELi2ELi2ELb0ELb1EN7cutlass6half_tE19Flash_kernel_traitsILi256ELi64ELi64ELi8ES3_EELb1ELb0ELb0ELb1ELb0ELb0ELb0EEEvNS_16Flash_bwd_paramsE --------------------------
	.section	.nv.info._ZN5flash44flash_bwd_dq_dk_dv_loop_seqk_parallel_kernelI23Flash_bwd_kernel_traitsILi256ELi64ELi64ELi8ELi4ELi2ELi2ELb0ELb1EN7cutlass6half_tE19Flash_kernel_traitsILi256ELi64ELi64ELi8ES3_EELb1ELb0ELb0ELb1ELb0ELb0ELb0EEEvNS_16Flash_bwd_paramsE,"",@"SHT_CUDA_INFO"
	.sectionflags	@""
	.align	4


	//----- nvinfo : EIATTR_CUDA_API_VERSION
	.align		4
        /*0000*/ 	.byte	0x04, 0x37
        /*0002*/ 	.short	(.L_802 - .L_801)
.L_801:
        /*0004*/ 	.word	0x00000082


	//----- nvinfo : EIATTR_KPARAM_INFO
	.align		4
.L_802:
        /*0008*/ 	.byte	0x04, 0x17
        /*000a*/ 	.short	(.L_804 - .L_803)
.L_803:
        /*000c*/ 	.word	0x00000000
        /*0010*/ 	.short	0x0000
        /*0012*/ 	.short	0x0000
        /*0014*/ 	.byte	0x00, 0xf0, 0x01, 0x0a


	//----- nvinfo : EIATTR_SPARSE_MMA_MASK
	.align		4
.L_804:
        /*0018*/ 	.byte	0x03, 0x50
        /*001a*/ 	.short	0x0000


	//----- nvinfo : EIATTR_MAXREG_COUNT
	.align		4
        /*001c*/ 	.byte	0x03, 0x1b
        /*001e*/ 	.short	0x00ff


	//----- nvinfo : EIATTR_NUM_BARRIERS
	.align		4
        /*0020*/ 	.byte	0x02, 0x4c
        /*0022*/ 	.byte	0x01
	.zero		1


	//----- nvinfo : EIATTR_MERCURY_ISA_VERSION
	.align		4
        /*0024*/ 	.byte	0x03, 0x5f
        /*0026*/ 	.short	0x0101


	//----- nvinfo : EIATTR_VRC_CTA_INIT_COUNT
	.align		4
        /*0028*/ 	.byte	0x02, 0x4a
	.zero		1
	.zero		1


	//----- nvinfo : EIATTR_EXIT_INSTR_OFFSETS
	.align		4
        /*002c*/ 	.byte	0x04, 0x1c
        /*002e*/ 	.short	(.L_806 - .L_805)


	//   ....[0]....
.L_805:
        /*0030*/ 	.word	0x00000080


	//   ....[1]....
        /*0034*/ 	.word	0x0000a660


	//----- nvinfo : EIATTR_CRS_STACK_SIZE
	.align		4
.L_806:
        /*0038*/ 	.byte	0x04, 0x1e
        /*003a*/ 	.short	(.L_808 - .L_807)
.L_807:
        /*003c*/ 	.word	0x00000000


	//----- nvinfo : EIATTR_CBANK_PARAM_SIZE
	.align		4
.L_808:
        /*0040*/ 	.byte	0x03, 0x19
        /*0042*/ 	.short	0x0280


	//----- nvinfo : EIATTR_PARAM_CBANK
	.align		4
        /*0044*/ 	.byte	0x04, 0x0a
        /*0046*/ 	.short	(.L_810 - .L_809)
	.align		4
.L_809:
        /*0048*/ 	.word	index@(.nv.constant0._ZN5flash44flash_bwd_dq_dk_dv_loop_seqk_parallel_kernelI23Flash_bwd_kernel_traitsILi256ELi64ELi64ELi8ELi4ELi2ELi2ELb0ELb1EN7cutlass6half_tE19Flash_kernel_traitsILi256ELi64ELi64ELi8ES3_EELb1ELb0ELb0ELb1ELb0ELb0ELb0EEEvNS_16Flash_bwd_paramsE)
        /*004c*/ 	.short	0x0380
        /*004e*/ 	.short	0x0280


	//----- nvinfo : EIATTR_SW_WAR
	.align		4
.L_810:
        /*0050*/ 	.byte	0x04, 0x36
        /*0052*/ 	.short	(.L_812 - .L_811)
.L_811:
        /*0054*/ 	.word	0x00000008
.L_812:


//--------------------- .nv.info._ZN5flash44flash_bwd_dq_dk_dv_loop_seqk_parallel_kernelI23Flash_bwd_kernel_traitsILi256ELi64ELi64ELi8ELi4ELi2ELi2ELb0ELb1EN7cutlass6half_tE19Flash_kernel_traitsILi256ELi64ELi64ELi8ES3_EELb0ELb0ELb0ELb1ELb0ELb0ELb1EEEvNS_16Flash_bwd_paramsE --------------------------
	.section	.nv.info._ZN5flash44flash_bwd_dq_dk_dv_loop_seqk_parallel_kernelI23Flash_bwd_kernel_traitsILi256ELi64ELi64ELi8ELi4ELi2ELi2ELb0ELb1EN7cutlass6half_tE19Flash_kernel_traitsILi256ELi64ELi64ELi8ES3_EELb0ELb0ELb0ELb1ELb0ELb0ELb1EEEvNS_16Flash_bwd_paramsE,"",@"SHT_CUDA_INFO"
	.sectionflags	@""
	.align	4


	//----- nvinfo : EIATTR_CUDA_API_VERSION
	.align		4
        /*0000*/ 	.byte	0x04, 0x37
        /*0002*/ 	.short	(.L_814 - .L_813)
.L_813:
        /*0004*/ 	.word	0x00000082


	//----- nvinfo : EIATTR_KPARAM_INFO
	.align		4
.L_814:
        /*0008*/ 	.byte	0x04, 0x17
        /*000a*/ 	.short	(.L_816 - .L_815)
.L_815:
        /*000c*/ 	.word	0x00000000
        /*0010*/ 	.short	0x0000
        /*0012*/ 	.short	0x0000
        /*0014*/ 	.byte	0x00, 0xf0, 0x01, 0x0a


	//----- nvinfo : EIATTR_SPARSE_MMA_MASK
	.align		4
.L_816:
        /*0018*/ 	.byte	0x03, 0x50
        /*001a*/ 	.short	0x0000


	//----- nvinfo : EIATTR_MAXREG_COUNT
	.align		4
        /*001c*/ 	.byte	0x03, 0x1b
        /*001e*/ 	.short	0x00ff


	//----- nvinfo : EIATTR_NUM_BARRIERS
	.align		4
        /*0020*/ 	.byte	0x02, 0x4c
        /*0022*/ 	.byte	0x01
	.zero		1


	//----- nvinfo : EIATTR_MERCURY_ISA_VERSION
	.align		4
        /*0024*/ 	.byte	0x03, 0x5f
        /*0026*/ 	.short	0x0101


	//----- nvinfo : EIATTR_VRC_CTA_INIT_COUNT
	.align		4
        /*0028*/ 	.byte	0x02, 0x4a
	.zero		1
	.zero		1


	//----- nvinfo : EIATTR_EXIT_INSTR_OFFSETS
	.align		4
        /*002c*/ 	.byte	0x04, 0x1c
        /*002e*/ 	.short	(.L_818 - .L_817)


	//   ....[0]....
.L_817:
        /*0030*/ 	.word	0x00000080


	//   ....[1]....
        /*0034*/ 	.word	0x00009e80


	//----- nvinfo : EIATTR_CRS_STACK_SIZE
	.align		4
.L_818:
        /*0038*/ 	.byte	0x04, 0x1e
        /*003a*/ 	.short	(.L_820 - .L_819)
.L_819:
        /*003c*/ 	.word	0x00000000


	//----- nvinfo : EIATTR_CBANK_PARAM_SIZE
	.align		4
.L_820:
        /*0040*/ 	.byte	0x03, 0x19
        /*0042*/ 	.short	0x0280


	//----- nvinfo : EIATTR_PARAM_CBANK
	.align		4
        /*0044*/ 	.byte	0x04, 0x0a
        /*0046*/ 	.short	(.L_822 - .L_821)
	.align		4
.L_821:
        /*0048*/ 	.word	index@(.nv.constant0._ZN5flash44flash_bwd_dq_dk_dv_loop_seqk_parallel_kernelI23Flash_bwd_kernel_traitsILi256ELi64ELi64ELi8ELi4ELi2ELi2ELb0ELb1EN7cutlass6half_tE19Flash_kernel_traitsILi256ELi64ELi64ELi8ES3_EELb0ELb0ELb0ELb1ELb0ELb0ELb1EEEvNS_16Flash_bwd_paramsE)
        /*004c*/ 	.short	0x0380
        /*004e*/ 	.short	0x0280


	//----- nvinfo : EIATTR_SW_WAR
	.align		4
.L_822:
        /*0050*/ 	.byte	0x04, 0x36
        /*0052*/ 	.short	(.L_824 - .L_823)
.L_823:
        /*0054*/ 	.word	0x00000008
.L_824:


//--------------------- .nv.info._ZN5flash44flash_bwd_dq_dk_dv_loop_seqk_parallel_kernelI23Flash_bwd_kernel_traitsILi256ELi64ELi64ELi8ELi4ELi2ELi2ELb0ELb1EN7cutlass6half_tE19Flash_kernel_traitsILi256ELi64ELi64ELi8ES3_EELb1ELb0ELb1ELb0ELb0ELb1ELb0EEEvNS_16Flash_bwd_paramsE --------------------------
	.section	.nv.info._ZN5flash44flash_bwd_dq_dk_dv_loop_seqk_parallel_kernelI23Flash_bwd_kernel_traitsILi256ELi64ELi64ELi8ELi4ELi2ELi2ELb0ELb1EN7cutlass6half_tE19Flash_kernel_traitsILi256ELi64ELi64ELi8ES3_EELb1ELb0ELb1ELb0ELb0ELb1ELb0EEEvNS_16Flash_bwd_paramsE,"",@"SHT_CUDA_INFO"
	.sectionflags	@""
	.align	4


	//----- nvinfo : EIATTR_CUDA_API_VERSION
	.align		4
        /*0000*/ 	.byte	0x04, 0x37
        /*0002*/ 	.short	(.L_826 - .L_825)
.L_825:
        /*0004*/ 	.word	0x00000082


	//----- nvinfo : EIATTR_KPARAM_INFO
	.align		4
.L_826:
        /*0008*/ 	.byte	0x04, 0x17
        /*000a*/ 	.short	(.L_828 - .L_827)
.L_827:
        /*000c*/ 	.word	0x00000000
        /*0010*/ 	.short	0x0000
        /*0012*/ 	.short	0x0000
        /*0014*/ 	.byte	0x00, 0xf0, 0x01, 0x0a


	//----- nvinfo : EIATTR_SPARSE_MMA_MASK
	.align		4
.L_828:
        /*0018*/ 	.byte	0x03, 0x50
        /*001a*/ 	.short	0x0000


	//----- nvinfo : EIATTR_MAXREG_COUNT
	.align		4
        /*001c*/ 	.byte	0x03, 0x1b
        /*001e*/ 	.short	0x00ff


	//----- nvinfo : EIATTR_NUM_BARRIERS
	.align		4
        /*0020*/ 	.byte	0x02, 0x4c
        /*0022*/ 	.byte	0x01
	.zero		1


	//----- nvinfo : EIATTR_ANNOTATIONS
	.align		4
        /*0024*/ 	.byte	0x04, 0x55
        /*0026*/ 	.short	(.L_830 - .L_829)


	//   ....[0]....
.L_829:
        /*0028*/ 	.word	0x00000001
        /*002c*/ 	.byte	0x00, 0x5f, 0x00, 0x00, 0x01, 0x00, 0x00, 0x00, 0x10, 0x5f, 0x00, 0x00, 0x01, 0x00, 0x00, 0x00
        /*003c*/ 	.byte	0x10, 0x70, 0x00, 0x00, 0x01, 0x00, 0x00, 0x00, 0x20, 0x70, 0x00, 0x00


	//----- nvinfo : EIATTR_MERCURY_ISA_VERSION
	.align		4
.L_830:
        /*0048*/ 	.byte	0x03, 0x5f
        /*004a*/ 	.short	0x0101


	//----- nvinfo : EIATTR_VRC_CTA_INIT_COUNT
	.align		4
        /*004c*/ 	.byte	0x02, 0x4a
	.zero		1
	.zero		1


	//----- nvinfo : EIATTR_EXIT_INSTR_OFFSETS
	.align		4
        /*0050*/ 	.byte	0x04, 0x1c
        /*0052*/ 	.short	(.L_832 - .L_831)


	//   ....[0]....
.L_831:
        /*0054*/ 	.word	0x00000090


	//   ....[1]....
        /*0058*/ 	.word	0x00009230


	//----- nvinfo : EIATTR_CRS_STACK_SIZE
	.align		4
.L_832:
        /*005c*/ 	.byte	0x04, 0x1e
        /*005e*/ 	.short	(.L_834 - .L_833)
.L_833:
        /*0060*/ 	.word	0x00000000


	//----- nvinfo : EIATTR_CBANK_PARAM_SIZE
	.align		4
.L_834:
        /*0064*/ 	.byte	0x03, 0x19
        /*0066*/ 	.short	0x0280


	//----- nvinfo : EIATTR_PARAM_CBANK
	.align		4
        /*0068*/ 	.byte	0x04, 0x0a
        /*006a*/ 	.short	(.L_836 - .L_835)
	.align		4
.L_835:
        /*006c*/ 	.word	index@(.nv.constant0._ZN5flash44flash_bwd_dq_dk_dv_loop_seqk_parallel_kernelI23Flash_bwd_kernel_traitsILi256ELi64ELi64ELi8ELi4ELi2ELi2ELb0ELb1EN7cutlass6half_tE19Flash_kernel_traitsILi256ELi64ELi64ELi8ES3_EELb1ELb0ELb1ELb0ELb0ELb1ELb0EEEvNS_16Flash_bwd_paramsE)
        /*0070*/ 	.short	0x0380
        /*0072*/ 	.short	0x0280


	//----- nvinfo : EIATTR_SW_WAR
	.align		4
.L_836:
        /*0074*/ 	.byte	0x04, 0x36
        /*0076*/ 	.short	(.L_838 - .L_837)
.L_837:
        /*0078*/ 	.word	0x00000008
.L_838:


//--------------------- .nv.info._ZN5flash44flash_bwd_dq_dk_dv_loop_seqk_parallel_kernelI23Flash_bwd_kernel_traitsILi256ELi64ELi64ELi8ELi4ELi2ELi2ELb0ELb1EN7cutlass6half_tE19Flash_kernel_traitsILi256ELi64ELi64ELi8ES3_EELb0ELb0ELb1ELb0ELb0ELb1ELb1EEEvNS_16Flash_bwd_paramsE --------------------------
	.section	.nv.info._ZN5flash44flash_bwd_dq_dk_dv_loop_seqk_parallel_kernelI23Flash_bwd_kernel_traitsILi256ELi64ELi64ELi8ELi4ELi2ELi2ELb0ELb1EN7cutlass6half_tE19Flash_kernel_traitsILi256ELi64ELi64ELi8ES3_EELb0ELb0ELb1ELb0ELb0ELb1ELb1EEEvNS_16Flash_bwd_paramsE,"",@"SHT_CUDA_INFO"
	.sectionflags	@""
	.align	4


	//----- nvinfo : EIATTR_CUDA_API_VERSION
	.align		4
        /*0000*/ 	.byte	0x04, 0x37
        /*0002*/ 	.short	(.L_840 - .L_839)
.L_839:
        /*0004*/ 	.word	0x00000082


	//----- nvinfo : EIATTR_KPARAM_INFO
	.align		4
.L_840:
        /*0008*/ 	.byte	0x04, 0x17
        /*000a*/ 	.short	(.L_842 - .L_841)
.L_841:
        /*000c*/ 	.word	0x00000000
        /*0010*/ 	.short	0x0000
        /*0012*/ 	.short	0x0000
        /*0014*/ 	.byte	0x00, 0xf0, 0x01, 0x0a


	//----- nvinfo : EIATTR_SPARSE_MMA_MASK
	.align		4
.L_842:
        /*0018*/ 	.byte	0x03, 0x50
        /*001a*/ 	.short	0x0000


	//----- nvinfo : EIATTR_MAXREG_COUNT
	.align		4
        /*001c*/ 	.byte	0x03, 0x1b
        /*001e*/ 	.short	0x00ff


	//----- nvinfo : EIATTR_NUM_BARRIERS
	.align		4
        /*0020*/ 	.byte	0x02, 0x4c
        /*0022*/ 	.byte	0x01
	.zero		1


	//----- nvinfo : EIATTR_ANNOTATIONS
	.align		4
        /*0024*/ 	.byte	0x04, 0x55
        /*0026*/ 	.short	(.L_844 - .L_843)


	//   ....[0]....
.L_843:
        /*0028*/ 	.word	0x00000001
        /*002c*/ 	.byte	0x20, 0x5c, 0x00, 0x00, 0x01, 0x00, 0x00, 0x00, 0x50, 0x6d, 0x00, 0x00


	//----- nvinfo : EIATTR_MERCURY_ISA_VERSION
	.align		4
.L_844:
        /*0038*/ 	.byte	0x03, 0x5f
        /*003a*/ 	.short	0x0101


	//----- nvinfo : EIATTR_VRC_CTA_INIT_COUNT
	.align		4
        /*003c*/ 	.byte	0x02, 0x4a
	.zero		1
	.zero		1


	//----- nvinfo : EIATTR_EXIT_INSTR_OFFSETS
	.align		4
        /*0040*/ 	.byte	0x04, 0x1c
        /*0042*/ 	.short	(.L_846 - .L_845)


	//   ....[0]....
.L_845:
        /*0044*/ 	.word	0x00000090


	//   ....[1]....
        /*0048*/ 	.word	0x00008b50


	//----- nvinfo : EIATTR_CRS_STACK_SIZE
	.align		4
.L_846:
        /*004c*/ 	.byte	0x04, 0x1e
        /*004e*/ 	.short	(.L_848 - .L_847)
.L_847:
        /*0050*/ 	.word	0x00000000


	//----- nvinfo : EIATTR_CBANK_PARAM_SIZE
	.align		4
.L_848:
        /*0054*/ 	.byte	0x03, 0x19
        /*0056*/ 	.short	0x0280


	//----- nvinfo : EIATTR_PARAM_CBANK
	.align		4
        /*0058*/ 	.byte	0x04, 0x0a
        /*005a*/ 	.short	(.L_850 - .L_849)
	.align		4
.L_849:
        /*005c*/ 	.word	index@(.nv.constant0._ZN5flash44flash_bwd_dq_dk_dv_loop_seqk_parallel_kernelI23Flash_bwd_kernel_traitsILi256ELi64ELi64ELi8ELi4ELi2ELi2ELb0ELb1EN7cutlass6half_tE19Flash_kernel_traitsILi256ELi64ELi64ELi8ES3_EELb0ELb0ELb1ELb0ELb0ELb1ELb1EEEvNS_16Flash_bwd_paramsE)
        /*0060*/ 	.short	0x0380
        /*0062*/ 	.short	0x0280


	//----- nvinfo : EIATTR_SW_WAR
	.align		4
.L_850:
        /*0064*/ 	.byte	0x04, 0x36
        /*0066*/ 	.short	(.L_852 - .L_851)
.L_851:
        /*0068*/ 	.word	0x00000008
.L_852:


//--------------------- .nv.info._ZN5flash44flash_bwd_dq_dk_dv_loop_seqk_parallel_kernelI23Flash_bwd_kernel_traitsILi256ELi64ELi64ELi8ELi4ELi2ELi2ELb0ELb1EN7cutlass6half_tE19Flash_kernel_traitsILi256ELi64ELi64ELi8ES3_EELb1ELb0ELb1ELb1ELb0ELb0ELb0EEEvNS_16Flash_bwd_paramsE --------------------------
	.section	.nv.info._ZN5flash44flash_bwd_dq_dk_dv_loop_seqk_parallel_kernelI23Flash_bwd_kernel_traitsILi256ELi64ELi64ELi8ELi4ELi2ELi2ELb0ELb1EN7cutlass6half_tE19Flash_kernel_traitsILi256ELi64ELi64ELi8ES3_EELb1ELb0ELb1ELb1ELb0ELb0ELb0EEEvNS_16Flash_bwd_paramsE,"",@"SHT_CUDA_INFO"
	.sectionflags	@""
	.align	4


	//----- nvinfo : EIATTR_CUDA_API_VERSION
	.align		4
        /*0000*/ 	.byte	0x04, 0x37
        /*0002*/ 	.short	(.L_854 - .L_853)
.L_853:
        /*0004*/ 	.word	0x00000082


	//----- nvinfo : EIATTR_KPARAM_INFO
	.align		4
.L_854:
        /*0008*/ 	.byte	0x04, 0x17
        /*000a*/ 	.short	(.L_856 - .L_855)
.L_855:
        /*000c*/ 	.word	0x00000000
        /*0010*/ 	.short	0x0000
        /*0012*/ 	.short	0x0000
        /*0014*/ 	.byte	0x00, 0xf0, 0x01, 0x0a


	//----- nvinfo : EIATTR_SPARSE_MMA_MASK
	.align		4
.L_856:
        /*0018*/ 	.byte	0x03, 0x50
        /*001a*/ 	.short	0x0000


	//----- nvinfo : EIATTR_MAXREG_COUNT
	.align		4
        /*001c*/ 	.byte	0x03, 0x1b
        /*001e*/ 	.short	0x00ff


	//----- nvinfo : EIATTR_NUM_BARRIERS
	.align		4
        /*0020*/ 	.byte	0x02, 0x4c
        /*0022*/ 	.byte	0x01
	.zero		1


	//----- nvinfo : EIATTR_ANNOTATIONS
	.align		4
        /*0024*/ 	.byte	0x04, 0x55
        /*0026*/ 	.short	(.L_858 - .L_857)


	//   ....[0]....
.L_857:
        /*0028*/ 	.word	0x00000001
        /*002c*/ 	.byte	0x90, 0x72, 0x00, 0x00, 0x01, 0x00, 0x00, 0x00, 0xb0, 0x83, 0x00, 0x00


	//----- nvinfo : EIATTR_MERCURY_ISA_VERSION
	.align		4
.L_858:
        /*0038*/ 	.byte	0x03, 0x5f
        /*003a*/ 	.short	0x0101


	//----- nvinfo : EIATTR_VRC_CTA_INIT_COUNT
	.align		4
        /*003c*/ 	.byte	0x02, 0x4a
	.zero		1
	.zero		1


	//----- nvinfo : EIATTR_EXIT_INSTR_OFFSETS
	.align		4
        /*0040*/ 	.byte	0x04, 0x1c
        /*0042*/ 	.short	(.L_860 - .L_859)


	//   ....[0]....
.L_859:
        /*0044*/ 	.word	0x00000090


	//   ....[1]....
        /*0048*/ 	.word	0x0000a8f0


	//----- nvinfo : EIATTR_CRS_STACK_SIZE
	.align		4
.L_860:
        /*004c*/ 	.byte	0x04, 0x1e
        /*004e*/ 	.short	(.L_862 - .L_861)
.L_861:
        /*0050*/ 	.word	0x00000000


	//----- nvinfo : EIATTR_CBANK_PARAM_SIZE
	.align		4
.L_862:
        /*0054*/ 	.byte	0x03, 0x19
        /*0056*/ 	.short	0x0280


	//----- nvinfo : EIATTR_PARAM_CBANK
	.align		4
        /*0058*/ 	.byte	0x04, 0x0a
        /*005a*/ 	.short	(.L_864 - .L_863)
	.align		4
.L_863:
        /*005c*/ 	.word	index@(.nv.constant0._ZN5flash44flash_bwd_dq_dk_dv_loop_seqk_parallel_kernelI23Flash_bwd_kernel_traitsILi256ELi64ELi64ELi8ELi4ELi2ELi2ELb0ELb1EN7cutlass6half_tE19Flash_kernel_traitsILi256ELi64ELi64ELi8ES3_EELb1ELb0ELb1ELb1ELb0ELb0ELb0EEEvNS_16Flash_bwd_paramsE)
        /*0060*/ 	.short	0x0380
        /*0062*/ 	.short	0x0280


	//----- nvinfo : EIATTR_SW_WAR
	.align		4
.L_864:
        /*0064*/ 	.byte	0x04, 0x36
        /*0066*/ 	.short	(.L_866 - .L_865)
.L_865:
        /*0068*/ 	.word	0x00000008
.L_866:


//--------------------- .nv.info._ZN5flash44flash_bwd_dq_dk_dv_loop_seqk_parallel_kernelI23Flash_bwd_kernel_traitsILi256ELi64ELi64ELi8ELi4ELi2ELi2ELb0ELb1EN7cutlass6half_tE19Flash_kernel_traitsILi256ELi64ELi64ELi8ES3_EELb0ELb0ELb1ELb1ELb0ELb0ELb1EEEvNS_16Flash_bwd_paramsE --------------------------
	.section	.nv.info._ZN5flash44flash_bwd_dq_dk_dv_loop_seqk_parallel_kernelI23Flash_bwd_kernel_traitsILi256ELi64ELi64ELi8ELi4ELi2ELi2ELb0ELb1EN7cutlass6half_tE19Flash_kernel_traitsILi256ELi64ELi64ELi8ES3_EELb0ELb0ELb1ELb1ELb0ELb0ELb1EEEvNS_16Flash_bwd_paramsE,"",@"SHT_CUDA_INFO"
	.sectionflags	@""
	.align	4


	//----- nvinfo : EIATTR_CUDA_API_VERSION
	.align		4
        /*0000*/ 	.byte	0x04, 0x37
        /*0002*/ 	.short	(.L_868 - .L_867)
.L_867:
        /*0004*/ 	.word	0x00000082


	//----- nvinfo : EIATTR_KPARAM_INFO
	.align		4
.L_868:
        /*0008*/ 	.byte	0x04, 0x17
        /*000a*/ 	.short	(.L_870 - .L_869)
.L_869:
        /*000c*/ 	.word	0x00000000
        /*0010*/ 	.short	0x0000
        /*0012*/ 	.short	0x0000
        /*0014*/ 	.byte	0x00, 0xf0, 0x01, 0x0a


	//----- nvinfo : EIATTR_SPARSE_MMA_MASK
	.align		4
.L_870:
        /*0018*/ 	.byte	0x03, 0x50
        /*001a*/ 	.short	0x0000


	//----- nvinfo : EIATTR_MAXREG_COUNT
	.align		4
        /*001c*/ 	.byte	0x03, 0x1b
        /*001e*/ 	.short	0x00ff


	//----- nvinfo : EIATTR_NUM_BARRIERS
	.align		4
        /*0020*/ 	.byte	0x02, 0x4c
        /*0022*/ 	.byte	0x01
	.zero		1


	//----- nvinfo : EIATTR_ANNOTATIONS
	.align		4
        /*0024*/ 	.byte	0x04, 0x55
        /*0026*/ 	.short	(.L_872 - .L_871)


	//   ....[0]....
.L_871:
        /*0028*/ 	.word	0x00000001
        /*002c*/ 	.byte	0xd0, 0x6e, 0x00, 0x00, 0x01, 0x00, 0x00, 0x00, 0x00, 0x80, 0x00, 0x00


	//----- nvinfo : EIATTR_MERCURY_ISA_VERSION
	.align		4
.L_872:
        /*0038*/ 	.byte	0x03, 0x5f
        /*003a*/ 	.short	0x0101


	//----- nvinfo : EIATTR_VRC_CTA_INIT_COUNT
	.align		4
        /*003c*/ 	.byte	0x02, 0x4a
	.zero		1
	.zero		1


	//----- nvinfo : EIATTR_EXIT_INSTR_OFFSETS
	.align		4
        /*0040*/ 	.byte	0x04, 0x1c
        /*0042*/ 	.short	(.L_874 - .L_873)


	//   ....[0]....
.L_873:
        /*0044*/ 	.word	0x00000090


	//   ....[1]....
        /*0048*/ 	.word	0x0000a130


	//----- nvinfo : EIATTR_CRS_STACK_SIZE
	.align		4
.L_874:
        /*004c*/ 	.byte	0x04, 0x1e
        /*004e*/ 	.short	(.L_876 - .L_875)
.L_875:
        /*0050*/ 	.word	0x00000000


	//----- nvinfo : EIATTR_CBANK_PARAM_SIZE
	.align		4
.L_876:
        /*0054*/ 	.byte	0x03, 0x19
        /*0056*/ 	.short	0x0280


	//----- nvinfo : EIATTR_PARAM_CBANK
	.align		4
        /*0058*/ 	.byte	0x04, 0x0a
        /*005a*/ 	.short	(.L_878 - .L_877)
	.align		4
.L_877:
        /*005c*/ 	.word	index@(.nv.constant0._ZN5flash44flash_bwd_dq_dk_dv_loop_seqk_parallel_kernelI23Flash_bwd_kernel_traitsILi256ELi64ELi64ELi8ELi4ELi2ELi2ELb0ELb1EN7cutlass6half_tE19Flash_kernel_traitsILi256ELi64ELi64ELi8ES3_EELb0ELb0ELb1ELb1ELb0ELb0ELb1EEEvNS_16Flash_bwd_paramsE)
        /*0060*/ 	.short	0x0380
        /*0062*/ 	.short	0x0280


	//----- nvinfo : EIATTR_SW_WAR
	.align		4
.L_878:
        /*0064*/ 	.byte	0x04, 0x36
        /*0066*/ 	.short	(.L_880 - .L_879)
.L_879:
        /*0068*/ 	.word	0x00000008
.L_880:


//--------------------- .nv.info._ZN5flash25flash_bwd_dot_do_o_kernelILb0E23Flash_bwd_kernel_traitsILi256ELi64ELi64ELi8ELi4ELi2ELi2ELb0ELb1EN7cutlass6half_tE19Flash_kernel_traitsILi256ELi64ELi64ELi8ES3_EEEEvNS_16Flash_bwd_paramsE --------------------------
	.section	.nv.info._ZN5flash25flash_bwd_dot_do_o_kernelILb0E23Flash_bwd_kernel_traitsILi256ELi64ELi64ELi8ELi4ELi2ELi2ELb0ELb1EN7cutlass6half_tE19Flash_kernel_traitsILi256ELi64ELi64ELi8ES3_EEEEvNS_16Flash_bwd_paramsE,"",@"SHT_CUDA_INFO"
	.sectionflags	@""
	.align	4


	//----- nvinfo : EIATTR_CUDA_API_VERSION
	.align		4
        /*0000*/ 	.byte	0x04, 0x37
        /*0002*/ 	.short	(.L_882 - .L_881)
.L_881:
        /*0004*/ 	.word	0x00000082


	//----- nvinfo : EIATTR_KPARAM_INFO
	.align		4
.L_882:
        /*0008*/ 	.byte	0x04, 0x17
        /*000a*/ 	.short	(.L_884 - .L_883)
.L_883:
        /*000c*/ 	.word	0x00000000
        /*0010*/ 	.short	0x0000
        /*0012*/ 	.short	0x0000
        /*0014*/ 	.byte	0x00, 0xf0, 0x01, 0x0a


	//----- nvinfo : EIATTR_SPARSE_MMA_MASK
	.align		4
.L_884:
        /*0018*/ 	.byte	0x03, 0x50
        /*001a*/ 	.short	0x0000


	//----- nvinfo : EIATTR_MAXREG_COUNT
	.align		4
        /*001c*/ 	.byte	0x03, 0x1b
        /*001e*/ 	.short	0x00ff


	//----- nvinfo : EIATTR_MERCURY_ISA_VERSION
	.align		4
        /*0020*/ 	.byte	0x03, 0x5f
        /*0022*/ 	.short	0x0101


	//----- nvinfo : EIATTR_COOP_GROUP_MASK_REGIDS
	.align		4
        /*0024*/ 	.byte	0x04, 0x29
        /*0026*/ 	.short	(.L_886 - .L_885)


	//   ....[0]....
.L_885:
        /*0028*/ 	.word	0xffffffff


	//   ....[1]....
        /*002c*/ 	.word	0xffffffff


	//   ....[2]....
        /*0030*/ 	.word	0xffffffff


	//   ....[3]....
        /*0034*/ 	.word	0xffffffff


	//   ....[4]....
        /*0038*/ 	.word	0xffffffff


	//   ....[5]....
        /*003c*/ 	.word	0xffffffff


	//----- nvinfo : EIATTR_COOP_GROUP_INSTR_OFFSETS
	.align		4
.L_886:
        /*0040*/ 	.byte	0x04, 0x28
        /*0042*/ 	.short	(.L_888 - .L_887)


	//   ....[0]....
.L_887:
        /*0044*/ 	.word	0x00001880


	//   ....[1]....
        /*0048*/ 	.word	0x000018a0


	//   ....[2]....
        /*004c*/ 	.word	0x000018d0


	//   ....[3]....
        /*0050*/ 	.word	0x000018f0


	//   ....[4]....
        /*0054*/ 	.word	0x00001950


	//   ....[5]....
        /*0058*/ 	.word	0x00001970


	//----- nvinfo : EIATTR_VRC_CTA_INIT_COUNT
	.align		4
.L_888:
        /*005c*/ 	.byte	0x02, 0x4a
	.zero		1
	.zero		1


	//----- nvinfo : EIATTR_EXIT_INSTR_OFFSETS
	.align		4
        /*0060*/ 	.byte	0x04, 0x1c
        /*0062*/ 	.short	(.L_890 - .L_889)


	//   ....[0]....
.L_889:
        /*0064*/ 	.word	0x00000120


	//   ....[1]....
        /*0068*/ 	.word	0x000019d0


	//   ....[2]....
        /*006c*/ 	.word	0x000019f0


	//----- nvinfo : EIATTR_CRS_STACK_SIZE
	.align		4
.L_890:
        /*0070*/ 	.byte	0x04, 0x1e
        /*0072*/ 	.short	(.L_892 - .L_891)
.L_891:
        /*0074*/ 	.word	0x00000000


	//----- nvinfo : EIATTR_CBANK_PARAM_SIZE
	.align		4
.L_892:
        /*0078*/ 	.byte	0x03, 0x19
        /*007a*/ 	.short	0x0280


	//----- nvinfo : EIATTR_PARAM_CBANK
	.align		4
        /*007c*/ 	.byte	0x04, 0x0a
        /*007e*/ 	.short	(.L_894 - .L_893)
	.align		4
.L_893:
        /*0080*/ 	.word	index@(.nv.constant0._ZN5flash25flash_bwd_dot_do_o_kernelILb0E23Flash_bwd_kernel_traitsILi256ELi64ELi64ELi8ELi4ELi2ELi2ELb0ELb1EN7cutlass6half_tE19Flash_kernel_traitsILi256ELi64ELi64ELi8ES3_EEEEvNS_16Flash_bwd_paramsE)
        /*0084*/ 	.short	0x0380
        /*0086*/ 	.short	0x0280


	//----- nvinfo : EIATTR_SW_WAR
	.align		4
.L_894:
        /*0088*/ 	.byte	0x04, 0x36
        /*008a*/ 	.short	(.L_896 - .L_895)
.L_895:
        /*008c*/ 	.word	0x00000008
.L_896:


//--------------------- .nv.info._ZN5flash25flash_bwd_dot_do_o_kernelILb1E23Flash_bwd_kernel_traitsILi256ELi64ELi64ELi8ELi4ELi2ELi2ELb0ELb1EN7cutlass6half_tE19Flash_kernel_traitsILi256ELi64ELi64ELi8ES3_EEEEvNS_16Flash_bwd_paramsE --------------------------
	.section	.nv.info._ZN5flash25flash_bwd_dot_do_o_kernelILb1E23Flash_bwd_kernel_traitsILi256ELi64ELi64ELi8ELi4ELi2ELi2ELb0ELb1EN7cutlass6half_tE19Flash_kernel_traitsILi256ELi64ELi64ELi8ES3_EEEEvNS_16Flash_bwd_paramsE,"",@"SHT_CUDA_INFO"
	.sectionflags	@""
	.align	4


	//----- nvinfo : EIATTR_CUDA_API_VERSION
	.align		4
        /*0000*/ 	.byte	0x04, 0x37
        /*0002*/ 	.short	(.L_898 - .L_897)
.L_897:
        /*0004*/ 	.word	0x00000082


	//----- nvinfo : EIATTR_KPARAM_INFO
	.align		4
.L_898:
        /*0008*/ 	.byte	0x04, 0x17
        /*000a*/ 	.short	(.L_900 - .L_899)
.L_899:
        /*000c*/ 	.word	0x00000000
        /*0010*/ 	.short	0x0000
        /*0012*/ 	.short	0x0000
        /*0014*/ 	.byte	0x00, 0xf0, 0x01, 0x0a


	//----- nvinfo : EIATTR_SPARSE_MMA_MASK
	.align		4
.L_900:
        /*0018*/ 	.byte	0x03, 0x50
        /*001a*/ 	.short	0x0000


	//----- nvinfo : EIATTR_MAXREG_COUNT
	.align		4
        /*001c*/ 	.byte	0x03, 0x1b
        /*001e*/ 	.short	0x00ff


	//----- nvinfo : EIATTR_MERCURY_ISA_VERSION
	.align		4
        /*0020*/ 	.byte	0x03, 0x5f
        /*0022*/ 	.short	0x0101


	//----- nvinfo : EIATTR_COOP_GROUP_MASK_REGIDS
	.align		4
        /*0024*/ 	.byte	0x04, 0x29
        /*0026*/ 	.short	(.L_902 - .L_901)


	//   ....[0]....
.L_901:
        /*0028*/ 	.word	0xffffffff


	//   ....[1]....
        /*002c*/ 	.word	0xffffffff


	//   ....[2]....
        /*0030*/ 	.word	0xffffffff


	//   ....[3]....
        /*0034*/ 	.word	0xffffffff


	//   ....[4]....
        /*0038*/ 	.word	0xffffffff


	//   ....[5]....
        /*003c*/ 	.word	0xffffffff


	//----- nvinfo : EIATTR_COOP_GROUP_INSTR_OFFSETS
	.align		4
.L_902:
        /*0040*/ 	.byte	0x04, 0x28
        /*0042*/ 	.short	(.L_904 - .L_903)


	//   ....[0]....
.L_903:
        /*0044*/ 	.word	0x00001ba0


	//   ....[1]....
        /*0048*/ 	.word	0x00001bc0


	//   ....[2]....
        /*004c*/ 	.word	0x00001c10


	//   ....[3]....
        /*0050*/ 	.word	0x00001c30


	//   ....[4]....
        /*0054*/ 	.word	0x00001cb0


	//   ....[5]....
        /*0058*/ 	.word	0x00001ce0


	//----- nvinfo : EIATTR_VRC_CTA_INIT_COUNT
	.align		4
.L_904:
        /*005c*/ 	.byte	0x02, 0x4a
	.zero		1
	.zero		1


	//----- nvinfo : EIATTR_EXIT_INSTR_OFFSETS
	.align		4
        /*0060*/ 	.byte	0x04, 0x1c
        /*0062*/ 	.short	(.L_906 - .L_905)


	//   ....[0]....
.L_905:
        /*0064*/ 	.word	0x00000120


	//   ....[1]....
        /*0068*/ 	.word	0x00001eb0


	//----- nvinfo : EIATTR_CRS_STACK_SIZE
	.align		4
.L_906:
        /*006c*/ 	.byte	0x04, 0x1e
        /*006e*/ 	.short	(.L_908 - .L_907)
.L_907:
        /*0070*/ 	.word	0x00000000


	//----- nvinfo : EIATTR_CBANK_PARAM_SIZE
	.align		4
.L_908:
        /*0074*/ 	.byte	0x03, 0x19
        /*0076*/ 	.short	0x0280


	//----- nvinfo : EIATTR_PARAM_CBANK
	.align		4
        /*0078*/ 	.byte	0x04, 0x0a
        /*007a*/ 	.short	(.L_910 - .L_909)
	.align		4
.L_909:
        /*007c*/ 	.word	index@(.nv.constant0._ZN5flash25flash_bwd_dot_do_o_kernelILb1E23Flash_bwd_kernel_traitsILi256ELi64ELi64ELi8ELi4ELi2ELi2ELb0ELb1EN7cutlass6half_tE19Flash_kernel_traitsILi256ELi64ELi64ELi8ES3_EEEEvNS_16Flash_bwd_paramsE)
        /*0080*/ 	.short	0x0380
        /*0082*/ 	.short	0x0280


	//----- nvinfo : EIATTR_SW_WAR
	.align		4
.L_910:
        /*0084*/ 	.byte	0x04, 0x36
        /*0086*/ 	.short	(.L_912 - .L_911)
.L_911:
        /*0088*/ 	.word	0x00000008
.L_912:


//--------------------- .nv.info._ZN5flash27flash_bwd_convert_dq_kernelI23Flash_bwd_kernel_traitsILi256ELi64ELi64ELi8ELi4ELi2ELi2ELb0ELb0EN7cutlass6half_tE19Flash_kernel_traitsILi256ELi64ELi64ELi8ES3_EEEEvNS_16Flash_bwd_paramsEi --------------------------
	.section	.nv.info._ZN5flash27flash_bwd_convert_dq_kernelI23Flash_bwd_kernel_traitsILi256ELi64ELi64ELi8ELi4ELi2ELi2ELb0ELb0EN7cutlass6half_tE19Flash_kernel_traitsILi256ELi64ELi64ELi8ES3_EEEEvNS_16Flash_bwd_paramsEi,"",@"SHT_CUDA_INFO"
	.sectionflags	@""
	.align	4


	//----- nvinfo : EIATTR_CUDA_API_VERSION
	.align		4
        /*0000*/ 	.byte	0x04, 0x37
        /*0002*/ 	.short	(.L_914 - .L_913)
.L_913:
        /*0004*/ 	.word	0x00000082


	//----- nvinfo : EIATTR_KPARAM_INFO
	.align		4
.L_914:
        /*0008*/ 	.byte	0x04, 0x17
        /*000a*/ 	.short	(.L_916 - .L_915)
.L_915:
        /*000c*/ 	.word	0x00000000
        /*0010*/ 	.short	0x0001
        /*0012*/ 	.short	0x0280
        /*0014*/ 	.byte	0x00, 0xf0, 0x11, 0x00


	//----- nvinfo : EIATTR_KPARAM_INFO
	.align		4
.L_916:
        /*0018*/ 	.byte	0x04, 0x17
        /*001a*/ 	.short	(.L_918 - .L_917)
.L_917:
        /*001c*/ 	.word	0x00000000
        /*0020*/ 	.short	0x0000
        /*0022*/ 	.short	0x0000
        /*0024*/ 	.byte	0x00, 0xf0, 0x01, 0x0a


	//----- nvinfo : EIATTR_SPARSE_MMA_MASK
	.align		4
.L_918:
        /*0028*/ 	.byte	0x03, 0x50
        /*002a*/ 	.short	0x0000


	//----- nvinfo : EIATTR_MAXREG_COUNT
	.align		4
        /*002c*/ 	.byte	0x03, 0x1b
        /*002e*/ 	.short	0x00ff


	//----- nvinfo : EIATTR_NUM_BARRIERS
	.align		4
        /*0030*/ 	.byte	0x02, 0x4c
        /*0032*/ 	.byte	0x01
	.zero		1


	//----- nvinfo : EIATTR_MERCURY_ISA_VERSION
	.align		4
        /*0034*/ 	.byte	0x03, 0x5f
        /*0036*/ 	.short	0x0101


	//----- nvinfo : EIATTR_VRC_CTA_INIT_COUNT
	.align		4
        /*0038*/ 	.byte	0x02, 0x4a
	.zero		1
	.zero		1


	//----- nvinfo : EIATTR_EXIT_INSTR_OFFSETS
	.align		4
        /*003c*/ 	.byte	0x04, 0x1c
        /*003e*/ 	.short	(.L_920 - .L_919)


	//   ....[0]....
.L_919:
        /*0040*/ 	.word	0x00000120


	//   ....[1]....
        /*0044*/ 	.word	0x00001c60


	//   ....[2]....
        /*0048*/ 	.word	0x00001db0


	//   ....[3]....
        /*004c*/ 	.word	0x00001dd0


	//----- nvinfo : EIATTR_CRS_STACK_SIZE
	.align		4
.L_920:
        /*0050*/ 	.byte	0x04, 0x1e
        /*0052*/ 	.short	(.L_922 - .L_921)
.L_921:
        /*0054*/ 	.word	0x00000000


	//----- nvinfo : EIATTR_CBANK_PARAM_SIZE
	.align		4
.L_922:
        /*0058*/ 	.byte	0x03, 0x19
        /*005a*/ 	.short	0x0284


	//----- nvinfo : EIATTR_PARAM_CBANK
	.align		4
        /*005c*/ 	.byte	0x04, 0x0a
        /*005e*/ 	.short	(.L_924 - .L_923)
	.align		4
.L_923:
        /*0060*/ 	.word	index@(.nv.constant0._ZN5flash27flash_bwd_convert_dq_kernelI23Flash_bwd_kernel_traitsILi256ELi64ELi64ELi8ELi4ELi2ELi2ELb0ELb0EN7cutlass6half_tE19Flash_kernel_traitsILi256ELi64ELi64ELi8ES3_EEEEvNS_16Flash_bwd_paramsEi)
        /*0064*/ 	.short	0x0380
        /*0066*/ 	.short	0x0284


	//----- nvinfo : EIATTR_SW_WAR
	.align		4
.L_924:
        /*0068*/ 	.byte	0x04, 0x36
        /*006a*/ 	.short	(.L_926 - .L_925)
.L_925:
        /*006c*/ 	.word	0x00000008
.L_926:


//--------------------- .nv.info._ZN5flash44flash_bwd_dq_dk_dv_loop_seqk_parallel_kernelI23Flash_bwd_kernel_traitsILi256ELi64ELi64ELi8ELi4ELi2ELi2ELb0ELb0EN7cutlass6half_tE19Flash_kernel_traitsILi256ELi64ELi64ELi8ES3_EELb1ELb0ELb0ELb0ELb0ELb0ELb0EEEvNS_16Flash_bwd_paramsE --------------------------
	.section	.nv.info._ZN5flash44flash_bwd_dq_dk_dv_loop_seqk_parallel_kernelI23Flash_bwd_kernel_traitsILi256ELi64ELi64ELi8ELi4ELi2ELi2ELb0ELb0EN7cutlass6half_tE19Flash_kernel_traitsILi256ELi64ELi64ELi8ES3_EELb1ELb0ELb0ELb0ELb0ELb0ELb0EEEvNS_16Flash_bwd_paramsE,"",@"SHT_CUDA_INFO"
	.sectionflags	@""
	.align	4


	//----- nvinfo : EIATTR_CUDA_API_VERSION
	.align		4
        /*0000*/ 	.byte	0x04, 0x37
        /*0002*/ 	.short	(.L_928 - .L_927)
.L_927:
        /*0004*/ 	.word	0x00000082


	//----- nvinfo : EIATTR_KPARAM_INFO
	.align		4
.L_928:
        /*0008*/ 	.byte	0x04, 0x17
        /*000a*/ 	.short	(.L_930 - .L_929)
.L_929:
        /*000c*/ 	.word	0x00000000
        /*0010*/ 	.short	0x0000
        /*0012*/ 	.short	0x0000
        /*0014*/ 	.byte	0x00, 0xf0, 0x01, 0x0a


	//----- nvinfo : EIATTR_SPARSE_MMA_MASK
	.align		4
.L_930:
        /*0018*/ 	.byte	0x03, 0x50
        /*001a*/ 	.short	0x0000


	//----- nvinfo : EIATTR_MAXREG_COUNT
	.align		4
        /*001c*/ 	.byte	0x03, 0x1b
        /*001e*/ 	.short	0x00ff


	//----- nvinfo : EIATTR_NUM_BARRIERS
	.align		4
        /*0020*/ 	.byte	0x02, 0x4c
        /*0022*/ 	.byte	0x01
	.zero		1


	//----- nvinfo : EIATTR_ANNOTATIONS
	.align		4
        /*0024*/ 	.byte	0x04, 0x55
        /*0026*/ 	.short	(.L_932 - .L_931)


	//   ....[0]....
.L_931:
        /*0028*/ 	.word	0x00000001
        /*002c*/ 	.byte	0x10, 0x39, 0x00, 0x00, 0x01, 0x00, 0x00, 0x00, 0x50, 0x39, 0x00, 0x00, 0x01, 0x00, 0x00, 0x00
        /*003c*/ 	.byte	0x90, 0x39, 0x00, 0x00, 0x01, 0x00, 0x00, 0x00, 0xb0, 0x3b, 0x00, 0x00, 0x01, 0x00, 0x00, 0x00
        /*004c*/ 	.byte	0x50, 0x3f, 0x00, 0x00, 0x01, 0x00, 0x00, 0x00, 0xa0, 0x3f, 0x00, 0x00, 0x01, 0x00, 0x00, 0x00
        /*005c*/ 	.byte	0x30, 0x48, 0x00, 0x00, 0x01, 0x00, 0x00, 0x00, 0x60, 0x60, 0x00, 0x00, 0x01, 0x00, 0x00, 0x00
        /*006c*/ 	.byte	0x40, 0x61, 0x00, 0x00, 0x01, 0x00, 0x00, 0x00, 0x40, 0x72, 0x00, 0x00, 0x01, 0x00, 0x00, 0x00
        /*007c*/ 	.byte	0x40, 0x7e, 0x00, 0x00


	//----- nvinfo : EIATTR_MERCURY_ISA_VERSION
	.align		4
.L_932:
        /*0080*/ 	.byte	0x03, 0x5f
        /*0082*/ 	.short	0x0101


	//----- nvinfo : EIATTR_VRC_CTA_INIT_COUNT
	.align		4
        /*0084*/ 	.byte	0x02, 0x4a
	.zero		1
	.zero		1


	//----- nvinfo : EIATTR_EXIT_INSTR_OFFSETS
	.align		4
        /*0088*/ 	.byte	0x04, 0x1c
        /*008a*/ 	.short	(.L_934 - .L_933)


	//   ....[0]....
.L_933:
        /*008c*/ 	.word	0x00000090


	//   ....[1]....
        /*0090*/ 	.word	0x0000a540


	//----- nvinfo : EIATTR_CRS_STACK_SIZE
	.align		4
.L_934:
        /*0094*/ 	.byte	0x04, 0x1e
        /*0096*/ 	.short	(.L_936 - .L_935)
.L_935:
        /*0098*/ 	.word	0x00000000


	//----- nvinfo : EIATTR_CBANK_PARAM_SIZE
	.align		4
.L_936:
        /*009c*/ 	.byte	0x03, 0x19
        /*009e*/ 	.short	0x0280


	//----- nvinfo : EIATTR_PARAM_CBANK
	.align		4
        /*00a0*/ 	.byte	0x04, 0x0a
        /*00a2*/ 	.short	(.L_938 - .L_937)
	.align		4
.L_937:
        /*00a4*/ 	.word	index@(.nv.constant0._ZN5flash44flash_bwd_dq_dk_dv_loop_seqk_parallel_kernelI23Flash_bwd_kernel_traitsILi256ELi64ELi64ELi8ELi4ELi2ELi2ELb0ELb0EN7cutlass6half_tE19Flash_kernel_traitsILi256ELi64ELi64ELi8ES3_EELb1ELb0ELb0ELb0ELb0ELb0ELb0EEEvNS_16Flash_bwd_paramsE)
        /*00a8*/ 	.short	0x0380
        /*00aa*/ 	.short	0x0280


	//----- nvinfo : EIATTR_SW_WAR
	.align		4
.L_938:
        /*00ac*/ 	.byte	0x04, 0x36
        /*00ae*/ 	.short	(.L_940 - .L_939)
.L_939:
        /*00b0*/ 	.word	0x00000008
.L_940:


//--------------------- .nv.info._ZN5flash44flash_bwd_dq_dk_dv_loop_seqk_parallel_kernelI23Flash_bwd_kernel_traitsILi256ELi64ELi64ELi8ELi4ELi2ELi2ELb0ELb0EN7cutlass6half_tE19Flash_kernel_traitsILi256ELi64ELi64ELi8ES3_EELb0ELb0ELb0ELb0ELb0ELb0ELb1EEEvNS_16Flash_bwd_paramsE --------------------------
	.section	.nv.info._ZN5flash44flash_bwd_dq_dk_dv_loop_seqk_parallel_kernelI23Flash_bwd_kernel_traitsILi256ELi64ELi64ELi8ELi4ELi2ELi2ELb0ELb0EN7cutlass6half_tE19Flash_kernel_traitsILi256ELi64ELi64ELi8ES3_EELb0ELb0ELb0ELb0ELb0ELb0ELb1EEEvNS_16Flash_bwd_paramsE,"",@"SHT_CUDA_INFO"
	.sectionflags	@""
	.align	4


	//----- nvinfo : EIATTR_CUDA_API_VERSION
	.align		4
        /*0000*/ 	.byte	0x04, 0x37
        /*0002*/ 	.short	(.L_942 - .L_941)
.L_941:
        /*0004*/ 	.word	0x00000082


	//----- nvinfo : EIATTR_KPARAM_INFO
	.align		4
.L_942:
        /*0008*/ 	.byte	0x04, 0x17
        /*000a*/ 	.short	(.L_944 - .L_943)
.L_943:
        /*000c*/ 	.word	0x00000000
        /*0010*/ 	.short	0x0000
        /*0012*/ 	.short	0x0000
        /*0014*/ 	.byte	0x00, 0xf0, 0x01, 0x0a


	//----- nvinfo : EIATTR_SPARSE_MMA_MASK
	.align		4
.L_944:
        /*0018*/ 	.byte	0x03, 0x50
        /*001a*/ 	.short	0x0000


	//----- nvinfo : EIATTR_MAXREG_COUNT
	.align		4
        /*001c*/ 	.byte	0x03, 0x1b
        /*001e*/ 	.short	0x00ff


	//----- nvinfo : EIATTR_NUM_BARRIERS
	.align		4
        /*0020*/ 	.byte	0x02, 0x4c
        /*0022*/ 	.byte	0x01
	.zero		1


	//----- nvinfo : EIATTR_ANNOTATIONS
	.align		4
        /*0024*/ 	.byte	0x04, 0x55
        /*0026*/ 	.short	(.L_946 - .L_945)


	//   ....[0]....
.L_945:
        /*0028*/ 	.word	0x00000001
        /*002c*/ 	.byte	0x10, 0x39, 0x00, 0x00, 0x01, 0x00, 0x00, 0x00, 0x70, 0x39, 0x00, 0x00, 0x01, 0x00, 0x00, 0x00
        /*003c*/ 	.byte	0x40, 0x3b, 0x00, 0x00, 0x01, 0x00, 0x00, 0x00, 0xa0, 0x3d, 0x00, 0x00, 0x01, 0x00, 0x00, 0x00
        /*004c*/ 	.byte	0xf0, 0x3d, 0x00, 0x00, 0x01, 0x00, 0x00, 0x00, 0x20, 0x5b, 0x00, 0x00, 0x01, 0x00, 0x00, 0x00
        /*005c*/ 	.byte	0x00, 0x5c, 0x00, 0x00, 0x01, 0x00, 0x00, 0x00, 0x30, 0x6f, 0x00, 0x00, 0x01, 0x00, 0x00, 0x00
        /*006c*/ 	.byte	0xf0, 0x7a, 0x00, 0x00


	//----- nvinfo : EIATTR_MERCURY_ISA_VERSION
	.align		4
.L_946:
        /*0070*/ 	.byte	0x03, 0x5f
        /*0072*/ 	.short	0x0101


	//----- nvinfo : EIATTR_VRC_CTA_INIT_COUNT
	.align		4
        /*0074*/ 	.byte	0x02, 0x4a
	.zero		1
	.zero		1


	//----- nvinfo : EIATTR_EXIT_INSTR_OFFSETS
	.align		4
        /*0078*/ 	.byte	0x04, 0x1c
        /*007a*/ 	.short	(.L_948 - .L_947)


	//   ....[0]....
.L_947:
        /*007c*/ 	.word	0x00000090


	//   ....[1]....
        /*0080*/ 	.word	0x00009db0


	//----- nvinfo : EIATTR_CRS_STACK_SIZE
	.align		4
.L_948:
        /*0084*/ 	.byte	0x04, 0x1e
        /*0086*/ 	.short	(.L_950 - .L_949)
.L_949:
        /*0088*/ 	.word	0x00000000


	//----- nvinfo : EIATTR_CBANK_PARAM_SIZE
	.align		4
.L_950:
        /*008c*/ 	.byte	0x03, 0x19
        /*008e*/ 	.short	0x0280


	//----- nvinfo : EIATTR_PARAM_CBANK
	.align		4
        /*0090*/ 	.byte	0x04, 0x0a
        /*0092*/ 	.short	(.L_952 - .L_951)
	.align		4
.L_951:
        /*0094*/ 	.word	index@(.nv.constant0._ZN5flash44flash_bwd_dq_dk_dv_loop_seqk_parallel_kernelI23Flash_bwd_kernel_traitsILi256ELi64ELi64ELi8ELi4ELi2ELi2ELb0ELb0EN7cutlass6half_tE19Flash_kernel_traitsILi256ELi64ELi64ELi8ES3_EELb0ELb0ELb0ELb0ELb0ELb0ELb1EEEvNS_16Flash_bwd_paramsE)
        /*0098*/ 	.short	0x0380
        /*009a*/ 	.short	0x0280


	//----- nvinfo : EIATTR_SW_WAR
	.align		4
.L_952:
        /*009c*/ 	.byte	0x04, 0x36
        /*009e*/ 	.short	(.L_954 - .L_953)
.L_953:
        /*00a0*/ 	.word	0x00000008
.L_954:


//--------------------- .nv.info._ZN5flash44flash_bwd_dq_dk_dv_loop_seqk_parallel_kernelI23Flash_bwd_kernel_traitsILi256ELi64ELi64ELi8ELi4ELi2ELi2ELb0ELb0EN7cutlass6half_tE19Flash_kernel_traitsILi256ELi64ELi64ELi8ES3_EELb1ELb0ELb1ELb0ELb0ELb0ELb0EEEvNS_16Flash_bwd_paramsE --------------------------
	.section	.nv.info._ZN5flash44flash_bwd_dq_dk_dv_loop_seqk_parallel_kernelI23Flash_bwd_kernel_traitsILi256ELi64ELi64ELi8ELi4ELi2ELi2ELb0ELb0EN7cutlass6half_tE19Flash_kernel_traitsILi256ELi64ELi64ELi8ES3_EELb1ELb0ELb1ELb0ELb0ELb0ELb0EEEvNS_16Flash_bwd_paramsE,"",@"SHT_CUDA_INFO"
	.sectionflags	@""
	.align	4


	//----- nvinfo : EIATTR_CUDA_API_VERSION
	.align		4
        /*0000*/ 	.byte	0x04, 0x37
        /*0002*/ 	.short	(.L_956 - .L_955)
.L_955:
        /*0004*/ 	.word	0x00000082


	//----- nvinfo : EIATTR_KPARAM_INFO
	.align		4
.L_956:
        /*0008*/ 	.byte	0x04, 0x17
        /*000a*/ 	.short	(.L_958 - .L_957)
.L_957:
        /*000c*/ 	.word	0x00000000
        /*0010*/ 	.short	0x0000
        /*0012*/ 	.short	0x0000
        /*0014*/ 	.byte	0x00, 0xf0, 0x01, 0x0a


	//----- nvinfo : EIATTR_SPARSE_MMA_MASK
	.align		4
.L_958:
        /*0018*/ 	.byte	0x03, 0x50
        /*001a*/ 	.short	0x0000


	//----- nvinfo : EIATTR_MAXREG_COUNT
	.align		4
        /*001c*/ 	.byte	0x03, 0x1b
        /*001e*/ 	.short	0x00ff


	//----- nvinfo : EIATTR_NUM_BARRIERS
	.align		4
        /*0020*/ 	.byte	0x02, 0x4c
        /*0022*/ 	.byte	0x01
	.zero		1


	//----- nvinfo : EIATTR_ANNOTATIONS
	.align		4
        /*0024*/ 	.byte	0x04, 0x55
        /*0026*/ 	.short	(.L_960 - .L_959)


	//   ....[0]....
.L_959:
        /*0028*/ 	.word	0x00000001
        /*002c*/ 	.byte	0x10, 0x74, 0x00, 0x00, 0x01, 0x00, 0x00, 0x00, 0xb0, 0x83, 0x00, 0x00


	//----- nvinfo : EIATTR_MERCURY_ISA_VERSION
	.align		4
.L_960:
        /*0038*/ 	.byte	0x03, 0x5f
        /*003a*/ 	.short	0x0101


	//----- nvinfo : EIATTR_VRC_CTA_INIT_COUNT
	.align		4
        /*003c*/ 	.byte	0x02, 0x4a
	.zero		1
	.zero		1


	//----- nvinfo : EIATTR_EXIT_INSTR_OFFSETS
	.align		4
        /*0040*/ 	.byte	0x04, 0x1c
        /*0042*/ 	.short	(.L_962 - .L_961)


	//   ....[0]....
.L_961:
        /*0044*/ 	.word	0x00000090


	//   ....[1]....
        /*0048*/ 	.word	0x0000a700


	//----- nvinfo : EIATTR_CRS_STACK_SIZE
	.align		4
.L_962:
        /*004c*/ 	.byte	0x04, 0x1e
        /*004e*/ 	.short	(.L_964 - .L_963)
.L_963:
        /*0050*/ 	.word	0x00000000


	//----- nvinfo : EIATTR_CBANK_PARAM_SIZE
	.align		4
.L_964:
        /*0054*/ 	.byte	0x03, 0x19
        /*0056*/ 	.short	0x0280


	//----- nvinfo : EIATTR_PARAM_CBANK
	.align		4
        /*0058*/ 	.byte	0x04, 0x0a
        /*005a*/ 	.short	(.L_966 - .L_965)
	.align		4
.L_965:
        /*005c*/ 	.word	index@(.nv.constant0._ZN5flash44flash_bwd_dq_dk_dv_loop_seqk_parallel_kernelI23Flash_bwd_kernel_traitsILi256ELi64ELi64ELi8ELi4ELi2ELi2ELb0ELb0EN7cutlass6half_tE19Flash_kernel_traitsILi256ELi64ELi64ELi8ES3_EELb1ELb0ELb1ELb0ELb0ELb0ELb0EEEvNS_16Flash_bwd_paramsE)
        /*0060*/ 	.short	0x0380
        /*0062*/ 	.short	0x0280


	//----- nvinfo : EIATTR_SW_WAR
	.align		4
.L_966:
        /*0064*/ 	.byte	0x04, 0x36
        /*0066*/ 	.short	(.L_968 - .L_967)
.L_967:
        /*0068*/ 	.word	0x00000008
.L_968:


//--------------------- .nv.info._ZN5flash44flash_bwd_dq_dk_dv_loop_seqk_parallel_kernelI23Flash_bwd_kernel_traitsILi256ELi64ELi64ELi8ELi4ELi2ELi2ELb0ELb0EN7cutlass6half_tE19Flash_kernel_traitsILi256ELi64ELi64ELi8ES3_EELb0ELb0ELb1ELb0ELb0ELb0ELb1EEEvNS_16Flash_bwd_paramsE --------------------------
	.section	.nv.info._ZN5flash44flash_bwd_dq_dk_dv_loop_seqk_parallel_kernelI23Flash_bwd_kernel_traitsILi256ELi64ELi64ELi8ELi4ELi2ELi2ELb0ELb0EN7cutlass6half_tE19Flash_kernel_traitsILi256ELi64ELi64ELi8ES3_EELb0ELb0ELb1ELb0ELb0ELb0ELb1EEEvNS_16Flash_bwd_paramsE,"",@"SHT_CUDA_INFO"
	.sectionflags	@""
	.align	4


	//----- nvinfo : EIATTR_CUDA_API_VERSION
	.align		4
        /*0000*/ 	.byte	0x04, 0x37
        /*0002*/ 	.short	(.L_970 - .L_969)
.L_969:
        /*0004*/ 	.word	0x00000082


	//----- nvinfo : EIATTR_KPARAM_INFO
	.align		4
.L_970:
        /*0008*/ 	.byte	0x04, 0x17
        /*000a*/ 	.short	(.L_972 - .L_971)
.L_971:
        /*000c*/ 	.word	0x00000000
        /*0010*/ 	.short	0x0000
        /*0012*/ 	.short	0x0000
        /*0014*/ 	.byte	0x00, 0xf0, 0x01, 0x0a


	//----- nvinfo : EIATTR_SPARSE_MMA_MASK
	.align		4
.L_972:
        /*0018*/ 	.byte	0x03, 0x50
        /*001a*/ 	.short	0x0000


	//----- nvinfo : EIATTR_MAXREG_COUNT
	.align		4
        /*001c*/ 	.byte	0x03, 0x1b
        /*001e*/ 	.short	0x00ff


	//----- nvinfo : EIATTR_NUM_BARRIERS
	.align		4
        /*0020*/ 	.byte	0x02, 0x4c
        /*0022*/ 	.byte	0x01
	.zero		1


	//----- nvinfo : EIATTR_MERCURY_ISA_VERSION
	.align		4
        /*0024*/ 	.byte	0x03, 0x5f
        /*0026*/ 	.short	0x0101


	//----- nvinfo : EIATTR_VRC_CTA_INIT_COUNT
	.align		4
        /*0028*/ 	.byte	0x02, 0x4a
	.zero		1
	.zero		1


	//----- nvinfo : EIATTR_EXIT_INSTR_OFFSETS
	.align		4
        /*002c*/ 	.byte	0x04, 0x1c
        /*002e*/ 	.short	(.L_974 - .L_973)


	//   ....[0]....
.L_973:
        /*0030*/ 	.word	0x00000080


	//   ....[1]....
        /*0034*/ 	.word	0x00009fc0


	//----- nvinfo : EIATTR_CRS_STACK_SIZE
	.align		4
.L_974:
        /*0038*/ 	.byte	0x04, 0x1e
        /*003a*/ 	.short	(.L_976 - .L_975)
.L_975:
        /*003c*/ 	.word	0x00000000


	//----- nvinfo : EIATTR_CBANK_PARAM_SIZE
	.align		4
.L_976:
        /*0040*/ 	.byte	0x03, 0x19
        /*0042*/ 	.short	0x0280


	//----- nvinfo : EIATTR_PARAM_CBANK
	.align		4
        /*0044*/ 	.byte	0x04, 0x0a
        /*0046*/ 	.short	(.L_978 - .L_977)
	.align		4
.L_977:
        /*0048*/ 	.word	index@(.nv.constant0._ZN5flash44flash_bwd_dq_dk_dv_loop_seqk_parallel_kernelI23Flash_bwd_kernel_traitsILi256ELi64ELi64ELi8ELi4ELi2ELi2ELb0ELb0EN7cutlass6half_tE19Flash_kernel_traitsILi256ELi64ELi64ELi8ES3_EELb0ELb0ELb1ELb0ELb0ELb0ELb1EEEvNS_16Flash_bwd_paramsE)
        /*004c*/ 	.short	0x0380
        /*004e*/ 	.short	0x0280


	//----- nvinfo : EIATTR_SW_WAR
	.align		4
.L_978:
        /*0050*/ 	.byte	0x04, 0x36
        /*0052*/ 	.short	(.L_980 - .L_979)
.L_979:
        /*0054*/ 	.word	0x00000008
.L_980:


//--------------------- .nv.info._ZN5flash44flash_bwd_dq_dk_dv_loop_seqk_parallel_kernelI23Flash_bwd_kernel_traitsILi256ELi64ELi64ELi8ELi4ELi2ELi2ELb0ELb0EN7cutlass6half_tE19Flash_kernel_traitsILi256ELi64ELi64ELi8ES3_EELb1ELb0ELb0ELb0ELb0ELb1ELb0EEEvNS_16Flash_bwd_paramsE --------------------------
	.section	.nv.info._ZN5flash44flash_bwd_dq_dk_dv_loop_seqk_parallel_kernelI23Flash_bwd_kernel_traitsILi256ELi64ELi64ELi8ELi4ELi2ELi2ELb0ELb0EN7cutlass6half_tE19Flash_kernel_traitsILi256ELi64ELi64ELi8ES3_EELb1ELb0ELb0ELb0ELb0ELb1ELb0EEEvNS_16Flash_bwd_paramsE,"",@"SHT_CUDA_INFO"
	.sectionflags	@""
	.align	4


	//----- nvinfo : EIATTR_CUDA_API_VERSION
	.align		4
        /*0000*/ 	.byte	0x04, 0x37
        /*0002*/ 	.short	(.L_982 - .L_981)
.L_981:
        /*0004*/ 	.word	0x00000082


	//----- nvinfo : EIATTR_KPARAM_INFO
	.align		4
.L_982:
        /*0008*/ 	.byte	0x04, 0x17
        /*000a*/ 	.short	(.L_984 - .L_983)
.L_983:
        /*000c*/ 	.word	0x00000000
        /*0010*/ 	.short	0x0000
        /*0012*/ 	.short	0x0000
        /*0014*/ 	.byte	0x00, 0xf0, 0x01, 0x0a


	//----- nvinfo : EIATTR_SPARSE_MMA_MASK
	.align		4
.L_984:
        /*0018*/ 	.byte	0x03, 0x50
        /*001a*/ 	.short	0x0000


	//----- nvinfo : EIATTR_MAXREG_COUNT
	.align		4
        /*001c*/ 	.byte	0x03, 0x1b
        /*001e*/ 	.short	0x00ff


	//----- nvinfo : EIATTR_NUM_BARRIERS
	.align		4
        /*0020*/ 	.byte	0x02, 0x4c
        /*0022*/ 	.byte	0x01
	.zero		1


	//----- nvinfo : EIATTR_MERCURY_ISA_VERSION
	.align		4
        /*0024*/ 	.byte	0x03, 0x5f
        /*0026*/ 	.short	0x0101


	//----- nvinfo : EIATTR_VRC_CTA_INIT_COUNT
	.align		4
        /*0028*/ 	.byte	0x02, 0x4a
	.zero		1
	.zero		1


	//----- nvinfo : EIATTR_EXIT_INSTR_OFFSETS
	.align		4
        /*002c*/ 	.byte	0x04, 0x1c
        /*002e*/ 	.short	(.L_986 - .L_985)


	//   ....[0]....
.L_985:
        /*0030*/ 	.word	0x00000080


	//   ....[1]....
        /*0034*/ 	.word	0x00009060


	//----- nvinfo : EIATTR_CRS_STACK_SIZE
	.align		4
.L_986:
        /*0038*/ 	.byte	0x04, 0x1e
        /*003a*/ 	.short	(.L_988 - .L_987)
.L_987:
        /*003c*/ 	.word	0x00000000


	//----- nvinfo : EIATTR_CBANK_PARAM_SIZE
	.align		4
.L_988:
        /*0040*/ 	.byte	0x03, 0x19
        /*0042*/ 	.short	0x0280


	//----- nvinfo : EIATTR_PARAM_CBANK
	.align		4
        /*0044*/ 	.byte	0x04, 0x0a
        /*0046*/ 	.short	(.L_990 - .L_989)
	.align		4
.L_989:
        /*0048*/ 	.word	index@(.nv.constant0._ZN5flash44flash_bwd_dq_dk_dv_loop_seqk_parallel_kernelI23Flash_bwd_kernel_traitsILi256ELi64ELi64ELi8ELi4ELi2ELi2ELb0ELb0EN7cutlass6half_tE19Flash_kernel_traitsILi256ELi64ELi64ELi8ES3_EELb1ELb0ELb0ELb0ELb0ELb1ELb0EEEvNS_16Flash_bwd_paramsE)
        /*004c*/ 	.short	0x0380
        /*004e*/ 	.short	0x0280


	//----- nvinfo : EIATTR_SW_WAR
	.align		4
.L_990:
        /*0050*/ 	.byte	0x04, 0x36
        /*0052*/ 	.short	(.L_992 - .L_991)
.L_991:
        /*0054*/ 	.word	0x00000008
.L_992:


//--------------------- .nv.info._ZN5flash44flash_bwd_dq_dk_dv_loop_seqk_parallel_kernelI23Flash_bwd_kernel_traitsILi256ELi64ELi64ELi8ELi4ELi2ELi2ELb0ELb0EN7cutlass6half_tE19Flash_kernel_traitsILi256ELi64ELi64ELi8ES3_EELb0ELb0ELb0ELb0ELb0ELb1ELb1EEEvNS_16Flash_bwd_paramsE --------------------------
	.section	.nv.info._ZN5flash44flash_bwd_dq_dk_dv_loop_seqk_parallel_kernelI23Flash_bwd_kernel_traitsILi256ELi64ELi64ELi8ELi4ELi2ELi2ELb0ELb0EN7cutlass6half_tE19Flash_kernel_traitsILi256ELi64ELi64ELi8ES3_EELb0ELb0ELb0ELb0ELb0ELb1ELb1EEEvNS_16Flash_bwd_paramsE,"",@"SHT_CUDA_INFO"
	.sectionflags	@""
	.align	4


	//----- nvinfo : EIATTR_CUDA_API_VERSION
	.align		4
        /*0000*/ 	.byte	0x04, 0x37
        /*0002*/ 	.short	(.L_994 - .L_993)
.L_993:
        /*0004*/ 	.word	0x00000082


	//----- nvinfo : EIATTR_KPARAM_INFO
	.align		4
.L_994:
        /*0008*/ 	.byte	0x04, 0x17
        /*000a*/ 	.short	(.L_996 - .L_995)
.L_995:
        /*000c*/ 	.word	0x00000000
        /*0010*/ 	.short	0x0000
        /*0012*/ 	.short	0x0000
        /*0014*/ 	.byte	0x00, 0xf0, 0x01, 0x0a


	//----- nvinfo : EIATTR_SPARSE_MMA_MASK
	.align		4
.L_996:
        /*0018*/ 	.byte	0x03, 0x50
        /*001a*/ 	.short	0x0000


	//----- nvinfo : EIATTR_MAXREG_COUNT
	.align		4
        /*001c*/ 	.byte	0x03, 0x1b
        /*001e*/ 	.short	0x00ff


	//----- nvinfo : EIATTR_NUM_BARRIERS
	.align		4
        /*0020*/ 	.byte	0x02, 0x4c
        /*0022*/ 	.byte	0x01
	.zero		1


	//----- nvinfo : EIATTR_ANNOTATIONS
	.align		4
        /*0024*/ 	.byte	0x04, 0x55
        /*0026*/ 	.short	(.L_998 - .L_997)


	//   ....[0]....
.L_997:
        /*0028*/ 	.word	0x00000001
        /*002c*/ 	.byte	0x90, 0x5c, 0x00, 0x00, 0x01, 0x00, 0x00, 0x00, 0x20, 0x6a, 0x00, 0x00


	//----- nvinfo : EIATTR_MERCURY_ISA_VERSION
	.align		4
.L_998:
        /*0038*/ 	.byte	0x03, 0x5f
        /*003a*/ 	.short	0x0101


	//----- nvinfo : EIATTR_VRC_CTA_INIT_COUNT
	.align		4
        /*003c*/ 	.byte	0x02, 0x4a
	.zero		1
	.zero		1


	//----- nvinfo : EIATTR_EXIT_INSTR_OFFSETS
	.align		4
        /*0040*/ 	.byte	0x04, 0x1c
        /*0042*/ 	.short	(.L_1000 - .L_999)


	//   ....[0]....
.L_999:
        /*0044*/ 	.word	0x00000090


	//   ....[1]....
        /*0048*/ 	.word	0x000089c0


	//----- nvinfo : EIATTR_CRS_STACK_SIZE
	.align		4
.L_1000:
        /*004c*/ 	.byte	0x04, 0x1e
        /*004e*/ 	.short	(.L_1002 - .L_1001)
.L_1001:
        /*0050*/ 	.word	0x00000000


	//----- nvinfo : EIATTR_CBANK_PARAM_SIZE
	.align		4
.L_1002:
        /*0054*/ 	.byte	0x03, 0x19
        /*0056*/ 	.short	0x0280


	//----- nvinfo : EIATTR_PARAM_CBANK
	.align		4
        /*0058*/ 	.byte	0x04, 0x0a
        /*005a*/ 	.short	(.L_1004 - .L_1003)
	.align		4
.L_1003:
        /*005c*/ 	.word	index@(.nv.constant0._ZN5flash44flash_bwd_dq_dk_dv_loop_seqk_parallel_kernelI23Flash_bwd_kernel_traitsILi256ELi64ELi64ELi8ELi4ELi2ELi2ELb0ELb0EN7cutlass6half_tE19Flash_kernel_traitsILi256ELi64ELi64ELi8ES3_EELb0ELb0ELb0ELb0ELb0ELb1ELb1EEEvNS_16Flash_bwd_paramsE)
        /*0060*/ 	.short	0x0380
        /*0062*/ 	.short	0x0280


	//----- nvinfo : EIATTR_SW_WAR
	.align		4
.L_1004:
        /*0064*/ 	.byte	0x04, 0x36
        /*0066*/ 	.short	(.L_1006 - .L_1005)
.L_1005:
        /*0068*/ 	.word	0x00000008
.L_1006:


//--------------------- .nv.info._ZN5flash44flash_bwd_dq_dk_dv_loop_seqk_parallel_kernelI23Flash_bwd_kernel_traitsILi256ELi64ELi64ELi8ELi4ELi2ELi2ELb0ELb0EN7cutlass6half_tE19Flash_kernel_traitsILi256ELi64ELi64ELi8ES3_EELb1ELb0ELb0ELb1ELb0ELb0ELb0EEEvNS_16Flash_bwd_paramsE --------------------------
	.section	.nv.info._ZN5flash44flash_bwd_dq_dk_dv_loop_seqk_parallel_kernelI23Flash_bwd_kernel_traitsILi256ELi64ELi64ELi8ELi4ELi2ELi2ELb0ELb0EN7cutlass6half_tE19Flash_kernel_traitsILi256ELi64ELi64ELi8ES3_EELb1ELb0ELb0ELb1ELb0ELb0ELb0EEEvNS_16Flash_bwd_paramsE,"",@"SHT_CUDA_INFO"
	.sectionflags	@""
	.align	4


	//----- nvinfo : EIATTR_CUDA_API_VERSION
	.align		4
        /*0000*/ 	.byte	0x04, 0x37
        /*0002*/ 	.short	(.L_1008 - .L_1007)
.L_1007:
        /*0004*/ 	.word	0x00000082


	//----- nvinfo : EIATTR_KPARAM_INFO
	.align		4
.L_1008:
        /*0008*/ 	.byte	0x04, 0x17
        /*000a*/ 	.short	(.L_1010 - .L_1009)
.L_1009:
        /*000c*/ 	.word	0x00000000
        /*0010*/ 	.short	0x0000
        /*0012*/ 	.short	0x0000
        /*0014*/ 	.byte	0x00, 0xf0, 0x01, 0x0a


	//----- nvinfo : EIATTR_SPARSE_MMA_MASK
	.align		4
.L_1010:
        /*0018*/ 	.byte	0x03, 0x50
        /*001a*/ 	.short	0x0000


	//----- nvinfo : EIATTR_MAXREG_COUNT
	.align		4
        /*001c*/ 	.byte	0x03, 0x1b
        /*001e*/ 	.short	0x00ff


	//----- nvinfo : EIATTR_NUM_BARRIERS
	.align		4
        /*0020*/ 	.byte	0x02, 0x4c
        /*0022*/ 	.byte	0x01
	.zero		1


	//----- nvinfo : EIATTR_ANNOTATIONS
	.align		4
        /*0024*/ 	.byte	0x04, 0x55
        /*0026*/ 	.short	(.L_1012 - .L_1011)


	//   ....[0]....
.L_1011:
        /*0028*/ 	.word	0x00000001
        /*002c*/ 	.byte	0x50, 0x3e, 0x00, 0x00, 0x01, 0x00, 0x00, 0x00, 0xb0, 0x3e, 0x00, 0x00, 0x01, 0x00, 0x00, 0x00
        /*003c*/ 	.byte	0xc0, 0x3e, 0x00, 0x00, 0x01, 0x00, 0x00, 0x00, 0x10, 0x3f, 0x00, 0x00, 0x01, 0x00, 0x00, 0x00
        /*004c*/ 	.byte	0x80, 0x40, 0x00, 0x00, 0x01, 0x00, 0x00, 0x00, 0xd0, 0x40, 0x00, 0x00, 0x01, 0x00, 0x00, 0x00
        /*005c*/ 	.byte	0x30, 0x4b, 0x00, 0x00, 0x01, 0x00, 0x00, 0x00, 0x70, 0x64, 0x00, 0x00, 0x01, 0x00, 0x00, 0x00
        /*006c*/ 	.byte	0x50, 0x65, 0x00, 0x00, 0x01, 0x00, 0x00, 0x00, 0x70, 0x76, 0x00, 0x00, 0x01, 0x00, 0x00, 0x00
        /*007c*/ 	.byte	0x40, 0x77, 0x00, 0x00


	//----- nvinfo : EIATTR_MERCURY_ISA_VERSION
	.align		4
.L_1012:
        /*0080*/ 	.byte	0x03, 0x5f
        /*0082*/ 	.short	0x0101


	//----- nvinfo : EIATTR_VRC_CTA_INIT_COUNT
	.align		4
        /*0084*/ 	.byte	0x02, 0x4a
	.zero		1
	.zero		1


	//----- nvinfo : EIATTR_EXIT_INSTR_OFFSETS
	.align		4
        /*0088*/ 	.byte	0x04, 0x1c
        /*008a*/ 	.short	(.L_1014 - .L_1013)


	//   ....[0]....
.L_1013:
        /*008c*/ 	.word	0x00000090


	//   ....[1]....
        /*0090*/ 	.word	0x0000ab10


	//----- nvinfo : EIATTR_CRS_STACK_SIZE
	.align		4
.L_1014:
        /*0094*/ 	.byte	0x04, 0x1e
        /*0096*/ 	.short	(.L_1016 - .L_1015)
.L_1015:
        /*0098*/ 	.word	0x00000000


	//----- nvinfo : EIATTR_CBANK_PARAM_SIZE
	.align		4
.L_1016:
        /*009c*/ 	.byte	0x03, 0x19
        /*009e*/ 	.short	0x0280


	//----- nvinfo : EIATTR_PARAM_CBANK
	.align		4
        /*00a0*/ 	.byte	0x04, 0x0a
        /*00a2*/ 	.short	(.L_1018 - .L_1017)
	.align		4
.L_1017:
        /*00a4*/ 	.word	index@(.nv.constant0._ZN5flash44flash_bwd_dq_dk_dv_loop_seqk_parallel_kernelI23Flash_bwd_kernel_traitsILi256ELi64ELi64ELi8ELi4ELi2ELi2ELb0ELb0EN7cutlass6half_tE19Flash_kernel_traitsILi256ELi64ELi64ELi8ES3_EELb1ELb0ELb0ELb1ELb0ELb0ELb0EEEvNS_16Flash_bwd_paramsE)
        /*00a8*/ 	.short	0x0380
        /*00aa*/ 	.short	0x0280


	//----- nvinfo : EIATTR_SW_WAR
	.align		4
.L_1018:
        /*00ac*/ 	.byte	0x04, 0x36
        /*00ae*/ 	.short	(.L_1020 - .L_1019)
.L_1019:
        /*00b0*/ 	.word	0x00000008
.L_1020:


//--------------------- .nv.info._ZN5flash44flash_bwd_dq_dk_dv_loop_seqk_parallel_kernelI23Flash_bwd_kernel_traitsILi256ELi64ELi64ELi8ELi4ELi2ELi2ELb0ELb0EN7cutlass6half_tE19Flash_kernel_traitsILi256ELi64ELi64ELi8ES3_EELb0ELb0ELb0ELb1ELb0ELb0ELb1EEEvNS_16Flash_bwd_paramsE --------------------------
	.section	.nv.info._ZN5flash44flash_bwd_dq_dk_dv_loop_seqk_parallel_kernelI23Flash_bwd_kernel_traitsILi256ELi64ELi64ELi8ELi4ELi2ELi2ELb0ELb0EN7cutlass6half_tE19Flash_kernel_traitsILi256ELi64ELi64ELi8ES3_EELb0ELb0ELb0ELb1ELb0ELb0ELb1EEEvNS_16Flash_bwd_paramsE,"",@"SHT_CUDA_INFO"
	.sectionflags	@""
	.align	4


	//----- nvinfo : EIATTR_CUDA_API_VERSION
	.align		4
        /*0000*/ 	.byte	0x04, 0x37
        /*0002*/ 	.short	(.L_1022 - .L_1021)
.L_1021:
        /*0004*/ 	.word	0x00000082


	//----- nvinfo : EIATTR_KPARAM_INFO
	.align		4
.L_1022:
        /*0008*/ 	.byte	0x04, 0x17
        /*000a*/ 	.short	(.L_1024 - .L_1023)
.L_1023:
        /*000c*/ 	.word	0x00000000
        /*0010*/ 	.short	0x0000
        /*0012*/ 	.short	0x0000
        /*0014*/ 	.byte	0x00, 0xf0, 0x01, 0x0a


	//----- nvinfo : EIATTR_SPARSE_MMA_MASK
	.align		4
.L_1024:
        /*0018*/ 	.byte	0x03, 0x50
        /*001a*/ 	.short	0x0000


	//----- nvinfo : EIATTR_MAXREG_COUNT
	.align		4
        /*001c*/ 	.byte	0x03, 0x1b
        /*001e*/ 	.short	0x00ff


	//----- nvinfo : EIATTR_NUM_BARRIERS
	.align		4
        /*0020*/ 	.byte	0x02, 0x4c
        /*0022*/ 	.byte	0x01
	.zero		1


	//----- nvinfo : EIATTR_ANNOTATIONS
	.align		4
        /*0024*/ 	.byte	0x04, 0x55
        /*0026*/ 	.short	(.L_1026 - .L_1025)


	//   ....[0]....
.L_1025:
        /*0028*/ 	.word	0x00000001
        /*002c*/ 	.byte	0x90, 0x4c, 0x00, 0x00, 0x01, 0x00, 0x00, 0x00, 0x10, 0x63, 0x00, 0x00


	//----- nvinfo : EIATTR_MERCURY_ISA_VERSION
	.align		4
.L_1026:
        /*0038*/ 	.byte	0x03, 0x5f
        /*003a*/ 	.short	0x0101


	//----- nvinfo : EIATTR_VRC_CTA_INIT_COUNT
	.align		4
        /*003c*/ 	.byte	0x02, 0x4a
	.zero		1
	.zero		1


	//----- nvinfo : EIATTR_EXIT_INSTR_OFFSETS
	.align		4
        /*0040*/ 	.byte	0x04, 0x1c
        /*0042*/ 	.short	(.L_1028 - .L_1027)


	//   ....[0]....
.L_1027:
        /*0044*/ 	.word	0x00000090


	//   ....[1]....
        /*0048*/ 	.word	0x0000a100


	//----- nvinfo : EIATTR_CRS_STACK_SIZE
	.align		4
.L_1028:
        /*004c*/ 	.byte	0x04, 0x1e
        /*004e*/ 	.short	(.L_1030 - .L_1029)
.L_1029:
        /*0050*/ 	.word	0x00000000


	//----- nvinfo : EIATTR_CBANK_PARAM_SIZE
	.align		4
.L_1030:
        /*0054*/ 	.byte	0x03, 0x19
        /*0056*/ 	.short	0x0280


	//----- nvinfo : EIATTR_PARAM_CBANK
	.align		4
        /*0058*/ 	.byte	0x04, 0x0a
        /*005a*/ 	.short	(.L_1032 - .L_1031)
	.align		4
.L_1031:
        /*005c*/ 	.word	index@(.nv.constant0._ZN5flash44flash_bwd_dq_dk_dv_loop_seqk_parallel_kernelI23Flash_bwd_kernel_traitsILi256ELi64ELi64ELi8ELi4ELi2ELi2ELb0ELb0EN7cutlass6half_tE19Flash_kernel_traitsILi256ELi64ELi64ELi8ES3_EELb0ELb0ELb0ELb1ELb0ELb0ELb1EEEvNS_16Flash_bwd_paramsE)
        /*0060*/ 	.short	0x0380
        /*0062*/ 	.short	0x0280


	//----- nvinfo : EIATTR_SW_WAR
	.align		4
.L_1032:
        /*0064*/ 	.byte	0x04, 0x36
        /*0066*/ 	.short	(.L_1034 - .L_1033)
.L_1033:
        /*0068*/ 	.word	0x00000008
.L_1034:


//--------------------- .nv.info._ZN5flash44flash_bwd_dq_dk_dv_loop_seqk_parallel_kernelI23Flash_bwd_kernel_traitsILi256ELi64ELi64ELi8ELi4ELi2ELi2ELb0ELb0EN7cutlass6half_tE19Flash_kernel_traitsILi256ELi64ELi64ELi8ES3_EELb1ELb0ELb1ELb0ELb0ELb1ELb0EEEvNS_16Flash_bwd_paramsE --------------------------
	.section	.nv.info._ZN5flash44flash_bwd_dq_dk_dv_loop_seqk_parallel_kernelI23Flash_bwd_kernel_traitsILi256ELi64ELi64ELi8ELi4ELi2ELi2ELb0ELb0EN7cutlass6half_tE19Flash_kernel_traitsILi256ELi64ELi64ELi8ES3_EELb1ELb0ELb1ELb0ELb0ELb1ELb0EEEvNS_16Flash_bwd_paramsE,"",@"SHT_CUDA_INFO"
	.sectionflags	@""
	.align	4


	//----- nvinfo : EIATTR_CUDA_API_VERSION
	.align		4
        /*0000*/ 	.byte	0x04, 0x37
        /*0002*/ 	.short	(.L_1036 - .L_1035)
.L_1035:
        /*0004*/ 	.word	0x00000082


	//----- nvinfo : EIATTR_KPARAM_INFO
	.align		4
.L_1036:
        /*0008*/ 	.byte	0x04, 0x17
        /*000a*/ 	.short	(.L_1038 - .L_1037)
.L_1037:
        /*000c*/ 	.word	0x00000000
        /*0010*/ 	.short	0x0000
        /*0012*/ 	.short	0x0000
        /*0014*/ 	.byte	0x00, 0xf0, 0x01, 0x0a


	//----- nvinfo : EIATTR_SPARSE_MMA_MASK
	.align		4
.L_1038:
        /*0018*/ 	.byte	0x03, 0x50
        /*001a*/ 	.short	0x0000


	//----- nvinfo : EIATTR_MAXREG_COUNT
	.align		4
        /*001c*/ 	.byte	0x03, 0x1b
        /*001e*/ 	.short	0x00ff


	//----- nvinfo : EIATTR_NUM_BARRIERS
	.align		4
        /*0020*/ 	.byte	0x02, 0x4c
        /*0022*/ 	.byte	0x01
	.zero		1


	//----- nvinfo : EIATTR_ANNOTATIONS
	.align		4
        /*0024*/ 	.byte	0x04, 0x55
        /*0026*/ 	.short	(.L_1040 - .L_1039)


	//   ....[0]....
.L_1039:
        /*0028*/ 	.word	0x00000001
        /*002c*/ 	.byte	0x70, 0x62, 0x00, 0x00, 0x01, 0x00, 0x00, 0x00, 0x90, 0x73, 0x00, 0x00


	//----- nvinfo : EIATTR_MERCURY_ISA_VERSION
	.align		4
.L_1040:
        /*0038*/ 	.byte	0x03, 0x5f
        /*003a*/ 	.short	0x0101


	//----- nvinfo : EIATTR_VRC_CTA_INIT_COUNT
	.align		4
        /*003c*/ 	.byte	0x02, 0x4a
	.zero		1
	.zero		1


	//----- nvinfo : EIATTR_EXIT_INSTR_OFFSETS
	.align		4
        /*0040*/ 	.byte	0x04, 0x1c
        /*0042*/ 	.short	(.L_1042 - .L_1041)


	//   ....[0]....
.L_1041:
        /*0044*/ 	.word	0x00000090


	//   ....[1]....
        /*0048*/ 	.word	0x000093e0


	//----- nvinfo : EIATTR_CRS_STACK_SIZE
	.align		4
.L_1042:
        /*004c*/ 	.byte	0x04, 0x1e
        /*004e*/ 	.short	(.L_1044 - .L_1043)
.L_1043:
        /*0050*/ 	.word	0x00000000


	//----- nvinfo : EIATTR_CBANK_PARAM_SIZE
	.align		4
.L_1044:
        /*0054*/ 	.byte	0x03, 0x19
        /*0056*/ 	.short	0x0280


	//----- nvinfo : EIATTR_PARAM_CBANK
	.align		4
        /*0058*/ 	.byte	0x04, 0x0a
        /*005a*/ 	.short	(.L_1046 - .L_1045)
	.align		4
.L_1045:
        /*005c*/ 	.word	index@(.nv.constant0._ZN5flash44flash_bwd_dq_dk_dv_loop_seqk_parallel_kernelI23Flash_bwd_kernel_traitsILi256ELi64ELi64ELi8ELi4ELi2ELi2ELb0ELb0EN7cutlass6half_tE19Flash_kernel_traitsILi256ELi64ELi64ELi8ES3_EELb1ELb0ELb1ELb0ELb0ELb1ELb0EEEvNS_16Flash_bwd_paramsE)
        /*0060*/ 	.short	0x0380
        /*0062*/ 	.short	0x0280


	//----- nvinfo : EIATTR_SW_WAR
	.align		4
.L_1046:
        /*0064*/ 	.byte	0x04, 0x36
        /*0066*/ 	.short	(.L_1048 - .L_1047)
.L_1047:
        /*0068*/ 	.word	0x00000008
.L_1048:


//--------------------- .nv.info._ZN5flash44flash_bwd_dq_dk_dv_loop_seqk_parallel_kernelI23Flash_bwd_kernel_traitsILi256ELi64ELi64ELi8ELi4ELi2ELi2ELb0ELb0EN7cutlass6half_tE19Flash_kernel_traitsILi256ELi64ELi64ELi8ES3_EELb0ELb0ELb1ELb0ELb0ELb1ELb1EEEvNS_16Flash_bwd_paramsE --------------------------
	.section	.nv.info._ZN5flash44flash_bwd_dq_dk_dv_loop_seqk_parallel_kernelI23Flash_bwd_kernel_traitsILi256ELi64ELi64ELi8ELi4ELi2ELi2ELb0ELb0EN7cutlass6half_tE19Flash_kernel_traitsILi256ELi64ELi64ELi8ES3_EELb0ELb0ELb1ELb0ELb0ELb1ELb1EEEvNS_16Flash_bwd_paramsE,"",@"SHT_CUDA_INFO"
	.sectionflags	@""
	.align	4


	//----- nvinfo : EIATTR_CUDA_API_VERSION
	.align		4
        /*0000*/ 	.byte	0x04, 0x37
        /*0002*/ 	.short	(.L_1050 - .L_1049)
.L_1049:
        /*0004*/ 	.word	0x00000082


	//----- nvinfo : EIATTR_KPARAM_INFO
	.align		4
.L_1050:
        /*0008*/ 	.byte	0x04, 0x17
        /*000a*/ 	.short	(.L_1052 - .L_1051)
.L_1051:
        /*000c*/ 	.word	0x00000000
        /*0010*/ 	.short	0x0000
        /*0012*/ 	.short	0x0000
        /*0014*/ 	.byte	0x00, 0xf0, 0x01, 0x0a


	//----- nvinfo : EIATTR_SPARSE_MMA_MASK
	.align		4
.L_1052:
        /*0018*/ 	.byte	0x03, 0x50
        /*001a*/ 	.short	0x0000


	//----- nvinfo : EIATTR_MAXREG_COUNT
	.align		4
        /*001c*/ 	.byte	0x03, 0x1b
        /*001e*/ 	.short	0x00ff


	//----- nvinfo : EIATTR_NUM_BARRIERS
	.align		4
        /*0020*/ 	.byte	0x02, 0x4c
        /*0022*/ 	.byte	0x01
	.zero		1


	//----- nvinfo : EIATTR_ANNOTATIONS
	.align		4
        /*0024*/ 	.byte	0x04, 0x55
        /*0026*/ 	.short	(.L_1054 - .L_1053)


	//   ....[0]....
.L_1053:
        /*0028*/ 	.word	0x00000001
        /*002c*/ 	.byte	0x50, 0x5f, 0x00, 0x00, 0x01, 0x00, 0x00, 0x00, 0x70, 0x5f, 0x00, 0x00, 0x01, 0x00, 0x00, 0x00
        /*003c*/ 	.byte	0x90, 0x70, 0x00, 0x00, 0x01, 0x00, 0x00, 0x00, 0xa0, 0x70, 0x00, 0x00


	//----- nvinfo : EIATTR_MERCURY_ISA_VERSION
	.align		4
.L_1054:
        /*0048*/ 	.byte	0x03, 0x5f
        /*004a*/ 	.short	0x0101


	//----- nvinfo : EIATTR_VRC_CTA_INIT_COUNT
	.align		4
        /*004c*/ 	.byte	0x02, 0x4a
	.zero		1
	.zero		1


	//----- nvinfo : EIATTR_EXIT_INSTR_OFFSETS
	.align		4
        /*0050*/ 	.byte	0x04, 0x1c
        /*0052*/ 	.short	(.L_1056 - .L_1055)


	//   ....[0]....
.L_1055:
        /*0054*/ 	.word	0x00000090


	//   ....[1]....
        /*0058*/ 	.word	0x00008cf0


	//----- nvinfo : EIATTR_CRS_STACK_SIZE
	.align		4
.L_1056:
        /*005c*/ 	.byte	0x04, 0x1e
        /*005e*/ 	.short	(.L_1058 - .L_1057)
.L_1057:
        /*0060*/ 	.word	0x00000000


	//----- nvinfo : EIATTR_CBANK_PARAM_SIZE
	.align		4
.L_1058:
        /*0064*/ 	.byte	0x03, 0x19
        /*0066*/ 	.short	0x0280


	//----- nvinfo : EIATTR_PARAM_CBANK
	.align		4
        /*0068*/ 	.byte	0x04, 0x0a
        /*006a*/ 	.short	(.L_1060 - .L_1059)
	.align		4
.L_1059:
        /*006c*/ 	.word	index@(.nv.constant0._ZN5flash44flash_bwd_dq_dk_dv_loop_seqk_parallel_kernelI23Flash_bwd_kernel_traitsILi256ELi64ELi64ELi8ELi4ELi2ELi2ELb0ELb0EN7cutlass6half_tE19Flash_kernel_traitsILi256ELi64ELi64ELi8ES3_EELb0ELb0ELb1ELb0ELb0ELb1ELb1EEEvNS_16Flash_bwd_paramsE)
        /*0070*/ 	.short	0x0380
        /*0072*/ 	.short	0x0280


	//----- nvinfo : EIATTR_SW_WAR
	.align		4
.L_1060:
        /*0074*/ 	.byte	0x04, 0x36
        /*0076*/ 	.short	(.L_1062 - .L_1061)
.L_1061:
        /*0078*/ 	.word	0x00000008
.L_1062:


//--------------------- .nv.info._ZN5flash44flash_bwd_dq_dk_dv_loop_seqk_parallel_kernelI23Flash_bwd_kernel_traitsILi256ELi64ELi64ELi8ELi4ELi2ELi2ELb0ELb0EN7cutlass6half_tE19Flash_kernel_traitsILi256ELi64ELi64ELi8ES3_EELb1ELb0ELb1ELb1ELb0ELb0ELb0EEEvNS_16Flash_bwd_paramsE --------------------------
	.section	.nv.info._ZN5flash44flash_bwd_dq_dk_dv_loop_seqk_parallel_kernelI23Flash_bwd_kernel_traitsILi256ELi64ELi64ELi8ELi4ELi2ELi2ELb0ELb0EN7cutlass6half_tE19Flash_kernel_traitsILi256ELi64ELi64ELi8ES3_EELb1ELb0ELb1ELb1ELb0ELb0ELb0EEEvNS_16Flash_bwd_paramsE,"",@"SHT_CUDA_INFO"
	.sectionflags	@""
	.align	4


	//----- nvinfo : EIATTR_CUDA_API_VERSION
	.align		4
        /*0000*/ 	.byte	0x04, 0x37
        /*0002*/ 	.short	(.L_1064 - .L_1063)
.L_1063:
        /*0004*/ 	.word	0x00000082


	//----- nvinfo : EIATTR_KPARAM_INFO
	.align		4
.L_1064:
        /*0008*/ 	.byte	0x04, 0x17
        /*000a*/ 	.short	(.L_1066 - .L_1065)
.L_1065:
        /*000c*/ 	.word	0x00000000
        /*0010*/ 	.short	0x0000
        /*0012*/ 	.short	0x0000
        /*0014*/ 	.byte	0x00, 0xf0, 0x01, 0x0a


	//----- nvinfo : EIATTR_SPARSE_MMA_MASK
	.align		4
.L_1066:
        /*0018*/ 	.byte	0x03, 0x50
        /*001a*/ 	.short	0x0000


	//----- nvinfo : EIATTR_MAXREG_COUNT
	.align		4
        /*001c*/ 	.byte	0x03, 0x1b
        /*001e*/ 	.short	0x00ff


	//----- nvinfo : EIATTR_NUM_BARRIERS
	.align		4
        /*0020*/ 	.byte	0x02, 0x4c
        /*0022*/ 	.byte	0x01
	.zero		1


	//----- nvinfo : EIATTR_ANNOTATIONS
	.align		4
        /*0024*/ 	.byte	0x04, 0x55
        /*0026*/ 	.short	(.L_1068 - .L_1067)


	//   ....[0]....
.L_1067:
        /*0028*/ 	.word	0x00000001
        /*002c*/ 	.byte	0x90, 0x78, 0x00, 0x00, 0x01, 0x00, 0x00, 0x00, 0x30, 0x85, 0x00, 0x00


	//----- nvinfo : EIATTR_MERCURY_ISA_VERSION
	.align		4
.L_1068:
        /*0038*/ 	.byte	0x03, 0x5f
        /*003a*/ 	.short	0x0101


	//----- nvinfo : EIATTR_VRC_CTA_INIT_COUNT
	.align		4
        /*003c*/ 	.byte	0x02, 0x4a
	.zero		1
	.zero		1


	//----- nvinfo : EIATTR_EXIT_INSTR_OFFSETS
	.align		4
        /*0040*/ 	.byte	0x04, 0x1c
        /*0042*/ 	.short	(.L_1070 - .L_1069)


	//   ....[0]....
.L_1069:
        /*0044*/ 	.word	0x00000090


	//   ....[1]....
        /*0048*/ 	.word	0x0000ab80


	//----- nvinfo : EIATTR_CRS_STACK_SIZE
	.align		4
.L_1070:
        /*004c*/ 	.byte	0x04, 0x1e
        /*004e*/ 	.short	(.L_1072 - .L_1071)
.L_1071:
        /*0050*/ 	.word	0x00000000


	//----- nvinfo : EIATTR_CBANK_PARAM_SIZE
	.align		4
.L_1072:
        /*0054*/ 	.byte	0x03, 0x19
        /*0056*/ 	.short	0x0280


	//----- nvinfo : EIATTR_PARAM_CBANK
	.align		4
        /*0058*/ 	.byte	0x04, 0x0a
        /*005a*/ 	.short	(.L_1074 - .L_1073)
	.align		4
.L_1073:
        /*005c*/ 	.word	index@(.nv.constant0._ZN5flash44flash_bwd_dq_dk_dv_loop_seqk_parallel_kernelI23Flash_bwd_kernel_traitsILi256ELi64ELi64ELi8ELi4ELi2ELi2ELb0ELb0EN7cutlass6half_tE19Flash_kernel_traitsILi256ELi64ELi64ELi8ES3_EELb1ELb0ELb1ELb1ELb0ELb0ELb0EEEvNS_16Flash_bwd_paramsE)
        /*0060*/ 	.short	0x0380
        /*0062*/ 	.short	0x0280


	//----- nvinfo : EIATTR_SW_WAR
	.align		4
.L_1074:
        /*0064*/ 	.byte	0x04, 0x36
        /*0066*/ 	.short	(.L_1076 - .L_1075)
.L_1075:
        /*0068*/ 	.word	0x00000008
.L_1076:


//--------------------- .nv.info._ZN5flash44flash_bwd_dq_dk_dv_loop_seqk_parallel_kernelI23Flash_bwd_kernel_traitsILi256ELi64ELi64ELi8ELi4ELi2ELi2ELb0ELb0EN7cutlass6half_tE19Flash_kernel_traitsILi256ELi64ELi64ELi8ES3_EELb0ELb0ELb1ELb1ELb0ELb0ELb1EEEvNS_16Flash_bwd_paramsE --------------------------
	.section	.nv.info._ZN5flash44flash_bwd_dq_dk_dv_loop_seqk_parallel_kernelI23Flash_bwd_kernel_traitsILi256ELi64ELi64ELi8ELi4ELi2ELi2ELb0ELb0EN7cutlass6half_tE19Flash_kernel_traitsILi256ELi64ELi64ELi8ES3_EELb0ELb0ELb1ELb1ELb0ELb0ELb1EEEvNS_16Flash_bwd_paramsE,"",@"SHT_CUDA_INFO"
	.sectionflags	@""
	.align	4


	//----- nvinfo : EIATTR_CUDA_API_VERSION
	.align		4
        /*0000*/ 	.byte	0x04, 0x37
        /*0002*/ 	.short	(.L_1078 - .L_1077)
.L_1077:
        /*0004*/ 	.word	0x00000082


	//----- nvinfo : EIATTR_KPARAM_INFO
	.align		4
.L_1078:
        /*0008*/ 	.byte	0x04, 0x17
        /*000a*/ 	.short	(.L_1080 - .L_1079)
.L_1079:
        /*000c*/ 	.word	0x00000000
        /*0010*/ 	.short	0x0000
        /*0012*/ 	.short	0x0000
        /*0014*/ 	.byte	0x00, 0xf0, 0x01, 0x0a


	//----- nvinfo : EIATTR_SPARSE_MMA_MASK
	.align		4
.L_1080:
        /*0018*/ 	.byte	0x03, 0x50
        /*001a*/ 	.short	0x0000


	//----- nvinfo : EIATTR_MAXREG_COUNT
	.align		4
        /*001c*/ 	.byte	0x03, 0x1b
        /*001e*/ 	.short	0x00ff


	//----- nvinfo : EIATTR_NUM_BARRIERS
	.align		4
        /*0020*/ 	.byte	0x02, 0x4c
        /*0022*/ 	.byte	0x01
	.zero		1


	//----- nvinfo : EIATTR_MERCURY_ISA_VERSION
	.align		4
        /*0024*/ 	.byte	0x03, 0x5f
        /*0026*/ 	.short	0x0101


	//----- nvinfo : EIATTR_VRC_CTA_INIT_COUNT
	.align		4
        /*0028*/ 	.byte	0x02, 0x4a
	.zero		1
	.zero		1


	//----- nvinfo : EIATTR_EXIT_INSTR_OFFSETS
	.align		4
        /*002c*/ 	.byte	0x04, 0x1c
        /*002e*/ 	.short	(.L_1082 - .L_1081)


	//   ....[0]....
.L_1081:
        /*0030*/ 	.word	0x00000080


	//   ....[1]....
        /*0034*/ 	.word	0x0000a350


	//----- nvinfo : EIATTR_CRS_STACK_SIZE
	.align		4
.L_1082:
        /*0038*/ 	.byte	0x04, 0x1e
        /*003a*/ 	.short	(.L_1084 - .L_1083)
.L_1083:
        /*003c*/ 	.word	0x00000000


	//----- nvinfo : EIATTR_CBANK_PARAM_SIZE
	.align		4
.L_1084:
        /*0040*/ 	.byte	0x03, 0x19
        /*0042*/ 	.short	0x0280


	//----- nvinfo : EIATTR_PARAM_CBANK
	.align		4
        /*0044*/ 	.byte	0x04, 0x0a
        /*0046*/ 	.short	(.L_1086 - .L_1085)
	.align		4
.L_1085:
        /*0048*/ 	.word	index@(.nv.constant0._ZN5flash44flash_bwd_dq_dk_dv_loop_seqk_parallel_kernelI23Flash_bwd_kernel_traitsILi256ELi64ELi64ELi8ELi4ELi2ELi2ELb0ELb0EN7cutlass6half_tE19Flash_kernel_traitsILi256ELi64ELi64ELi8ES3_EELb0ELb0ELb1ELb1ELb0ELb0ELb1EEEvNS_16Flash_bwd_paramsE)
        /*004c*/ 	.short	0x0380
        /*004e*/ 	.short	0x0280


	//----- nvinfo : EIATTR_SW_WAR
	.align		4
.L_1086:
        /*0050*/ 	.byte	0x04, 0x36
        /*0052*/ 	.short	(.L_1088 - .L_1087)
.L_1087:
        /*0054*/ 	.word	0x00000008
.L_1088:


//--------------------- .nv.info._ZN5flash25flash_bwd_dot_do_o_kernelILb0E23Flash_bwd_kernel_traitsILi256ELi64ELi64ELi8ELi4ELi2ELi2ELb0ELb0EN7cutlass6half_tE19Flash_kernel_traitsILi256ELi64ELi64ELi8ES3_EEEEvNS_16Flash_bwd_paramsE --------------------------
	.section	.nv.info._ZN5flash25flash_bwd_dot_do_o_kernelILb0E23Flash_bwd_kernel_traitsILi256ELi64ELi64ELi8ELi4ELi2ELi2ELb0ELb0EN7cutlass6half_tE19Flash_kernel_traitsILi256ELi64ELi64ELi8ES3_EEEEvNS_16Flash_bwd_paramsE,"",@"SHT_CUDA_INFO"
	.sectionflags	@""
	.align	4


	//----- nvinfo : EIATTR_CUDA_API_VERSION
	.align		4
        /*0000*/ 	.byte	0x04, 0x37
        /*0002*/ 	.short	(.L_1090 - .L_1089)
.L_1089:
        /*0004*/ 	.word	0x00000082


	//----- nvinfo : EIATTR_KPARAM_INFO
	.align		4
.L_1090:
        /*0008*/ 	.byte	0x04, 0x17
        /*000a*/ 	.short	(.L_1092 - .L_1091)
.L_1091:
        /*000c*/ 	.word	0x00000000
        /*0010*/ 	.short	0x0000
        /*0012*/ 	.short	0x0000
        /*0014*/ 	.byte	0x00, 0xf0, 0x01, 0x0a


	//----- nvinfo : EIATTR_SPARSE_MMA_MASK
	.align		4
.L_1092:
        /*0018*/ 	.byte	0x03, 0x50
        /*001a*/ 	.short	0x0000


	//----- nvinfo : EIATTR_MAXREG_COUNT
	.align		4
        /*001c*/ 	.byte	0x03, 0x1b
        /*001e*/ 	.short	0x00ff


	//----- nvinfo : EIATTR_MERCURY_ISA_VERSION
	.align		4
        /*0020*/ 	.byte	0x03, 0x5f
        /*0022*/ 	.short	0x0101


	//----- nvinfo : EIATTR_COOP_GROUP_MASK_REGIDS
	.align		4
        /*0024*/ 	.byte	0x04, 0x29
        /*0026*/ 	.short	(.L_1094 - .L_1093)


	//   ....[0]....
.L_1093:
        /*0028*/ 	.word	0xffffffff


	//   ....[1]....
        /*002c*/ 	.word	0xffffffff


	//   ....[2]....
        /*0030*/ 	.word	0xffffffff


	//   ....[3]....
        /*0034*/ 	.word	0xffffffff


	//   ....[4]....
        /*0038*/ 	.word	0xffffffff


	//   ....[5]....
        /*003c*/ 	.word	0xffffffff


	//----- nvinfo : EIATTR_COOP_GROUP_INSTR_OFFSETS
	.align		4
.L_1094:
        /*0040*/ 	.byte	0x04, 0x28
        /*0042*/ 	.short	(.L_1096 - .L_1095)


	//   ....[0]....
.L_1095:
        /*0044*/ 	.word	0x00001880


	//   ....[1]....
        /*0048*/ 	.word	0x000018a0


	//   ....[2]....
        /*004c*/ 	.word	0x000018d0


	//   ....[3]....
        /*0050*/ 	.word	0x000018f0


	//   ....[4]....
        /*0054*/ 	.word	0x00001950


	//   ....[5]....
        /*0058*/ 	.word	0x00001970


	//----- nvinfo : EIATTR_VRC_CTA_INIT_COUNT
	.align		4
.L_1096:
        /*005c*/ 	.byte	0x02, 0x4a
	.zero		1
	.zero		1


	//----- nvinfo : EIATTR_EXIT_INSTR_OFFSETS
	.align		4
        /*0060*/ 	.byte	0x04, 0x1c
        /*0062*/ 	.short	(.L_1098 - .L_1097)


	//   ....[0]....
.L_1097:
        /*0064*/ 	.word	0x00000120


	//   ....[1]....
        /*0068*/ 	.word	0x000019d0


	//   ....[2]....
        /*006c*/ 	.word	0x000019f0


	//----- nvinfo : EIATTR_CRS_STACK_SIZE
	.align		4
.L_1098:
        /*0070*/ 	.byte	0x04, 0x1e
        /*0072*/ 	.short	(.L_1100 - .L_1099)
.L_1099:
        /*0074*/ 	.word	0x00000000


	//----- nvinfo : EIATTR_CBANK_PARAM_SIZE
	.align		4
.L_1100:
        /*0078*/ 	.byte	0x03, 0x19
        /*007a*/ 	.short	0x0280


	//----- nvinfo : EIATTR_PARAM_CBANK
	.align		4
        /*007c*/ 	.byte	0x04, 0x0a
        /*007e*/ 	.short	(.L_1102 - .L_1101)
	.align		4
.L_1101:
        /*0080*/ 	.word	index@(.nv.constant0._ZN5flash25flash_bwd_dot_do_o_kernelILb0E23Flash_bwd_kernel_traitsILi256ELi64ELi64ELi8ELi4ELi2ELi2ELb0ELb0EN7cutlass6half_tE19Flash_kernel_traitsILi256ELi64ELi64ELi8ES3_EEEEvNS_16Flash_bwd_paramsE)
        /*0084*/ 	.short	0x0380
        /*0086*/ 	.short	0x0280


	//----- nvinfo : EIATTR_SW_WAR
	.align		4
.L_1102:
        /*0088*/ 	.byte	0x04, 0x36
        /*008a*/ 	.short	(.L_1104 - .L_1103)
.L_1103:
        /*008c*/ 	.word	0x00000008
.L_1104:


//--------------------- .nv.info._ZN5flash25flash_bwd_dot_do_o_kernelILb1E23Flash_bwd_kernel_traitsILi256ELi64ELi64ELi8ELi4ELi2ELi2ELb0ELb0EN7cutlass6half_tE19Flash_kernel_traitsILi256ELi64ELi64ELi8ES3_EEEEvNS_16Flash_bwd_paramsE --------------------------
	.section	.nv.info._ZN5flash25flash_bwd_dot_do_o_kernelILb1E23Flash_bwd_kernel_traitsILi256ELi64ELi64ELi8ELi4ELi2ELi2ELb0ELb0EN7cutlass6half_tE19Flash_kernel_traitsILi256ELi64ELi64ELi8ES3_EEEEvNS_16Flash_bwd_paramsE,"",@"SHT_CUDA_INFO"
	.sectionflags	@""
	.align	4


	//----- nvinfo : EIATTR_CUDA_API_VERSION
	.align		4
        /*0000*/ 	.byte	0x04, 0x37
        /*0002*/ 	.short	(.L_1106 - .L_1105)
.L_1105:
        /*0004*/ 	.word	0x00000082


	//----- nvinfo : EIATTR_KPARAM_INFO
	.align		4
.L_1106:
        /*0008*/ 	.byte	0x04, 0x17
        /*000a*/ 	.short	(.L_1108 - .L_1107)
.L_1107:
        /*000c*/ 	.word	0x00000000
        /*0010*/ 	.short	0x0000
        /*0012*/ 	.short	0x0000
        /*0014*/ 	.byte	0x00, 0xf0, 0x01, 0x0a


	//----- nvinfo : EIATTR_SPARSE_MMA_MASK
	.align		4
.L_1108:
        /*0018*/ 	.byte	0x03, 0x50
        /*001a*/ 	.short	0x0000


	//----- nvinfo : EIATTR_MAXREG_COUNT
	.align		4
        /*001c*/ 	.byte	0x03, 0x1b
        /*001e*/ 	.short	0x00ff


	//----- nvinfo : EIATTR_MERCURY_ISA_VERSION
	.align		4
        /*0020*/ 	.byte	0x03, 0x5f
        /*0022*/ 	.short	0x0101


	//----- nvinfo : EIATTR_COOP_GROUP_MASK_REGIDS
	.align		4
        /*0024*/ 	.byte	0x04, 0x29
        /*0026*/ 	.short	(.L_1110 - .L_1109)


	//   ....[0]....
.L_1109:
        /*0028*/ 	.word	0xffffffff


	//   ....[1]....
        /*002c*/ 	.word	0xffffffff


	//   ....[2]....
        /*0030*/ 	.word	0xffffffff


	//   ....[3]....
        /*0034*/ 	.word	0xffffffff


	//   ....[4]....
        /*0038*/ 	.word	0xffffffff


	//   ....[5]....
        /*003c*/ 	.word	0xffffffff


	//----- nvinfo : EIATTR_COOP_GROUP_INSTR_OFFSETS
	.align		4
.L_1110:
        /*0040*/ 	.byte	0x04, 0x28
        /*0042*/ 	.short	(.L_1112 - .L_1111)


	//   ....[0]....
.L_1111:
        /*0044*/ 	.word	0x00001ba0


	//   ....[1]....
        /*0048*/ 	.word	0x00001bc0


	//   ....[2]....
        /*004c*/ 	.word	0x00001c10


	//   ....[3]....
        /*0050*/ 	.word	0x00001c30


	//   ....[4]....
        /*0054*/ 	.word	0x00001cb0


	//   ....[5]....
        /*0058*/ 	.word	0x00001ce0


	//----- nvinfo : EIATTR_VRC_CTA_INIT_COUNT
	.align		4
.L_1112:
        /*005c*/ 	.byte	0x02, 0x4a
	.zero		1
	.zero		1


	//----- nvinfo : EIATTR_EXIT_INSTR_OFFSETS
	.align		4
        /*0060*/ 	.byte	0x04, 0x1c
        /*0062*/ 	.short	(.L_1114 - .L_1113)


	//   ....[0]....
.L_1113:
        /*0064*/ 	.word	0x00000120


	//   ....[1]....
        /*0068*/ 	.word	0x00001eb0


	//----- nvinfo : EIATTR_CRS_STACK_SIZE
	.align		4
.L_1114:
        /*006c*/ 	.byte	0x04, 0x1e
        /*006e*/ 	.short	(.L_1116 - .L_1115)
.L_1115:
        /*0070*/ 	.word	0x00000000


	//----- nvinfo : EIATTR_CBANK_PARAM_SIZE
	.align		4
.L_1116:
        /*0074*/ 	.byte	0x03, 0x19
        /*0076*/ 	.short	0x0280


	//----- nvinfo : EIATTR_PARAM_CBANK
	.align		4
        /*0078*/ 	.byte	0x04, 0x0a
        /*007a*/ 	.short	(.L_1118 - .L_1117)
	.align		4
.L_1117:
        /*007c*/ 	.word	index@(.nv.constant0._ZN5flash25flash_bwd_dot_do_o_kernelILb1E23Flash_bwd_kernel_traitsILi256ELi64ELi64ELi8ELi4ELi2ELi2ELb0ELb0EN7cutlass6half_tE19Flash_kernel_traitsILi256ELi64ELi64ELi8ES3_EEEEvNS_16Flash_bwd_paramsE)
        /*0080*/ 	.short	0x0380
        /*0082*/ 	.short	0x0280


	//----- nvinfo : EIATTR_SW_WAR
	.align		4
.L_1118:
        /*0084*/ 	.byte	0x04, 0x36
        /*0086*/ 	.short	(.L_1120 - .L_1119)
.L_1119:
        /*0088*/ 	.word	0x00000008
.L_1120:


//--------------------- .nv.callgraph             --------------------------
	.section	.nv.callgraph,"",@"SHT_CUDA_CALLGRAPH"
	.align	4
	.sectionentsize	8
	.align		4
        /*0000*/ 	.word	0x00000000
	.align		4
        /*0004*/ 	.word	0xffffffff
	.align		4
        /*0008*/ 	.word	0x00000000
	.align		4
        /*000c*/ 	.word	0xfffffffe
	.align		4
        /*0010*/ 	.word	0x00000000
	.align		4
        /*0014*/ 	.word	0xfffffffd
	.align		4
        /*0018*/ 	.word	0x00000000
	.align		4
        /*001c*/ 	.word	0xfffffffc


//--------------------- .nv.constant4             --------------------------
	.section	.nv.constant4,"a",@progbits
	.align	8
	.align		8
.nv.constant4:
        /*0000*/ 	.dword	_ZN66_INTERNAL_c896cc1e_30_flash_bwd_hdim256_fp16_sm80_cu_a6473388_28954cuda3std3__45__cpo5beginE
	.align		8
        /*0008*/ 	.dword	_ZN66_INTERNAL_c896cc1e_30_flash_bwd_hdim256_fp16_sm80_cu_a6473388_28954cuda3std3__45__cpo3endE
	.align		8
        /*0010*/ 	.dword	_ZN66_INTERNAL_c896cc1e_30_flash_bwd_hdim256_fp16_sm80_cu_a6473388_28954cuda3std3__45__cpo6cbeginE
	.align		8
        /*0018*/ 	.dword	_ZN66_INTERNAL_c896cc1e_30_flash_bwd_hdim256_fp16_sm80_cu_a6473388_28954cuda3std3__45__cpo4cendE
	.align		8
        /*0020*/ 	.dword	_ZN66_INTERNAL_c896cc1e_30_flash_bwd_hdim256_fp16_sm80_cu_a6473388_28954cuda3std3__468_GLOBAL__N__c896cc1e_30_flash_bwd_hdim256_fp16_sm80_cu_a6473388_28956ignoreE
	.align		8
        /*0028*/ 	.dword	_ZN66_INTERNAL_c896cc1e_30_flash_bwd_hdim256_fp16_sm80_cu_a6473388_28954cuda3std3__419piecewise_constructE
	.align		8
        /*0030*/ 	.dword	_ZN66_INTERNAL_c896cc1e_30_flash_bwd_hdim256_fp16_sm80_cu_a6473388_28954cuda3std3__48in_placeE
	.align		8
        /*0038*/ 	.dword	_ZN66_INTERNAL_c896cc1e_30_flash_bwd_hdim256_fp16_sm80_cu_a6473388_28954cuda3std6ranges3__45__cpo4swapE
	.align		8
        /*0040*/ 	.dword	_ZN66_INTERNAL_c896cc1e_30_flash_bwd_hdim256_fp16_sm80_cu_a6473388_28954cuda3std6ranges3__45__cpo9iter_moveE
	.align		8
        /*0048*/ 	.dword	_ZN66_INTERNAL_c896cc1e_30_flash_bwd_hdim256_fp16_sm80_cu_a6473388_28954cute7productE
	.align		8
        /*0050*/ 	.dword	_ZN66_INTERNAL_c896cc1e_30_flash_bwd_hdim256_fp16_sm80_cu_a6473388_28954cute1_E


//--------------------- .text._ZN5flash27flash_bwd_convert_dq_kernelI23Flash_bwd_kernel_traitsILi256ELi64ELi32ELi8ELi4ELi1ELi2ELb1ELb1EN7cutlass6half_tE19Flash_kernel_traitsILi256ELi64ELi32ELi8ES3_EEEEvNS_16Flash_bwd_paramsEi --------------------------
	.section	.text._ZN5flash27flash_bwd_convert_dq_kernelI23Flash_bwd_kernel_traitsILi256ELi64ELi32ELi8ELi4ELi1ELi2ELb1ELb1EN7cutlass6half_tE19Flash_kernel_traitsILi256ELi64ELi32ELi8ES3_EEEEvNS_16Flash_bwd_paramsEi,"ax",@progbits
	.align	128
        .global         _ZN5flash27flash_bwd_convert_dq_kernelI23Flash_bwd_kernel_traitsILi256ELi64ELi32ELi8ELi4ELi1ELi2ELb1ELb1EN7cutlass6half_tE19Flash_kernel_traitsILi256ELi64ELi32ELi8ES3_EEEEvNS_16Flash_bwd_paramsEi
        .type           _ZN5flash27flash_bwd_convert_dq_kernelI23Flash_bwd_kernel_traitsILi256ELi64ELi32ELi8ELi4ELi1ELi2ELb1ELb1EN7cutlass6half_tE19Flash_kernel_traitsILi256ELi64ELi32ELi8ES3_EEEEvNS_16Flash_bwd_paramsEi,@function
        .size           _ZN5flash27flash_bwd_convert_dq_kernelI23Flash_bwd_kernel_traitsILi256ELi64ELi32ELi8ELi4ELi1ELi2ELb1ELb1EN7cutlass6half_tE19Flash_kernel_traitsILi256ELi64ELi32ELi8ES3_EEEEvNS_16Flash_bwd_paramsEi,(.L_x_2483 - _ZN5flash27flash_bwd_convert_dq_kernelI23Flash_bwd_kernel_traitsILi256ELi64ELi32ELi8ELi4ELi1ELi2ELb1ELb1EN7cutlass6half_tE19Flash_kernel_traitsILi256ELi64ELi32ELi8ES3_EEEEvNS_16Flash_bwd_paramsEi)
        .other          _ZN5flash27flash_bwd_convert_dq_kernelI23Flash_bwd_kernel_traitsILi256ELi64ELi32ELi8ELi4ELi1ELi2ELb1ELb1EN7cutlass6half_tE19Flash_kernel_traitsILi256ELi64ELi32ELi8ES3_EEEEvNS_16Flash_bwd_paramsEi,@"STO_CUDA_ENTRY STV_DEFAULT"
_ZN5flash27flash_bwd_convert_dq_kernelI23Flash_bwd_kernel_traitsILi256ELi64ELi32ELi8ELi4ELi1ELi2ELb1ELb1EN7cutlass6half_tE19Flash_kernel_traitsILi256ELi64ELi32ELi8ES3_EEEEvNS_16Flash_bwd_paramsEi:
.text._ZN5flash27flash_bwd_convert_dq_kernelI23Flash_bwd_kernel_traitsILi256ELi64ELi32ELi8ELi4ELi1ELi2ELb1ELb1EN7cutlass6half_tE19Flash_kernel_traitsILi256ELi64ELi32ELi8ES3_EEEEvNS_16Flash_bwd_paramsEi:
[----:B------:R-:W-:Y:S08]  /*0000*/  LDC R1, c[0x0][0x37c] ;  /* 0x0000df00ff017b82 */ /* 0x000ff00000000800 */
[----:B------:R-:W0:Y:S01]  /*0010*/  LDC.64 R4, c[0x0][0x460] ;  /* 0x00011800ff047b82 */ /* 0x000e220000000a00 */
[----:B------:R-:W1:Y:S01]  /*0020*/  S2R R11, SR_CTAID.Y ;  /* 0x00000000000b7919 */ /* 0x000e620000002600 */
[----:B------:R-:W2:Y:S01]  /*0030*/  LDCU.64 UR8, c[0x0][0x358] ;  /* 0x00006b00ff0877ac */ /* 0x000ea20008000a00 */
[----:B------:R-:W-:-:S05]  /*0040*/  MOV R41, 0xffffffff ;  /* 0xffffffff00297802 */ /* 0x000fca0000000f00 */
[----:B------:R-:W1:Y:S01]  /*0050*/  LDC.64 R2, c[0x0][0x460] ;  /* 0x00011800ff027b82 */ /* 0x000e620000000a00 */
[C---:B0-----:R-:W-:Y:S02]  /*0060*/  ISETP.NE.U32.AND P0, PT, R4.reuse, RZ, PT ;  /* 0x000000ff0400720c */ /* 0x041fe40003f05070 */
[----:B------:R-:W-:Y:S02]  /*0070*/  ISETP.NE.U32.AND P1, PT, R4, RZ, PT ;  /* 0x000000ff0400720c */ /* 0x000fe40003f25070 */
[C---:B------:R-:W-:Y:S02]  /*0080*/  ISETP.NE.AND.EX P0, PT, R5.reuse, RZ, PT, P0 ;  /* 0x000000ff0500720c */ /* 0x040fe40003f05300 */
[----:B------:R-:W-:Y:S01]  /*0090*/  ISETP.NE.AND.EX P1, PT, R5, RZ, PT, P1 ;  /* 0x000000ff0500720c */ /* 0x000fe20003f25310 */
[----:B-1----:R-:W-:-:S10]  /*00a0*/  IMAD.WIDE.U32 R2, R11, 0x4, R2 ;  /* 0x000000040b027825 */ /* 0x002fd400078e0002 */
[----:B--2---:R-:W2:Y:S04]  /*00b0*/  @P0 LDG.E R41, desc[UR8][R2.64] ;  /* 0x0000000802290981 */ /* 0x004ea8000c1e1900 */
[----:B------:R-:W2:Y:S01]  /*00c0*/  @P1 LDG.E R0, desc[UR8][R2.64+0x4] ;  /* 0x0000040802001981 */ /* 0x000ea2000c1e1900 */
[----:B------:R-:W0:Y:S08]  /*00d0*/  S2UR UR4, SR_CTAID.X ;  /* 0x00000000000479c3 */ /* 0x000e300000002500 */
[----:B------:R-:W1:Y:S01]  /*00e0*/  @!P1 LDC R9, c[0x0][0x434] ;  /* 0x00010d00ff099b82 */ /* 0x000e620000000800 */
[----:B0-----:R-:W-:Y:S01]  /*00f0*/  USHF.L.U32 UR4, UR4, 0x6, URZ ;  /* 0x0000000604047899 */ /* 0x001fe200080006ff */
[----:B--2---:R-:W-:-:S05]  /*0100*/  @P1 IADD3 R9, PT, PT, R0, -R41, RZ ;  /* 0x8000002900091210 */ /* 0x004fca0007ffe0ff */
[----:B-1----:R-:W-:-:S13]  /*0110*/  ISETP.GT.AND P1, PT, R9, UR4, PT ;  /* 0x0000000409007c0c */ /* 0x002fda000bf24270 */
[----:B------:R-:W-:Y:S05]  /*0120*/  @!P1 EXIT ;  /* 0x000000000000994d */ /* 0x000fea0003800000 */
[----:B------:R-:W-:Y:S01]  /*0130*/  ISETP.NE.AND P1, PT, R41, -0x1, PT ;  /* 0xffffffff2900780c */ /* 0x000fe20003f25270 */
[----:B------:R-:W0:Y:S01]  /*0140*/  LDC R73, c[0x0][0x44c] ;  /* 0x00011300ff497b82 */ /* 0x000e220000000800 */
[----:B------:R-:W0:Y:S07]  /*0150*/  LDCU UR6, c[0x0][0x3e0] ;  /* 0x00007c00ff0677ac */ /* 0x000e2e0008000800 */
[----:B------:R-:W1:Y:S08]  /*0160*/  S2UR UR7, SR_CTAID.Z ;  /* 0x00000000000779c3 */ /* 0x000e700000002700 */
[----:B------:R-:W2:Y:S08]  /*0170*/  @!P1 LDC.64 R2, c[0x0][0x5a0] ;  /* 0x00016800ff029b82 */ /* 0x000eb00000000a00 */
[----:B------:R-:W3:Y:S01]  /*0180*/  @P1 LDC.64 R4, c[0x0][0x5b8] ;  /* 0x00016e00ff041b82 */ /* 0x000ee20000000a00 */
[----:B--2---:R-:W-:-:S04]  /*0190*/  @!P1 IMAD.WIDE.U32 R12, R11, R2, RZ ;  /* 0x000000020b0c9225 */ /* 0x004fc800078e00ff */
[----:B------:R-:W-:Y:S02]  /*01a0*/  @!P1 IMAD R10, R11, R3, R13 ;  /* 0x000000030b0a9224 */ /* 0x000fe400078e020d */
[----:B---3--:R-:W-:-:S04]  /*01b0*/  @P1 IMAD.WIDE.U32 R2, R41, R4, RZ ;  /* 0x0000000429021225 */ /* 0x008fc800078e00ff */
[----:B------:R-:W-:Y:S01]  /*01c0*/  @P1 IMAD R10, R41, R5, R3 ;  /* 0x00000005290a1224 */ /* 0x000fe200078e0203 */
[----:B------:R-:W-:Y:S01]  /*01d0*/  @P1 MOV R12, R2 ;  /* 0x00000002000c1202 */ /* 0x000fe20000000f00 */
[----:B0-----:R-:W-:Y:S01]  /*01e0*/  IMAD.WIDE R2, R73, UR6, RZ ;  /* 0x0000000649027c25 */ /* 0x001fe2000f8e02ff */
[----:B-1----:R-:W-:Y:S06]  /*01f0*/  @P1 BRA `(.L_x_0) ;  /* 0x0000000000401947 */ /* 0x002fec0003800000 */
[----:B------:R-:W0:Y:S02]  /*0200*/  LDCU UR10, c[0x0][0x444] ;  /* 0x00008880ff0a77ac */ /* 0x000e240008000800 */
[----:B0-----:R-:W-:Y:S02]  /*0210*/  USHF.R.S32.HI UR5, URZ, 0x1f, UR10 ;  /* 0x0000001fff057899 */ /* 0x001fe4000801140a */
[----:B------:R-:W-:-:S04]  /*0220*/  IMAD.WIDE.U32 R4, R11, UR10, RZ ;  /* 0x0000000a0b047c25 */ /* 0x000fc8000f8e00ff */
[----:B------:R-:W-:Y:S01]  /*0230*/  IMAD R7, R11, UR5, RZ ;  /* 0x000000050b077c24 */ /* 0x000fe2000f8e02ff */
[----:B------:R-:W-:-:S04]  /*0240*/  USHF.R.S32.HI UR5, URZ, 0x1f, UR6 ;  /* 0x0000001fff057899 */ /* 0x000fc80008011406 */
[----:B------:R-:W-:Y:S01]  /*0250*/  IADD3 R0, PT, PT, R5, R7, RZ ;  /* 0x0000000705007210 */ /* 0x000fe20007ffe0ff */
[----:B------:R-:W-:-:S04]  /*0260*/  IMAD.WIDE.U32 R6, R4, UR6, RZ ;  /* 0x0000000604067c25 */ /* 0x000fc8000f8e00ff */
[----:B------:R-:W-:Y:S02]  /*0270*/  IMAD R5, R0, UR6, RZ ;  /* 0x0000000600057c24 */ /* 0x000fe4000f8e02ff */
[----:B------:R-:W-:-:S04]  /*0280*/  IMAD.WIDE.U32 R40, R6, R73, RZ ;  /* 0x0000004906287225 */ /* 0x000fc800078e00ff */
[----:B------:R-:W-:-:S05]  /*0290*/  IMAD R5, R4, UR5, R5 ;  /* 0x0000000504057c24 */ /* 0x000fca000f8e0205 */
[----:B------:R-:W-:Y:S02]  /*02a0*/  IADD3 R0, PT, PT, R7, R5, RZ ;  /* 0x0000000507007210 */ /* 0x000fe40007ffe0ff */
[----:B------:R-:W-:-:S03]  /*02b0*/  SHF.R.S32.HI R5, RZ, 0x1f, R73 ;  /* 0x0000001fff057819 */ /* 0x000fc60000011449 */
[----:B------:R-:W-:-:S04]  /*02c0*/  IMAD R0, R0, R73, RZ ;  /* 0x0000004900007224 */ /* 0x000fc800078e02ff */
[----:B------:R-:W-:-:S05]  /*02d0*/  IMAD R5, R5, R6, R0 ;  /* 0x0000000605057224 */ /* 0x000fca00078e0200 */
[----:B------:R-:W-:Y:S01]  /*02e0*/  IADD3 R38, PT, PT, R41, R5, RZ ;  /* 0x0000000529267210 */ /* 0x000fe20007ffe0ff */
[----:B------:R-:W-:Y:S06]  /*02f0*/  BRA `(.L_x_1) ;  /* 0x00000000000c7947 */ /* 0x000fec0003800000 */
.L_x_0:
[-C--:B------:R-:W-:Y:S02]  /*0300*/  IMAD R5, R3, R41.reuse, RZ ;  /* 0x0000002903057224 */ /* 0x080fe400078e02ff */
[----:B------:R-:W-:-:S05]  /*0310*/  IMAD.WIDE.U32 R40, R2, R41, RZ ;  /* 0x0000002902287225 */ /* 0x000fca00078e00ff */
[----:B------:R-:W-:-:S07]  /*0320*/  IADD3 R38, PT, PT, R41, R5, RZ ;  /* 0x0000000529267210 */ /* 0x000fce0007ffe0ff */
.L_x_1:
[----:B------:R-:W0:Y:S01]  /*0330*/  LDCU UR5, c[0x0][0x600] ;  /* 0x0000c000ff0577ac */ /* 0x000e220008000800 */
[----:B------:R-:W-:Y:S01]  /*0340*/  SHF.L.U32 R0, R11, 0x7, RZ ;  /* 0x000000070b007819 */ /* 0x000fe200000006ff */
[----:B------:R-:W1:Y:S01]  /*0350*/  S2R R41, SR_TID.X ;  /* 0x0000000000297919 */ /* 0x000e620000002100 */
[----:B------:R-:W-:Y:S01]  /*0360*/  HFMA2 R8, -RZ, RZ, 0, 0 ;  /* 0x00000000ff087431 */ /* 0x000fe200000001ff */
[----:B------:R-:W-:Y:S02]  /*0370*/  CS2R R18, SRZ ;  /* 0x0000000000127805 */ /* 0x000fe4000001ff00 */
[----:B------:R-:W-:Y:S01]  /*0380*/  SEL R0, R0, RZ, P0 ;  /* 0x000000ff00007207 */ /* 0x000fe20000000000 */
[----:B------:R-:W-:Y:S01]  /*0390*/  HFMA2 R13, -RZ, RZ, 0, 0 ;  /* 0x00000000ff0d7431 */ /* 0x000fe200000001ff */
[----:B------:R-:W-:Y:S02]  /*03a0*/  CS2R R20, SRZ ;  /* 0x0000000000147805 */ /* 0x000fe4000001ff00 */
[----:B------:R-:W-:-:S02]  /*03b0*/  CS2R R14, SRZ ;  /* 0x00000000000e7805 */ /* 0x000fc4000001ff00 */
[----:B------:R-:W-:Y:S01]  /*03c0*/  IADD3 R5, P0, PT, R0, UR4, RZ ;  /* 0x0000000400057c10 */ /* 0x000fe2000ff1e0ff */
[----:B------:R-:W-:Y:S01]  /*03d0*/  HFMA2 R0, -RZ, RZ, 0, 0 ;  /* 0x00000000ff007431 */ /* 0x000fe200000001ff */
[----:B------:R-:W-:Y:S02]  /*03e0*/  CS2R R16, SRZ ;  /* 0x0000000000107805 */ /* 0x000fe4000001ff00 */
[----:B------:R-:W-:Y:S02]  /*03f0*/  CS2R R24, SRZ ;  /* 0x0000000000187805 */ /* 0x000fe4000001ff00 */
[----:B------:R-:W-:Y:S01]  /*0400*/  IADD3.X R7, PT, PT, RZ, RZ, RZ, P0, !PT ;  /* 0x000000ffff077210 */ /* 0x000fe200007fe4ff */
[----:B------:R-:W-:Y:S01]  /*0410*/  IMAD.WIDE.U32 R36, R5, R2, RZ ;  /* 0x0000000205247225 */ /* 0x000fe200078e00ff */
[----:B------:R-:W-:Y:S02]  /*0420*/  MOV R74, RZ ;  /* 0x000000ff004a7202 */ /* 0x000fe40000000f00 */
[----:B------:R-:W-:-:S02]  /*0430*/  CS2R R26, SRZ ;  /* 0x00000000001a7805 */ /* 0x000fc4000001ff00 */
[----:B------:R-:W-:Y:S01]  /*0440*/  CS2R R22, SRZ ;  /* 0x0000000000167805 */ /* 0x000fe2000001ff00 */
[----:B0-----:R-:W-:Y:S01]  /*0450*/  UISETP.GE.AND UP0, UPT, UR5, 0x1, UPT ;  /* 0x000000010500788c */ /* 0x001fe2000bf06270 */
[----:B------:R-:W-:Y:S01]  /*0460*/  IMAD R7, R7, R2, RZ ;  /* 0x0000000207077224 */ /* 0x000fe200078e02ff */
[----:B------:R-:W-:Y:S02]  /*0470*/  CS2R R30, SRZ ;  /* 0x00000000001e7805 */ /* 0x000fe4000001ff00 */
[----:B------:R-:W-:Y:S02]  /*0480*/  CS2R R32, SRZ ;  /* 0x0000000000207805 */ /* 0x000fe4000001ff00 */
[----:B------:R-:W-:Y:S01]  /*0490*/  CS2R R28, SRZ ;  /* 0x00000000001c7805 */ /* 0x000fe2000001ff00 */
[----:B------:R-:W-:Y:S01]  /*04a0*/  IMAD R75, R3, R5, R7 ;  /* 0x00000005034b7224 */ /* 0x000fe200078e0207 */
[----:B------:R-:W-:Y:S02]  /*04b0*/  CS2R R2, SRZ ;  /* 0x0000000000027805 */ /* 0x000fe4000001ff00 */
[----:B------:R-:W-:-:S02]  /*04c0*/  CS2R R44, SRZ ;  /* 0x00000000002c7805 */ /* 0x000fc4000001ff00 */
[----:B------:R-:W-:Y:S02]  /*04d0*/  CS2R R46, SRZ ;  /* 0x00000000002e7805 */ /* 0x000fe4000001ff00 */
[----:B------:R-:W-:Y:S02]  /*04e0*/  CS2R R34, SRZ ;  /* 0x0000000000227805 */ /* 0x000fe4000001ff00 */
[----:B------:R-:W-:Y:S02]  /*04f0*/  CS2R R42, SRZ ;  /* 0x00000000002a7805 */ /* 0x000fe4000001ff00 */
[----:B------:R-:W-:Y:S02]  /*0500*/  CS2R R50, SRZ ;  /* 0x0000000000327805 */ /* 0x000fe4000001ff00 */
        /* <DEDUP_REMOVED lines=11> */
[----:B------:R-:W-:Y:S02]  /*05c0*/  MOV R72, RZ ;  /* 0x000000ff00487202 */ /* 0x000fe40000000f00 */
[----:B------:R-:W-:Y:S02]  /*05d0*/  CS2R R68, SRZ ;  /* 0x0000000000447805 */ /* 0x000fe4000001ff00 */
[----:B------:R-:W-:-:S02]  /*05e0*/  CS2R R70, SRZ ;  /* 0x0000000000467805 */ /* 0x000fc4000001ff00 */
[----:B------:R-:W-:Y:S01]  /*05f0*/  MOV R11, RZ ;  /* 0x000000ff000b7202 */ /* 0x000fe20000000f00 */
[----:B-1----:R-:W-:Y:S06]  /*0600*/  BRA.U !UP0, `(.L_x_2) ;  /* 0x0000000908887547 */ /* 0x002fec000b800000 */
[----:B------:R-:W0:Y:S01]  /*0610*/  LDCU.64 UR10, c[0x0][0x570] ;  /* 0x0000ae00ff0a77ac */ /* 0x000e220008000a00 */
[C---:B------:R-:W-:Y:S01]  /*0620*/  IMAD R39, R73.reuse, UR7, RZ ;  /* 0x0000000749277c24 */ /* 0x040fe2000f8e02ff */
[----:B------:R-:W-:Y:S01]  /*0630*/  SHF.R.U32.HI R18, RZ, 0x5, R41 ;  /* 0x00000005ff127819 */ /* 0x000fe20000011629 */
[----:B------:R-:W-:Y:S01]  /*0640*/  IMAD R73, R73, UR6, RZ ;  /* 0x0000000649497c24 */ /* 0x000fe2000f8e02ff */
[----:B------:R-:W-:Y:S01]  /*0650*/  LOP3.LUT R41, R41, 0x1f, RZ, 0xc0, !PT ;  /* 0x0000001f29297812 */ /* 0x000fe200078ec0ff */
[----:B------:R-:W-:Y:S01]  /*0660*/  UIADD3 UR5, UPT, UPT, -UR5, URZ, URZ ;  /* 0x000000ff05057290 */ /* 0x000fe2000fffe1ff */
[----:B------:R-:W-:Y:S02]  /*0670*/  IADD3 R40, P0, P1, R39, R40, R36 ;  /* 0x0000002827287210 */ /* 0x000fe4000791e024 */
[----:B------:R-:W-:Y:S01]  /*0680*/  IADD3 R37, PT, PT, R37, R75, RZ ;  /* 0x0000004b25257210 */ /* 0x000fe20007ffe0ff */
[----:B------:R-:W-:Y:S01]  /*0690*/  IMAD R41, R18, R73, R41 ;  /* 0x0000004912297224 */ /* 0x000fe200078e0229 */
[----:B------:R-:W-:-:S04]  /*06a0*/  SHF.R.S32.HI R39, RZ, 0x1f, R39 ;  /* 0x0000001fff277819 */ /* 0x000fc80000011427 */
[----:B------:R-:W-:Y:S02]  /*06b0*/  IADD3.X R18, PT, PT, R39, R38, R37, P0, P1 ;  /* 0x0000002627127210 */ /* 0x000fe400007e2425 */
[----:B------:R-:W-:-:S04]  /*06c0*/  IADD3 R39, P0, PT, R41, R40, RZ ;  /* 0x0000002829277210 */ /* 0x000fc80007f1e0ff */
[----:B------:R-:W-:Y:S02]  /*06d0*/  LEA.HI.X.SX32 R18, R41, R18, 0x1, P0 ;  /* 0x0000001229127211 */ /* 0x000fe400000f0eff */
[----:B0-----:R-:W-:-:S04]  /*06e0*/  LEA R40, P0, R39, UR10, 0x2 ;  /* 0x0000000a27287c11 */ /* 0x001fc8000f8010ff */
[----:B------:R-:W-:Y:S02]  /*06f0*/  LEA.HI.X R39, R39, UR11, R18, 0x2, P0 ;  /* 0x0000000b27277c11 */ /* 0x000fe400080f1412 */
[----:B------:R-:W-:Y:S02]  /*0700*/  IADD3 R40, P0, PT, R40, 0x200, RZ ;  /* 0x0000020028287810 */ /* 0x000fe40007f1e0ff */
[----:B------:R-:W-:Y:S02]  /*0710*/  MOV R18, RZ ;  /* 0x000000ff00127202 */ /* 0x000fe40000000f00 */
[----:B------:R-:W-:-:S09]  /*0720*/  IADD3.X R39, PT, PT, RZ, R39, RZ, P0, !PT ;  /* 0x00000027ff277210 */ /* 0x000fd200007fe4ff */
.L_x_3:
[----:B------:R-:W-:Y:S02]  /*0730*/  SHF.L.U32 R41, R73, 0x3, RZ ;  /* 0x0000000349297819 */ /* 0x000fe400000006ff */
[----:B------:R-:W-:Y:S02]  /*0740*/  MOV R36, R40 ;  /* 0x0000002800247202 */ /* 0x000fe40000000f00 */
[----:B------:R-:W-:-:S03]  /*0750*/  MOV R37, R39 ;  /* 0x0000002700257202 */ /* 0x000fc60000000f00 */
[----:B------:R-:W-:-:S05]  /*0760*/  IMAD.WIDE R40, R41, 0x4, R36 ;  /* 0x0000000429287825 */ /* 0x000fca00078e0224 */
[----:B------:R-:W2:Y:S04]  /*0770*/  LDG.E R38, desc[UR8][R40.64+-0x200] ;  /* 0xfffe000828267981 */ /* 0x000ea8000c1e1900 */
[----:B------:R-:W3:Y:S04]  /*0780*/  LDG.E R39, desc[UR8][R40.64+-0x180] ;  /* 0xfffe800828277981 */ /* 0x000ee8000c1e1900 */
[----:B------:R-:W4:Y:S04]  /*0790*/  LDG.E R77, desc[UR8][R40.64+0x100] ;  /* 0x00010008284d7981 */ /* 0x000f28000c1e1900 */
[----:B------:R-:W5:Y:S04]  /*07a0*/  LDG.E R76, desc[UR8][R40.64+-0x100] ;  /* 0xffff0008284c7981 */ /* 0x000f68000c1e1900 */
[----:B------:R-:W5:Y:S01]  /*07b0*/  LDG.E R75, desc[UR8][R40.64+0x80] ;  /* 0x00008008284b7981 */ /* 0x000f62000c1e1900 */
[----:B--2---:R-:W-:-:S03]  /*07c0*/  FADD.FTZ R71, R38, R71 ;  /* 0x0000004726477221 */ /* 0x004fc60000010000 */
[----:B------:R-:W2:Y:S01]  /*07d0*/  LDG.E R38, desc[UR8][R40.64] ;  /* 0x0000000828267981 */ /* 0x000ea2000c1e1900 */
[----:B---3--:R-:W-:-:S03]  /*07e0*/  FADD.FTZ R64, R39, R64 ;  /* 0x0000004027407221 */ /* 0x008fc60000010000 */
[----:B------:R-:W3:Y:S01]  /*07f0*/  LDG.E R39, desc[UR8][R40.64+-0x80] ;  /* 0xffff800828277981 */ /* 0x000ee2000c1e1900 */
[----:B----4-:R-:W-:Y:S01]  /*0800*/  FADD.FTZ R24, R77, R24 ;  /* 0x000000184d187221 */ /* 0x010fe20000010000 */
[----:B-----5:R-:W-:Y:S01]  /*0810*/  FADD.FTZ R57, R76, R57 ;  /* 0x000000394c397221 */ /* 0x020fe20000010000 */
[----:B------:R-:W-:Y:S01]  /*0820*/  FADD.FTZ R30, R75, R30 ;  /* 0x0000001e4b1e7221 */ /* 0x000fe20000010000 */
[----:B--2---:R-:W-:Y:S01]  /*0830*/  FADD.FTZ R43, R38, R43 ;  /* 0x0000002b262b7221 */ /* 0x004fe20000010000 */
[----:B---3--:R-:W-:Y:S01]  /*0840*/  FADD.FTZ R50, R39, R50 ;  /* 0x0000003227327221 */ /* 0x008fe20000010000 */
[----:B------:R-:W-:Y:S02]  /*0850*/  IMAD.WIDE R38, R73, 0x20, R40 ;  /* 0x0000002049267825 */ /* 0x000fe400078e0228 */
[----:B------:R-:W2:Y:S04]  /*0860*/  LDG.E R40, desc[UR8][R40.64+0x180] ;  /* 0x0001800828287981 */ /* 0x000ea8000c1e1900 */
[----:B------:R-:W3:Y:S04]  /*0870*/  LDG.E R77, desc[UR8][R38.64+-0x100] ;  /* 0xffff0008264d7981 */ /* 0x000ee8000c1e1900 */
[----:B------:R-:W4:Y:S04]  /*0880*/  LDG.E R75, desc[UR8][R38.64+-0x200] ;  /* 0xfffe0008264b7981 */ /* 0x000f28000c1e1900 */
[----:B------:R-:W5:Y:S01]  /*0890*/  LDG.E R76, desc[UR8][R38.64+-0x180] ;  /* 0xfffe8008264c7981 */ /* 0x000f62000c1e1900 */
[----:B--2---:R-:W-:-:S03]  /*08a0*/  FADD.FTZ R17, R40, R17 ;  /* 0x0000001128117221 */ /* 0x004fc60000010000 */
[----:B------:R-:W2:Y:S01]  /*08b0*/  LDG.E R40, desc[UR8][R38.64+0x100] ;  /* 0x0001000826287981 */ /* 0x000ea2000c1e1900 */
[----:B---3--:R-:W-:-:S03]  /*08c0*/  FADD.FTZ R56, R77, R56 ;  /* 0x000000384d387221 */ /* 0x008fc60000010000 */
[----:B------:R-:W3:Y:S01]  /*08d0*/  LDG.E R77, desc[UR8][R38.64+0x80] ;  /* 0x00008008264d7981 */ /* 0x000ee2000c1e1900 */
[----:B----4-:R-:W-:-:S03]  /*08e0*/  FADD.FTZ R70, R75, R70 ;  /* 0x000000464b467221 */ /* 0x010fc60000010000 */
[----:B------:R-:W4:Y:S01]  /*08f0*/  LDG.E R75, desc[UR8][R38.64] ;  /* 0x00000008264b7981 */ /* 0x000f22000c1e1900 */
[----:B-----5:R-:W-:-:S03]  /*0900*/  FADD.FTZ R63, R76, R63 ;  /* 0x0000003f4c3f7221 */ /* 0x020fc60000010000 */
[----:B------:R-:W5:Y:S01]  /*0910*/  LDG.E R76, desc[UR8][R38.64+-0x80] ;  /* 0xffff8008264c7981 */ /* 0x000f62000c1e1900 */
[----:B--2---:R-:W-:Y:S01]  /*0920*/  FADD.FTZ R23, R40, R23 ;  /* 0x0000001728177221 */ /* 0x004fe20000010000 */
[----:B------:R-:W-:Y:S02]  /*0930*/  IMAD.WIDE R40, R73, 0x20, R38 ;  /* 0x0000002049287825 */ /* 0x000fe400078e0226 */
[----:B------:R-:W2:Y:S02]  /*0940*/  LDG.E R39, desc[UR8][R38.64+0x180] ;  /* 0x0001800826277981 */ /* 0x000ea4000c1e1900 */
[----:B---3--:R-:W-:Y:S02]  /*0950*/  FADD.FTZ R29, R77, R29 ;  /* 0x0000001d4d1d7221 */ /* 0x008fe40000010000 */
[----:B------:R-:W3:Y:S01]  /*0960*/  LDG.E R77, desc[UR8][R40.64+-0x100] ;  /* 0xffff0008284d7981 */ /* 0x000ee2000c1e1900 */
[----:B----4-:R-:W-:-:S03]  /*0970*/  FADD.FTZ R42, R75, R42 ;  /* 0x0000002a4b2a7221 */ /* 0x010fc60000010000 */
[----:B------:R-:W4:Y:S01]  /*0980*/  LDG.E R75, desc[UR8][R40.64+-0x180] ;  /* 0xfffe8008284b7981 */ /* 0x000f22000c1e1900 */
[----:B-----5:R-:W-:-:S03]  /*0990*/  FADD.FTZ R49, R76, R49 ;  /* 0x000000314c317221 */ /* 0x020fc60000010000 */
        /* <DEDUP_REMOVED lines=61> */
[----:B------:R-:W-:-:S04]  /*0d70*/  IMAD.WIDE R40, R73, 0x20, R38 ;  /* 0x0000002049287825 */ /* 0x000fc800078e0226 */
[----:B---3--:R-:W-:Y:S02]  /*0d80*/  FADD.FTZ R33, R77, R33 ;  /* 0x000000214d217221 */ /* 0x008fe40000010000 */
[----:B------:R-:W2:Y:S04]  /*0d90*/  LDG.E R77, desc[UR8][R38.64+0x180] ;  /* 0x00018008264d7981 */ /* 0x000ea8000c1e1900 */
[----:B------:R-:W3:Y:S01]  /*0da0*/  LDG.E R39, desc[UR8][R40.64+0x80] ;  /* 0x0000800828277981 */ /* 0x000ee2000c1e1900 */
[----:B-----5:R-:W-:Y:S01]  /*0db0*/  FADD.FTZ R53, R76, R53 ;  /* 0x000000354c357221 */ /* 0x020fe20000010000 */
[----:B----4-:R-:W-:Y:S02]  /*0dc0*/  FADD.FTZ R46, R75, R46 ;  /* 0x0000002e4b2e7221 */ /* 0x010fe40000010000 */
[----:B------:R-:W4:Y:S04]  /*0dd0*/  LDG.E R76, desc[UR8][R40.64+-0x200] ;  /* 0xfffe0008284c7981 */ /* 0x000f28000c1e1900 */
[----:B------:R-:W5:Y:S04]  /*0de0*/  LDG.E R75, desc[UR8][R40.64+-0x180] ;  /* 0xfffe8008284b7981 */ /* 0x000f68000c1e1900 */
[----:B------:R-:W2:Y:S01]  /*0df0*/  LDG.E R38, desc[UR8][R36.64+-0x200] ;  /* 0xfffe000824267981 */ /* 0x000ea2000c1e1900 */
[----:B---3--:R-:W-:-:S03]  /*0e00*/  FADD.FTZ R32, R39, R32 ;  /* 0x0000002027207221 */ /* 0x008fc60000010000 */
[----:B------:R-:W3:Y:S01]  /*0e10*/  LDG.E R39, desc[UR8][R40.64+0x100] ;  /* 0x0001000828277981 */ /* 0x000ee2000c1e1900 */
[----:B----4-:R-:W-:-:S03]  /*0e20*/  FADD.FTZ R13, R76, R13 ;  /* 0x0000000d4c0d7221 */ /* 0x010fc60000010000 */
[----:B------:R-:W4:Y:S01]  /*0e30*/  LDG.E R76, desc[UR8][R40.64+-0x100] ;  /* 0xffff0008284c7981 */ /* 0x000f22000c1e1900 */
[----:B-----5:R-:W-:-:S03]  /*0e40*/  FADD.FTZ R66, R75, R66 ;  /* 0x000000424b427221 */ /* 0x020fc60000010000 */
[----:B------:R-:W5:Y:S01]  /*0e50*/  LDG.E R75, desc[UR8][R40.64+-0x80] ;  /* 0xffff8008284b7981 */ /* 0x000f62000c1e1900 */
[----:B---3--:R-:W-:-:S03]  /*0e60*/  FADD.FTZ R74, R39, R74 ;  /* 0x0000004a274a7221 */ /* 0x008fc60000010000 */
[----:B------:R-:W3:Y:S01]  /*0e70*/  LDG.E R39, desc[UR8][R36.64+-0x180] ;  /* 0xfffe800824277981 */ /* 0x000ee2000c1e1900 */
[----:B----4-:R-:W-:-:S03]  /*0e80*/  FADD.FTZ R59, R76, R59 ;  /* 0x0000003b4c3b7221 */ /* 0x010fc60000010000 */
[----:B------:R-:W4:Y:S01]  /*0e90*/  LDG.E R76, desc[UR8][R36.64+-0x100] ;  /* 0xffff0008244c7981 */ /* 0x000f22000c1e1900 */
[----:B-----5:R-:W-:-:S03]  /*0ea0*/  FADD.FTZ R52, R75, R52 ;  /* 0x000000344b347221 */ /* 0x020fc60000010000 */
[----:B------:R-:W5:Y:S01]  /*0eb0*/  LDG.E R75, desc[UR8][R40.64+0x180] ;  /* 0x00018008284b7981 */ /* 0x000f62000c1e1900 */
[----:B--2---:R-:W-:-:S03]  /*0ec0*/  FADD.FTZ R11, R38, R11 ;  /* 0x0000000b260b7221 */ /* 0x004fc60000010000 */
[----:B------:R-:W2:Y:S01]  /*0ed0*/  LDG.E R38, desc[UR8][R36.64] ;  /* 0x0000000824267981 */ /* 0x000ea2000c1e1900 */
[----:B------:R-:W-:-:S03]  /*0ee0*/  FADD.FTZ R19, R77, R19 ;  /* 0x000000134d137221 */ /* 0x000fc60000010000 */
[----:B------:R-:W2:Y:S04]  /*0ef0*/  LDG.E R77, desc[UR8][R40.64] ;  /* 0x00000008284d7981 */ /* 0x000ea8000c1e1900 */
        /* <DEDUP_REMOVED lines=8> */
[----:B------:R-:W-:-:S04]  /*0f80*/  UIADD3 UR5, UPT, UPT, UR5, 0x1, URZ ;  /* 0x0000000105057890 */ /* 0x000fc8000fffe0ff */
[----:B------:R-:W-:Y:S01]  /*0f90*/  UISETP.NE.AND UP0, UPT, UR5, URZ, UPT ;  /* 0x000000ff0500728c */ /* 0x000fe2000bf05270 */
[----:B------:R-:W-:Y:S01]  /*0fa0*/  FADD.FTZ R45, R77, R45 ;  /* 0x0000002d4d2d7221 */ /* 0x000fe20000010000 */
[----:B------:R-:W-:Y:S01]  /*0fb0*/  FADD.FTZ R31, R40, R31 ;  /* 0x0000001f281f7221 */ /* 0x000fe20000010000 */
[----:B---3--:R-:W-:Y:S02]  /*0fc0*/  FADD.FTZ R44, R39, R44 ;  /* 0x0000002c272c7221 */ /* 0x008fe40000010000 */
[----:B------:R-:W0:Y:S01]  /*0fd0*/  LDC.64 R38, c[0x0][0x5f8] ;  /* 0x00017e00ff267b82 */ /* 0x000e220000000a00 */
[----:B----4-:R-:W-:Y:S01]  /*0fe0*/  FADD.FTZ R25, R76, R25 ;  /* 0x000000194c197221 */ /* 0x010fe20000010000 */
[----:B-----5:R-:W-:Y:S01]  /*0ff0*/  FADD.FTZ R58, R75, R58 ;  /* 0x0000003a4b3a7221 */ /* 0x020fe20000010000 */
[----:B0-----:R-:W-:-:S04]  /*1000*/  LEA R40, P0, R38, R36, 0x2 ;  /* 0x0000002426287211 */ /* 0x001fc800078010ff */
[----:B------:R-:W-:Y:S01]  /*1010*/  LEA.HI.X R39, R38, R37, R39, 0x2, P0 ;  /* 0x0000002526277211 */ /* 0x000fe200000f1427 */
[----:B------:R-:W-:Y:S08]  /*1020*/  BRA.U UP0, `(.L_x_3) ;  /* 0xfffffff500c07547 */ /* 0x000ff0000b83ffff */
.L_x_2:
[----:B------:R-:W0:Y:S01]  /*1030*/  S2R R40, SR_TID.X ;  /* 0x0000000000287919 */ /* 0x000e220000002100 */
[----:B------:R-:W1:Y:S01]  /*1040*/  LDCU UR10, c[0x0][0x500] ;  /* 0x0000a000ff0a77ac */ /* 0x000e620008000800 */
[----:B------:R-:W2:Y:S01]  /*1050*/  S2UR UR6, SR_CgaCtaId ;  /* 0x00000000000679c3 */ /* 0x000ea20000008800 */
[----:B------:R-:W-:Y:S01]  /*1060*/  IADD3 R9, PT, PT, R9, -UR4, RZ ;  /* 0x8000000409097c10 */ /* 0x000fe2000fffe0ff */
[----:B------:R-:W-:Y:S01]  /*1070*/  BSSY.RECONVERGENT B0, `(.L_x_4) ;  /* 0x00000be000007945 */ /* 0x000fe20003800200 */
[----:B------:R-:W-:Y:S01]  /*1080*/  UMOV UR5, 0x400 ;  /* 0x0000040000057882 */ /* 0x000fe20000000000 */
[----:B-1----:R-:W-:Y:S01]  /*1090*/  FMUL.FTZ R11, R11, UR10 ;  /* 0x0000000a0b0b7c20 */ /* 0x002fe20008410000 */
[----:B------:R-:W-:Y:S01]  /*10a0*/  FMUL.FTZ R68, R68, UR10 ;  /* 0x0000000a44447c20 */ /* 0x000fe20008410000 */
        /* <DEDUP_REMOVED lines=8> */
[----:B------:R-:W-:Y:S01]  /*1130*/  F2FP.F16.F32.PACK_AB R6, R62, R63 ;  /* 0x0000003f3e06723e */ /* 0x000fe200000000ff */
[----:B------:R-:W-:Y:S01]  /*1140*/  FMUL.FTZ R49, R49, UR10 ;  /* 0x0000000a31317c20 */ /* 0x000fe20008410000 */
[----:B------:R-:W-:Y:S01]  /*1150*/  FMUL.FTZ R48, R48, UR10 ;  /* 0x0000000a30307c20 */ /* 0x000fe20008410000 */
[----:B0-----:R-:W-:Y:S01]  /*1160*/  SHF.L.U32 R36, R40, 0x4, RZ ;  /* 0x0000000428247819 */ /* 0x001fe200000006ff */
[----:B------:R-:W-:Y:S01]  /*1170*/  FMUL.FTZ R63, R4, UR10 ;  /* 0x0000000a043f7c20 */ /* 0x000fe20008410000 */
[----:B------:R-:W-:Y:S01]  /*1180*/  SHF.L.U32 R38, R40, 0x5, RZ ;  /* 0x0000000528267819 */ /* 0x000fe200000006ff */
[----:B------:R-:W-:Y:S01]  /*1190*/  FMUL.FTZ R54, R54, UR10 ;  /* 0x0000000a36367c20 */ /* 0x000fe20008410000 */
[----:B------:R-:W-:Y:S01]  /*11a0*/  LOP3.LUT R37, R36, 0x1c0, RZ, 0xc0, !PT ;  /* 0x000001c024257812 */ /* 0x000fe200078ec0ff */
[----:B------:R-:W-:Y:S01]  /*11b0*/  FMUL.FTZ R5, R5, UR10 ;  /* 0x0000000a05057c20 */ /* 0x000fe20008410000 */
[----:B------:R-:W-:Y:S01]  /*11c0*/  SHF.R.U32.HI R36, RZ, 0x3, R40 ;  /* 0x00000003ff247819 */ /* 0x000fe20000011628 */
[----:B------:R-:W-:Y:S01]  /*11d0*/  FMUL.FTZ R42, R42, UR10 ;  /* 0x0000000a2a2a7c20 */ /* 0x000fe20008410000 */
[----:B------:R-:W-:Y:S01]  /*11e0*/  LOP3.LUT R76, R38, 0x400, RZ, 0xc0, !PT ;  /* 0x00000400264c7812 */ /* 0x000fe200078ec0ff */
[----:B------:R-:W-:Y:S01]  /*11f0*/  FMUL.FTZ R35, R35, UR10 ;  /* 0x0000000a23237c20 */ /* 0x000fe20008410000 */
[----:B------:R-:W-:Y:S01]  /*1200*/  LOP3.LUT R38, R37, 0x18, R36, 0xf8, !PT ;  /* 0x0000001825267812 */ /* 0x000fe200078ef824 */
[----:B------:R-:W-:Y:S01]  /*1210*/  FMUL.FTZ R46, R46, UR10 ;  /* 0x0000000a2e2e7c20 */ /* 0x000fe20008410000 */
[----:B------:R-:W-:Y:S01]  /*1220*/  SHF.L.U32 R37, R40, 0x1, RZ ;  /* 0x0000000128257819 */ /* 0x000fe200000006ff */
[----:B------:R-:W-:Y:S01]  /*1230*/  FMUL.FTZ R45, R45, UR10 ;  /* 0x0000000a2d2d7c20 */ /* 0x000fe20008410000 */
[----:B------:R-:W-:Y:S01]  /*1240*/  F2FP.F16.F32.PACK_AB R48, R48, R49 ;  /* 0x000000313030723e */ /* 0x000fe200000000ff */
[----:B--2---:R-:W-:Y:S01]  /*1250*/  ULEA UR5, UR6, UR5, 0x18 ;  /* 0x0000000506057291 */ /* 0x004fe2000f8ec0ff */
[--C-:B------:R-:W-:Y:S01]  /*1260*/  LOP3.LUT R76, R76, 0x6, R37.reuse, 0xf8, !PT ;  /* 0x000000064c4c7812 */ /* 0x100fe200078ef825 */
[----:B------:R-:W-:Y:S01]  /*1270*/  FMUL.FTZ R51, R51, UR10 ;  /* 0x0000000a33337c20 */ /* 0x000fe20008410000 */
[----:B------:R-:W-:Y:S01]  /*1280*/  LOP3.LUT R37, R38, 0x38, R37, 0x78, !PT ;  /* 0x0000003826257812 */ /* 0x000fe200078e7825 */
[----:B------:R-:W-:Y:S01]  /*1290*/  FMUL.FTZ R38, R71, UR10 ;  /* 0x0000000a47267c20 */ /* 0x000fe20008410000 */
[----:B------:R-:W-:Y:S01]  /*12a0*/  LOP3.LUT P0, RZ, R40, 0x10, RZ, 0xc0, !PT ;  /* 0x0000001028ff7812 */ /* 0x000fe2000780c0ff */
[----:B------:R-:W-:Y:S01]  /*12b0*/  FMUL.FTZ R72, R72, UR10 ;  /* 0x0000000a48487c20 */ /* 0x000fe20008410000 */
[----:B------:R-:W-:Y:S01]  /*12c0*/  F2FP.F16.F32.PACK_AB R4, R5, R54 ;  /* 0x000000360504723e */ /* 0x000fe200000000ff */
[----:B------:R-:W-:Y:S01]  /*12d0*/  FMUL.FTZ R54, R3, UR10 ;  /* 0x0000000a03367c20 */ /* 0x000fe20008410000 */
[----:B------:R-:W-:Y:S01]  /*12e0*/  F2FP.F16.F32.PACK_AB R11, R38, R11 ;  /* 0x0000000b260b723e */ /* 0x000fe200000000ff */
[----:B------:R-:W-:Y:S01]  /*12f0*/  FMUL.FTZ R67, R67, UR10 ;  /* 0x0000000a43437c20 */ /* 0x000fe20008410000 */
[----:B------:R-:W-:Y:S01]  /*1300*/  F2FP.F16.F32.PACK_AB R38, R7, R68 ;  /* 0x000000440726723e */ /* 0x000fe200000000ff */
[----:B------:R-:W-:Y:S01]  /*1310*/  FMUL.FTZ R68, R13, UR10 ;  /* 0x0000000a0d447c20 */ /* 0x000fe20008410000 */
[----:B------:R-:W-:Y:S01]  /*1320*/  SHF.L.U32 R7, R40, 0x3, RZ ;  /* 0x0000000328077819 */ /* 0x000fe200000006ff */
[----:B------:R-:W-:Y:S01]  /*1330*/  FMUL.FTZ R66, R66, UR10 ;  /* 0x0000000a42427c20 */ /* 0x000fe20008410000 */
[----:B------:R-:W-:Y:S01]  /*1340*/  LOP3.LUT R37, R76, R37, RZ, 0xfc, !PT ;  /* 0x000000254c257212 */ /* 0x000fe200078efcff */
[----:B------:R-:W-:Y:S01]  /*1350*/  FMUL.FTZ R65, R65, UR10 ;  /* 0x0000000a41417c20 */ /* 0x000fe20008410000 */
[----:B------:R-:W-:Y:S01]  /*1360*/  LOP3.LUT R13, R7, 0x1f8, RZ, 0xc0, !PT ;  /* 0x000001f8070d7812 */ /* 0x000fe200078ec0ff */
[----:B------:R-:W-:Y:S01]  /*1370*/  FMUL.FTZ R58, R58, UR10 ;  /* 0x0000000a3a3a7c20 */ /* 0x000fe20008410000 */
[----:B------:R-:W-:Y:S01]  /*1380*/  F2FP.F16.F32.PACK_AB R35, R35, R42 ;  /* 0x0000002a2323723e */ /* 0x000fe200000000ff */
[----:B------:R-:W-:Y:S01]  /*1390*/  FMUL.FTZ R60, R60, UR10 ;  /* 0x0000000a3c3c7c20 */ /* 0x000fe20008410000 */
[----:B------:R-:W-:Y:S01]  /*13a0*/  LOP3.LUT R14, R13, 0x38, R40, 0x78, !PT ;  /* 0x000000380d0e7812 */ /* 0x000fe200078e7828 */
[----:B------:R-:W-:Y:S01]  /*13b0*/  FMUL.FTZ R59, R59, UR10 ;  /* 0x0000000a3b3b7c20 */ /* 0x000fe20008410000 */
[----:B------:R-:W-:Y:S01]  /*13c0*/  F2FP.F16.F32.PACK_AB R13, R68, R41 ;  /* 0x00000029440d723e */ /* 0x000fe200000000ff */
[----:B------:R-:W-:Y:S01]  /*13d0*/  FMUL.FTZ R41, R61, UR10 ;  /* 0x0000000a3d297c20 */ /* 0x000fe20008410000 */
[----:B------:R-:W-:Y:S01]  /*13e0*/  FMUL.FTZ R61, R50, UR10 ;  /* 0x0000000a323d7c20 */ /* 0x000fe20008410000 */
        /* <DEDUP_REMOVED lines=8> */
[----:B------:R-:W-:Y:S01]  /*1470*/  F2FP.F16.F32.PACK_AB R40, R69, R72 ;  /* 0x000000484528723e */ /* 0x000fe200000000ff */
[----:B------:R-:W-:Y:S01]  /*1480*/  FMUL.FTZ R31, R31, UR10 ;  /* 0x0000000a1f1f7c20 */ /* 0x000fe20008410000 */
[----:B------:R-:W-:Y:S01]  /*1490*/  FMUL.FTZ R24, R24, UR10 ;  /* 0x0000000a18187c20 */ /* 0x000fe20008410000 */
[----:B------:R-:W-:Y:S01]  /*14a0*/  F2FP.F16.F32.PACK_AB R34, R50, R51 ;  /* 0x000000333222723e */ /* 0x000fe200000000ff */
[----:B------:R-:W-:Y:S01]  /*14b0*/  FMUL.FTZ R53, R53, UR10 ;  /* 0x0000000a35357c20 */ /* 0x000fe20008410000 */
[----:B------:R-:W-:Y:S01]  /*14c0*/  F2FP.F16.F32.PACK_AB R42, R54, R43 ;  /* 0x0000002b362a723e */ /* 0x000fe200000000ff */
[----:B------:R-:W-:Y:S01]  /*14d0*/  FMUL.FTZ R52, R52, UR10 ;  /* 0x0000000a34347c20 */ /* 0x000fe20008410000 */
[----:B------:R-:W-:Y:S01]  /*14e0*/  F2FP.F16.F32.PACK_AB R43, R45, R46 ;  /* 0x0000002e2d2b723e */ /* 0x000fe200000000ff */
[----:B------:R-:W-:Y:S01]  /*14f0*/  FMUL.FTZ R21, R21, UR10 ;  /* 0x0000000a15157c20 */ /* 0x000fe20008410000 */
[----:B------:R-:W-:Y:S01]  /*1500*/  LEA R46, R37, UR5, 0x1 ;  /* 0x00000005252e7c11 */ /* 0x000fe2000f8e08ff */
[----:B------:R-:W-:Y:S01]  /*1510*/  FMUL.FTZ R0, R0, UR10 ;  /* 0x0000000a00007c20 */ /* 0x000fe20008410000 */
[----:B------:R-:W-:Y:S01]  /*1520*/  F2FP.F16.F32.PACK_AB R41, R64, R41 ;  /* 0x000000294029723e */ /* 0x000fe200000000ff */
[----:B------:R-:W-:Y:S01]  /*1530*/  FMUL.FTZ R27, R27, UR10 ;  /* 0x0000000a1b1b7c20 */ /* 0x000fe20008410000 */
[----:B------:R-:W-:Y:S01]  /*1540*/  IADD3 R50, PT, PT, R46, 0x40, RZ ;  /* 0x000000402e327810 */ /* 0x000fe20007ffe0ff */
[----:B------:R-:W-:Y:S01]  /*1550*/  FMUL.FTZ R2, R2, UR10 ;  /* 0x0000000a02027c20 */ /* 0x000fe20008410000 */
[----:B------:R-:W-:Y:S01]  /*1560*/  @P0 IADD3 R50, PT, PT, R46, -0x40, RZ ;  /* 0xffffffc02e320810 */ /* 0x000fe20007ffe0ff */
[----:B------:R-:W-:Y:S01]  /*1570*/  FMUL.FTZ R44, R44, UR10 ;  /* 0x0000000a2c2c7c20 */ /* 0x000fe20008410000 */
[----:B------:R-:W-:Y:S01]  /*1580*/  F2FP.F16.F32.PACK_AB R55, R66, R67 ;  /* 0x000000434237723e */ /* 0x000fe200000000ff */
[----:B------:R-:W-:Y:S01]  /*1590*/  FMUL.FTZ R45, R30, UR10 ;  /* 0x0000000a1e2d7c20 */ /* 0x000fe20008410000 */
[----:B------:R-:W-:Y:S01]  /*15a0*/  F2FP.F16.F32.PACK_AB R56, R68, R65 ;  /* 0x000000414438723e */ /* 0x000fe200000000ff */
[----:B------:R-:W-:Y:S01]  /*15b0*/  FMUL.FTZ R29, R29, UR10 ;  /* 0x0000000a1d1d7c20 */ /* 0x000fe20008410000 */
[----:B------:R-:W-:Y:S01]  /*15c0*/  F2FP.F16.F32.PACK_AB R57, R70, R57 ;  /* 0x000000394639723e */ /* 0x000fe200000000ff */
[----:B------:R-:W-:Y:S01]  /*15d0*/  FMUL.FTZ R28, R28, UR10 ;  /* 0x0000000a1c1c7c20 */ /* 0x000fe20008410000 */
[----:B------:R-:W-:Y:S01]  /*15e0*/  F2FP.F16.F32.PACK_AB R47, R61, R58 ;  /* 0x0000003a3d2f723e */ /* 0x000fe200000000ff */
[----:B------:R-:W-:Y:S01]  /*15f0*/  STS [R46], R11 ;  /* 0x0000000b2e007388 */ /* 0x000fe20000000800 */
[----:B------:R-:W-:Y:S01]  /*1600*/  F2FP.F16.F32.PACK_AB R5, R59, R60 ;  /* 0x0000003c3b05723e */ /* 0x000fe200000000ff */
[----:B------:R-:W-:Y:S01]  /*1610*/  FMUL.FTZ R33, R33, UR10 ;  /* 0x0000000a21217c20 */ /* 0x000fe20008410000 */
[----:B------:R-:W-:Y:S01]  /*1620*/  FMUL.FTZ R32, R32, UR10 ;  /* 0x0000000a20207c20 */ /* 0x000fe20008410000 */
[----:B------:R-:W-:Y:S01]  /*1630*/  STS [R46+0x400], R39 ;  /* 0x000400272e007388 */ /* 0x000fe20000000800 */
[----:B------:R-:W-:Y:S01]  /*1640*/  F2FP.F16.F32.PACK_AB R24, R24, R31 ;  /* 0x0000001f1818723e */ /* 0x000fe200000000ff */
[----:B------:R-:W-:Y:S01]  /*1650*/  FMUL.FTZ R23, R23, UR10 ;  /* 0x0000000a17177c20 */ /* 0x000fe20008410000 */
[----:B------:R-:W-:Y:S01]  /*1660*/  F2FP.F16.F32.PACK_AB R3, R52, R53 ;  /* 0x000000353403723e */ /* 0x000fe200000000ff */
[----:B------:R-:W-:Y:S01]  /*1670*/  STS [R50], R40 ;  /* 0x0000002832007388 */ /* 0x000fe20000000800 */
[----:B------:R-:W-:Y:S01]  /*1680*/  FMUL.FTZ R22, R22, UR10 ;  /* 0x0000000a16167c20 */ /* 0x000fe20008410000 */
[----:B------:R-:W-:Y:S01]  /*1690*/  F2FP.F16.F32.PACK_AB R31, R0, R21 ;  /* 0x00000015001f723e */ /* 0x000fe200000000ff */
[----:B------:R-:W-:Y:S01]  /*16a0*/  FMUL.FTZ R25, R25, UR10 ;  /* 0x0000000a19197c20 */ /* 0x000fe20008410000 */
[----:B------:R-:W-:Y:S01]  /*16b0*/  STS [R50+0x400], R6 ;  /* 0x0004000632007388 */ /* 0x000fe20000000800 */
[----:B------:R-:W-:Y:S01]  /*16c0*/  F2FP.F16.F32.PACK_AB R2, R2, R27 ;  /* 0x0000001b0202723e */ /* 0x000fe200000000ff */
[----:B------:R-:W-:Y:S01]  /*16d0*/  FMUL.FTZ R0, R17, UR10 ;  /* 0x0000000a11007c20 */ /* 0x000fe20008410000 */
[----:B------:R-:W-:Y:S01]  /*16e0*/  FMUL.FTZ R16, R16, UR10 ;  /* 0x0000000a10107c20 */ /* 0x000fe20008410000 */
[----:B------:R-:W-:Y:S01]  /*16f0*/  STS [R46+0x1000], R38 ;  /* 0x001000262e007388 */ /* 0x000fe20000000800 */
        /* <DEDUP_REMOVED lines=9> */
[----:B------:R-:W-:Y:S01]  /*1790*/  FMUL.FTZ R19, R19, UR10 ;  /* 0x0000000a13137c20 */ /* 0x000fe20008410000 */
[----:B------:R-:W-:Y:S01]  /*17a0*/  FMUL.FTZ R18, R18, UR10 ;  /* 0x0000000a12127c20 */ /* 0x000fe20008410000 */
[----:B------:R-:W-:Y:S01]  /*17b0*/  STS [R50+0x1400], R55 ;  /* 0x0014003732007388 */ /* 0x000fe20000000800 */
[----:B------:R-:W-:Y:S01]  /*17c0*/  F2FP.F16.F32.PACK_AB R32, R32, R33 ;  /* 0x000000212020723e */ /* 0x000fe200000000ff */
[----:B------:R-:W0:Y:S01]  /*17d0*/  LDC.64 R28, c[0x0][0x5b8] ;  /* 0x00016e00ff1c7b82 */ /* 0x000e220000000a00 */
[----:B------:R-:W-:Y:S01]  /*17e0*/  F2FP.F16.F32.PACK_AB R22, R22, R23 ;  /* 0x000000171616723e */ /* 0x000fe200000000ff */
[----:B------:R-:W-:Y:S01]  /*17f0*/  STS [R46+0x2000], R56 ;  /* 0x002000382e007388 */ /* 0x000fe20000000800 */
[----:B------:R-:W-:-:S02]  /*1800*/  F2FP.F16.F32.PACK_AB R37, R0, R25 ;  /* 0x000000190025723e */ /* 0x000fc400000000ff */
[----:B------:R-:W-:Y:S01]  /*1810*/  F2FP.F16.F32.PACK_AB R15, R15, R16 ;  /* 0x000000100f0f723e */ /* 0x000fe200000000ff */
[----:B------:R-:W-:Y:S01]  /*1820*/  STS [R46+0x2400], R57 ;  /* 0x002400392e007388 */ /* 0x000fe20000000800 */
[----:B------:R-:W-:Y:S02]  /*1830*/  F2FP.F16.F32.PACK_AB R33, R27, R26 ;  /* 0x0000001a1b21723e */ /* 0x000fe400000000ff */
[----:B------:R-:W-:Y:S01]  /*1840*/  F2FP.F16.F32.PACK_AB R8, R17, R8 ;  /* 0x000000081108723e */ /* 0x000fe200000000ff */
[----:B------:R-:W-:Y:S01]  /*1850*/  STS [R50+0x2000], R47 ;  /* 0x0020002f32007388 */ /* 0x000fe20000000800 */
[----:B------:R-:W-:Y:S02]  /*1860*/  F2FP.F16.F32.PACK_AB R45, R18, R19 ;  /* 0x00000013122d723e */ /* 0x000fe400000000ff */
[----:B------:R-:W-:Y:S01]  /*1870*/  LOP3.LUT R14, R14, 0x1e00, R7, 0xf8, !PT ;  /* 0x00001e000e0e7812 */ /* 0x000fe200078ef807 */
[----:B------:R-:W-:Y:S01]  /*1880*/  STS [R50+0x2400], R48 ;  /* 0x0024003032007388 */ /* 0x000fe20000000800 */
[----:B------:R-:W-:-:S02]  /*1890*/  ISETP.GE.AND P1, PT, R36, R9, PT ;  /* 0x000000092400720c */ /* 0x000fc40003f26270 */
[----:B------:R-:W-:Y:S01]  /*18a0*/  LEA R0, R14, UR5, 0x1 ;  /* 0x000000050e007c11 */ /* 0x000fe2000f8e08ff */
[----:B------:R-:W-:Y:S04]  /*18b0*/  STS [R46+0x3000], R4 ;  /* 0x003000042e007388 */ /* 0x000fe80000000800 */
[----:B------:R1:W-:Y:S04]  /*18c0*/  STS [R46+0x3400], R5 ;  /* 0x003400052e007388 */ /* 0x0003e80000000800 */
[----:B------:R-:W-:Y:S04]  /*18d0*/  STS [R50+0x3000], R49 ;  /* 0x0030003132007388 */ /* 0x000fe80000000800 */
[----:B------:R-:W-:Y:S01]  /*18e0*/  STS [R50+0x3400], R3 ;  /* 0x0034000332007388 */ /* 0x000fe20000000800 */
[----:B-1----:R-:W1:Y:S03]  /*18f0*/  LDC.64 R4, c[0x0][0x5d0] ;  /* 0x00017400ff047b82 */ /* 0x002e660000000a00 */
[----:B------:R-:W-:Y:S04]  /*1900*/  STS [R46+0x4000], R34 ;  /* 0x004000222e007388 */ /* 0x000fe80000000800 */
[----:B------:R-:W-:Y:S04]  /*1910*/  STS [R46+0x4400], R35 ;  /* 0x004400232e007388 */ /* 0x000fe80000000800 */
[----:B------:R-:W-:Y:S04]  /*1920*/  STS [R50+0x4000], R44 ;  /* 0x0040002c32007388 */ /* 0x000fe80000000800 */
[----:B------:R-:W-:Y:S04]  /*1930*/  STS [R50+0x4400], R30 ;  /* 0x0044001e32007388 */ /* 0x000fe80000000800 */
[----:B------:R-:W-:Y:S04]  /*1940*/  STS [R46+0x5000], R42 ;  /* 0x0050002a2e007388 */ /* 0x000fe80000000800 */
[----:B------:R-:W-:Y:S04]  /*1950*/  STS [R46+0x5400], R43 ;  /* 0x0054002b2e007388 */ /* 0x000fe80000000800 */
[----:B------:R0:W-:Y:S04]  /*1960*/  STS [R50+0x5000], R2 ;  /* 0x0050000232007388 */ /* 0x0001e80000000800 */
[----:B------:R-:W-:Y:S04]  /*1970*/  STS [R50+0x5400], R32 ;  /* 0x0054002032007388 */ /* 0x000fe80000000800 */
[----:B------:R-:W-:Y:S01]  /*1980*/  STS [R46+0x6000], R24 ;  /* 0x006000182e007388 */ /* 0x000fe20000000800 */
[----:B0-----:R-:W-:-:S03]  /*1990*/  IMAD.WIDE.U32 R2, R28, UR4, RZ ;  /* 0x000000041c027c25 */ /* 0x001fc6000f8e00ff */
[----:B------:R-:W-:Y:S01]  /*19a0*/  STS [R46+0x6400], R22 ;  /* 0x006400162e007388 */ /* 0x000fe20000000800 */
[----:B------:R-:W-:Y:S01]  /*19b0*/  IMAD R3, R29, UR4, R3 ;  /* 0x000000041d037c24 */ /* 0x000fe2000f8e0203 */
[----:B------:R-:W-:Y:S02]  /*19c0*/  LOP3.LUT R13, R2, 0x38, R7, 0xf8, !PT ;  /* 0x00000038020d7812 */ /* 0x000fe400078ef807 */
[----:B------:R0:W-:Y:S01]  /*19d0*/  STS [R50+0x6000], R37 ;  /* 0x0060002532007388 */ /* 0x0001e20000000800 */
[----:B------:R-:W-:Y:S02]  /*19e0*/  IADD3 R2, PT, PT, R36, 0x20, RZ ;  /* 0x0000002024027810 */ /* 0x000fe40007ffe0ff */
[----:B------:R-:W-:Y:S01]  /*19f0*/  IADD3 R12, P0, PT, R12, R13, RZ ;  /* 0x0000000d0c0c7210 */ /* 0x000fe20007f1e0ff */
[----:B------:R-:W-:Y:S03]  /*1a00*/  STS [R50+0x6400], R15 ;  /* 0x0064000f32007388 */ /* 0x000fe60000000800 */
[----:B------:R-:W-:Y:S01]  /*1a10*/  IADD3.X R13, PT, PT, R10, R3, RZ, P0, !PT ;  /* 0x000000030a0d7210 */ /* 0x000fe200007fe4ff */
[----:B------:R2:W-:Y:S01]  /*1a20*/  STS [R46+0x7000], R31 ;  /* 0x0070001f2e007388 */ /* 0x0005e20000000800 */
[----:B------:R-:W-:-:S02]  /*1a30*/  ISETP.GE.AND P0, PT, R2, R9, PT ;  /* 0x000000090200720c */ /* 0x000fc40003f06270 */
[----:B0-----:R-:W-:Y:S01]  /*1a40*/  LOP3.LUT R37, R7, 0x38, RZ, 0xc0, !PT ;  /* 0x0000003807257812 */ /* 0x001fe200078ec0ff */
[----:B------:R0:W-:Y:S01]  /*1a50*/  STS [R46+0x7400], R33 ;  /* 0x007400212e007388 */ /* 0x0001e20000000800 */
[----:B-1----:R-:W-:Y:S02]  /*1a60*/  IMAD.WIDE.U32 R38, R4, UR7, R12 ;  /* 0x0000000704267c25 */ /* 0x002fe4000f8e000c */
[C---:B------:R-:W-:Y:S01]  /*1a70*/  LOP3.LUT R42, R37.reuse, 0x40, RZ, 0xfc, !PT ;  /* 0x00000040252a7812 */ /* 0x040fe200078efcff */
[----:B------:R0:W-:Y:S01]  /*1a80*/  STS [R50+0x7000], R8 ;  /* 0x0070000832007388 */ /* 0x0001e20000000800 */
[----:B------:R-:W-:Y:S01]  /*1a90*/  LOP3.LUT R43, R37, 0x80, RZ, 0xfc, !PT ;  /* 0x00000080252b7812 */ /* 0x000fe200078efcff */
[----:B--2---:R-:W-:Y:S01]  /*1aa0*/  IMAD R31, R5, UR7, R39 ;  /* 0x00000007051f7c24 */ /* 0x004fe2000f8e0227 */
[----:B------:R-:W-:Y:S01]  /*1ab0*/  LOP3.LUT R44, R37, 0xc0, RZ, 0xfc, !PT ;  /* 0x000000c0252c7812 */ /* 0x000fe200078efcff */
[----:B------:R0:W-:Y:S01]  /*1ac0*/  STS [R50+0x7400], R45 ;  /* 0x0074002d32007388 */ /* 0x0001e20000000800 */
[----:B------:R-:W-:Y:S06]  /*1ad0*/  BAR.SYNC.DEFER_BLOCKING 0x0 ;  /* 0x0000000000007b1d */ /* 0x000fec0000010000 */
[----:B------:R0:W1:Y:S04]  /*1ae0*/  LDS.128 R24, [R0+0x1000] ;  /* 0x0010000000187984 */ /* 0x0000680000000c00 */
[----:B------:R0:W2:Y:S04]  /*1af0*/  LDS.128 R20, [R0+0x3000] ;  /* 0x0030000000147984 */ /* 0x0000a80000000c00 */
[----:B------:R0:W3:Y:S01]  /*1b00*/  LDS.128 R16, [R0+0x5000] ;  /* 0x0050000000107984 */ /* 0x0000e20000000c00 */
[----:B------:R-:W-:Y:S05]  /*1b10*/  @P1 BRA `(.L_x_5) ;  /* 0x00000000004c1947 */ /* 0x000fea0003800000 */
[----:B------:R-:W4:Y:S01]  /*1b20*/  LDCU UR4, c[0x0][0x440] ;  /* 0x00008800ff0477ac */ /* 0x000f220008000800 */
[----:B------:R-:W5:Y:S01]  /*1b30*/  LDS.128 R4, [R0+0x2000] ;  /* 0x0020000000047984 */ /* 0x000f620000000c00 */
[----:B------:R-:W-:Y:S01]  /*1b40*/  MOV R30, R38 ;  /* 0x00000026001e7202 */ /* 0x000fe20000000f00 */
[----:B------:R-:W1:Y:S02]  /*1b50*/  LDCU.64 UR6, c[0x0][0x558] ;  /* 0x0000ab00ff0677ac */ /* 0x000e640008000a00 */
[----:B0-----:R-:W0:Y:S02]  /*1b60*/  LDS.128 R8, [R0+0x4000] ;  /* 0x0040000000087984 */ /* 0x001e240000000c00 */
[C---:B------:R-:W-:Y:S02]  /*1b70*/  IMAD.WIDE.U32 R2, R36.reuse, R28, R30 ;  /* 0x0000001c24027225 */ /* 0x040fe400078e001e */
[----:B------:R-:W2:Y:S02]  /*1b80*/  LDS.128 R32, [R0+0x6000] ;  /* 0x0060000000207984 */ /* 0x000ea40000000c00 */
[----:B------:R-:W-:Y:S01]  /*1b90*/  IMAD R3, R36, R29, R3 ;  /* 0x0000001d24037224 */ /* 0x000fe200078e0203 */
[----:B----4-:R-:W-:-:S02]  /*1ba0*/  ISETP.GE.AND P1, PT, R37, UR4, PT ;  /* 0x0000000425007c0c */ /* 0x010fc4000bf26270 */
[----:B------:R-:W-:Y:S02]  /*1bb0*/  ISETP.GE.AND P2, PT, R42, UR4, PT ;  /* 0x000000042a007c0c */ /* 0x000fe4000bf46270 */
[----:B------:R-:W-:Y:S02]  /*1bc0*/  ISETP.GE.AND P3, PT, R43, UR4, PT ;  /* 0x000000042b007c0c */ /* 0x000fe4000bf66270 */
[----:B------:R-:W-:Y:S02]  /*1bd0*/  ISETP.GE.AND P4, PT, R44, UR4, PT ;  /* 0x000000042c007c0c */ /* 0x000fe4000bf86270 */
[----:B-1----:R-:W-:-:S04]  /*1be0*/  LEA R40, P5, R2, UR6, 0x1 ;  /* 0x0000000602287c11 */ /* 0x002fc8000f8a08ff */
[----:B------:R-:W-:Y:S01]  /*1bf0*/  LEA.HI.X R41, R2, UR7, R3, 0x1, P5 ;  /* 0x0000000702297c11 */ /* 0x000fe2000a8f0c03 */
[----:B------:R-:W1:Y:S04]  /*1c00*/  @!P1 LDS.128 R12, [R0] ;  /* 0x00000000000c9984 */ /* 0x000e680000000c00 */
[----:B-----5:R4:W-:Y:S04]  /*1c10*/  @!P2 STG.E.128 desc[UR8][R40.64+0x80], R4 ;  /* 0x000080042800a986 */ /* 0x0209e8000c101d08 */
[----:B0-----:R4:W-:Y:S04]  /*1c20*/  @!P3 STG.E.128 desc[UR8][R40.64+0x100], R8 ;  /* 0x000100082800b986 */ /* 0x0019e8000c101d08 */
[----:B--2---:R4:W-:Y:S04]  /*1c30*/  @!P4 STG.E.128 desc[UR8][R40.64+0x180], R32 ;  /* 0x000180202800c986 */ /* 0x0049e8000c101d08 */
[----:B-1----:R4:W-:Y:S02]  /*1c40*/  @!P1 STG.E.128 desc[UR8][R40.64], R12 ;  /* 0x0000000c28009986 */ /* 0x0029e4000c101d08 */
.L_x_5:
[----:B------:R-:W-:Y:S05]  /*1c50*/  BSYNC.RECONVERGENT B0 ;  /* 0x0000000000007941 */ /* 0x000fea0003800200 */
.L_x_4:
[----:B------:R-:W-:Y:S05]  /*1c60*/  @P0 EXIT ;  /* 0x000000000000094d */ /* 0x000fea0003800000 */
[----:B----4-:R-:W-:Y:S01]  /*1c70*/  IADD3 R9, P0, PT, R36, 0x20, RZ ;  /* 0x0000002024097810 */ /* 0x010fe20007f1e0ff */
[----:B------:R-:W4:Y:S01]  /*1c80*/  LDCU.64 UR6, c[0x0][0x558] ;  /* 0x0000ab00ff0677ac */ /* 0x000f220008000a00 */
[----:B------:R0:W3:Y:S01]  /*1c90*/  LDS.128 R4, [R0+0x7000] ;  /* 0x0070000000047984 */ /* 0x0000e20000000c00 */
[----:B------:R-:W-:Y:S02]  /*1ca0*/  MOV R2, R38 ;  /* 0x0000002600027202 */ /* 0x000fe40000000f00 */
[----:B------:R-:W-:Y:S01]  /*1cb0*/  IADD3.X R3, PT, PT, RZ, RZ, RZ, P0, !PT ;  /* 0x000000ffff037210 */ /* 0x000fe200007fe4ff */
[----:B------:R-:W5:Y:S04]  /*1cc0*/  LDCU UR4, c[0x0][0x440] ;  /* 0x00008800ff0477ac */ /* 0x000f680008000800 */
[----:B0-----:R-:W-:Y:S01]  /*1cd0*/  IMAD R8, R3, R28, RZ ;  /* 0x0000001c03087224 */ /* 0x001fe200078e02ff */
[----:B------:R-:W-:-:S03]  /*1ce0*/  MOV R3, R31 ;  /* 0x0000001f00037202 */ /* 0x000fc60000000f00 */
[----:B------:R-:W-:-:S04]  /*1cf0*/  IMAD.WIDE.U32 R2, R9, R28, R2 ;  /* 0x0000001c09027225 */ /* 0x000fc800078e0002 */
[----:B------:R-:W-:Y:S01]  /*1d00*/  IMAD R9, R9, R29, R8 ;  /* 0x0000001d09097224 */ /* 0x000fe200078e0208 */
[----:B----4-:R-:W-:Y:S02]  /*1d10*/  LEA R8, P0, R2, UR6, 0x1 ;  /* 0x0000000602087c11 */ /* 0x010fe4000f8008ff */
[----:B-----5:R-:W-:Y:S02]  /*1d20*/  ISETP.GE.AND P1, PT, R37, UR4, PT ;  /* 0x0000000425007c0c */ /* 0x020fe4000bf26270 */
[----:B------:R-:W-:Y:S02]  /*1d30*/  IADD3 R3, PT, PT, R3, R9, RZ ;  /* 0x0000000903037210 */ /* 0x000fe40007ffe0ff */
[----:B------:R-:W-:Y:S02]  /*1d40*/  ISETP.GE.AND P2, PT, R42, UR4, PT ;  /* 0x000000042a007c0c */ /* 0x000fe4000bf46270 */
[----:B------:R-:W-:Y:S02]  /*1d50*/  ISETP.GE.AND P3, PT, R43, UR4, PT ;  /* 0x000000042b007c0c */ /* 0x000fe4000bf66270 */
[----:B------:R-:W-:-:S02]  /*1d60*/  LEA.HI.X R9, R2, UR7, R3, 0x1, P0 ;  /* 0x0000000702097c11 */ /* 0x000fc400080f0c03 */
[----:B------:R-:W-:-:S03]  /*1d70*/  ISETP.GE.AND P0, PT, R44, UR4, PT ;  /* 0x000000042c007c0c */ /* 0x000fc6000bf06270 */
[----:B-1----:R0:W-:Y:S04]  /*1d80*/  @!P1 STG.E.128 desc[UR8][R8.64], R24 ;  /* 0x0000001808009986 */ /* 0x0021e8000c101d08 */
[----:B--2---:R0:W-:Y:S04]  /*1d90*/  @!P2 STG.E.128 desc[UR8][R8.64+0x80], R20 ;  /* 0x000080140800a986 */ /* 0x0041e8000c101d08 */
[----:B---3--:R0:W-:Y:S02]  /*1da0*/  @!P3 STG.E.128 desc[UR8][R8.64+0x100], R16 ;  /* 0x000100100800b986 */ /* 0x0081e4000c101d08 */
[----:B------:R-:W-:Y:S05]  /*1db0*/  @P0 EXIT ;  /* 0x000000000000094d */ /* 0x000fea0003800000 */
[----:B------:R-:W-:Y:S01]  /*1dc0*/  STG.E.128 desc[UR8][R8.64+0x180], R4 ;  /* 0x0001800408007986 */ /* 0x000fe2000c101d08 */
[----:B------:R-:W-:Y:S05]  /*1dd0*/  EXIT ;  /* 0x000000000000794d */ /* 0x000fea0003800000 */
.L_x_6:
[----:B------:R-:W-:-:S00]  /*1de0*/  BRA `(.L_x_6) ;  /* 0xfffffffc00fc7947 */ /* 0x000fc0000383ffff */
[----:B------:R-:W-:-:S00]  /*1df0*/  NOP ;  /* 0x0000000000007918 */ /* 0x000fc00000000000 */
        /* <DEDUP_REMOVED lines=8> */
.L_x_2483:


//--------------------- .text._ZN5flash44flash_bwd_dq_dk_dv_loop_seqk_parallel_kernelI23Flash_bwd_kernel_traitsILi256ELi64ELi32ELi8ELi4ELi1ELi2ELb1ELb1EN7cutlass6half_tE19Flash_kernel_traitsILi256ELi64ELi32ELi8ES3_EELb0ELb0ELb0ELb0ELb0ELb0ELb0EEEvNS_16Flash_bwd_paramsE --------------------------
	.section	.text._ZN5flash44flash_bwd_dq_dk_dv_loop_seqk_parallel_kernelI23Flash_bwd_kernel_traitsILi256ELi64ELi32ELi8ELi4ELi1ELi2ELb1ELb1EN7cutlass6half_tE19Flash_kernel_traitsILi256ELi64ELi32ELi8ES3_EELb0ELb0ELb0ELb0ELb0ELb0ELb0EEEvNS_16Flash_bwd_paramsE,"ax",@progbits
	.align	128
        .global         _ZN5flash44flash_bwd_dq_dk_dv_loop_seqk_parallel_kernelI23Flash_bwd_kernel_traitsILi256ELi64ELi32ELi8ELi4ELi1ELi2ELb1ELb1EN7cutlass6half_tE19Flash_kernel_traitsILi256ELi64ELi32ELi8ES3_EELb0ELb0ELb0ELb0ELb0ELb0ELb0EEEvNS_16Flash_bwd_paramsE
        .type           _ZN5flash44flash_bwd_dq_dk_dv_loop_seqk_parallel_kernelI23Flash_bwd_kernel_traitsILi256ELi64ELi32ELi8ELi4ELi1ELi2ELb1ELb1EN7cutlass6half_tE19Flash_kernel_traitsILi256ELi64ELi32ELi8ES3_EELb0ELb0ELb0ELb0ELb0ELb0ELb0EEEvNS_16Flash_bwd_paramsE,@function
        .size           _ZN5flash44flash_bwd_dq_dk_dv_loop_seqk_parallel_kernelI23Flash_bwd_kernel_traitsILi256ELi64ELi32ELi8ELi4ELi1ELi2ELb1ELb1EN7cutlass6half_tE19Flash_kernel_traitsILi256ELi64ELi32ELi8ES3_EELb0ELb0ELb0ELb0ELb0ELb0ELb0EEEvNS_16Flash_bwd_paramsE,(.L_x_2484 - _ZN5flash44flash_bwd_dq_dk_dv_loop_seqk_parallel_kernelI23Flash_bwd_kernel_traitsILi256ELi64ELi32ELi8ELi4ELi1ELi2ELb1ELb1EN7cutlass6half_tE19Flash_kernel_traitsILi256ELi64ELi32ELi8ES3_EELb0ELb0ELb0ELb0ELb0ELb0ELb0EEEvNS_16Flash_bwd_paramsE)
        .other          _ZN5flash44flash_bwd_dq_dk_dv_loop_seqk_parallel_kernelI23Flash_bwd_kernel_traitsILi256ELi64ELi32ELi8ELi4ELi1ELi2ELb1ELb1EN7cutlass6half_tE19Flash_kernel_traitsILi256ELi64ELi32ELi8ES3_EELb0ELb0ELb0ELb0ELb0ELb0ELb0EEEvNS_16Flash_bwd_paramsE,@"STO_CUDA_ENTRY STV_DEFAULT"
_ZN5flash44flash_bwd_dq_dk_dv_loop_seqk_parallel_kernelI23Flash_bwd_kernel_traitsILi256ELi64ELi32ELi8ELi4ELi1ELi2ELb1ELb1EN7cutlass6half_tE19Flash_kernel_traitsILi256ELi64ELi32ELi8ES3_EELb0ELb0ELb0ELb0ELb0ELb0ELb0EEEvNS_16Flash_bwd_paramsE:
.text._ZN5flash44flash_bwd_dq_dk_dv_loop_seqk_parallel_kernelI23Flash_bwd_kernel_traitsILi256ELi64ELi32ELi8ELi4ELi1ELi2ELb1ELb1EN7cutlass6half_tE19Flash_kernel_traitsILi256ELi64ELi32ELi8ES3_EELb0ELb0ELb0ELb0ELb0ELb0ELb0EEEvNS_16Flash_bwd_paramsE:
[----:B------:R-:W1:Y:S08]  /*0000*/  LDC R1, c[0x0][0x37c] ;  /* 0x0000df00ff017b82 */ /* 0x000e700000000800 */
[----:B------:R-:W2:Y:S01]  /*0010*/  LDC R3, c[0x0][0x438] ;  /* 0x00010e00ff037b82 */ /* 0x000ea20000000800 */
[----:B-1----:R-:W-:-:S07]  /*0020*/  VIADD R1, R1, 0xffffffe0 ;  /* 0xffffffe001017836 */ /* 0x002fce0000000000 */
[----:B------:R-:W1:Y:S01]  /*0030*/  S2UR UR11, SR_CTAID.X ;  /* 0x00000000000b79c3 */ /* 0x000e620000002500 */
[----:B--2---:R-:W-:-:S05]  /*0040*/  VIADD R3, R3, 0x1f ;  /* 0x0000001f03037836 */ /* 0x004fca0000000000 */
[----:B------:R-:W-:-:S04]  /*0050*/  SHF.R.S32.HI R0, RZ, 0x1f, R3 ;  /* 0x0000001fff007819 */ /* 0x000fc80000011403 */
[----:B------:R-:W-:-:S04]  /*0060*/  LEA.HI R0, R0, R3, RZ, 0x5 ;  /* 0x0000000300007211 */ /* 0x000fc800078f28ff */
[----:B------:R-:W-:-:S04]  /*0070*/  SHF.R.S32.HI R0, RZ, 0x5, R0 ;  /* 0x00000005ff007819 */ /* 0x000fc80000011400 */
[----:B-1----:R-:W-:-:S13]  /*0080*/  ISETP.LE.AND P0, PT, R0, UR11, PT ;  /* 0x0000000b00007c0c */ /* 0x002fda000bf03270 */
[----:B------:R-:W-:Y:S05]  /*0090*/  @P0 EXIT ;  /* 0x000000000000094d */ /* 0x000fea0003800000 */
[----:B------:R-:W1:Y:S01]  /*00a0*/  S2R R0, SR_TID.X ;  /* 0x0000000000007919 */ /* 0x000e620000002100 */
[----:B------:R-:W2:Y:S01]  /*00b0*/  S2UR UR12, SR_CgaCtaId ;  /* 0x00000000000c79c3 */ /* 0x000ea20000008800 */
[----:B------:R-:W3:Y:S01]  /*00c0*/  LDCU UR10, c[0x0][0x438] ;  /* 0x00008700ff0a77ac */ /* 0x000ee20008000800 */
[----:B------:R-:W-:Y:S01]  /*00d0*/  IMAD.U32 R248, RZ, RZ, UR11 ;  /* 0x0000000bfff87e24 */ /* 0x000fe2000f8e00ff */
[----:B------:R-:W-:Y:S01]  /*00e0*/  UMOV UR16, 0x400 ;  /* 0x0000040000107882 */ /* 0x000fe20000000000 */
[----:B------:R-:W-:Y:S01]  /*00f0*/  UMOV UR5, 0x400 ;  /* 0x0000040000057882 */ /* 0x000fe20000000000 */
[----:B------:R-:W-:-:S03]  /*0100*/  UMOV UR15, 0x400 ;  /* 0x00000400000f7882 */ /* 0x000fc60000000000 */
[----:B------:R-:W4:Y:S01]  /*0110*/  S2UR UR4, SR_CgaCtaId ;  /* 0x00000000000479c3 */ /* 0x000f220000008800 */
[----:B------:R-:W-:Y:S01]  /*0120*/  UMOV UR13, 0x400 ;  /* 0x00000400000d7882 */ /* 0x000fe20000000000 */
[----:B------:R-:W1:Y:S01]  /*0130*/  LDCU.64 UR26, c[0x0][0x358] ;  /* 0x00006b00ff1a77ac */ /* 0x000e620008000a00 */
[----:B------:R-:W1:Y:S05]  /*0140*/  LDCU.64 UR8, c[0x0][0x460] ;  /* 0x00008c00ff0877ac */ /* 0x000e6a0008000a00 */
[----:B------:R-:W5:Y:S01]  /*0150*/  S2UR UR14, SR_CgaCtaId ;  /* 0x00000000000e79c3 */ /* 0x000f620000008800 */
[----:B------:R-:W3:Y:S01]  /*0160*/  LDCU.64 UR6, c[0x0][0x470] ;  /* 0x00008e00ff0677ac */ /* 0x000ee20008000a00 */
[----:B------:R-:W-:Y:S01]  /*0170*/  UMOV UR28, URZ ;  /* 0x000000ff001c7c82 */ /* 0x000fe20008000000 */
[----:B------:R-:W-:-:S05]  /*0180*/  UMOV UR29, URZ ;  /* 0x000000ff001d7c82 */ /* 0x000fca0008000000 */
[----:B------:R-:W3:Y:S01]  /*0190*/  S2UR UR25, SR_CgaCtaId ;  /* 0x00000000001979c3 */ /* 0x000ee20000008800 */
[----:B--2---:R-:W-:Y:S01]  /*01a0*/  ULEA UR12, UR12, UR16, 0x18 ;  /* 0x000000100c0c7291 */ /* 0x004fe2000f8ec0ff */
[----:B-1----:R-:W-:-:S06]  /*01b0*/  IMAD.SHL.U32 R247, R0, 0x8, RZ ;  /* 0x0000000800f77824 */ /* 0x002fcc00078e00ff */
[----:B------:R-:W1:Y:S01]  /*01c0*/  S2UR UR24, SR_CTAID.X ;  /* 0x00000000001879c3 */ /* 0x000e620000002500 */
[----:B----4-:R-:W-:Y:S01]  /*01d0*/  ULEA UR4, UR4, UR5, 0x18 ;  /* 0x0000000504047291 */ /* 0x010fe2000f8ec0ff */
[----:B------:R-:W-:-:S03]  /*01e0*/  LOP3.LUT R3, R247, 0x1f8, RZ, 0xc0, !PT ;  /* 0x000001f8f7037812 */ /* 0x000fc600078ec0ff */
[----:B------:R-:W-:-:S03]  /*01f0*/  UIADD3 UR30, UPT, UPT, UR4, 0x15000, URZ ;  /* 0x00015000041e7890 */ /* 0x000fc6000fffe0ff */
[----:B------:R-:W2:Y:S01]  /*0200*/  S2UR UR23, SR_CTAID.Y ;  /* 0x00000000001779c3 */ /* 0x000ea20000002600 */
[----:B------:R-:W-:Y:S01]  /*0210*/  LOP3.LUT R0, R3, 0x38, R0, 0x78, !PT ;  /* 0x0000003803007812 */ /* 0x000fe200078e7800 */
[----:B-----5:R-:W-:-:S03]  /*0220*/  ULEA UR5, UR14, UR15, 0x18 ;  /* 0x0000000f0e057291 */ /* 0x020fc6000f8ec0ff */
[----:B------:R-:W-:Y:S01]  /*0230*/  LOP3.LUT R247, R0, 0x1e00, R247, 0xf8, !PT ;  /* 0x00001e0000f77812 */ /* 0x000fe200078ef8f7 */
[----:B---3--:R-:W-:Y:S02]  /*0240*/  IMAD.U32 R0, RZ, RZ, UR10 ;  /* 0x0000000aff007e24 */ /* 0x008fe4000f8e00ff */
[----:B------:R-:W3:Y:S01]  /*0250*/  S2UR UR22, SR_CTAID.Z ;  /* 0x00000000001679c3 */ /* 0x000ee20000002700 */
[----:B------:R-:W-:Y:S01]  /*0260*/  LEA R247, R247, UR12, 0x1 ;  /* 0x0000000cf7f77c11 */ /* 0x000fe2000f8e08ff */
[----:B------:R-:W-:-:S12]  /*0270*/  ULEA UR25, UR25, UR13, 0x18 ;  /* 0x0000000d19197291 */ /* 0x000fd8000f8ec0ff */
.L_x_48:
[----:B------:R-:W4:Y:S01]  /*0280*/  S2R R18, SR_CTAID.Y ;  /* 0x0000000000127919 */ /* 0x000f220000002600 */
[----:B------:R-:W1:Y:S01]  /*0290*/  LDCU.64 UR10, c[0x0][0x478] ;  /* 0x00008f00ff0a77ac */ /* 0x000e620008000a00 */
[----:B------:R-:W-:Y:S01]  /*02a0*/  ISETP.NE.U32.AND P0, PT, RZ, UR6, PT ;  /* 0x00000006ff007c0c */ /* 0x000fe2000bf05070 */
[----:B------:R-:W2:Y:S01]  /*02b0*/  LDC.64 R8, c[0x0][0x460] ;  /* 0x00011800ff087b82 */ /* 0x000ea20000000a00 */
[----:B------:R-:W-:Y:S01]  /*02c0*/  ISETP.NE.U32.AND P5, PT, RZ, UR8, PT ;  /* 0x00000008ff007c0c */ /* 0x000fe2000bfa5070 */
[----:B------:R-:W-:Y:S01]  /*02d0*/  IMAD.MOV.U32 R245, RZ, RZ, RZ ;  /* 0x000000fffff57224 */ /* 0x000fe200078e00ff */
[----:B------:R-:W-:Y:S02]  /*02e0*/  ISETP.NE.AND.EX P0, PT, RZ, UR7, PT, P0 ;  /* 0x00000007ff007c0c */ /* 0x000fe4000bf05300 */
[----:B------:R-:W-:-:S03]  /*02f0*/  ISETP.NE.AND.EX P5, PT, RZ, UR9, PT, P5 ;  /* 0x00000009ff007c0c */ /* 0x000fc6000bfa5350 */
[----:B------:R-:W3:Y:S01]  /*0300*/  LDC.64 R6, c[0x0][0x468] ;  /* 0x00011a00ff067b82 */ /* 0x000ee20000000a00 */
[----:B-1----:R-:W-:-:S07]  /*0310*/  ISETP.NE.U32.AND P2, PT, RZ, UR10, PT ;  /* 0x0000000aff007c0c */ /* 0x002fce000bf45070 */
[----:B------:R-:W1:Y:S01]  /*0320*/  LDC.U8 R3, c[0x0][0x532] ;  /* 0x00014c80ff037b82 */ /* 0x000e620000000000 */
[----:B------:R-:W-:Y:S01]  /*0330*/  ISETP.NE.AND.EX P2, PT, RZ, UR11, PT, P2 ;  /* 0x0000000bff007c0c */ /* 0x000fe2000bf45320 */
[C---:B----4-:R-:W-:Y:S01]  /*0340*/  IMAD.SHL.U32 R11, R18.reuse, 0x4, RZ ;  /* 0x00000004120b7824 */ /* 0x050fe200078e00ff */
[----:B------:R-:W-:Y:S01]  /*0350*/  SHF.R.U32.HI R2, RZ, 0x1e, R18 ;  /* 0x0000001eff027819 */ /* 0x000fe20000011612 */
[----:B------:R-:W-:Y:S02]  /*0360*/  IMAD.MOV.U32 R4, RZ, RZ, -0x1 ;  /* 0xffffffffff047424 */ /* 0x000fe400078e00ff */
[----:B--2---:R-:W-:-:S08]  /*0370*/  IMAD.WIDE.U32 R16, R18, 0x4, R8 ;  /* 0x0000000412107825 */ /* 0x004fd000078e0008 */
[C---:B------:R-:W-:Y:S01]  /*0380*/  @P2 IADD3 R12, P3, PT, R11.reuse, UR10, RZ ;  /* 0x0000000a0b0c2c10 */ /* 0x040fe2000ff7e0ff */
[----:B------:R-:W2:Y:S01]  /*0390*/  @!P2 LDC R5, c[0x0][0x43c] ;  /* 0x00010f00ff05ab82 */ /* 0x000ea20000000800 */
[----:B------:R-:W-:Y:S02]  /*03a0*/  @P0 IADD3 R14, P1, PT, R11, UR6, RZ ;  /* 0x000000060b0e0c10 */ /* 0x000fe4000ff3e0ff */
[C---:B------:R-:W-:Y:S01]  /*03b0*/  @P2 IADD3.X R13, PT, PT, R2.reuse, UR11, RZ, P3, !PT ;  /* 0x0000000b020d2c10 */ /* 0x040fe20009ffe4ff */
[----:B-----5:R4:W5:Y:S01]  /*03c0*/  @P5 LDG.E R4, desc[UR26][R16.64] ;  /* 0x0000001a10045981 */ /* 0x020962000c1e1900 */
[----:B------:R-:W-:Y:S02]  /*03d0*/  ISETP.NE.U32.AND P3, PT, RZ, UR8, PT ;  /* 0x00000008ff007c0c */ /* 0x000fe4000bf65070 */
[----:B------:R-:W-:Y:S01]  /*03e0*/  @P0 IADD3.X R15, PT, PT, R2, UR7, RZ, P1, !PT ;  /* 0x00000007020f0c10 */ /* 0x000fe20008ffe4ff */
[----:B------:R-:W4:Y:S01]  /*03f0*/  @P2 LDG.E R244, desc[UR26][R12.64] ;  /* 0x0000001a0cf42981 */ /* 0x000f22000c1e1900 */
[----:B------:R-:W-:-:S03]  /*0400*/  ISETP.NE.AND.EX P3, PT, RZ, UR9, PT, P3 ;  /* 0x00000009ff007c0c */ /* 0x000fc6000bf65330 */
[----:B------:R-:W4:Y:S10]  /*0410*/  @P0 LDG.E R245, desc[UR26][R14.64] ;  /* 0x0000001a0ef50981 */ /* 0x000f34000c1e1900 */
[----:B------:R2:W5:Y:S01]  /*0420*/  @P3 LDG.E R9, desc[UR26][R16.64+0x4] ;  /* 0x0000041a10093981 */ /* 0x000562000c1e1900 */
[----:B---3--:R-:W-:-:S02]  /*0430*/  IADD3 R10, P0, PT, R11, R6, RZ ;  /* 0x000000060b0a7210 */ /* 0x008fc40007f1e0ff */
[----:B-1----:R-:W-:Y:S02]  /*0440*/  ISETP.NE.AND P4, PT, R3, RZ, PT ;  /* 0x000000ff0300720c */ /* 0x002fe40003f85270 */
[----:B------:R-:W-:Y:S01]  /*0450*/  ISETP.EQ.U32.AND P1, PT, R6, RZ, PT ;  /* 0x000000ff0600720c */ /* 0x000fe20003f22070 */
[----:B------:R-:W-:Y:S02]  /*0460*/  IMAD.X R11, R2, 0x1, R7, P0 ;  /* 0x00000001020b7824 */ /* 0x000fe400000e0607 */
[----:B------:R-:W1:Y:S01]  /*0470*/  @!P2 LDC.64 R2, c[0x0][0x488] ;  /* 0x00012200ff02ab82 */ /* 0x000e620000000a00 */
[----:B------:R-:W-:Y:S01]  /*0480*/  ISETP.EQ.OR.EX P1, PT, R7, RZ, !P4, P1 ;  /* 0x000000ff0700720c */ /* 0x000fe20006722710 */
[----:B------:R-:W-:-:S06]  /*0490*/  IMAD.MOV.U32 R246, RZ, RZ, -0x1 ;  /* 0xfffffffffff67424 */ /* 0x000fcc00078e00ff */
[----:B------:R-:W3:Y:S06]  /*04a0*/  @!P3 LDC R19, c[0x0][0x434] ;  /* 0x00010d00ff13bb82 */ /* 0x000eec0000000800 */
[----:B------:R1:W5:Y:S01]  /*04b0*/  @!P1 LDG.E R246, desc[UR26][R10.64] ;  /* 0x0000001a0af69981 */ /* 0x000362000c1e1900 */
[----:B------:R-:W-:-:S04]  /*04c0*/  ISETP.NE.U32.AND P1, PT, R6, RZ, PT ;  /* 0x000000ff0600720c */ /* 0x000fc80003f25070 */
[----:B------:R-:W-:Y:S02]  /*04d0*/  ISETP.NE.AND.EX P1, PT, R7, RZ, PT, P1 ;  /* 0x000000ff0700720c */ /* 0x000fe40003f25310 */
[----:B-1----:R-:W-:-:S04]  /*04e0*/  @!P2 ISETP.NE.U32.AND P0, PT, R2, RZ, PT ;  /* 0x000000ff0200a20c */ /* 0x002fc80003f05070 */
[----:B------:R-:W-:-:S04]  /*04f0*/  @!P2 ISETP.NE.AND.EX P0, PT, R3, RZ, PT, P0 ;  /* 0x000000ff0300a20c */ /* 0x000fc80003f05300 */
[----:B--2---:R-:W-:Y:S01]  /*0500*/  @!P2 SEL R5, R5, RZ, P0 ;  /* 0x000000ff0505a207 */ /* 0x004fe20000000000 */
[----:B----4-:R-:W-:Y:S02]  /*0510*/  @P2 IMAD.IADD R244, R244, 0x1, -R245 ;  /* 0x00000001f4f42824 */ /* 0x010fe400078e0af5 */
[----:B---3--:R-:W-:Y:S06]  /*0520*/  @!P1 BRA `(.L_x_7) ;  /* 0x00000000000c9947 */ /* 0x008fec0003800000 */
[----:B------:R-:W2:Y:S02]  /*0530*/  @P4 LDG.E R3, desc[UR26][R10.64+0x4] ;  /* 0x0000041a0a034981 */ /* 0x000ea4000c1e1900 */
[----:B--2--5:R-:W-:-:S06]  /*0540*/  @P4 IADD3 R0, PT, PT, R3, -R246, RZ ;  /* 0x800000f603004210 */ /* 0x024fcc0007ffe0ff */
[----:B------:R1:W5:Y:S02]  /*0550*/  @!P4 LDG.E R0, desc[UR26][R10.64] ;  /* 0x0000001a0a00c981 */ /* 0x000364000c1e1900 */
.L_x_7:
[----:B-----5:R-:W-:Y:S01]  /*0560*/  @!P2 IADD3 R244, PT, PT, R5, R0, -R245 ;  /* 0x0000000005f4a210 */ /* 0x020fe20007ffe8f5 */
[----:B------:R-:W-:Y:S02]  /*0570*/  IMAD.SHL.U32 R5, R248, 0x20, RZ ;  /* 0x00000020f8057824 */ /* 0x000fe400078e00ff */
[----:B------:R-:W-:-:S03]  /*0580*/  @P3 IMAD.IADD R19, R9, 0x1, -R4 ;  /* 0x0000000109133824 */ /* 0x000fc600078e0a04 */
[----:B------:R-:W-:-:S13]  /*0590*/  ISETP.GT.AND P0, PT, R244, R5, PT ;  /* 0x00000005f400720c */ /* 0x000fda0003f04270 */
[----:B------:R-:W-:Y:S05]  /*05a0*/  @!P0 BRA `(.L_x_8) ;  /* 0x0000006000608947 */ /* 0x000fea0003800000 */
[----:B------:R-:W-:Y:S01]  /*05b0*/  ISETP.NE.AND P3, PT, R4, -0x1, PT ;  /* 0xffffffff0400780c */ /* 0x000fe20003f65270 */
[----:B------:R-:W-:Y:S01]  /*05c0*/  VIADD R9, R19, 0x3f ;  /* 0x0000003f13097836 */ /* 0x000fe20000000000 */
[----:B------:R-:W-:-:S04]  /*05d0*/  ISETP.NE.AND P2, PT, R246, -0x1, PT ;  /* 0xfffffffff600780c */ /* 0x000fc80003f45270 */
[----:B------:R-:W-:-:S04]  /*05e0*/  SHF.R.S32.HI R0, RZ, 0x1f, R9 ;  /* 0x0000001fff007819 */ /* 0x000fc80000011409 */
[----:B------:R-:W-:-:S03]  /*05f0*/  LEA.HI R0, R0, R9, RZ, 0x6 ;  /* 0x0000000900007211 */ /* 0x000fc600078f30ff */
[----:B------:R-:W2:Y:S01]  /*0600*/  @!P3 LDC.64 R6, c[0x0][0x398] ;  /* 0x0000e600ff06bb82 */ /* 0x000ea20000000a00 */
[----:B------:R-:W-:-:S07]  /*0610*/  SHF.R.S32.HI R242, RZ, 0x6, R0 ;  /* 0x00000006fff27819 */ /* 0x000fce0000011400 */
[----:B------:R-:W3:Y:S01]  /*0620*/  @P3 LDC.64 R2, c[0x0][0x3b0] ;  /* 0x0000ec00ff023b82 */ /* 0x000ee20000000a00 */
[----:B--2---:R-:W-:-:S04]  /*0630*/  @!P3 IMAD.WIDE.U32 R24, R18, R6, RZ ;  /* 0x000000061218b225 */ /* 0x004fc800078e00ff */
[----:B------:R-:W-:Y:S01]  /*0640*/  @!P3 IMAD R22, R18, R7, R25 ;  /* 0x000000071216b224 */ /* 0x000fe200078e0219 */
[----:B------:R-:W-:Y:S01]  /*0650*/  LEA R25, R242, 0xffffffc0, 0x6 ;  /* 0xffffffc0f2197811 */ /* 0x000fe200078e30ff */
[----:B---3--:R-:W-:-:S03]  /*0660*/  @P3 IMAD.WIDE.U32 R6, R4, R2, RZ ;  /* 0x0000000204063225 */ /* 0x008fc600078e00ff */
[----:B------:R-:W-:Y:S01]  /*0670*/  SHF.R.S32.HI R21, RZ, 0x1f, R25 ;  /* 0x0000001fff157819 */ /* 0x000fe20000011419 */
[----:B------:R-:W-:Y:S02]  /*0680*/  @P3 IMAD R22, R4, R3, R7 ;  /* 0x0000000304163224 */ /* 0x000fe400078e0207 */
[----:B------:R-:W-:Y:S01]  /*0690*/  @P3 IMAD.MOV.U32 R24, RZ, RZ, R6 ;  /* 0x000000ffff183224 */ /* 0x000fe200078e0006 */
[----:B------:R-:W-:Y:S06]  /*06a0*/  @P2 BRA `(.L_x_9) ;  /* 0x0000000000282947 */ /* 0x000fec0003800000 */
[----:B------:R-:W2:Y:S01]  /*06b0*/  LDCU.64 UR20, c[0x0][0x3b8] ;  /* 0x00007700ff1477ac */ /* 0x000ea20008000a00 */
[----:B------:R-:W-:Y:S01]  /*06c0*/  SHF.R.S32.HI R0, RZ, 0x1f, R245 ;  /* 0x0000001fff007819 */ /* 0x000fe200000114f5 */
[----:B------:R-:W3:Y:S04]  /*06d0*/  LDCU.64 UR10, c[0x0][0x3a0] ;  /* 0x00007400ff0a77ac */ /* 0x000ee80008000a00 */
[----:B--2---:R-:W-:Y:S02]  /*06e0*/  IMAD R0, R0, UR20, RZ ;  /* 0x0000001400007c24 */ /* 0x004fe4000f8e02ff */
[----:B------:R-:W-:-:S04]  /*06f0*/  IMAD.WIDE.U32 R2, R245, UR20, RZ ;  /* 0x00000014f5027c25 */ /* 0x000fc8000f8e00ff */
[----:B------:R-:W-:-:S05]  /*0700*/  IMAD R0, R245, UR21, R0 ;  /* 0x00000015f5007c24 */ /* 0x000fca000f8e0200 */
[----:B------:R-:W-:-:S03]  /*0710*/  IADD3 R3, PT, PT, R3, R0, RZ ;  /* 0x0000000003037210 */ /* 0x000fc60007ffe0ff */
[----:B---3--:R-:W-:-:S04]  /*0720*/  IMAD.WIDE.U32 R14, R18, UR10, R2 ;  /* 0x0000000a120e7c25 */ /* 0x008fc8000f8e0002 */
[----:B------:R-:W-:Y:S01]  /*0730*/  IMAD R13, R18, UR11, R15 ;  /* 0x0000000b120d7c24 */ /* 0x000fe2000f8e020f */
[----:B------:R-:W-:Y:S06]  /*0740*/  BRA `(.L_x_10) ;  /* 0x0000000000147947 */ /* 0x000fec0003800000 */
.L_x_9:
[----:B------:R-:W2:Y:S01]  /*0750*/  LDCU.64 UR20, c[0x0][0x3b8] ;  /* 0x00007700ff1477ac */ /* 0x000ea20008000a00 */
[----:B------:R-:W-:-:S05]  /*0760*/  IADD3 R14, PT, PT, R245, R246, RZ ;  /* 0x000000f6f50e7210 */ /* 0x000fca0007ffe0ff */
[C---:B--2---:R-:W-:Y:S02]  /*0770*/  IMAD R13, R14.reuse, UR21, RZ ;  /* 0x000000150e0d7c24 */ /* 0x044fe4000f8e02ff */
[----:B------:R-:W-:-:S05]  /*0780*/  IMAD.WIDE.U32 R14, R14, UR20, RZ ;  /* 0x000000140e0e7c25 */ /* 0x000fca000f8e00ff */
[----:B------:R-:W-:Y:S02]  /*0790*/  IADD3 R13, PT, PT, R15, R13, RZ ;  /* 0x0000000d0f0d7210 */ /* 0x000fe40007ffe0ff */
.L_x_10:
[----:B------:R-:W2:Y:S01]  /*07a0*/  LDC R0, c[0x0][0x3e8] ;  /* 0x0000fa00ff007b82 */ /* 0x000ea20000000800 */
[----:B------:R-:W3:Y:S01]  /*07b0*/  S2R R17, SR_CTAID.Z ;  /* 0x0000000000117919 */ /* 0x000ee20000002700 */
[----:B------:R-:W-:Y:S02]  /*07c0*/  SHF.R.S32.HI R12, RZ, 0x1f, R5 ;  /* 0x0000001fff0c7819 */ /* 0x000fe40000011405 */
[----:B--2---:R-:W-:-:S04]  /*07d0*/  IABS R6, R0 ;  /* 0x0000000000067213 */ /* 0x004fc80000000000 */
[----:B------:R-:W2:Y:S08]  /*07e0*/  I2F.RP R7, R6 ;  /* 0x0000000600077306 */ /* 0x000eb00000209400 */
[----:B--2---:R-:W2:Y:S02]  /*07f0*/  MUFU.RCP R8, R7 ;  /* 0x0000000700087308 */ /* 0x004ea40000001000 */
[----:B--2---:R-:W-:-:S06]  /*0800*/  VIADD R8, R8, 0xffffffe ;  /* 0x0ffffffe08087836 */ /* 0x004fcc0000000000 */
[----:B------:R-:W2:Y:S02]  /*0810*/  F2I.FTZ.U32.TRUNC.NTZ R9, R8 ;  /* 0x0000000800097305 */ /* 0x000ea4000021f000 */
[----:B--2---:R-:W-:Y:S02]  /*0820*/  IMAD.MOV R2, RZ, RZ, -R9 ;  /* 0x000000ffff027224 */ /* 0x004fe400078e0a09 */
[----:B------:R-:W-:Y:S02]  /*0830*/  IMAD.MOV.U32 R8, RZ, RZ, RZ ;  /* 0x000000ffff087224 */ /* 0x000fe400078e00ff */
[----:B------:R-:W-:Y:S01]  /*0840*/  IMAD R3, R2, R6, RZ ;  /* 0x0000000602037224 */ /* 0x000fe200078e02ff */
[----:B---3--:R-:W-:-:S03]  /*0850*/  IABS R2, R17 ;  /* 0x0000001100027213 */ /* 0x008fc60000000000 */
[----:B------:R-:W-:-:S06]  /*0860*/  IMAD.HI.U32 R3, R9, R3, R8 ;  /* 0x0000000309037227 */ /* 0x000fcc00078e0008 */
[----:B-1----:R-:W-:-:S04]  /*0870*/  IMAD.HI.U32 R11, R3, R2, RZ ;  /* 0x00000002030b7227 */ /* 0x002fc800078e00ff */
[----:B------:R-:W-:-:S04]  /*0880*/  IMAD.MOV R3, RZ, RZ, -R11 ;  /* 0x000000ffff037224 */ /* 0x000fc800078e0a0b */
[----:B------:R-:W-:Y:S01]  /*0890*/  IMAD R3, R6, R3, R2 ;  /* 0x0000000306037224 */ /* 0x000fe200078e0202 */
[----:B------:R-:W-:-:S04]  /*08a0*/  LOP3.LUT R2, R17, R0, RZ, 0x3c, !PT ;  /* 0x0000000011027212 */ /* 0x000fc800078e3cff */
[----:B------:R-:W-:Y:S02]  /*08b0*/  ISETP.GT.U32.AND P1, PT, R6, R3, PT ;  /* 0x000000030600720c */ /* 0x000fe40003f24070 */
[----:B------:R-:W-:-:S11]  /*08c0*/  ISETP.GE.AND P0, PT, R2, RZ, PT ;  /* 0x000000ff0200720c */ /* 0x000fd60003f06270 */
[-C--:B------:R-:W-:Y:S01]  /*08d0*/  @!P1 IADD3 R3, PT, PT, R3, -R6.reuse, RZ ;  /* 0x8000000603039210 */ /* 0x080fe20007ffe0ff */
[----:B------:R-:W-:Y:S01]  /*08e0*/  @!P1 VIADD R11, R11, 0x1 ;  /* 0x000000010b0b9836 */ /* 0x000fe20000000000 */
[----:B------:R-:W-:Y:S02]  /*08f0*/  ISETP.NE.AND P1, PT, R0, RZ, PT ;  /* 0x000000ff0000720c */ /* 0x000fe40003f25270 */
[----:B------:R-:W-:-:S13]  /*0900*/  ISETP.GE.U32.AND P4, PT, R3, R6, PT ;  /* 0x000000060300720c */ /* 0x000fda0003f86070 */
[----:B------:R-:W-:-:S05]  /*0910*/  @P4 VIADD R11, R11, 0x1 ;  /* 0x000000010b0b4836 */ /* 0x000fca0000000000 */
[----:B------:R-:W-:Y:S02]  /*0920*/  @!P0 IADD3 R11, PT, PT, -R11, RZ, RZ ;  /* 0x000000ff0b0b8210 */ /* 0x000fe40007ffe1ff */
[----:B------:R-:W-:-:S04]  /*0930*/  @!P1 LOP3.LUT R11, RZ, R0, RZ, 0x33, !PT ;  /* 0x00000000ff0b9212 */ /* 0x000fc800078e33ff */
[----:B------:R-:W-:Y:S01]  /*0940*/  SHF.R.S32.HI R10, RZ, 0x1f, R11 ;  /* 0x0000001fff0a7819 */ /* 0x000fe2000001140b */
[----:B------:R-:W-:Y:S06]  /*0950*/  @P2 BRA `(.L_x_11) ;  /* 0x00000000002c2947 */ /* 0x000fec0003800000 */
[----:B------:R-:W1:Y:S01]  /*0960*/  LDCU.64 UR18, c[0x0][0x3c0] ;  /* 0x00007800ff1277ac */ /* 0x000e620008000a00 */
[----:B------:R-:W-:Y:S01]  /*0970*/  SHF.R.S32.HI R0, RZ, 0x1f, R245 ;  /* 0x0000001fff007819 */ /* 0x000fe200000114f5 */
[----:B------:R-:W2:Y:S04]  /*0980*/  LDCU.64 UR10, c[0x0][0x3a8] ;  /* 0x00007500ff0a77ac */ /* 0x000ea80008000a00 */
[----:B-1----:R-:W-:Y:S02]  /*0990*/  IMAD R0, R0, UR18, RZ ;  /* 0x0000001200007c24 */ /* 0x002fe4000f8e02ff */
[----:B------:R-:W-:-:S04]  /*09a0*/  IMAD.WIDE.U32 R2, R245, UR18, RZ ;  /* 0x00000012f5027c25 */ /* 0x000fc8000f8e00ff */
[----:B------:R-:W-:-:S05]  /*09b0*/  IMAD R0, R245, UR19, R0 ;  /* 0x00000013f5007c24 */ /* 0x000fca000f8e0200 */
[----:B------:R-:W-:-:S03]  /*09c0*/  IADD3 R3, PT, PT, R3, R0, RZ ;  /* 0x0000000003037210 */ /* 0x000fc60007ffe0ff */
[----:B--2---:R-:W-:-:S04]  /*09d0*/  IMAD.WIDE.U32 R2, R18, UR10, R2 ;  /* 0x0000000a12027c25 */ /* 0x004fc8000f8e0002 */
[----:B------:R-:W-:Y:S01]  /*09e0*/  IMAD R15, R18, UR11, R3 ;  /* 0x0000000b120f7c24 */ /* 0x000fe2000f8e0203 */
[----:B------:R-:W-:Y:S01]  /*09f0*/  MOV R16, R2 ;  /* 0x0000000200107202 */ /* 0x000fe20000000f00 */
[----:B------:R-:W-:Y:S06]  /*0a00*/  BRA `(.L_x_12) ;  /* 0x0000000000187947 */ /* 0x000fec0003800000 */
.L_x_11:
[----:B------:R-:W1:Y:S01]  /*0a10*/  LDCU.64 UR18, c[0x0][0x3c0] ;  /* 0x00007800ff1277ac */ /* 0x000e620008000a00 */
[----:B------:R-:W-:-:S05]  /*0a20*/  IADD3 R2, PT, PT, R245, R246, RZ ;  /* 0x000000f6f5027210 */ /* 0x000fca0007ffe0ff */
[C---:B-1----:R-:W-:Y:S02]  /*0a30*/  IMAD R15, R2.reuse, UR19, RZ ;  /* 0x00000013020f7c24 */ /* 0x042fe4000f8e02ff */
[----:B------:R-:W-:-:S05]  /*0a40*/  IMAD.WIDE.U32 R2, R2, UR18, RZ ;  /* 0x0000001202027c25 */ /* 0x000fca000f8e00ff */
[----:B------:R-:W-:Y:S02]  /*0a50*/  IADD3 R15, PT, PT, R3, R15, RZ ;  /* 0x0000000f030f7210 */ /* 0x000fe40007ffe0ff */
[----:B------:R-:W-:-:S07]  /*0a60*/  MOV R16, R2 ;  /* 0x0000000200107202 */ /* 0x000fce0000000f00 */
.L_x_12:
[----:B------:R-:W1:Y:S01]  /*0a70*/  @!P3 LDC.64 R6, c[0x0][0x588] ;  /* 0x00016200ff06bb82 */ /* 0x000e620000000a00 */
[----:B------:R-:W2:Y:S07]  /*0a80*/  LDCU UR12, c[0x0][0x44c] ;  /* 0x00008980ff0c77ac */ /* 0x000eae0008000800 */
[----:B------:R-:W3:Y:S08]  /*0a90*/  @P3 LDC.64 R2, c[0x0][0x590] ;  /* 0x00016400ff023b82 */ /* 0x000ef00000000a00 */
[----:B------:R-:W2:Y:S01]  /*0aa0*/  LDC R31, c[0x0][0x3e0] ;  /* 0x0000f800ff1f7b82 */ /* 0x000ea20000000800 */
[----:B-1----:R-:W-:-:S04]  /*0ab0*/  @!P3 IMAD.WIDE.U32 R34, R18, R6, RZ ;  /* 0x000000061222b225 */ /* 0x002fc800078e00ff */
[----:B------:R-:W-:Y:S02]  /*0ac0*/  @!P3 IMAD R26, R18, R7, R35 ;  /* 0x00000007121ab224 */ /* 0x000fe400078e0223 */
[----:B---3--:R-:W-:-:S04]  /*0ad0*/  @P3 IMAD.WIDE.U32 R6, R4, R2, RZ ;  /* 0x0000000204063225 */ /* 0x008fc800078e00ff */
[----:B------:R-:W-:Y:S01]  /*0ae0*/  @P3 IMAD R26, R4, R3, R7 ;  /* 0x00000003041a3224 */ /* 0x000fe200078e0207 */
[----:B------:R-:W-:Y:S01]  /*0af0*/  @P3 MOV R34, R6 ;  /* 0x0000000600223202 */ /* 0x000fe20000000f00 */
[----:B--2---:R-:W-:Y:S01]  /*0b00*/  IMAD.WIDE R8, R31, UR12, RZ ;  /* 0x0000000c1f087c25 */ /* 0x004fe2000f8e02ff */
[----:B------:R-:W-:Y:S06]  /*0b10*/  @P3 BRA `(.L_x_13) ;  /* 0x0000000000443947 */ /* 0x000fec0003800000 */
[----:B------:R-:W1:Y:S02]  /*0b20*/  LDCU UR10, c[0x0][0x444] ;  /* 0x00008880ff0a77ac */ /* 0x000e640008000800 */
[----:B-1----:R-:W-:Y:S01]  /*0b30*/  USHF.R.S32.HI UR11, URZ, 0x1f, UR10 ;  /* 0x0000001fff0b7899 */ /* 0x002fe2000801140a */
[----:B------:R-:W-:Y:S01]  /*0b40*/  IMAD.WIDE.U32 R2, R18, UR10, RZ ;  /* 0x0000000a12027c25 */ /* 0x000fe2000f8e00ff */
[----:B------:R-:W-:-:S04]  /*0b50*/  USHF.R.S32.HI UR10, URZ, 0x1f, UR12 ;  /* 0x0000001fff0a7899 */ /* 0x000fc8000801140c */
[----:B------:R-:W-:-:S05]  /*0b60*/  IMAD R7, R18, UR11, RZ ;  /* 0x0000000b12077c24 */ /* 0x000fca000f8e02ff */
[----:B------:R-:W-:Y:S01]  /*0b70*/  IADD3 R0, PT, PT, R3, R7, RZ ;  /* 0x0000000703007210 */ /* 0x000fe20007ffe0ff */
[----:B------:R-:W-:Y:S01]  /*0b80*/  IMAD.WIDE.U32 R6, R2, R31, RZ ;  /* 0x0000001f02067225 */ /* 0x000fe200078e00ff */
[----:B------:R-:W-:-:S03]  /*0b90*/  SHF.R.S32.HI R3, RZ, 0x1f, R31 ;  /* 0x0000001fff037819 */ /* 0x000fc6000001141f */
[----:B------:R-:W-:-:S04]  /*0ba0*/  IMAD R0, R0, R31, RZ ;  /* 0x0000001f00007224 */ /* 0x000fc800078e02ff */
[----:B------:R-:W-:-:S05]  /*0bb0*/  IMAD R3, R3, R2, R0 ;  /* 0x0000000203037224 */ /* 0x000fca00078e0200 */
[----:B------:R-:W-:-:S05]  /*0bc0*/  IADD3 R3, PT, PT, R7, R3, RZ ;  /* 0x0000000307037210 */ /* 0x000fca0007ffe0ff */
[----:B------:R-:W-:Y:S02]  /*0bd0*/  IMAD R20, R3, UR12, RZ ;  /* 0x0000000c03147c24 */ /* 0x000fe4000f8e02ff */
[----:B------:R-:W-:-:S04]  /*0be0*/  IMAD.WIDE.U32 R2, R6, UR12, RZ ;  /* 0x0000000c06027c25 */ /* 0x000fc8000f8e00ff */
[----:B------:R-:W-:Y:S01]  /*0bf0*/  IMAD R20, R6, UR10, R20 ;  /* 0x0000000a06147c24 */ /* 0x000fe2000f8e0214 */
[----:B------:R-:W-:-:S04]  /*0c00*/  MOV R0, R2 ;  /* 0x0000000200007202 */ /* 0x000fc80000000f00 */
[----:B------:R-:W-:Y:S01]  /*0c10*/  IADD3 R20, PT, PT, R3, R20, RZ ;  /* 0x0000001403147210 */ /* 0x000fe20007ffe0ff */
[----:B------:R-:W-:Y:S06]  /*0c20*/  BRA `(.L_x_14) ;  /* 0x0000000000107947 */ /* 0x000fec0003800000 */
.L_x_13:
[-C--:B------:R-:W-:Y:S02]  /*0c30*/  IMAD R20, R9, R4.reuse, RZ ;  /* 0x0000000409147224 */ /* 0x080fe400078e02ff */
[----:B------:R-:W-:-:S05]  /*0c40*/  IMAD.WIDE.U32 R2, R8, R4, RZ ;  /* 0x0000000408027225 */ /* 0x000fca00078e00ff */
[----:B------:R-:W-:Y:S02]  /*0c50*/  IADD3 R20, PT, PT, R3, R20, RZ ;  /* 0x0000001403147210 */ /* 0x000fe40007ffe0ff */
[----:B------:R-:W-:-:S07]  /*0c60*/  MOV R0, R2 ;  /* 0x0000000200007202 */ /* 0x000fce0000000f00 */
.L_x_14:
[----:B------:R-:W1:Y:S01]  /*0c70*/  LDCU.U8 UR10, c[0x0][0x548] ;  /* 0x0000a900ff0a77ac */ /* 0x000e620008000000 */
[----:B------:R-:W-:Y:S01]  /*0c80*/  SHF.L.U32 R3, R18, 0x7, RZ ;  /* 0x0000000712037819 */ /* 0x000fe200000006ff */
[----:B------:R-:W2:Y:S03]  /*0c90*/  LDCU.U8 UR11, c[0x0][0x5f0] ;  /* 0x0000be00ff0b77ac */ /* 0x000ea60008000000 */
[----:B------:R-:W-:-:S04]  /*0ca0*/  SEL R2, R3, RZ, P5 ;  /* 0x000000ff03027207 */ /* 0x000fc80002800000 */
[----:B------:R-:W-:-:S04]  /*0cb0*/  IADD3 R7, P0, PT, R25, R2, RZ ;  /* 0x0000000219077210 */ /* 0x000fc80007f1e0ff */
[----:B------:R-:W-:Y:S01]  /*0cc0*/  IADD3.X R23, PT, PT, RZ, R21, RZ, P0, !PT ;  /* 0x00000015ff177210 */ /* 0x000fe200007fe4ff */
[----:B------:R-:W-:Y:S01]  /*0cd0*/  IMAD.WIDE.U32 R28, R7, R8, RZ ;  /* 0x00000008071c7225 */ /* 0x000fe200078e00ff */
[----:B-1----:R-:W-:-:S03]  /*0ce0*/  UISETP.NE.AND UP0, UPT, UR10, URZ, UPT ;  /* 0x000000ff0a00728c */ /* 0x002fc6000bf05270 */
[----:B------:R-:W-:-:S04]  /*0cf0*/  IMAD R2, R23, R8, RZ ;  /* 0x0000000817027224 */ /* 0x000fc800078e02ff */
[----:B------:R-:W-:Y:S02]  /*0d00*/  IMAD R27, R9, R7, R2 ;  /* 0x00000007091b7224 */ /* 0x000fe400078e0202 */
[----:B------:R-:W-:-:S03]  /*0d10*/  IMAD R9, R17, UR12, RZ ;  /* 0x0000000c11097c24 */ /* 0x000fc6000f8e02ff */
[----:B------:R-:W-:Y:S01]  /*0d20*/  IADD3 R27, PT, PT, R29, R27, RZ ;  /* 0x0000001b1d1b7210 */ /* 0x000fe20007ffe0ff */
[----:B--2---:R-:W-:Y:S06]  /*0d30*/  BRA.U !UP0, `(.L_x_15) ;  /* 0x00000001081c7547 */ /* 0x004fec000b800000 */
[----:B------:R-:W1:Y:S01]  /*0d40*/  LDC R7, c[0x0][0x434] ;  /* 0x00010d00ff077b82 */ /* 0x000e620000000800 */
[----:B------:R-:W-:-:S07]  /*0d50*/  ISETP.NE.AND P0, PT, R4, -0x1, PT ;  /* 0xffffffff0400780c */ /* 0x000fce0003f05270 */
[----:B------:R-:W2:Y:S01]  /*0d60*/  LDC R2, c[0x0][0x454] ;  /* 0x00011500ff027b82 */ /* 0x000ea20000000800 */
[----:B-1----:R-:W-:-:S05]  /*0d70*/  IMAD R7, R18, R7, RZ ;  /* 0x0000000712077224 */ /* 0x002fca00078e02ff */
[----:B------:R-:W-:-:S05]  /*0d80*/  SEL R23, R7, R4, !P0 ;  /* 0x0000000407177207 */ /* 0x000fca0004000000 */
[----:B--2---:R-:W-:Y:S01]  /*0d90*/  IMAD R23, R17, R2, R23 ;  /* 0x0000000211177224 */ /* 0x004fe200078e0217 */
[----:B------:R-:W-:Y:S05]  /*0da0*/  BRA `(.L_x_16) ;  /* 0x00000000000c7947 */ /* 0x000fea0003800000 */
.L_x_15:
[----:B------:R-:W1:Y:S01]  /*0db0*/  LDC R23, c[0x0][0x434] ;  /* 0x00010d00ff177b82 */ /* 0x000e620000000800 */
[----:B------:R-:W-:-:S04]  /*0dc0*/  IMAD R2, R18, R31, R17 ;  /* 0x0000001f12027224 */ /* 0x000fc800078e0211 */
[----:B-1----:R-:W-:-:S03]  /*0dd0*/  IMAD R23, R2, R23, RZ ;  /* 0x0000001702177224 */ /* 0x002fc600078e02ff */
.L_x_16:
[----:B------:R-:W-:Y:S01]  /*0de0*/  IADD3 R242, PT, PT, R242, -0x1, RZ ;  /* 0xfffffffff2f27810 */ /* 0x000fe20007ffe0ff */
[----:B------:R-:W-:Y:S05]  /*0df0*/  BRA.U !UP0, `(.L_x_17) ;  /* 0x0000000108247547 */ /* 0x000fea000b800000 */
[----:B------:R-:W1:Y:S01]  /*0e00*/  LDC R7, c[0x0][0x444] ;  /* 0x00011100ff077b82 */ /* 0x000e620000000800 */
[----:B------:R-:W-:-:S07]  /*0e10*/  ISETP.NE.AND P0, PT, R4, -0x1, PT ;  /* 0xffffffff0400780c */ /* 0x000fce0003f05270 */
[----:B------:R-:W2:Y:S08]  /*0e20*/  LDC R33, c[0x0][0x430] ;  /* 0x00010c00ff217b82 */ /* 0x000eb00000000800 */
[----:B------:R-:W2:Y:S01]  /*0e30*/  LDC R2, c[0x0][0x454] ;  /* 0x00011500ff027b82 */ /* 0x000ea20000000800 */
[----:B-1----:R-:W-:-:S05]  /*0e40*/  @!P0 IMAD R4, R18, R7, RZ ;  /* 0x0000000712048224 */ /* 0x002fca00078e02ff */
[----:B------:R-:W-:Y:S02]  /*0e50*/  IADD3 R3, PT, PT, R3, R4, RZ ;  /* 0x0000000403037210 */ /* 0x000fe40007ffe0ff */
[----:B--2---:R-:W-:-:S05]  /*0e60*/  LEA R2, R33, R2, 0x7 ;  /* 0x0000000221027211 */ /* 0x004fca00078e38ff */
[----:B------:R-:W-:Y:S01]  /*0e70*/  IMAD R33, R2, R17, R3 ;  /* 0x0000001102217224 */ /* 0x000fe200078e0203 */
[----:B------:R-:W-:Y:S06]  /*0e80*/  BRA `(.L_x_18) ;  /* 0x00000000000c7947 */ /* 0x000fec0003800000 */
.L_x_17:
[----:B------:R-:W1:Y:S01]  /*0e90*/  LDC R33, c[0x0][0x444] ;  /* 0x00011100ff217b82 */ /* 0x000e620000000800 */
[----:B------:R-:W-:-:S04]  /*0ea0*/  IMAD R2, R18, R31, R17 ;  /* 0x0000001f12027224 */ /* 0x000fc800078e0211 */
[----:B-1----:R-:W-:-:S07]  /*0eb0*/  IMAD R33, R2, R33, RZ ;  /* 0x0000002102217224 */ /* 0x002fce00078e02ff */
.L_x_18:
[----:B------:R-:W1:Y:S01]  /*0ec0*/  S2R R4, SR_TID.X ;  /* 0x0000000000047919 */ /* 0x000e620000002100 */
[----:B------:R-:W2:Y:S01]  /*0ed0*/  LDC.64 R2, c[0x0][0x3b0] ;  /* 0x0000ec00ff027b82 */ /* 0x000ea20000000a00 */
[--C-:B------:R-:W-:Y:S01]  /*0ee0*/  IADD3 R29, P1, P0, R28, R0, R9.reuse ;  /* 0x000000001c1d7210 */ /* 0x100fe2000783e009 */
[----:B------:R-:W-:Y:S01]  /*0ef0*/  IMAD R31, R31, UR12, RZ ;  /* 0x0000000c1f1f7c24 */ /* 0x000fe2000f8e02ff */
[----:B------:R-:W-:Y:S01]  /*0f00*/  SHF.R.S32.HI R9, RZ, 0x1f, R9 ;  /* 0x0000001fff097819 */ /* 0x000fe20000011409 */
[----:B------:R-:W3:Y:S01]  /*0f10*/  LDCU.64 UR16, c[0x0][0x3c8] ;  /* 0x00007900ff1077ac */ /* 0x000ee20008000a00 */
[----:B------:R-:W-:Y:S01]  /*0f20*/  ISETP.NE.AND P4, PT, RZ, UR11, PT ;  /* 0x0000000bff007c0c */ /* 0x000fe2000bf85270 */
[C---:B------:R-:W-:Y:S01]  /*0f30*/  IMAD R23, R242.reuse, 0x40, R23 ;  /* 0x00000040f2177824 */ /* 0x040fe200078e0217 */
[----:B------:R-:W-:Y:S01]  /*0f40*/  IADD3.X R27, PT, PT, R27, R20, R9, P1, P0 ;  /* 0x000000141b1b7210 */ /* 0x000fe20000fe0409 */
[----:B------:R-:W4:Y:S01]  /*0f50*/  LDC.64 R234, c[0x0][0x590] ;  /* 0x00016400ffea7b82 */ /* 0x000f220000000a00 */
[----:B------:R-:W5:Y:S01]  /*0f60*/  LDCU.64 UR14, c[0x0][0x380] ;  /* 0x00007000ff0e77ac */ /* 0x000f620008000a00 */
[----:B------:R-:W-:Y:S01]  /*0f70*/  IMAD R33, R242, 0x40, R33 ;  /* 0x00000040f2217824 */ /* 0x000fe200078e0221 */
[----:B------:R-:W-:Y:S01]  /*0f80*/  BSSY.RECONVERGENT B1, `(.L_x_8) ;  /* 0x000057a000017945 */ /* 0x000fe20003800200 */
[----:B------:R-:W5:Y:S04]  /*0f90*/  LDCU.64 UR12, c[0x0][0x550] ;  /* 0x0000aa00ff0c77ac */ /* 0x000f680008000a00 */
[----:B------:R-:W3:Y:S01]  /*0fa0*/  LDC.64 R6, c[0x0][0x5f8] ;  /* 0x00017e00ff067b82 */ /* 0x000ee20000000a00 */
[----:B------:R-:W5:Y:S01]  /*0fb0*/  LDCU.64 UR10, c[0x0][0x570] ;  /* 0x0000ae00ff0a77ac */ /* 0x000f620008000a00 */
[----:B--2---:R-:W-:-:S04]  /*0fc0*/  IMAD R28, R21, R2, RZ ;  /* 0x00000002151c7224 */ /* 0x004fc800078e02ff */
[----:B------:R-:W-:Y:S01]  /*0fd0*/  IMAD R37, R25, R3, R28 ;  /* 0x0000000319257224 */ /* 0x000fe200078e021c */
[----:B-1----:R-:W-:Y:S01]  /*0fe0*/  SHF.R.U32.HI R8, RZ, 0x5, R4 ;  /* 0x00000005ff087819 */ /* 0x002fe20000011604 */
[C---:B------:R-:W-:Y:S01]  /*0ff0*/  IMAD.SHL.U32 R0, R4.reuse, 0x8, RZ ;  /* 0x0000000804007824 */ /* 0x040fe200078e00ff */
[----:B------:R-:W-:Y:S01]  /*1000*/  LOP3.LUT R30, R4, 0x1f, RZ, 0xc0, !PT ;  /* 0x0000001f041e7812 */ /* 0x000fe200078ec0ff */
[----:B----4-:R-:W-:Y:S02]  /*1010*/  IMAD R32, R21, R234, RZ ;  /* 0x000000ea15207224 */ /* 0x010fe400078e02ff */
[----:B------:R-:W-:Y:S01]  /*1020*/  IMAD.MOV.U32 R21, RZ, RZ, RZ ;  /* 0x000000ffff157224 */ /* 0x000fe200078e00ff */
[----:B------:R-:W-:Y:S01]  /*1030*/  LOP3.LUT R20, R0, 0x38, RZ, 0xc0, !PT ;  /* 0x0000003800147812 */ /* 0x000fe200078ec0ff */
[----:B------:R-:W-:Y:S02]  /*1040*/  IMAD R30, R31, R8, R30 ;  /* 0x000000081f1e7224 */ /* 0x000fe400078e021e */
[----:B------:R-:W1:Y:S01]  /*1050*/  LDC.64 R8, c[0x0][0x598] ;  /* 0x00016600ff087b82 */ /* 0x000e620000000a00 */
[----:B------:R-:W-:Y:S01]  /*1060*/  IADD3 R34, P0, PT, R20, R34, RZ ;  /* 0x0000002214227210 */ /* 0x000fe20007f1e0ff */
[----:B------:R-:W-:-:S04]  /*1070*/  IMAD.WIDE.U32 R40, R25, R2, R20 ;  /* 0x0000000219287225 */ /* 0x000fc800078e0014 */
[----:B---3--:R-:W-:Y:S01]  /*1080*/  IMAD.WIDE.U32 R38, R6, UR24, RZ ;  /* 0x0000001806267c25 */ /* 0x008fe2000f8e00ff */
[----:B------:R-:W-:-:S03]  /*1090*/  IADD3 R24, P3, PT, R24, R40, RZ ;  /* 0x0000002818187210 */ /* 0x000fc60007f7e0ff */
[----:B------:R-:W-:Y:S01]  /*10a0*/  IMAD.X R35, RZ, RZ, R26, P0 ;  /* 0x000000ffff237224 */ /* 0x000fe200000e061a */
[----:B------:R-:W-:Y:S01]  /*10b0*/  SEL R6, R38, RZ, P4 ;  /* 0x000000ff26067207 */ /* 0x000fe20002000000 */
[C---:B------:R-:W-:Y:S02]  /*10c0*/  IMAD R32, R25.reuse, R235, R32 ;  /* 0x000000eb19207224 */ /* 0x040fe400078e0220 */
[----:B------:R-:W-:Y:S01]  /*10d0*/  IMAD.WIDE.U32 R42, R25, R234, R34 ;  /* 0x000000ea192a7225 */ /* 0x000fe200078e0022 */
[----:B------:R-:W-:Y:S01]  /*10e0*/  IADD3.X R25, PT, PT, R22, R41, R37, P3, !PT ;  /* 0x0000002916197210 */ /* 0x000fe20001ffe425 */
[----:B------:R-:W2:Y:S01]  /*10f0*/  LDC.64 R34, c[0x0][0x5e8] ;  /* 0x00017a00ff227b82 */ /* 0x000ea20000000a00 */
[----:B------:R-:W-:Y:S01]  /*1100*/  IADD3 R6, P1, P0, R30, R29, R6 ;  /* 0x0000001d1e067210 */ /* 0x000fe2000783e006 */
[----:B------:R-:W-:Y:S01]  /*1110*/  IMAD R7, R7, UR24, R39 ;  /* 0x0000001807077c24 */ /* 0x000fe2000f8e0227 */
[----:B------:R-:W-:Y:S01]  /*1120*/  SHF.R.S32.HI R30, RZ, 0x1f, R30 ;  /* 0x0000001fff1e7819 */ /* 0x000fe2000001141e */
[----:B------:R-:W-:-:S03]  /*1130*/  IMAD.WIDE.U32 R28, R17, UR16, R24 ;  /* 0x00000010111c7c25 */ /* 0x000fc6000f8e0018 */
[----:B------:R-:W-:Y:S01]  /*1140*/  SEL R7, R7, RZ, P4 ;  /* 0x000000ff07077207 */ /* 0x000fe20002000000 */
[----:B------:R-:W3:Y:S01]  /*1150*/  LDC.64 R24, c[0x0][0x420] ;  /* 0x00010800ff187b82 */ /* 0x000ee20000000a00 */
[----:B------:R-:W-:Y:S02]  /*1160*/  IMAD.IADD R43, R43, 0x1, R32 ;  /* 0x000000012b2b7824 */ /* 0x000fe400078e0220 */
[----:B------:R-:W-:Y:S02]  /*1170*/  IMAD.SHL.U32 R31, R31, 0x40, RZ ;  /* 0x000000401f1f7824 */ /* 0x000fe400078e00ff */
[----:B-1----:R-:W-:Y:S01]  /*1180*/  IMAD.WIDE.U32 R42, R17, R8, R42 ;  /* 0x00000008112a7225 */ /* 0x002fe200078e002a */
[----:B------:R-:W-:Y:S02]  /*1190*/  IADD3.X R8, PT, PT, R30, R27, R7, P1, P0 ;  /* 0x0000001b1e087210 */ /* 0x000fe40000fe0407 */
[----:B------:R-:W-:Y:S01]  /*11a0*/  IADD3 R7, P0, PT, R31, R6, RZ ;  /* 0x000000061f077210 */ /* 0x000fe20007f1e0ff */
[C---:B------:R-:W-:Y:S01]  /*11b0*/  IMAD R29, R17.reuse, UR17, R29 ;  /* 0x00000011111d7c24 */ /* 0x040fe2000f8e021d */
[----:B------:R-:W-:Y:S01]  /*11c0*/  SHF.R.U32.HI R6, RZ, 0x3, R4 ;  /* 0x00000003ff067819 */ /* 0x000fe20000011604 */
[----:B------:R-:W-:Y:S01]  /*11d0*/  IMAD R43, R17, R9, R43 ;  /* 0x00000009112b7224 */ /* 0x000fe200078e022b */
[----:B------:R-:W-:-:S02]  /*11e0*/  LEA.HI.X.SX32 R8, R31, R8, 0x1, P0 ;  /* 0x000000081f087211 */ /* 0x000fc400000f0eff */
[----:B-----5:R-:W-:Y:S01]  /*11f0*/  LEA R250, P0, R7, UR10, 0x2 ;  /* 0x0000000a07fa7c11 */ /* 0x020fe2000f8010ff */
[----:B------:R-:W-:-:S03]  /*1200*/  IMAD.WIDE.U32 R28, R6, R2, R28 ;  /* 0x00000002061c7225 */ /* 0x000fc600078e001c */
[----:B------:R-:W-:Y:S01]  /*1210*/  LEA.HI.X R251, R7, UR11, R8, 0x2, P0 ;  /* 0x0000000b07fb7c11 */ /* 0x000fe200080f1408 */
[----:B------:R-:W-:Y:S01]  /*1220*/  IMAD.WIDE.U32 R42, R6, R234, R42 ;  /* 0x000000ea062a7225 */ /* 0x000fe200078e002a */
[----:B------:R-:W-:Y:S02]  /*1230*/  LEA R44, P3, R28, UR14, 0x1 ;  /* 0x0000000e1c2c7c11 */ /* 0x000fe4000f8608ff */
[----:B------:R-:W-:Y:S01]  /*1240*/  ISETP.GT.AND P0, PT, R19, RZ, PT ;  /* 0x000000ff1300720c */ /* 0x000fe20003f04270 */
[----:B------:R-:W-:Y:S01]  /*1250*/  IMAD R9, R6, R3, R29 ;  /* 0x0000000306097224 */ /* 0x000fe200078e021d */
[----:B------:R-:W-:Y:S01]  /*1260*/  LEA R48, P1, R42, UR12, 0x1 ;  /* 0x0000000c2a307c11 */ /* 0x000fe2000f8208ff */
[----:B------:R-:W-:Y:S01]  /*1270*/  IMAD R22, R6, R235, R43 ;  /* 0x000000eb06167224 */ /* 0x000fe200078e022b */
[----:B------:R-:W-:Y:S01]  /*1280*/  SHF.L.U64.HI R3, R2, 0x5, R3 ;  /* 0x0000000502037819 */ /* 0x000fe20000010203 */
[----:B---3--:R-:W-:Y:S01]  /*1290*/  IMAD.WIDE R46, R23, 0x4, R24 ;  /* 0x00000004172e7825 */ /* 0x008fe200078e0218 */
[----:B------:R-:W-:-:S02]  /*12a0*/  LEA.HI.X R45, R28, UR15, R9, 0x1, P3 ;  /* 0x0000000f1c2d7c11 */ /* 0x000fc400098f0c09 */
[----:B------:R-:W-:Y:S01]  /*12b0*/  LEA.HI.X R49, R42, UR13, R22, 0x1, P1 ;  /* 0x0000000d2a317c11 */ /* 0x000fe200088f0c16 */
[----:B--2---:R-:W-:Y:S01]  /*12c0*/  IMAD.WIDE R236, R33, 0x4, R34 ;  /* 0x0000000421ec7825 */ /* 0x004fe200078e0222 */
[----:B------:R-:W-:Y:S01]  /*12d0*/  SHF.L.U64.HI R235, R234, 0x5, R235 ;  /* 0x00000005eaeb7819 */ /* 0x000fe200000102eb */
[----:B------:R1:W-:Y:S01]  /*12e0*/  STL.64 [R1+0x8], R44 ;  /* 0x0000082c01007387 */ /* 0x0003e20000100a00 */
[C---:B------:R-:W-:Y:S01]  /*12f0*/  LOP3.LUT R9, R20.reuse, 0x40, RZ, 0xfc, !PT ;  /* 0x0000004014097812 */ /* 0x040fe200078efcff */
[----:B------:R-:W-:Y:S01]  /*1300*/  IMAD.MOV.U32 R238, RZ, RZ, R236 ;  /* 0x000000ffffee7224 */ /* 0x000fe200078e00ec */
[----:B------:R-:W-:Y:S01]  /*1310*/  LOP3.LUT R8, R20, 0x80, RZ, 0xfc, !PT ;  /* 0x0000008014087812 */ /* 0x000fe200078efcff */
[----:B------:R1:W-:Y:S01]  /*1320*/  STL.64 [R1], R48 ;  /* 0x0000003001007387 */ /* 0x0003e20000100a00 */
[----:B------:R-:W-:Y:S01]  /*1330*/  IMAD.SHL.U32 R2, R2, 0x20, RZ ;  /* 0x0000002002027824 */ /* 0x000fe200078e00ff */
[----:B------:R-:W-:Y:S01]  /*1340*/  LOP3.LUT R7, R20, 0xc0, RZ, 0xfc, !PT ;  /* 0x000000c014077812 */ /* 0x000fe200078efcff */
[----:B------:R-:W-:Y:S01]  /*1350*/  IMAD.SHL.U32 R236, R234, 0x20, RZ ;  /* 0x00000020eaec7824 */ /* 0x000fe200078e00ff */
[----:B------:R1:W-:Y:S01]  /*1360*/  STL.64 [R1+0x10], R46 ;  /* 0x0000102e01007387 */ /* 0x0003e20000100a00 */
[----:B------:R-:W-:Y:S05]  /*1370*/  @P0 BRA `(.L_x_19) ;  /* 0x00000004003c0947 */ /* 0x000fea0003800000 */
[----:B------:R-:W-:Y:S05]  /*1380*/  @P2 BRA `(.L_x_20) ;  /* 0x0000000000282947 */ /* 0x000fea0003800000 */
        /* <DEDUP_REMOVED lines=9> */
[----:B------:R-:W-:Y:S05]  /*1420*/  BRA `(.L_x_21) ;  /* 0x0000000000187947 */ /* 0x000fea0003800000 */
.L_x_20:
[----:B------:R-:W2:Y:S01]  /*1430*/  LDCU.64 UR18, c[0x0][0x5c0] ;  /* 0x0000b800ff1277ac */ /* 0x000ea20008000a00 */
[----:B------:R-:W-:-:S05]  /*1440*/  IADD3 R0, PT, PT, R245, R246, RZ ;  /* 0x000000f6f5007210 */ /* 0x000fca0007ffe0ff */
[C---:B--2---:R-:W-:Y:S02]  /*1450*/  IMAD R2, R0.reuse, UR19, RZ ;  /* 0x0000001300027c24 */ /* 0x044fe4000f8e02ff */
[----:B------:R-:W-:-:S05]  /*1460*/  IMAD.WIDE.U32 R10, R0, UR18, RZ ;  /* 0x00000012000a7c25 */ /* 0x000fca000f8e00ff */
[----:B------:R-:W-:Y:S02]  /*1470*/  IADD3 R0, PT, PT, R11, R2, RZ ;  /* 0x000000020b007210 */ /* 0x000fe40007ffe0ff */
[----:B------:R-:W-:Y:S02]  /*1480*/  MOV R2, R10 ;  /* 0x0000000a00027202 */ /* 0x000fe40000000f00 */
.L_x_21:
        /* <DEDUP_REMOVED lines=10> */
[----:B------:R-:W-:Y:S01]  /*1530*/  MOV R4, R10 ;  /* 0x0000000a00047202 */ /* 0x000fe20000000f00 */
[----:B------:R-:W-:Y:S05]  /*1540*/  BRA `(.L_x_23) ;  /* 0x0000000000187947 */ /* 0x000fea0003800000 */
.L_x_22:
[----:B------:R-:W2:Y:S01]  /*1550*/  LDCU.64 UR16, c[0x0][0x5c8] ;  /* 0x0000b900ff1077ac */ /* 0x000ea20008000a00 */
[----:B------:R-:W-:-:S05]  /*1560*/  IADD3 R245, PT, PT, R245, R246, RZ ;  /* 0x000000f6f5f57210 */ /* 0x000fca0007ffe0ff */
[C---:B--2---:R-:W-:Y:S02]  /*1570*/  IMAD R18, R245.reuse, UR17, RZ ;  /* 0x00000011f5127c24 */ /* 0x044fe4000f8e02ff */
[----:B------:R-:W-:-:S05]  /*1580*/  IMAD.WIDE.U32 R10, R245, UR16, RZ ;  /* 0x00000010f50a7c25 */ /* 0x000fca000f8e00ff */
[----:B------:R-:W-:Y:S02]  /*1590*/  IADD3 R18, PT, PT, R11, R18, RZ ;  /* 0x000000120b127210 */ /* 0x000fe40007ffe0ff */
[----:B------:R-:W-:Y:S02]  /*15a0*/  MOV R4, R10 ;  /* 0x0000000a00047202 */ /* 0x000fe40000000f00 */
.L_x_23:
[----:B------:R-:W-:-:S04]  /*15b0*/  IADD3 R3, PT, PT, -R5, R244, RZ ;  /* 0x000000f405037210 */ /* 0x000fc80007ffe1ff */
[----:B------:R-:W-:-:S13]  /*15c0*/  ISETP.GE.AND P0, PT, R6, R3, PT ;  /* 0x000000030600720c */ /* 0x000fda0003f06270 */
[----:B------:R-:W-:Y:S05]  /*15d0*/  @P0 BRA `(.L_x_24) ;  /* 0x0000005000500947 */ /* 0x000fea0003800000 */
[----:B------:R-:W2:Y:S01]  /*15e0*/  LDCU.64 UR10, c[0x0][0x5d8] ;  /* 0x0000bb00ff0a77ac */ /* 0x000ea20008000a00 */
[----:B------:R-:W-:Y:S02]  /*15f0*/  IMAD R10, R12, UR18, RZ ;  /* 0x000000120c0a7c24 */ /* 0x000fe4000f8e02ff */
[C---:B------:R-:W-:Y:S01]  /*1600*/  IMAD.WIDE.U32 R14, R5.reuse, UR18, R20 ;  /* 0x00000012050e7c25 */ /* 0x040fe2000f8e0014 */
[----:B------:R-:W3:Y:S03]  /*1610*/  LDCU.64 UR12, c[0x0][0x5e0] ;  /* 0x0000bc00ff0c77ac */ /* 0x000ee60008000a00 */
[C---:B------:R-:W-:Y:S01]  /*1620*/  IMAD R3, R5.reuse, UR19, R10 ;  /* 0x0000001305037c24 */ /* 0x040fe2000f8e020a */
[----:B------:R-:W-:Y:S01]  /*1630*/  IADD3 R2, P0, PT, R2, R14, RZ ;  /* 0x0000000e02027210 */ /* 0x000fe20007f1e0ff */
[----:B------:R-:W-:Y:S01]  /*1640*/  IMAD.WIDE.U32 R10, R5, UR16, R20 ;  /* 0x00000010050a7c25 */ /* 0x000fe2000f8e0014 */
[----:B------:R-:W4:Y:S02]  /*1650*/  LDCU UR20, c[0x0][0x440] ;  /* 0x00008800ff1477ac */ /* 0x000f240008000800 */
[----:B------:R-:W-:Y:S01]  /*1660*/  IADD3.X R3, PT, PT, R0, R15, R3, P0, !PT ;  /* 0x0000000f00037210 */ /* 0x000fe200007fe403 */
[----:B------:R-:W-:Y:S01]  /*1670*/  IMAD R12, R12, UR16, RZ ;  /* 0x000000100c0c7c24 */ /* 0x000fe2000f8e02ff */
[----:B------:R-:W5:Y:S01]  /*1680*/  LDCU.64 UR14, c[0x0][0x560] ;  /* 0x0000ac00ff0e77ac */ /* 0x000f620008000a00 */
[----:B------:R-:W-:-:S02]  /*1690*/  IADD3 R4, P0, PT, R4, R10, RZ ;  /* 0x0000000a04047210 */ /* 0x000fc40007f1e0ff */
[----:B------:R-:W-:Y:S02]  /*16a0*/  IMAD R5, R5, UR17, R12 ;  /* 0x0000001105057c24 */ /* 0x000fe4000f8e020c */
[----:B--2---:R-:W-:-:S03]  /*16b0*/  IMAD.WIDE.U32 R2, R17, UR10, R2 ;  /* 0x0000000a11027c25 */ /* 0x004fc6000f8e0002 */
[----:B------:R-:W-:Y:S01]  /*16c0*/  IADD3.X R5, PT, PT, R18, R11, R5, P0, !PT ;  /* 0x0000000b12057210 */ /* 0x000fe200007fe405 */
[C---:B------:R-:W-:Y:S01]  /*16d0*/  IMAD R3, R17.reuse, UR11, R3 ;  /* 0x0000000b11037c24 */ /* 0x040fe2000f8e0203 */
[----:B------:R-:W2:Y:S01]  /*16e0*/  LDCU.64 UR10, c[0x0][0x568] ;  /* 0x0000ad00ff0a77ac */ /* 0x000ea20008000a00 */
[----:B---3--:R-:W-:Y:S01]  /*16f0*/  IMAD.WIDE.U32 R4, R17, UR12, R4 ;  /* 0x0000000c11047c25 */ /* 0x008fe2000f8e0004 */
[----:B----4-:R-:W-:Y:S02]  /*1700*/  ISETP.GE.AND P2, PT, R8, UR20, PT ;  /* 0x0000001408007c0c */ /* 0x010fe4000bf46270 */
[----:B------:R-:W-:Y:S01]  /*1710*/  ISETP.GE.AND P4, PT, R20, UR20, PT ;  /* 0x0000001414007c0c */ /* 0x000fe2000bf86270 */
[----:B------:R-:W-:Y:S01]  /*1720*/  IMAD.WIDE.U32 R2, R6, UR18, R2 ;  /* 0x0000001206027c25 */ /* 0x000fe2000f8e0002 */
[----:B------:R-:W-:Y:S02]  /*1730*/  ISETP.GE.AND P3, PT, R9, UR20, PT ;  /* 0x0000001409007c0c */ /* 0x000fe4000bf66270 */
[----:B------:R-:W-:Y:S01]  /*1740*/  ISETP.GE.AND P1, PT, R7, UR20, PT ;  /* 0x0000001407007c0c */ /* 0x000fe2000bf26270 */
[----:B------:R-:W-:Y:S01]  /*1750*/  IMAD R5, R17, UR13, R5 ;  /* 0x0000000d11057c24 */ /* 0x000fe2000f8e0205 */
[----:B-----5:R-:W-:Y:S01]  /*1760*/  LEA R8, P0, R2, UR14, 0x1 ;  /* 0x0000000e02087c11 */ /* 0x020fe2000f8008ff */
[----:B------:R-:W-:-:S02]  /*1770*/  IMAD R3, R6, UR19, R3 ;  /* 0x0000001306037c24 */ /* 0x000fc4000f8e0203 */
[----:B------:R-:W-:-:S03]  /*1780*/  IMAD.WIDE.U32 R4, R6, UR16, R4 ;  /* 0x0000001006047c25 */ /* 0x000fc6000f8e0004 */
[----:B------:R-:W-:Y:S01]  /*1790*/  LEA.HI.X R9, R2, UR15, R3, 0x1, P0 ;  /* 0x0000000f02097c11 */ /* 0x000fe200080f0c03 */
[----:B------:R-:W-:Y:S01]  /*17a0*/  IMAD R3, R6, UR17, R5 ;  /* 0x0000001106037c24 */ /* 0x000fe2000f8e0205 */
[----:B--2---:R-:W-:-:S03]  /*17b0*/  LEA R2, P0, R4, UR10, 0x1 ;  /* 0x0000000a04027c11 */ /* 0x004fc6000f8008ff */
[----:B------:R2:W-:Y:S01]  /*17c0*/  @!P4 STG.E.128 desc[UR26][R8.64], RZ ;  /* 0x000000ff0800c986 */ /* 0x0005e2000c101d1a */
[----:B------:R-:W-:-:S03]  /*17d0*/  LEA.HI.X R3, R4, UR11, R3, 0x1, P0 ;  /* 0x0000000b04037c11 */ /* 0x000fc600080f0c03 */
[----:B------:R2:W-:Y:S04]  /*17e0*/  @!P3 STG.E.128 desc[UR26][R8.64+0x80], RZ ;  /* 0x000080ff0800b986 */ /* 0x0005e8000c101d1a */
[----:B------:R2:W-:Y:S04]  /*17f0*/  @!P2 STG.E.128 desc[UR26][R8.64+0x100], RZ ;  /* 0x000100ff0800a986 */ /* 0x0005e8000c101d1a */
[----:B------:R2:W-:Y:S04]  /*1800*/  @!P1 STG.E.128 desc[UR26][R8.64+0x180], RZ ;  /* 0x000180ff08009986 */ /* 0x0005e8000c101d1a */
[----:B------:R2:W-:Y:S04]  /*1810*/  @!P4 STG.E.128 desc[UR26][R2.64], RZ ;  /* 0x000000ff0200c986 */ /* 0x0005e8000c101d1a */
[----:B------:R2:W-:Y:S04]  /*1820*/  @!P3 STG.E.128 desc[UR26][R2.64+0x80], RZ ;  /* 0x000080ff0200b986 */ /* 0x0005e8000c101d1a */
[----:B------:R2:W-:Y:S01]  /*1830*/  @!P2 STG.E.128 desc[UR26][R2.64+0x100], RZ ;  /* 0x000100ff0200a986 */ /* 0x0005e2000c101d1a */
[----:B------:R-:W-:Y:S05]  /*1840*/  @P1 BRA `(.L_x_24) ;  /* 0x0000004c00b41947 */ /* 0x000fea0003800000 */
[----:B------:R4:W-:Y:S01]  /*1850*/  STG.E.128 desc[UR26][R2.64+0x180], RZ ;  /* 0x000180ff02007986 */ /* 0x0009e2000c101d1a */
[----:B------:R-:W-:Y:S05]  /*1860*/  BRA `(.L_x_24) ;  /* 0x0000004c00ac7947 */ /* 0x000fea0003800000 */
.L_x_19:
[----:B------:R-:W-:Y:S01]  /*1870*/  IADD3 R17, PT, PT, -R5, R244, RZ ;  /* 0x000000f405117210 */ /* 0x000fe20007ffe1ff */
[----:B------:R-:W-:Y:S03]  /*1880*/  @P4 BAR.SYNC.DEFER_BLOCKING 0x0 ;  /* 0x0000000000004b1d */ /* 0x000fe60000010000 */
[----:B------:R-:W-:-:S03]  /*1890*/  ISETP.GE.AND P6, PT, R6, R17, PT ;  /* 0x000000110600720c */ /* 0x000fc60003fc6270 */
[----:B------:R-:W-:Y:S10]  /*18a0*/  BSSY.RECONVERGENT B0, `(.L_x_25) ;  /* 0x000002f000007945 */ /* 0x000ff40003800200 */
[----:B------:R-:W-:Y:S05]  /*18b0*/  @P6 BRA `(.L_x_26) ;  /* 0x0000000000a46947 */ /* 0x000fea0003800000 */
[----:B------:R-:W2:Y:S01]  /*18c0*/  LDCU.64 UR12, c[0x0][0x3d8] ;  /* 0x00007b00ff0c77ac */ /* 0x000ea20008000a00 */
[----:B------:R-:W-:Y:S02]  /*18d0*/  IMAD R18, R12, UR18, RZ ;  /* 0x000000120c127c24 */ /* 0x000fe4000f8e02ff */
[C---:B------:R-:W-:Y:S01]  /*18e0*/  IMAD.WIDE.U32 R22, R5.reuse, UR18, R20 ;  /* 0x0000001205167c25 */ /* 0x040fe2000f8e0014 */
[----:B------:R-:W3:Y:S03]  /*18f0*/  LDCU UR14, c[0x0][0x440] ;  /* 0x00008800ff0e77ac */ /* 0x000ee60008000800 */
[----:B------:R-:W-:Y:S01]  /*1900*/  IMAD R18, R5, UR19, R18 ;  /* 0x0000001305127c24 */ /* 0x000fe2000f8e0212 */
[----:B------:R-:W-:Y:S01]  /*1910*/  IADD3 R22, P0, PT, R16, R22, RZ ;  /* 0x0000001610167210 */ /* 0x000fe20007f1e0ff */
[----:B------:R-:W4:Y:S03]  /*1920*/  LDCU.64 UR10, c[0x0][0x390] ;  /* 0x00007200ff0a77ac */ /* 0x000f260008000a00 */
[----:B------:R-:W-:Y:S01]  /*1930*/  IADD3.X R23, PT, PT, R15, R23, R18, P0, !PT ;  /* 0x000000170f177210 */ /* 0x000fe200007fe412 */
[----:B--2---:R-:W-:-:S02]  /*1940*/  IMAD R16, R10, UR12, RZ ;  /* 0x0000000c0a107c24 */ /* 0x004fc4000f8e02ff */
[----:B------:R-:W-:Y:S01]  /*1950*/  IMAD.WIDE.U32 R22, R11, UR12, R22 ;  /* 0x0000000c0b167c25 */ /* 0x000fe2000f8e0016 */
[----:B---3--:R-:W-:-:S03]  /*1960*/  ISETP.GE.AND P3, PT, R20, UR14, PT ;  /* 0x0000000e14007c0c */ /* 0x008fc6000bf66270 */
[----:B------:R-:W-:Y:S01]  /*1970*/  IMAD R16, R11, UR13, R16 ;  /* 0x0000000d0b107c24 */ /* 0x000fe2000f8e0210 */
[----:B------:R-:W-:Y:S02]  /*1980*/  ISETP.GE.AND P2, PT, R9, UR14, PT ;  /* 0x0000000e09007c0c */ /* 0x000fe4000bf46270 */
[----:B------:R-:W-:Y:S02]  /*1990*/  ISETP.GE.AND P1, PT, R8, UR14, PT ;  /* 0x0000000e08007c0c */ /* 0x000fe4000bf26270 */
[----:B------:R-:W-:Y:S02]  /*19a0*/  IADD3 R23, PT, PT, R23, R16, RZ ;  /* 0x0000001017177210 */ /* 0x000fe40007ffe0ff */
[----:B------:R-:W-:Y:S01]  /*19b0*/  ISETP.GE.AND P0, PT, R7, UR14, PT ;  /* 0x0000000e07007c0c */ /* 0x000fe2000bf06270 */
[----:B------:R-:W-:-:S04]  /*19c0*/  IMAD.WIDE.U32 R22, R6, UR18, R22 ;  /* 0x0000001206167c25 */ /* 0x000fc8000f8e0016 */
[----:B------:R-:W-:Y:S01]  /*19d0*/  IMAD R15, R6, UR19, R23 ;  /* 0x00000013060f7c24 */ /* 0x000fe2000f8e0217 */
[----:B----4-:R-:W-:-:S04]  /*19e0*/  LEA R16, P4, R22, UR10, 0x1 ;  /* 0x0000000a16107c11 */ /* 0x010fc8000f8808ff */
[----:B------:R-:W-:-:S05]  /*19f0*/  LEA.HI.X R17, R22, UR11, R15, 0x1, P4 ;  /* 0x0000000b16117c11 */ /* 0x000fca000a0f0c0f */
[----:B------:R-:W-:Y:S01]  /*1a00*/  @!PT LDS RZ, [RZ] ;  /* 0x00000000fffff984 */ /* 0x000fe20000000800 */
[----:B------:R-:W-:Y:S01]  /*1a10*/  @!PT LDS RZ, [RZ] ;  /* 0x00000000fffff984 */ /* 0x000fe20000000800 */
[----:B------:R-:W-:Y:S01]  /*1a20*/  @!PT LDS RZ, [RZ] ;  /* 0x00000000fffff984 */ /* 0x000fe20000000800 */
[----:B------:R3:W-:Y:S04]  /*1a30*/  @!P3 LDGSTS.E.BYPASS.LTC128B.128 [R247+0x14000], desc[UR26][R16.64] ;  /* 0x1400000010f7bfae */ /* 0x0007e8000b981a1a */
[----:B------:R3:W-:Y:S04]  /*1a40*/  @P3 STS.128 [R247+0x14000], RZ ;  /* 0x014000fff7003388 */ /* 0x0007e80000000c00 */
        /* <DEDUP_REMOVED lines=14> */
[----:B------:R3:W-:Y:S01]  /*1b30*/  @P0 STS.128 [R247+0x17000], RZ ;  /* 0x017000fff7000388 */ /* 0x0007e20000000c00 */
[----:B------:R-:W-:Y:S05]  /*1b40*/  BRA `(.L_x_27) ;  /* 0x0000000000107947 */ /* 0x000fea0003800000 */
.L_x_26:
[----:B------:R2:W-:Y:S04]  /*1b50*/  STS.128 [R247+0x14000], RZ ;  /* 0x014000fff7007388 */ /* 0x0005e80000000c00 */
[----:B------:R2:W-:Y:S04]  /*1b60*/  STS.128 [R247+0x15000], RZ ;  /* 0x015000fff7007388 */ /* 0x0005e80000000c00 */
[----:B------:R2:W-:Y:S04]  /*1b70*/  STS.128 [R247+0x16000], RZ ;  /* 0x016000fff7007388 */ /* 0x0005e80000000c00 */
[----:B------:R2:W-:Y:S02]  /*1b80*/  STS.128 [R247+0x17000], RZ ;  /* 0x017000fff7007388 */ /* 0x0005e40000000c00 */
.L_x_27:
[----:B------:R-:W-:Y:S05]  /*1b90*/  BSYNC.RECONVERGENT B0 ;  /* 0x0000000000007941 */ /* 0x000fea0003800200 */
.L_x_25:
[----:B------:R-:W-:Y:S01]  /*1ba0*/  IMAD R19, R242, -0x40, R19 ;  /* 0xffffffc0f2137824 */ /* 0x000fe200078e0213 */
[----:B------:R-:W0:Y:S01]  /*1bb0*/  LDGDEPBAR ;  /* 0x00000000000079af */ /* 0x000e220000000000 */
[----:B------:R-:W-:Y:S03]  /*1bc0*/  BSSY.RECONVERGENT B0, `(.L_x_28) ;  /* 0x0000021000007945 */ /* 0x000fe60003800200 */
[----:B------:R-:W-:-:S13]  /*1bd0*/  ISETP.GE.AND P5, PT, R6, R19, PT ;  /* 0x000000130600720c */ /* 0x000fda0003fa6270 */
[----:B------:R-:W-:Y:S05]  /*1be0*/  @P5 BRA `(.L_x_29) ;  /* 0x0000000000685947 */ /* 0x000fea0003800000 */
[----:B------:R-:W4:Y:S02]  /*1bf0*/  LDCU UR10, c[0x0][0x440] ;  /* 0x00008800ff0a77ac */ /* 0x000f240008000800 */
[----:B----4-:R-:W-:Y:S02]  /*1c00*/  ISETP.GE.AND P3, PT, R20, UR10, PT ;  /* 0x0000000a14007c0c */ /* 0x010fe4000bf66270 */
[----:B------:R-:W-:Y:S02]  /*1c10*/  ISETP.GE.AND P2, PT, R9, UR10, PT ;  /* 0x0000000a09007c0c */ /* 0x000fe4000bf46270 */
[----:B------:R-:W-:Y:S02]  /*1c20*/  ISETP.GE.AND P1, PT, R8, UR10, PT ;  /* 0x0000000a08007c0c */ /* 0x000fe4000bf26270 */
[----:B------:R-:W-:-:S07]  /*1c30*/  ISETP.GE.AND P0, PT, R7, UR10, PT ;  /* 0x0000000a07007c0c */ /* 0x000fce000bf06270 */
        /* <DEDUP_REMOVED lines=21> */
.L_x_29:
[----:B------:R4:W-:Y:S04]  /*1d90*/  STS.128 [R247+0x8000], RZ ;  /* 0x008000fff7007388 */ /* 0x0009e80000000c00 */
[----:B------:R4:W-:Y:S04]  /*1da0*/  STS.128 [R247+0xa000], RZ ;  /* 0x00a000fff7007388 */ /* 0x0009e80000000c00 */
[----:B------:R4:W-:Y:S04]  /*1db0*/  STS.128 [R247+0xc000], RZ ;  /* 0x00c000fff7007388 */ /* 0x0009e80000000c00 */
[----:B------:R4:W-:Y:S02]  /*1dc0*/  STS.128 [R247+0xe000], RZ ;  /* 0x00e000fff7007388 */ /* 0x0009e40000000c00 */
.L_x_30:
[----:B------:R-:W-:Y:S05]  /*1dd0*/  BSYNC.RECONVERGENT B0 ;  /* 0x0000000000007941 */ /* 0x000fea0003800200 */
.L_x_28:
[----:B---3--:R-:W-:Y:S01]  /*1de0*/  IADD3 R16, PT, PT, R6, 0x20, RZ ;  /* 0x0000002006107810 */ /* 0x008fe20007ffe0ff */
[----:B------:R-:W-:Y:S03]  /*1df0*/  BSSY.RECONVERGENT B0, `(.L_x_31) ;  /* 0x0000022000007945 */ /* 0x000fe60003800200 */
[----:B------:R-:W-:-:S13]  /*1e00*/  ISETP.GE.AND P4, PT, R16, R19, PT ;  /* 0x000000131000720c */ /* 0x000fda0003f86270 */
[----:B------:R3:W-:Y:S04]  /*1e10*/  @P4 STS.128 [R247+0x9000], RZ ;  /* 0x009000fff7004388 */ /* 0x0007e80000000c00 */
[----:B------:R3:W-:Y:S04]  /*1e20*/  @P4 STS.128 [R247+0xb000], RZ ;  /* 0x00b000fff7004388 */ /* 0x0007e80000000c00 */
[----:B------:R3:W-:Y:S04]  /*1e30*/  @P4 STS.128 [R247+0xd000], RZ ;  /* 0x00d000fff7004388 */ /* 0x0007e80000000c00 */
[----:B------:R3:W-:Y:S01]  /*1e40*/  @P4 STS.128 [R247+0xf000], RZ ;  /* 0x00f000fff7004388 */ /* 0x0007e20000000c00 */
[----:B------:R-:W-:Y:S05]  /*1e50*/  @P4 BRA `(.L_x_32) ;  /* 0x00000000006c4947 */ /* 0x000fea0003800000 */
[----:B------:R-:W5:Y:S01]  /*1e60*/  LDCU UR10, c[0x0][0x440] ;  /* 0x00008800ff0a77ac */ /* 0x000f620008000800 */
[----:B------:R-:W-:-:S04]  /*1e70*/  LEA R16, P0, R236, R48, 0x1 ;  /* 0x00000030ec107211 */ /* 0x000fc800078008ff */
[----:B------:R-:W-:Y:S02]  /*1e80*/  LEA.HI.X R17, R236, R49, R235, 0x1, P0 ;  /* 0x00000031ec117211 */ /* 0x000fe400000f0ceb */
[----:B-----5:R-:W-:Y:S02]  /*1e90*/  ISETP.GE.AND P3, PT, R20, UR10, PT ;  /* 0x0000000a14007c0c */ /* 0x020fe4000bf66270 */
        /* <DEDUP_REMOVED lines=22> */
[----:B------:R1:W-:Y:S02]  /*2000*/  @P0 STS.128 [R247+0xf000], RZ ;  /* 0x00f000fff7000388 */ /* 0x0003e40000000c00 */
.L_x_32:
[----:B------:R-:W-:Y:S05]  /*2010*/  BSYNC.RECONVERGENT B0 ;  /* 0x0000000000007941 */ /* 0x000fea0003800200 */
.L_x_31:
[----:B------:R-:W-:Y:S04]  /*2020*/  BSSY.RECONVERGENT B0, `(.L_x_33) ;  /* 0x0000020000007945 */ /* 0x000fe80003800200 */
[----:B------:R-:W-:Y:S05]  /*2030*/  @P5 BRA `(.L_x_34) ;  /* 0x0000000000685947 */ /* 0x000fea0003800000 */
[----:B------:R-:W5:Y:S02]  /*2040*/  LDCU UR10, c[0x0][0x440] ;  /* 0x00008800ff0a77ac */ /* 0x000f640008000800 */
[----:B-----5:R-:W-:Y:S02]  /*2050*/  ISETP.GE.AND P3, PT, R20, UR10, PT ;  /* 0x0000000a14007c0c */ /* 0x020fe4000bf66270 */
[----:B------:R-:W-:Y:S02]  /*2060*/  ISETP.GE.AND P2, PT, R9, UR10, PT ;  /* 0x0000000a09007c0c */ /* 0x000fe4000bf46270 */
[----:B------:R-:W-:Y:S02]  /*2070*/  ISETP.GE.AND P1, PT, R8, UR10, PT ;  /* 0x0000000a08007c0c */ /* 0x000fe4000bf26270 */
[----:B------:R-:W-:-:S07]  /*2080*/  ISETP.GE.AND P0, PT, R7, UR10, PT ;  /* 0x0000000a07007c0c */ /* 0x000fce000bf06270 */
[----:B------:R-:W-:Y:S01]  /*2090*/  @!PT LDS RZ, [RZ] ;  /* 0x00000000fffff984 */ /* 0x000fe20000000800 */
[----:B------:R-:W-:Y:S01]  /*20a0*/  @!PT LDS RZ, [RZ] ;  /* 0x00000000fffff984 */ /* 0x000fe20000000800 */
[----:B------:R-:W-:Y:S01]  /*20b0*/  @!PT LDS RZ, [RZ] ;  /* 0x00000000fffff984 */ /* 0x000fe20000000800 */
[----:B------:R1:W-:Y:S04]  /*20c0*/  @!P3 LDGSTS.E.BYPASS.LTC128B.128 [R247], desc[UR26][R44.64] ;  /* 0x000000002cf7bfae */ /* 0x0003e8000b981a1a */
[----:B------:R1:W-:Y:S04]  /*20d0*/  @P3 STS.128 [R247], RZ ;  /* 0x000000fff7003388 */ /* 0x0003e80000000c00 */
        /* <DEDUP_REMOVED lines=16> */
.L_x_34:
[----:B------:R1:W-:Y:S04]  /*21e0*/  STS.128 [R247], RZ ;  /* 0x000000fff7007388 */ /* 0x0003e80000000c00 */
[----:B------:R1:W-:Y:S04]  /*21f0*/  STS.128 [R247+0x2000], RZ ;  /* 0x002000fff7007388 */ /* 0x0003e80000000c00 */
[----:B------:R1:W-:Y:S04]  /*2200*/  STS.128 [R247+0x4000], RZ ;  /* 0x004000fff7007388 */ /* 0x0003e80000000c00 */
[----:B------:R1:W-:Y:S02]  /*2210*/  STS.128 [R247+0x6000], RZ ;  /* 0x006000fff7007388 */ /* 0x0003e40000000c00 */
.L_x_35:
[----:B------:R-:W-:Y:S05]  /*2220*/  BSYNC.RECONVERGENT B0 ;  /* 0x0000000000007941 */ /* 0x000fea0003800200 */
.L_x_33:
[--C-:B------:R-:W-:Y:S01]  /*2230*/  SHF.R.U32.HI R15, RZ, 0x1, R4.reuse ;  /* 0x00000001ff0f7819 */ /* 0x100fe20000011604 */
[----:B------:R-:W-:Y:S01]  /*2240*/  IMAD.MOV.U32 R241, RZ, RZ, 0x7f800000 ;  /* 0x7f800000fff17424 */ /* 0x000fe200078e00ff */
[----:B------:R-:W-:Y:S01]  /*2250*/  SHF.R.U32.HI R243, RZ, 0x2, R4 ;  /* 0x00000002fff37819 */ /* 0x000fe20000011604 */
[----:B------:R-:W-:Y:S01]  /*2260*/  IMAD.MOV.U32 R240, RZ, RZ, 0x7f800000 ;  /* 0x7f800000fff07424 */ /* 0x000fe200078e00ff */
[----:B-1----:R-:W-:-:S04]  /*2270*/  LOP3.LUT R16, R15, 0x30, RZ, 0xc0, !PT ;  /* 0x000000300f107812 */ /* 0x002fc800078ec0ff */
[----:B------:R-:W-:-:S04]  /*2280*/  LOP3.LUT R243, R16, 0x7, R243, 0xf8, !PT ;  /* 0x0000000710f37812 */ /* 0x000fc800078ef8f3 */
[C---:B------:R-:W-:Y:S01]  /*2290*/  ISETP.GE.AND P1, PT, R243.reuse, R19, PT ;  /* 0x00000013f300720c */ /* 0x040fe20003f26270 */
[----:B------:R-:W-:-:S05]  /*22a0*/  VIADD R16, R243, 0x8 ;  /* 0x00000008f3107836 */ /* 0x000fca0000000000 */
[----:B------:R-:W-:Y:S01]  /*22b0*/  ISETP.GE.AND P0, PT, R16, R19, PT ;  /* 0x000000131000720c */ /* 0x000fe20003f06270 */
[----:B------:R-:W-:-:S06]  /*22c0*/  IMAD.WIDE.U32 R16, R243, 0x4, R46 ;  /* 0x00000004f3107825 */ /* 0x000fcc00078e002e */
[----:B------:R1:W5:Y:S06]  /*22d0*/  @!P1 LDG.E R241, desc[UR26][R16.64] ;  /* 0x0000001a10f19981 */ /* 0x00036c000c1e1900 */
[----:B------:R1:W5:Y:S01]  /*22e0*/  @!P0 LDG.E R240, desc[UR26][R16.64+0x20] ;  /* 0x0000201a10f08981 */ /* 0x000362000c1e1900 */
[----:B------:R-:W-:Y:S03]  /*22f0*/  BSSY.RECONVERGENT B0, `(.L_x_36) ;  /* 0x0000021000007945 */ /* 0x000fe60003800200 */
[----:B------:R1:W-:Y:S04]  /*2300*/  @P4 STS.128 [R247+0x1000], RZ ;  /* 0x001000fff7004388 */ /* 0x0003e80000000c00 */
[----:B------:R1:W-:Y:S04]  /*2310*/  @P4 STS.128 [R247+0x3000], RZ ;  /* 0x003000fff7004388 */ /* 0x0003e80000000c00 */
[----:B------:R1:W-:Y:S04]  /*2320*/  @P4 STS.128 [R247+0x5000], RZ ;  /* 0x005000fff7004388 */ /* 0x0003e80000000c00 */
[----:B------:R1:W-:Y:S01]  /*2330*/  @P4 STS.128 [R247+0x7000], RZ ;  /* 0x007000fff7004388 */ /* 0x0003e20000000c00 */
[----:B------:R-:W-:Y:S05]  /*2340*/  @P4 BRA `(.L_x_37) ;  /* 0x00000000006c4947 */ /* 0x000fea0003800000 */
[----:B------:R-:W2:Y:S01]  /*2350*/  LDCU UR10, c[0x0][0x440] ;  /* 0x00008800ff0a77ac */ /* 0x000ea20008000800 */
[----:B-1----:R-:W-:-:S04]  /*2360*/  LEA R16, P4, R2, R44, 0x1 ;  /* 0x0000002c02107211 */ /* 0x002fc800078808ff */
[----:B------:R-:W-:Y:S02]  /*2370*/  LEA.HI.X R17, R2, R45, R3, 0x1, P4 ;  /* 0x0000002d02117211 */ /* 0x000fe400020f0c03 */
[----:B--2---:R-:W-:Y:S02]  /*2380*/  ISETP.GE.AND P3, PT, R20, UR10, PT ;  /* 0x0000000a14007c0c */ /* 0x004fe4000bf66270 */
        /* <DEDUP_REMOVED lines=23> */
.L_x_37:
[----:B------:R-:W-:Y:S05]  /*2500*/  BSYNC.RECONVERGENT B0 ;  /* 0x0000000000007941 */ /* 0x000fea0003800200 */
.L_x_36:
[----:B------:R-:W-:Y:S04]  /*2510*/  BSSY.RECONVERGENT B0, `(.L_x_38) ;  /* 0x000002f000007945 */ /* 0x000fe80003800200 */
[----:B------:R-:W-:Y:S05]  /*2520*/  @P6 BRA `(.L_x_39) ;  /* 0x0000000000a46947 */ /* 0x000fea0003800000 */
[----:B------:R-:W2:Y:S01]  /*2530*/  LDCU.64 UR12, c[0x0][0x3d0] ;  /* 0x00007a00ff0c77ac */ /* 0x000ea20008000a00 */
[C---:B-1----:R-:W-:Y:S01]  /*2540*/  IMAD.WIDE.U32 R16, R5.reuse, UR20, R20 ;  /* 0x0000001405107c25 */ /* 0x042fe2000f8e0014 */
[----:B------:R-:W1:Y:S03]  /*2550*/  LDCU UR14, c[0x0][0x440] ;  /* 0x00008800ff0e77ac */ /* 0x000e660008000800 */
[----:B------:R-:W-:Y:S01]  /*2560*/  IMAD R2, R12, UR20, RZ ;  /* 0x000000140c027c24 */ /* 0x000fe2000f8e02ff */
[----:B------:R-:W-:Y:S01]  /*2570*/  IADD3 R12, P0, PT, R14, R16, RZ ;  /* 0x000000100e0c7210 */ /* 0x000fe20007f1e0ff */
[----:B------:R-:W3:Y:S02]  /*2580*/  LDCU.64 UR10, c[0x0][0x388] ;  /* 0x00007100ff0a77ac */ /* 0x000ee40008000a00 */
[----:B------:R-:W-:-:S05]  /*2590*/  IMAD R2, R5, UR21, R2 ;  /* 0x0000001505027c24 */ /* 0x000fca000f8e0202 */
[----:B------:R-:W-:Y:S01]  /*25a0*/  IADD3.X R13, PT, PT, R13, R17, R2, P0, !PT ;  /* 0x000000110d0d7210 */ /* 0x000fe200007fe402 */
[----:B--2---:R-:W-:Y:S02]  /*25b0*/  IMAD R10, R10, UR12, RZ ;  /* 0x0000000c0a0a7c24 */ /* 0x004fe4000f8e02ff */
[----:B------:R-:W-:Y:S01]  /*25c0*/  IMAD.WIDE.U32 R12, R11, UR12, R12 ;  /* 0x0000000c0b0c7c25 */ /* 0x000fe2000f8e000c */
[----:B-1----:R-:W-:-:S03]  /*25d0*/  ISETP.GE.AND P3, PT, R20, UR14, PT ;  /* 0x0000000e14007c0c */ /* 0x002fc6000bf66270 */
[----:B------:R-:W-:Y:S01]  /*25e0*/  IMAD R10, R11, UR13, R10 ;  /* 0x0000000d0b0a7c24 */ /* 0x000fe2000f8e020a */
[----:B------:R-:W-:Y:S02]  /*25f0*/  ISETP.GE.AND P2, PT, R9, UR14, PT ;  /* 0x0000000e09007c0c */ /* 0x000fe4000bf46270 */
[----:B------:R-:W-:Y:S02]  /*2600*/  ISETP.GE.AND P1, PT, R8, UR14, PT ;  /* 0x0000000e08007c0c */ /* 0x000fe4000bf26270 */
[----:B------:R-:W-:Y:S02]  /*2610*/  IADD3 R13, PT, PT, R13, R10, RZ ;  /* 0x0000000a0d0d7210 */ /* 0x000fe40007ffe0ff */
[----:B------:R-:W-:Y:S01]  /*2620*/  ISETP.GE.AND P0, PT, R7, UR14, PT ;  /* 0x0000000e07007c0c */ /* 0x000fe2000bf06270 */
[----:B------:R-:W-:-:S04]  /*2630*/  IMAD.WIDE.U32 R2, R6, UR20, R12 ;  /* 0x0000001406027c25 */ /* 0x000fc8000f8e000c */
[----:B------:R-:W-:Y:S01]  /*2640*/  IMAD R6, R6, UR21, R3 ;  /* 0x0000001506067c24 */ /* 0x000fe2000f8e0203 */
[----:B---3--:R-:W-:-:S04]  /*2650*/  LEA R10, P4, R2, UR10, 0x1 ;  /* 0x0000000a020a7c11 */ /* 0x008fc8000f8808ff */
        /* <DEDUP_REMOVED lines=22> */
.L_x_39:
[----:B------:R1:W-:Y:S04]  /*27c0*/  STS.128 [R247+0x10000], RZ ;  /* 0x010000fff7007388 */ /* 0x0003e80000000c00 */
[----:B------:R1:W-:Y:S04]  /*27d0*/  STS.128 [R247+0x11000], RZ ;  /* 0x011000fff7007388 */ /* 0x0003e80000000c00 */
[----:B------:R1:W-:Y:S04]  /*27e0*/  STS.128 [R247+0x12000], RZ ;  /* 0x012000fff7007388 */ /* 0x0003e80000000c00 */
[----:B------:R1:W-:Y:S02]  /*27f0*/  STS.128 [R247+0x13000], RZ ;  /* 0x013000fff7007388 */ /* 0x0003e40000000c00 */
.L_x_40:
[----:B------:R-:W-:Y:S05]  /*2800*/  BSYNC.RECONVERGENT B0 ;  /* 0x0000000000007941 */ /* 0x000fea0003800200 */
.L_x_38:
[----:B------:R-:W2:Y:S01]  /*2810*/  S2R R217, SR_TID.X ;  /* 0x0000000000d97919 */ /* 0x000ea20000002100 */
[C---:B------:R-:W-:Y:S01]  /*2820*/  IMAD.SHL.U32 R3, R4.reuse, 0x40, RZ ;  /* 0x0000004004037824 */ /* 0x040fe200078e00ff */
[C---:B------:R-:W-:Y:S01]  /*2830*/  LOP3.LUT P0, RZ, R4.reuse, 0x4, RZ, 0xc0, !PT ;  /* 0x0000000404ff7812 */ /* 0x040fe2000780c0ff */
[----:B------:R-:W-:Y:S01]  /*2840*/  IMAD.SHL.U32 R228, R4, 0x20, RZ ;  /* 0x0000002004e47824 */ /* 0x000fe200078e00ff */
[----:B------:R-:W0:Y:S01]  /*2850*/  LDGDEPBAR ;  /* 0x00000000000079af */ /* 0x000e220000000000 */
[----:B------:R-:W-:Y:S01]  /*2860*/  VIADD R7, R5, 0x20 ;  /* 0x0000002005077836 */ /* 0x000fe20000000000 */
[C---:B------:R-:W-:Y:S01]  /*2870*/  LOP3.LUT R5, R3.reuse, 0x1c0, RZ, 0xc0, !PT ;  /* 0x000001c003057812 */ /* 0x040fe200078ec0ff */
[----:B------:R-:W-:Y:S01]  /*2880*/  IMAD.MOV.U32 R226, RZ, RZ, 0x20 ;  /* 0x00000020ffe27424 */ /* 0x000fe200078e00ff */
[----:B------:R-:W-:Y:S01]  /*2890*/  LOP3.LUT R3, R3, 0x200, RZ, 0xc0, !PT ;  /* 0x0000020003037812 */ /* 0x000fe200078ec0ff */
[----:B------:R-:W1:Y:S01]  /*28a0*/  LDC R252, c[0x0][0x44c] ;  /* 0x00011300fffc7b82 */ /* 0x000e620000000800 */
[----:B------:R-:W-:Y:S01]  /*28b0*/  LOP3.LUT R229, R228, 0x200, RZ, 0xc0, !PT ;  /* 0x00000200e4e57812 */ /* 0x000fe200078ec0ff */
[----:B------:R-:W3:Y:S01]  /*28c0*/  LDCU UR10, c[0x0][0x590] ;  /* 0x0000b200ff0a77ac */ /* 0x000ee20008000800 */
[----:B------:R-:W-:Y:S01]  /*28d0*/  LOP3.LUT R228, R3, 0xc00, R228, 0xf8, !PT ;  /* 0x00000c0003e47812 */ /* 0x000fe200078ef8e4 */
[----:B------:R-:W-:Y:S01]  /*28e0*/  IMAD.MOV.U32 R227, RZ, RZ, 0x40 ;  /* 0x00000040ffe37424 */ /* 0x000fe200078e00ff */
[----:B------:R-:W-:-:S02]  /*28f0*/  LOP3.LUT R5, R5, 0x38, R0, 0xf8, !PT ;  /* 0x0000003805057812 */ /* 0x000fc400078ef800 */
[----:B------:R-:W-:Y:S02]  /*2900*/  CS2R R126, SRZ ;  /* 0x00000000007e7805 */ /* 0x000fe4000001ff00 */
[----:B------:R-:W-:Y:S02]  /*2910*/  LOP3.LUT P1, RZ, R4, 0x2, RZ, 0xc0, !PT ;  /* 0x0000000204ff7812 */ /* 0x000fe4000782c0ff */
[----:B------:R-:W-:Y:S02]  /*2920*/  CS2R R124, SRZ ;  /* 0x00000000007c7805 */ /* 0x000fe4000001ff00 */
[----:B------:R-:W-:Y:S02]  /*2930*/  LOP3.LUT R6, R5, 0x8, R4, 0x78, !PT ;  /* 0x0000000805067812 */ /* 0x000fe400078e7804 */
[----:B------:R-:W-:Y:S02]  /*2940*/  CS2R R130, SRZ ;  /* 0x0000000000827805 */ /* 0x000fe4000001ff00 */
[----:B------:R-:W-:-:S02]  /*2950*/  LOP3.LUT R229, R229, 0x1c00, R0, 0xf8, !PT ;  /* 0x00001c00e5e57812 */ /* 0x000fc400078ef800 */
[----:B------:R-:W-:Y:S02]  /*2960*/  CS2R R128, SRZ ;  /* 0x0000000000807805 */ /* 0x000fe4000001ff00 */
[----:B------:R-:W-:Y:S02]  /*2970*/  LOP3.LUT R15, R5, 0x8, R15, 0x78, !PT ;  /* 0x00000008050f7812 */ /* 0x000fe400078e780f */
[----:B------:R-:W-:Y:S02]  /*2980*/  CS2R R122, SRZ ;  /* 0x00000000007a7805 */ /* 0x000fe4000001ff00 */
[----:B------:R-:W-:Y:S02]  /*2990*/  LOP3.LUT R229, R229, R6, RZ, 0xfc, !PT ;  /* 0x00000006e5e57212 */ /* 0x000fe400078efcff */
[----:B------:R-:W-:Y:S02]  /*29a0*/  CS2R R120, SRZ ;  /* 0x0000000000787805 */ /* 0x000fe4000001ff00 */
[----:B------:R-:W-:-:S02]  /*29b0*/  SEL R226, R226, 0xffffffe0, !P1 ;  /* 0xffffffe0e2e27807 */ /* 0x000fc40004800000 */
[----:B------:R-:W-:Y:S01]  /*29c0*/  CS2R R118, SRZ ;  /* 0x0000000000767805 */ /* 0x000fe2000001ff00 */
[----:B------:R-:W-:-:S04]  /*29d0*/  DEPBAR.LE SB0, 0x1 ;  /* 0x000080400000791a */ /* 0x000fc80000000000 */
[C---:B--2---:R-:W-:Y:S01]  /*29e0*/  IMAD.SHL.U32 R3, R217.reuse, 0x40, RZ ;  /* 0x00000040d9037824 */ /* 0x044fe200078e00ff */
[----:B------:R-:W-:Y:S01]  /*29f0*/  SHF.R.U32.HI R234, RZ, 0x2, R217 ;  /* 0x00000002ffea7819 */ /* 0x000fe200000116d9 */
[----:B------:R-:W-:Y:S01]  /*2a00*/  IMAD.SHL.U32 R9, R217, 0x100, RZ ;  /* 0x00000100d9097824 */ /* 0x000fe200078e00ff */
[----:B------:R-:W-:Y:S01]  /*2a10*/  LEA R229, R229, UR5, 0x1 ;  /* 0x00000005e5e57c11 */ /* 0x000fe2000f8e08ff */
[----:B------:R-:W-:Y:S01]  /*2a20*/  BAR.SYNC.DEFER_BLOCKING 0x0 ;  /* 0x0000000000007b1d */ /* 0x000fe20000010000 */
[----:B------:R-:W-:Y:S01]  /*2a30*/  LOP3.LUT R223, R3, 0x1c0, RZ, 0xc0, !PT ;  /* 0x000001c003df7812 */ /* 0x000fe200078ec0ff */
[----:B------:R-:W-:Y:S01]  /*2a40*/  IMAD.SHL.U32 R2, R217, 0x8, RZ ;  /* 0x00000008d9027824 */ /* 0x000fe200078e00ff */
[----:B------:R-:W-:Y:S01]  /*2a50*/  LOP3.LUT R4, R3, 0x200, RZ, 0xc0, !PT ;  /* 0x0000020003047812 */ /* 0x000fe200078ec0ff */
[----:B------:R-:W-:Y:S01]  /*2a60*/  IMAD.SHL.U32 R0, R217, 0x20, RZ ;  /* 0x00000020d9007824 */ /* 0x000fe200078e00ff */
[----:B------:R-:W-:Y:S01]  /*2a70*/  LOP3.LUT R223, R223, 0x38, R234, 0xf8, !PT ;  /* 0x00000038dfdf7812 */ /* 0x000fe200078ef8ea */
[C---:B------:R-:W-:Y:S01]  /*2a80*/  IMAD.SHL.U32 R5, R217.reuse, 0x10, RZ ;  /* 0x00000010d9057824 */ /* 0x040fe200078e00ff */
[----:B------:R-:W-:Y:S01]  /*2a90*/  LOP3.LUT R4, R4, 0x1000, R9, 0xf8, !PT ;  /* 0x0000100004047812 */ /* 0x000fe200078ef809 */
[----:B------:R-:W-:Y:S01]  /*2aa0*/  IMAD.SHL.U32 R224, R217, 0x2, RZ ;  /* 0x00000002d9e07824 */ /* 0x000fe200078e00ff */
[----:B------:R-:W-:Y:S01]  /*2ab0*/  LOP3.LUT R223, R223, 0x38, R2, 0x78, !PT ;  /* 0x00000038dfdf7812 */ /* 0x000fe200078e7802 */
[----:B------:R-:W-:Y:S01]  /*2ac0*/  IMAD.IADD R220, R229, 0x1, R226 ;  /* 0x00000001e5dc7824 */ /* 0x000fe200078e02e2 */
[----:B------:R-:W-:-:S02]  /*2ad0*/  LOP3.LUT R8, R0, 0xe0, RZ, 0xc0, !PT ;  /* 0x000000e000087812 */ /* 0x000fc400078ec0ff */
[----:B------:R-:W-:Y:S02]  /*2ae0*/  CS2R R116, SRZ ;  /* 0x0000000000747805 */ /* 0x000fe4000001ff00 */
[----:B------:R-:W-:Y:S02]  /*2af0*/  LOP3.LUT R223, R4, R223, RZ, 0xfc, !PT ;  /* 0x000000df04df7212 */ /* 0x000fe400078efcff */
[----:B------:R-:W-:Y:S02]  /*2b00*/  CS2R R110, SRZ ;  /* 0x00000000006e7805 */ /* 0x000fe4000001ff00 */
[----:B------:R-:W-:Y:S02]  /*2b10*/  LOP3.LUT R4, R2, 0xe0, RZ, 0xc0, !PT ;  /* 0x000000e002047812 */ /* 0x000fe400078ec0ff */
[----:B------:R-:W-:Y:S02]  /*2b20*/  CS2R R108, SRZ ;  /* 0x00000000006c7805 */ /* 0x000fe4000001ff00 */
[----:B------:R-:W-:-:S02]  /*2b30*/  ISETP.GE.AND P6, PT, R7, R244, PT ;  /* 0x000000f40700720c */ /* 0x000fc40003fc6270 */
[----:B------:R-:W-:Y:S02]  /*2b40*/  CS2R R114, SRZ ;  /* 0x0000000000727805 */ /* 0x000fe4000001ff00 */
[----:B------:R-:W-:Y:S02]  /*2b50*/  LOP3.LUT R7, R8, 0x100, R5, 0xf8, !PT ;  /* 0x0000010008077812 */ /* 0x000fe400078ef805 */
[----:B------:R-:W-:Y:S02]  /*2b60*/  CS2R R112, SRZ ;  /* 0x0000000000707805 */ /* 0x000fe4000001ff00 */
[----:B------:R-:W-:Y:S02]  /*2b70*/  LOP3.LUT R5, R5, 0x600, RZ, 0xc0, !PT ;  /* 0x0000060005057812 */ /* 0x000fe400078ec0ff */
[----:B------:R-:W-:Y:S02]  /*2b80*/  CS2R R106, SRZ ;  /* 0x00000000006a7805 */ /* 0x000fe4000001ff00 */
[--C-:B------:R-:W-:Y:S01]  /*2b90*/  LOP3.LUT R249, R4, 0x18, R217.reuse, 0xf8, !PT ;  /* 0x0000001804f97812 */ /* 0x100fe200078ef8d9 */
[----:B------:R-:W-:Y:S01]  /*2ba0*/  VIADD R4, R229, 0x14000 ;  /* 0x00014000e5047836 */ /* 0x000fe20000000000 */
[----:B------:R-:W-:Y:S01]  /*2bb0*/  SHF.R.U32.HI R216, RZ, 0x3, R217 ;  /* 0x00000003ffd87819 */ /* 0x000fe200000116d9 */
[----:B------:R-:W2:Y:S01]  /*2bc0*/  LDSM.16.M88.4 R132, [R229+0x14000] ;  /* 0x01400000e584783b */ /* 0x000ea20000000200 */
[----:B------:R-:W-:Y:S01]  /*2bd0*/  LOP3.LUT R6, R5, 0x6, R224, 0xf8, !PT ;  /* 0x0000000605067812 */ /* 0x000fe200078ef8e0 */
[----:B------:R-:W-:Y:S01]  /*2be0*/  VIADD R5, R229, 0x14040 ;  /* 0x00014040e5057836 */ /* 0x000fe20000000000 */
[----:B------:R-:W-:Y:S01]  /*2bf0*/  LOP3.LUT R249, R249, 0x10, R216, 0x78, !PT ;  /* 0x00000010f9f97812 */ /* 0x000fe200078e78d8 */
[----:B------:R-:W-:Y:S01]  /*2c00*/  @P0 VIADD R5, R4, 0xffffffc0 ;  /* 0xffffffc004050836 */ /* 0x000fe20000000000 */
[----:B------:R-:W1:Y:S01]  /*2c10*/  LDSM.16.M88.4 R148, [R229+0x15000] ;  /* 0x01500000e594783b */ /* 0x000e620000000200 */
[----:B------:R-:W-:-:S02]  /*2c20*/  LOP3.LUT P4, RZ, R217, 0x4, RZ, 0xc0, !PT ;  /* 0x00000004d9ff7812 */ /* 0x000fc4000788c0ff */
[----:B------:R-:W-:Y:S02]  /*2c30*/  CS2R R104, SRZ ;  /* 0x0000000000687805 */ /* 0x000fe4000001ff00 */
[----:B------:R-:W-:Y:S01]  /*2c40*/  LOP3.LUT R249, R6, R249, RZ, 0xfc, !PT ;  /* 0x000000f906f97212 */ /* 0x000fe200078efcff */
[----:B------:R-:W1:Y:S01]  /*2c50*/  LDSM.16.M88.4 R164, [R229+0x16000] ;  /* 0x01600000e5a4783b */ /* 0x000e620000000200 */
[----:B------:R-:W-:Y:S01]  /*2c60*/  IMAD.IADD R4, R226, 0x1, R5 ;  /* 0x00000001e2047824 */ /* 0x000fe200078e0205 */
[----:B------:R-:W-:Y:S01]  /*2c70*/  LOP3.LUT R228, R228, R15, RZ, 0xfc, !PT ;  /* 0x0000000fe4e47212 */ /* 0x000fe200078efcff */
[----:B------:R-:W-:Y:S01]  /*2c80*/  IMAD.MOV.U32 R6, RZ, RZ, 0x240 ;  /* 0x00000240ff067424 */ /* 0x000fe200078e00ff */
[----:B------:R-:W1:Y:S01]  /*2c90*/  LDSM.16.M88.4 R180, [R229+0x17000] ;  /* 0x01700000e5b4783b */ /* 0x000e620000000200 */
[----:B------:R-:W-:Y:S02]  /*2ca0*/  SEL R227, R227, 0xffffffc0, !P0 ;  /* 0xffffffc0e3e37807 */ /* 0x000fe40004000000 */
[----:B------:R-:W-:-:S02]  /*2cb0*/  CS2R R102, SRZ ;  /* 0x0000000000667805 */ /* 0x000fc4000001ff00 */
[----:B------:R-:W-:Y:S01]  /*2cc0*/  LEA R228, R228, UR5, 0x1 ;  /* 0x00000005e4e47c11 */ /* 0x000fe2000f8e08ff */
[----:B------:R-:W1:Y:S01]  /*2cd0*/  LDSM.16.M88.4 R136, [R220+0x14000] ;  /* 0x01400000dc88783b */ /* 0x000e620000000200 */
[----:B------:R-:W-:Y:S01]  /*2ce0*/  LOP3.LUT R222, R217, 0x8, RZ, 0xc0, !PT ;  /* 0x00000008d9de7812 */ /* 0x000fe200078ec0ff */
[----:B------:R-:W-:Y:S01]  /*2cf0*/  IMAD.IADD R219, R229, 0x1, R227 ;  /* 0x00000001e5db7824 */ /* 0x000fe200078e02e3 */
[----:B------:R-:W-:Y:S01]  /*2d00*/  SHF.R.U32.HI R9, RZ, 0x3, R7 ;  /* 0x00000003ff097819 */ /* 0x000fe20000011607 */
[----:B------:R-:W2:Y:S01]  /*2d10*/  LDSM.16.M88.4 R152, [R220+0x15000] ;  /* 0x01500000dc98783b */ /* 0x000ea20000000200 */
[--C-:B------:R-:W-:Y:S01]  /*2d20*/  IMAD.IADD R227, R227, 0x1, R228.reuse ;  /* 0x00000001e3e37824 */ /* 0x100fe200078e02e4 */
[----:B------:R-:W-:Y:S02]  /*2d30*/  CS2R R100, SRZ ;  /* 0x0000000000647805 */ /* 0x000fe4000001ff00 */
[----:B------:R-:W-:Y:S01]  /*2d40*/  LOP3.LUT R222, R222, 0x38, R9, 0x78, !PT ;  /* 0x00000038dede7812 */ /* 0x000fe200078e7809 */
[----:B------:R-:W2:Y:S01]  /*2d50*/  LDSM.16.M88.4 R168, [R220+0x16000] ;  /* 0x01600000dca8783b */ /* 0x000ea20000000200 */
[C---:B------:R-:W-:Y:S01]  /*2d60*/  IMAD.IADD R225, R226.reuse, 0x1, R228 ;  /* 0x00000001e2e17824 */ /* 0x040fe200078e02e4 */
[----:B------:R-:W-:Y:S01]  /*2d70*/  CS2R R38, SRZ ;  /* 0x0000000000267805 */ /* 0x000fe2000001ff00 */
[----:B------:R-:W-:Y:S01]  /*2d80*/  IMAD.IADD R218, R226, 0x1, R219 ;  /* 0x00000001e2da7824 */ /* 0x000fe200078e02db */
[----:B------:R-:W2:Y:S01]  /*2d90*/  LDSM.16.M88.4 R184, [R220+0x17000] ;  /* 0x01700000dcb8783b */ /* 0x000ea20000000200 */
[----:B------:R-:W-:-:S02]  /*2da0*/  LOP3.LUT R222, R222, R7, RZ, 0x3c, !PT ;  /* 0x00000007dede7212 */ /* 0x000fc400078e3cff */
[----:B------:R-:W-:Y:S02]  /*2db0*/  CS2R R36, SRZ ;  /* 0x0000000000247805 */ /* 0x000fe4000001ff00 */
[----:B------:R-:W-:Y:S01]  /*2dc0*/  CS2R R42, SRZ ;  /* 0x00000000002a7805 */ /* 0x000fe2000001ff00 */
[----:B------:R-:W2:Y:S01]  /*2dd0*/  LDSM.16.M88.4 R140, [R5] ;  /* 0x00000000058c783b */ /* 0x000ea20000000200 */
[----:B------:R-:W-:Y:S02]  /*2de0*/  CS2R R40, SRZ ;  /* 0x0000000000287805 */ /* 0x000fe4000001ff00 */
[----:B------:R-:W-:Y:S02]  /*2df0*/  CS2R R34, SRZ ;  /* 0x0000000000227805 */ /* 0x000fe4000001ff00 */
[----:B------:R-:W-:Y:S01]  /*2e00*/  CS2R R32, SRZ ;  /* 0x0000000000207805 */ /* 0x000fe2000001ff00 */
[----:B------:R-:W2:Y:S01]  /*2e10*/  LDSM.16.M88.4 R156, [R5+0x1000] ;  /* 0x00100000059c783b */ /* 0x000ea20000000200 */
[----:B------:R-:W-:-:S02]  /*2e20*/  CS2R R30, SRZ ;  /* 0x00000000001e7805 */ /* 0x000fc4000001ff00 */
[----:B------:R-:W-:Y:S02]  /*2e30*/  CS2R R28, SRZ ;  /* 0x00000000001c7805 */ /* 0x000fe4000001ff00 */
[----:B------:R-:W-:Y:S01]  /*2e40*/  CS2R R22, SRZ ;  /* 0x0000000000167805 */ /* 0x000fe2000001ff00 */
[----:B------:R-:W2:Y:S01]  /*2e50*/  LDSM.16.M88.4 R172, [R5+0x2000] ;  /* 0x0020000005ac783b */ /* 0x000ea20000000200 */
[----:B------:R-:W-:Y:S02]  /*2e60*/  CS2R R20, SRZ ;  /* 0x0000000000147805 */ /* 0x000fe4000001ff00 */
[----:B------:R-:W-:Y:S02]  /*2e70*/  CS2R R26, SRZ ;  /* 0x00000000001a7805 */ /* 0x000fe4000001ff00 */
[----:B------:R-:W-:Y:S01]  /*2e80*/  CS2R R24, SRZ ;  /* 0x0000000000187805 */ /* 0x000fe2000001ff00 */
[----:B------:R4:W2:Y:S01]  /*2e90*/  LDSM.16.M88.4 R188, [R5+0x3000] ;  /* 0x0030000005bc783b */ /* 0x0008a20000000200 */
[----:B------:R-:W-:-:S02]  /*2ea0*/  CS2R R18, SRZ ;  /* 0x0000000000127805 */ /* 0x000fc4000001ff00 */
[----:B-1----:R-:W-:Y:S02]  /*2eb0*/  CS2R R16, SRZ ;  /* 0x0000000000107805 */ /* 0x002fe4000001ff00 */
[----:B------:R-:W-:Y:S01]  /*2ec0*/  CS2R R14, SRZ ;  /* 0x00000000000e7805 */ /* 0x000fe2000001ff00 */
[----:B------:R-:W1:Y:S01]  /*2ed0*/  LDSM.16.M88.4 R144, [R4] ;  /* 0x000000000490783b */ /* 0x000e620000000200 */
[----:B------:R-:W-:Y:S01]  /*2ee0*/  CS2R R12, SRZ ;  /* 0x00000000000c7805 */ /* 0x000fe2000001ff00 */
[----:B------:R-:W-:Y:S01]  /*2ef0*/  IMAD.SHL.U32 R221, R217, 0x4, RZ ;  /* 0x00000004d9dd7824 */ /* 0x000fe200078e00ff */
[----:B------:R-:W1:Y:S01]  /*2f00*/  LDCU UR11, c[0x0][0x440] ;  /* 0x00008800ff0b77ac */ /* 0x000e620008000800 */
[----:B------:R-:W1:Y:S01]  /*2f10*/  LDSM.16.M88.4 R160, [R4+0x1000] ;  /* 0x0010000004a0783b */ /* 0x000e620000000200 */
[----:B------:R-:W-:Y:S01]  /*2f20*/  IMAD.IADD R226, R226, 0x1, R227 ;  /* 0x00000001e2e27824 */ /* 0x000fe200078e02e3 */
[----:B------:R-:W1:Y:S02]  /*2f30*/  LDCU UR12, c[0x0][0x3e0] ;  /* 0x00007c00ff0c77ac */ /* 0x000e640008000800 */
[----:B------:R-:W1:Y:S01]  /*2f40*/  LDSM.16.M88.4 R176, [R4+0x2000] ;  /* 0x0020000004b0783b */ /* 0x000e620000000200 */
[----:B------:R-:W1:Y:S03]  /*2f50*/  LDCU UR13, c[0x0][0x45c] ;  /* 0x00008b80ff0d77ac */ /* 0x000e660008000800 */
[----:B------:R2:W1:Y:S01]  /*2f60*/  LDSM.16.M88.4 R192, [R4+0x3000] ;  /* 0x0030000004c0783b */ /* 0x0004620000000200 */
[----:B---3--:R-:W-:Y:S01]  /*2f70*/  USHF.L.U32 UR10, UR10, 0x6, URZ ;  /* 0x000000060a0a7899 */ /* 0x008fe200080006ff */
[----:B----4-:R-:W-:-:S02]  /*2f80*/  @P6 LOP3.LUT R5, R224, 0x6, RZ, 0xc0, !PT ;  /* 0x00000006e0056812 */ /* 0x010fc400078ec0ff */
[----:B--2---:R-:W-:Y:S02]  /*2f90*/  SEL R4, R6, 0x1c0, !P4 ;  /* 0x000001c006047807 */ /* 0x004fe40006000000 */
[----:B------:R-:W-:-:S05]  /*2fa0*/  @P6 LOP3.LUT R4, R5, 0x70, R216, 0xf8, !PT ;  /* 0x0000007005046812 */ /* 0x000fca00078ef8d8 */
[----:B------:R2:W-:Y:S02]  /*2fb0*/  @P6 STL [R1+0x18], R4 ;  /* 0x0000180401006387 */ /* 0x0005e40000100800 */
.L_x_43:
[----:B------:R-:W0:Y:S01]  /*2fc0*/  LDGDEPBAR ;  /* 0x00000000000079af */ /* 0x000e220000000000 */
[C---:B-----5:R-:W-:Y:S01]  /*2fd0*/  FMUL.FTZ R73, R241.reuse, 1.4426950216293334961 ;  /* 0x3fb8aa3bf1497820 */ /* 0x060fe20000410000 */
[----:B------:R-:W-:Y:S01]  /*2fe0*/  FSETP.NEU.FTZ.AND P0, PT, R241, -INF , PT ;  /* 0xff800000f100780b */ /* 0x000fe20003f1d000 */
[----:B------:R-:W-:Y:S02]  /*2ff0*/  FMUL.FTZ R74, R240, 1.4426950216293334961 ;  /* 0x3fb8aa3bf04a7820 */ /* 0x000fe40000410000 */
[----:B------:R-:W3:Y:S01]  /*3000*/  LDL R68, [R1+0x18] ;  /* 0x0000180001447983 */ /* 0x000ee20000100800 */
[----:B------:R-:W-:Y:S01]  /*3010*/  LEA R231, R222, UR4, 0x1 ;  /* 0x00000004dee77c11 */ /* 0x000fe2000f8e08ff */
[----:B------:R-:W-:Y:S01]  /*3020*/  IMAD.MOV.U32 R239, RZ, RZ, R237 ;  /* 0x000000ffffef7224 */ /* 0x000fe200078e00ed */
[----:B------:R-:W-:Y:S02]  /*3030*/  FSEL R73, R73, RZ, P0 ;  /* 0x000000ff49497208 */ /* 0x000fe40000000000 */
[----:B------:R-:W-:Y:S02]  /*3040*/  FSETP.NEU.FTZ.AND P0, PT, R240, -INF , PT ;  /* 0xff800000f000780b */ /* 0x000fe40003f1d000 */
[----:B------:R-:W-:Y:S02]  /*3050*/  LEA R230, R223, UR4, 0x1 ;  /* 0x00000004dfe67c11 */ /* 0x000fe4000f8e08ff */
[----:B------:R-:W-:Y:S02]  /*3060*/  FSEL R74, R74, RZ, P0 ;  /* 0x000000ff4a4a7208 */ /* 0x000fe40000000000 */
[----:B------:R-:W-:Y:S02]  /*3070*/  ISETP.NE.AND P5, PT, R242, RZ, PT ;  /* 0x000000fff200720c */ /* 0x000fe40003fa5270 */
[----:B------:R-:W-:Y:S02]  /*3080*/  SHF.R.U32.HI R232, RZ, 0x1, R217 ;  /* 0x00000001ffe87819 */ /* 0x000fe400000116d9 */
[----:B------:R-:W-:Y:S01]  /*3090*/  LOP3.LUT R212, R0, 0x400, RZ, 0xc0, !PT ;  /* 0x0000040000d47812 */ /* 0x000fe200078ec0ff */
[----:B---3--:R-:W-:Y:S01]  /*30a0*/  @P6 IMAD R71, R248, 0x20, R68 ;  /* 0x00000020f8476824 */ /* 0x008fe200078e0244 */
[----:B------:R-:W-:Y:S04]  /*30b0*/  DEPBAR.LE SB0, 0x0 ;  /* 0x000080000000791a */ /* 0x000fe80000000000 */
[----:B------:R-:W-:Y:S01]  /*30c0*/  BAR.SYNC.DEFER_BLOCKING 0x0 ;  /* 0x0000000000007b1d */ /* 0x000fe20000010000 */
[C---:B------:R-:W-:Y:S01]  /*30d0*/  @P6 VIADD R69, R71.reuse, 0x1 ;  /* 0x0000000147456836 */ /* 0x040fe20000000000 */
[CC--:B------:R-:W-:Y:S01]  /*30e0*/  @P6 ISETP.GE.AND P1, PT, R71.reuse, R244.reuse, PT ;  /* 0x000000f44700620c */ /* 0x0c0fe20003f26270 */
[C---:B------:R-:W-:Y:S02]  /*30f0*/  @P6 VIADD R75, R71.reuse, 0x8 ;  /* 0x00000008474b6836 */ /* 0x040fe40000000000 */
[----:B------:R-:W-:Y:S01]  /*3100*/  @P6 VIADD R71, R71, 0x9 ;  /* 0x0000000947476836 */ /* 0x000fe20000000000 */
[-C--:B------:R-:W-:Y:S02]  /*3110*/  @P6 ISETP.GE.AND P2, PT, R69, R244.reuse, PT ;  /* 0x000000f44500620c */ /* 0x080fe40003f46270 */
[-C--:B------:R-:W-:Y:S01]  /*3120*/  @P6 ISETP.GE.AND P0, PT, R75, R244.reuse, PT ;  /* 0x000000f44b00620c */ /* 0x080fe20003f06270 */
[----:B-1----:R-:W-:Y:S05]  /*3130*/  LDSM.16.M88.4 R44, [R228] ;  /* 0x00000000e42c783b */ /* 0x002fea0000000200 */
[----:B------:R-:W2:Y:S05]  /*3140*/  LDSM.16.M88.4 R48, [R229+0x10000] ;  /* 0x01000000e530783b */ /* 0x000eaa0000000200 */
[----:B------:R-:W-:Y:S05]  /*3150*/  LDSM.16.M88.4 R52, [R225] ;  /* 0x00000000e134783b */ /* 0x000fea0000000200 */
[----:B------:R-:W3:Y:S05]  /*3160*/  LDSM.16.M88.4 R56, [R220+0x10000] ;  /* 0x01000000dc38783b */ /* 0x000eea0000000200 */
[----:B------:R-:W-:Y:S05]  /*3170*/  LDSM.16.M88.4 R60, [R227] ;  /* 0x00000000e33c783b */ /* 0x000fea0000000200 */
[----:B------:R-:W4:Y:S01]  /*3180*/  LDSM.16.M88.4 R64, [R219+0x10000] ;  /* 0x01000000db40783b */ /* 0x000f220000000200 */
[C---:B--2---:R-:W-:Y:S08]  /*3190*/  HMMA.16816.F32 R4, R44.reuse, R48, RZ ;  /* 0x000000302c04723c */ /* 0x044ff000000018ff */
[----:B------:R-:W-:Y:S01]  /*31a0*/  HMMA.16816.F32 R8, R44, R50, RZ ;  /* 0x000000322c08723c */ /* 0x000fe200000018ff */
[----:B------:R-:W-:Y:S05]  /*31b0*/  LDSM.16.M88.4 R44, [R226] ;  /* 0x00000000e22c783b */ /* 0x000fea0000000200 */
[----:B------:R-:W2:Y:S06]  /*31c0*/  LDSM.16.M88.4 R48, [R218+0x10000] ;  /* 0x01000000da30783b */ /* 0x000eac0000000200 */
[C---:B---3--:R-:W-:Y:S08]  /*31d0*/  HMMA.16816.F32 R4, R52.reuse, R56, R4 ;  /* 0x000000383404723c */ /* 0x048ff00000001804 */
[----:B------:R-:W-:Y:S01]  /*31e0*/  HMMA.16816.F32 R8, R52, R58, R8 ;  /* 0x0000003a3408723c */ /* 0x000fe20000001808 */
[----:B------:R-:W-:Y:S05]  /*31f0*/  LDSM.16.M88.4 R52, [R228+0x2000] ;  /* 0x00200000e434783b */ /* 0x000fea0000000200 */
[----:B------:R-:W3:Y:S06]  /*3200*/  LDSM.16.M88.4 R56, [R229+0x11000] ;  /* 0x01100000e538783b */ /* 0x000eec0000000200 */
[C---:B----4-:R-:W-:Y:S08]  /*3210*/  HMMA.16816.F32 R4, R60.reuse, R64, R4 ;  /* 0x000000403c04723c */ /* 0x050ff00000001804 */
[----:B------:R-:W-:Y:S01]  /*3220*/  HMMA.16816.F32 R8, R60, R66, R8 ;  /* 0x000000423c08723c */ /* 0x000fe20000001808 */
[----:B------:R-:W-:Y:S05]  /*3230*/  LDSM.16.M88.4 R60, [R225+0x2000] ;  /* 0x00200000e13c783b */ /* 0x000fea0000000200 */
[----:B------:R-:W4:Y:S06]  /*3240*/  LDSM.16.M88.4 R64, [R220+0x11000] ;  /* 0x01100000dc40783b */ /* 0x000f2c0000000200 */
[C---:B--2---:R-:W-:Y:S08]  /*3250*/  HMMA.16816.F32 R4, R44.reuse, R48, R4 ;  /* 0x000000302c04723c */ /* 0x044ff00000001804 */
[----:B------:R-:W-:Y:S01]  /*3260*/  HMMA.16816.F32 R8, R44, R50, R8 ;  /* 0x000000322c08723c */ /* 0x000fe20000001808 */
[----:B------:R-:W-:Y:S05]  /*3270*/  LDSM.16.M88.4 R44, [R227+0x2000] ;  /* 0x00200000e32c783b */ /* 0x000fea0000000200 */
        /* <DEDUP_REMOVED lines=38> */
[----:B------:R-:W-:Y:S11]  /*34e0*/  HMMA.16816.F32 R8, R52, R58, R8 ;  /* 0x0000003a3408723c */ /* 0x000ff60000001808 */
[----:B------:R-:W-:Y:S01]  /*34f0*/  @!UPT UIADD3 URZ, UPT, UPT, URZ, URZ, URZ ;  /* 0x000000fffffff290 */ /* 0x000fe2000fffe0ff */
[C---:B----4-:R-:W-:Y:S08]  /*3500*/  HMMA.16816.F32 R4, R60.reuse, R64, R4 ;  /* 0x000000403c04723c */ /* 0x050ff00000001804 */
[----:B------:R-:W-:Y:S11]  /*3510*/  HMMA.16816.F32 R8, R60, R66, R8 ;  /* 0x000000423c08723c */ /* 0x000ff60000001808 */
[----:B------:R-:W-:Y:S01]  /*3520*/  @!UPT UIADD3 URZ, UPT, UPT, URZ, URZ, URZ ;  /* 0x000000fffffff290 */ /* 0x000fe2000fffe0ff */
[C---:B--2---:R-:W-:Y:S01]  /*3530*/  HMMA.16816.F32 R4, R44.reuse, R48, R4 ;  /* 0x000000302c04723c */ /* 0x044fe20000001804 */
[----:B------:R-:W-:Y:S04]  /*3540*/  IMAD.MOV.U32 R48, RZ, RZ, 0x240 ;  /* 0x00000240ff307424 */ /* 0x000fe800078e00ff */
[----:B------:R-:W-:Y:S02]  /*3550*/  LOP3.LUT R49, R221, 0x20, RZ, 0xc0, !PT ;  /* 0x00000020dd317812 */ /* 0x000fe400078ec0ff */
[----:B------:R-:W-:Y:S01]  /*3560*/  SEL R48, R48, 0x1c0, !P4 ;  /* 0x000001c030307807 */ /* 0x000fe20006000000 */
[----:B------:R-:W-:Y:S11]  /*3570*/  HMMA.16816.F32 R8, R44, R50, R8 ;  /* 0x000000322c08723c */ /* 0x000ff60000001808 */
[----:B------:R-:W-:Y:S02]  /*3580*/  @P6 FSEL R4, R4, -INF , !P1 ;  /* 0xff80000004046808 */ /* 0x000fe40004800000 */
[----:B------:R-:W-:Y:S02]  /*3590*/  @P6 FSEL R6, R6, -INF , !P1 ;  /* 0xff80000006066808 */ /* 0x000fe40004800000 */
[----:B------:R-:W-:Y:S01]  /*35a0*/  @P6 ISETP.GE.AND P1, PT, R71, R244, PT ;  /* 0x000000f44700620c */ /* 0x000fe20003f26270 */
[--C-:B-1----:R-:W-:Y:S01]  /*35b0*/  FFMA.FTZ R68, R4, UR13, -R73.reuse ;  /* 0x0000000d04447c23 */ /* 0x102fe20008010849 */
[----:B------:R-:W-:Y:S01]  /*35c0*/  @P6 FSEL R5, R5, -INF , !P2 ;  /* 0xff80000005056808 */ /* 0x000fe20005000000 */
[--C-:B------:R-:W-:Y:S01]  /*35d0*/  FFMA.FTZ R70, R6, UR13, -R74.reuse ;  /* 0x0000000d06467c23 */ /* 0x100fe2000801084a */
[----:B------:R-:W-:Y:S02]  /*35e0*/  @P6 FSEL R10, R10, -INF , !P0 ;  /* 0xff8000000a0a6808 */ /* 0x000fe40004000000 */
[----:B------:R-:W-:Y:S01]  /*35f0*/  @P6 FSEL R7, R7, -INF , !P2 ;  /* 0xff80000007076808 */ /* 0x000fe20005000000 */
[--C-:B------:R-:W-:Y:S01]  /*3600*/  FFMA.FTZ R69, R5, UR13, -R73.reuse ;  /* 0x0000000d05457c23 */ /* 0x100fe20008010849 */
[----:B------:R-:W-:Y:S01]  /*3610*/  @P6 FSEL R11, R11, -INF , !P1 ;  /* 0xff8000000b0b6808 */ /* 0x000fe20004800000 */
[--C-:B------:R-:W-:Y:S01]  /*3620*/  FFMA.FTZ R81, R10, UR13, -R74.reuse ;  /* 0x0000000d0a517c23 */ /* 0x100fe2000801084a */
[----:B------:R-:W-:Y:S01]  /*3630*/  @P6 FSEL R8, R8, -INF , !P0 ;  /* 0xff80000008086808 */ /* 0x000fe20004000000 */
[--C-:B------:R-:W-:Y:S01]  /*3640*/  FFMA.FTZ R76, R7, UR13, -R74.reuse ;  /* 0x0000000d074c7c23 */ /* 0x100fe2000801084a */
[----:B------:R-:W-:Y:S01]  /*3650*/  @P6 FSEL R9, R9, -INF , !P1 ;  /* 0xff80000009096808 */ /* 0x000fe20004800000 */
[----:B------:R-:W-:Y:S01]  /*3660*/  FFMA.FTZ R74, R11, UR13, -R74 ;  /* 0x0000000d0b4a7c23 */ /* 0x000fe2000801084a */
[----:B------:R-:W-:Y:S01]  /*3670*/  MUFU.EX2 R68, R68 ;  /* 0x0000004400447308 */ /* 0x000fe20000000800 */
[--C-:B------:R-:W-:Y:S01]  /*3680*/  FFMA.FTZ R72, R8, UR13, -R73.reuse ;  /* 0x0000000d08487c23 */ /* 0x100fe20008010849 */
[----:B------:R-:W-:Y:S01]  /*3690*/  LEA R82, P0, R243, R238, 0x2 ;  /* 0x000000eef3527211 */ /* 0x000fe200078010ff */
[----:B------:R-:W-:Y:S03]  /*36a0*/  FFMA.FTZ R73, R9, UR13, -R73 ;  /* 0x0000000d09497c23 */ /* 0x000fe60008010849 */
[----:B------:R-:W-:Y:S04]  /*36b0*/  LEA.HI.X R83, R243, R239, RZ, 0x2, P0 ;  /* 0x000000eff3537211 */ /* 0x000fe800000f14ff */
[----:B------:R1:W-:Y:S10]  /*36c0*/  MUFU.EX2 R71, R76 ;  /* 0x0000004c00477308 */ /* 0x0003f40000000800 */
[----:B------:R2:W-:Y:S10]  /*36d0*/  MUFU.EX2 R80, R74 ;  /* 0x0000004a00507308 */ /* 0x0005f40000000800 */
[----:B------:R-:W3:Y:S01]  /*36e0*/  MUFU.EX2 R69, R69 ;  /* 0x0000004500457308 */ /* 0x000ee20000000800 */
[C---:B-1----:R-:W-:Y:S05]  /*36f0*/  LEA R76, R249.reuse, UR30, 0x1 ;  /* 0x0000001ef94c7c11 */ /* 0x042fea000f8e08ff */
[C---:B------:R-:W-:Y:S04]  /*3700*/  IMAD.IADD R78, R76.reuse, 0x1, R48 ;  /* 0x000000014c4e7824 */ /* 0x040fe800078e0230 */
[----:B------:R-:W1:Y:S01]  /*3710*/  MUFU.EX2 R70, R70 ;  /* 0x0000004600467308 */ /* 0x000e620000000800 */
[----:B--2---:R-:W-:Y:S01]  /*3720*/  LEA R74, R249, UR4, 0x1 ;  /* 0x00000004f94a7c11 */ /* 0x004fe2000f8e08ff */
[----:B------:R-:W-:Y:S04]  /*3730*/  IMAD.IADD R77, R76, 0x1, -R49 ;  /* 0x000000014c4d7824 */ /* 0x000fe800078e0a31 */
[----:B------:R-:W-:Y:S04]  /*3740*/  IMAD.IADD R76, R48, 0x1, R77 ;  /* 0x00000001304c7824 */ /* 0x000fe800078e024d */
[----:B------:R-:W-:Y:S01]  /*3750*/  MUFU.EX2 R75, R73 ;  /* 0x00000049004b7308 */ /* 0x000fe20000000800 */
[----:B---3--:R-:W-:Y:S05]  /*3760*/  F2FP.F16.F32.PACK_AB R85, R69, R68 ;  /* 0x000000444555723e */ /* 0x008fea00000000ff */
[----:B------:R-:W-:Y:S04]  /*3770*/  STS [R74+0x15000], R85 ;  /* 0x015000554a007388 */ /* 0x000fe80000000800 */
[----:B------:R-:W2:Y:S01]  /*3780*/  MUFU.EX2 R72, R72 ;  /* 0x0000004800487308 */ /* 0x000ea20000000800 */
[----:B-1----:R-:W-:Y:S05]  /*3790*/  F2FP.F16.F32.PACK_AB R79, R71, R70 ;  /* 0x00000046474f723e */ /* 0x002fea00000000ff */
[----:B------:R1:W-:Y:S04]  /*37a0*/  STS [R78], R79 ;  /* 0x0000004f4e007388 */ /* 0x0003e80000000800 */
[----:B------:R-:W3:Y:S01]  /*37b0*/  MUFU.EX2 R73, R81 ;  /* 0x0000005100497308 */ /* 0x000ee20000000800 */
[----:B--2---:R-:W-:Y:S05]  /*37c0*/  F2FP.F16.F32.PACK_AB R84, R75, R72 ;  /* 0x000000484b54723e */ /* 0x004fea00000000ff */
[----:B------:R2:W-:Y:S01]  /*37d0*/  STS [R77+0x10], R84 ;  /* 0x000010544d007388 */ /* 0x0005e20000000800 */
[----:B---3--:R-:W-:Y:S05]  /*37e0*/  F2FP.F16.F32.PACK_AB R81, R80, R73 ;  /* 0x000000495051723e */ /* 0x008fea00000000ff */
[----:B------:R3:W-:Y:S05]  /*37f0*/  STS [R76+0x10], R81 ;  /* 0x000010514c007388 */ /* 0x0007ea0000000800 */
[----:B------:R-:W4:Y:S05]  /*3800*/  LDSM.16.M88.4 R44, [R228+0x8000] ;  /* 0x00800000e42c783b */ /* 0x000f2a0000000200 */
[----:B------:R-:W4:Y:S05]  /*3810*/  LDSM.16.M88.4 R48, [R225+0x8000] ;  /* 0x00800000e130783b */ /* 0x000f2a0000000200 */
[----:B-1----:R-:W4:Y:S01]  /*3820*/  LDG.E R79, desc[UR26][R82.64] ;  /* 0x0000001a524f7981 */ /* 0x002f22000c1e1900 */
[----:B--2---:R-:W-:Y:S04]  /*3830*/  LEA R84, R222, UR30, 0x1 ;  /* 0x0000001ede547c11 */ /* 0x004fe8000f8e08ff */
[----:B------:R-:W1:Y:S01]  /*3840*/  LDSM.16.M88.4 R52, [R227+0x8000] ;  /* 0x00800000e334783b */ /* 0x000e620000000200 */
[C---:B------:R-:W-:Y:S02]  /*3850*/  VIADD R88, R84.reuse, 0x20 ;  /* 0x0000002054587836 */ /* 0x040fe40000000000 */
[----:B------:R-:W-:Y:S02]  /*3860*/  @P4 VIADD R88, R84, 0xffffffe0 ;  /* 0xffffffe054584836 */ /* 0x000fe40000000000 */
[----:B---3--:R2:W3:Y:S01]  /*3870*/  LDG.E R81, desc[UR26][R82.64+0x20] ;  /* 0x0000201a52517981 */ /* 0x0084e2000c1e1900 */
[C---:B----4-:R-:W-:Y:S08]  /*3880*/  HMMA.16816.F32 R4, R44.reuse, R132, RZ ;  /* 0x000000842c04723c */ /* 0x050ff000000018ff */
[----:B------:R-:W-:Y:S01]  /*3890*/  HMMA.16816.F32 R8, R44, R134, RZ ;  /* 0x000000862c08723c */ /* 0x000fe200000018ff */
[----:B------:R-:W4:Y:S11]  /*38a0*/  LDSM.16.M88.4 R44, [R226+0x8000] ;  /* 0x00800000e22c783b */ /* 0x000f360000000200 */
[C---:B------:R-:W-:Y:S08]  /*38b0*/  HMMA.16816.F32 R4, R48.reuse, R136, R4 ;  /* 0x000000883004723c */ /* 0x040ff00000001804 */
[----:B------:R-:W-:Y:S01]  /*38c0*/  HMMA.16816.F32 R8, R48, R138, R8 ;  /* 0x0000008a3008723c */ /* 0x000fe20000001808 */
[----:B------:R-:W2:Y:S11]  /*38d0*/  LDSM.16.M88.4 R48, [R228+0xa000] ;  /* 0x00a00000e430783b */ /* 0x000eb60000000200 */
[C---:B-1----:R-:W-:Y:S08]  /*38e0*/  HMMA.16816.F32 R4, R52.reuse, R140, R4 ;  /* 0x0000008c3404723c */ /* 0x042ff00000001804 */
[----:B------:R-:W-:Y:S01]  /*38f0*/  HMMA.16816.F32 R8, R52, R142, R8 ;  /* 0x0000008e3408723c */ /* 0x000fe20000001808 */
[----:B------:R-:W1:Y:S11]  /*3900*/  LDSM.16.M88.4 R52, [R225+0xa000] ;  /* 0x00a00000e134783b */ /* 0x000e760000000200 */
[C---:B----4-:R-:W-:Y:S08]  /*3910*/  HMMA.16816.F32 R4, R44.reuse, R144, R4 ;  /* 0x000000902c04723c */ /* 0x050ff00000001804 */
[----:B------:R-:W-:Y:S01]  /*3920*/  HMMA.16816.F32 R8, R44, R146, R8 ;  /* 0x000000922c08723c */ /* 0x000fe20000001808 */
[----:B------:R-:W4:Y:S11]  /*3930*/  LDSM.16.M88.4 R44, [R227+0xa000] ;  /* 0x00a00000e32c783b */ /* 0x000f360000000200 */
[C---:B--2---:R-:W-:Y:S08]  /*3940*/  HMMA.16816.F32 R4, R48.reuse, R148, R4 ;  /* 0x000000943004723c */ /* 0x044ff00000001804 */
        /* <DEDUP_REMOVED lines=27> */
[----:B------:R-:W-:Y:S11]  /*3b00*/  HMMA.16816.F32 R8, R48, R186, R8 ;  /* 0x000000ba3008723c */ /* 0x000ff60000001808 */
[----:B------:R-:W-:Y:S01]  /*3b10*/  @!UPT UIADD3 URZ, UPT, UPT, URZ, URZ, URZ ;  /* 0x000000fffffff290 */ /* 0x000fe2000fffe0ff */
[C---:B-1----:R-:W-:Y:S08]  /*3b20*/  HMMA.16816.F32 R4, R52.reuse, R188, R4 ;  /* 0x000000bc3404723c */ /* 0x042ff00000001804 */
[----:B------:R-:W-:Y:S11]  /*3b30*/  HMMA.16816.F32 R8, R52, R190, R8 ;  /* 0x000000be3408723c */ /* 0x000ff60000001808 */
[----:B------:R-:W-:Y:S01]  /*3b40*/  @!UPT UIADD3 URZ, UPT, UPT, URZ, URZ, URZ ;  /* 0x000000fffffff290 */ /* 0x000fe2000fffe0ff */
[C---:B----4-:R-:W-:Y:S08]  /*3b50*/  HMMA.16816.F32 R4, R44.reuse, R192, R4 ;  /* 0x000000c02c04723c */ /* 0x050ff00000001804 */
[----:B------:R-:W-:Y:S11]  /*3b60*/  HMMA.16816.F32 R8, R44, R194, R8 ;  /* 0x000000c22c08723c */ /* 0x000ff60000001808 */
[C---:B------:R-:W-:Y:S01]  /*3b70*/  FADD.FTZ R83, -R79.reuse, R4 ;  /* 0x000000044f537221 */ /* 0x040fe20000010100 */
[----:B------:R-:W-:Y:S03]  /*3b80*/  FADD.FTZ R82, -R79, R5 ;  /* 0x000000054f527221 */ /* 0x000fe60000010100 */
[----:B------:R-:W-:Y:S01]  /*3b90*/  FMUL.FTZ R83, R68, R83 ;  /* 0x0000005344537220 */ /* 0x000fe20000410000 */
[----:B------:R-:W-:Y:S03]  /*3ba0*/  FMUL.FTZ R82, R69, R82 ;  /* 0x0000005245527220 */ /* 0x000fe60000410000 */
[C---:B------:R-:W-:Y:S01]  /*3bb0*/  FADD.FTZ R69, -R79.reuse, R8 ;  /* 0x000000084f457221 */ /* 0x040fe20000010100 */
[----:B------:R-:W-:Y:S01]  /*3bc0*/  FADD.FTZ R68, -R79, R9 ;  /* 0x000000094f447221 */ /* 0x000fe20000010100 */
[----:B------:R-:W-:Y:S01]  /*3bd0*/  F2FP.F16.F32.PACK_AB R83, R82, R83 ;  /* 0x000000535253723e */ /* 0x000fe200000000ff */
[C---:B---3--:R-:W-:Y:S01]  /*3be0*/  FADD.FTZ R79, -R81.reuse, R6 ;  /* 0x00000006514f7221 */ /* 0x048fe20000010100 */
[C---:B------:R-:W-:Y:S01]  /*3bf0*/  FADD.FTZ R82, -R81.reuse, R7 ;  /* 0x0000000751527221 */ /* 0x040fe20000010100 */
[----:B------:R-:W-:Y:S01]  /*3c00*/  FMUL.FTZ R69, R72, R69 ;  /* 0x0000004548457220 */ /* 0x000fe20000410000 */
[----:B------:R-:W-:Y:S01]  /*3c10*/  FADD.FTZ R72, -R81, R10 ;  /* 0x0000000a51487221 */ /* 0x000fe20000010100 */
[----:B------:R-:W-:Y:S01]  /*3c20*/  FMUL.FTZ R79, R70, R79 ;  /* 0x0000004f464f7220 */ /* 0x000fe20000410000 */
[----:B------:R-:W-:Y:S01]  /*3c30*/  FMUL.FTZ R82, R71, R82 ;  /* 0x0000005247527220 */ /* 0x000fe20000410000 */
[----:B------:R-:W-:Y:S01]  /*3c40*/  FMUL.FTZ R68, R75, R68 ;  /* 0x000000444b447220 */ /* 0x000fe20000410000 */
[----:B------:R-:W-:Y:S01]  /*3c50*/  FADD.FTZ R81, -R81, R11 ;  /* 0x0000000b51517221 */ /* 0x000fe20000010100 */
[----:B------:R-:W-:Y:S01]  /*3c60*/  STS [R74+0x14000], R83 ;  /* 0x014000534a007388 */ /* 0x000fe20000000800 */
[----:B------:R-:W-:Y:S01]  /*3c70*/  FMUL.FTZ R72, R73, R72 ;  /* 0x0000004849487220 */ /* 0x000fe20000410000 */
[----:B------:R-:W-:Y:S01]  /*3c80*/  F2FP.F16.F32.PACK_AB R79, R82, R79 ;  /* 0x0000004f524f723e */ /* 0x000fe200000000ff */
[----:B------:R-:W-:Y:S01]  /*3c90*/  FMUL.FTZ R81, R80, R81 ;  /* 0x0000005150517220 */ /* 0x000fe20000410000 */
[----:B------:R-:W-:Y:S03]  /*3ca0*/  F2FP.F16.F32.PACK_AB R80, R68, R69 ;  /* 0x000000454450723e */ /* 0x000fe600000000ff */
[----:B------:R-:W-:Y:S01]  /*3cb0*/  STS [R78+-0x1000], R79 ;  /* 0xfff0004f4e007388 */ /* 0x000fe20000000800 */
[----:B------:R-:W-:Y:S04]  /*3cc0*/  F2FP.F16.F32.PACK_AB R85, R81, R72 ;  /* 0x000000485155723e */ /* 0x000fe800000000ff */
[----:B------:R-:W-:Y:S05]  /*3cd0*/  STS [R77+-0xff0], R80 ;  /* 0xfff010504d007388 */ /* 0x000fea0000000800 */
[----:B------:R-:W-:Y:S01]  /*3ce0*/  STS [R76+-0xff0], R85 ;  /* 0xfff010554c007388 */ /* 0x000fe20000000800 */
[----:B------:R-:W-:Y:S06]  /*3cf0*/  BAR.SYNC.DEFER_BLOCKING 0x0 ;  /* 0x0000000000007b1d */ /* 0x000fec0000010000 */
[----:B------:R-:W-:Y:S05]  /*3d00*/  LDSM.16.MT88.4 R44, [R231+0x15000] ;  /* 0x01500000e72c783b */ /* 0x000fea0000004200 */
[----:B------:R-:W1:Y:S05]  /*3d10*/  LDSM.16.MT88.4 R48, [R230+0x8000] ;  /* 0x00800000e630783b */ /* 0x000e6a0000004200 */
[----:B------:R-:W2:Y:S05]  /*3d20*/  LDSM.16.MT88.4 R52, [R88] ;  /* 0x000000005834783b */ /* 0x000eaa0000004200 */
[----:B------:R-:W3:Y:S05]  /*3d30*/  LDSM.16.MT88.4 R56, [R230+0xc000] ;  /* 0x00c00000e638783b */ /* 0x000eea0000004200 */
[----:B------:R-:W-:Y:S05]  /*3d40*/  LDSM.16.MT88.4 R60, [R231+0x15400] ;  /* 0x01540000e73c783b */ /* 0x000fea0000004200 */
[----:B------:R-:W4:Y:S05]  /*3d50*/  LDSM.16.MT88.4 R64, [R230+0x8800] ;  /* 0x00880000e640783b */ /* 0x000f2a0000004200 */
[----:B------:R-:W4:Y:S05]  /*3d60*/  LDSM.16.MT88.4 R68, [R88+0x400] ;  /* 0x000400005844783b */ /* 0x000f2a0000004200 */
[----:B------:R-:W4:Y:S05]  /*3d70*/  LDSM.16.MT88.4 R72, [R230+0xc800] ;  /* 0x00c80000e648783b */ /* 0x000f2a0000004200 */
[----:B------:R-:W-:Y:S01]  /*3d80*/  LDSM.16.MT88.4 R76, [R230+0x9000] ;  /* 0x00900000e64c783b */ /* 0x000fe20000004200 */
[-C--:B-1----:R-:W-:Y:S04]  /*3d90*/  HMMA.16816.F32 R12, R44, R48.reuse, R12 ;  /* 0x000000302c0c723c */ /* 0x082fe8000000180c */
[----:B------:R-:W-:Y:S05]  /*3da0*/  LDSM.16.MT88.4 R80, [R88+0x800] ;  /* 0x000800005850783b */ /* 0x000fea0000004200 */
[----:B------:R-:W-:Y:S01]  /*3db0*/  LDSM.16.MT88.4 R84, [R230+0xd000] ;  /* 0x00d00000e654783b */ /* 0x000fe20000004200 */
[C---:B--2---:R-:W-:Y:S08]  /*3dc0*/  HMMA.16816.F32 R16, R52.reuse, R48, R16 ;  /* 0x000000303410723c */ /* 0x044ff00000001810 */
[-C--:B------:R-:W-:Y:S08]  /*3dd0*/  HMMA.16816.F32 R20, R52, R50.reuse, R20 ;  /* 0x000000323414723c */ /* 0x080ff00000001814 */
[C---:B------:R-:W-:Y:S01]  /*3de0*/  HMMA.16816.F32 R24, R44.reuse, R50, R24 ;  /* 0x000000322c18723c */ /* 0x040fe20000001818 */
[----:B------:R-:W1:Y:S07]  /*3df0*/  LDSM.16.MT88.4 R48, [R231+0x15800] ;  /* 0x01580000e730783b */ /* 0x000e6e0000004200 */
[-C--:B---3--:R-:W-:Y:S08]  /*3e00*/  HMMA.16816.F32 R28, R44, R56.reuse, R28 ;  /* 0x000000382c1c723c */ /* 0x088ff0000000181c */
[C---:B------:R-:W-:Y:S08]  /*3e10*/  HMMA.16816.F32 R32, R52.reuse, R56, R32 ;  /* 0x000000383420723c */ /* 0x040ff00000001820 */
[-C--:B------:R-:W-:Y:S01]  /*3e20*/  HMMA.16816.F32 R36, R52, R58.reuse, R36 ;  /* 0x0000003a3424723c */ /* 0x080fe20000001824 */
[----:B------:R-:W-:Y:S07]  /*3e30*/  LDSM.16.MT88.4 R52, [R230+0x9800] ;  /* 0x00980000e634783b */ /* 0x000fee0000004200 */
[----:B------:R-:W-:Y:S01]  /*3e40*/  HMMA.16816.F32 R40, R44, R58, R40 ;  /* 0x0000003a2c28723c */ /* 0x000fe20000001828 */
[----:B------:R-:W2:Y:S05]  /*3e50*/  LDSM.16.MT88.4 R44, [R231+0x15c00] ;  /* 0x015c0000e72c783b */ /* 0x000eaa0000004200 */
[----:B------:R-:W3:Y:S02]  /*3e60*/  LDSM.16.MT88.4 R56, [R88+0xc00] ;  /* 0x000c00005838783b */ /* 0x000ee40000004200 */
[-C--:B----4-:R-:W-:Y:S08]  /*3e70*/  HMMA.16816.F32 R12, R60, R64.reuse, R12 ;  /* 0x000000403c0c723c */ /* 0x090ff0000000180c */
[C---:B------:R-:W-:Y:S08]  /*3e80*/  HMMA.16816.F32 R16, R68.reuse, R64, R16 ;  /* 0x000000404410723c */ /* 0x040ff00000001810 */
[-C--:B------:R-:W-:Y:S08]  /*3e90*/  HMMA.16816.F32 R20, R68, R66.reuse, R20 ;  /* 0x000000424414723c */ /* 0x080ff00000001814 */
[C---:B------:R-:W-:Y:S01]  /*3ea0*/  HMMA.16816.F32 R24, R60.reuse, R66, R24 ;  /* 0x000000423c18723c */ /* 0x040fe20000001818 */
[----:B------:R-:W4:Y:S01]  /*3eb0*/  LDSM.16.MT88.4 R64, [R230+0xd800] ;  /* 0x00d80000e640783b */ /* 0x000f220000004200 */
[----:B------:R-:W-:Y:S06]  /*3ec0*/  BAR.SYNC.DEFER_BLOCKING 0x0 ;  /* 0x0000000000007b1d */ /* 0x000fec0000010000 */
[-C--:B------:R-:W-:Y:S08]  /*3ed0*/  HMMA.16816.F32 R28, R60, R72.reuse, R28 ;  /* 0x000000483c1c723c */ /* 0x080ff0000000181c */
[C---:B------:R-:W-:Y:S08]  /*3ee0*/  HMMA.16816.F32 R32, R68.reuse, R72, R32 ;  /* 0x000000484420723c */ /* 0x040ff00000001820 */
[-C--:B------:R-:W-:Y:S08]  /*3ef0*/  HMMA.16816.F32 R36, R68, R74.reuse, R36 ;  /* 0x0000004a4424723c */ /* 0x080ff00000001824 */
[----:B------:R-:W-:Y:S08]  /*3f00*/  HMMA.16816.F32 R40, R60, R74, R40 ;  /* 0x0000004a3c28723c */ /* 0x000ff00000001828 */
[-C--:B-1----:R-:W-:Y:S08]  /*3f10*/  HMMA.16816.F32 R12, R48, R76.reuse, R12 ;  /* 0x0000004c300c723c */ /* 0x082ff0000000180c */
[C---:B------:R-:W-:Y:S08]  /*3f20*/  HMMA.16816.F32 R16, R80.reuse, R76, R16 ;  /* 0x0000004c5010723c */ /* 0x040ff00000001810 */
[-C--:B------:R-:W-:Y:S08]  /*3f30*/  HMMA.16816.F32 R20, R80, R78.reuse, R20 ;  /* 0x0000004e5014723c */ /* 0x080ff00000001814 */
[C---:B------:R-:W-:Y:S08]  /*3f40*/  HMMA.16816.F32 R24, R48.reuse, R78, R24 ;  /* 0x0000004e3018723c */ /* 0x040ff00000001818 */
[-C--:B------:R-:W-:Y:S08]  /*3f50*/  HMMA.16816.F32 R28, R48, R84.reuse, R28 ;  /* 0x00000054301c723c */ /* 0x080ff0000000181c */
[C---:B------:R-:W-:Y:S08]  /*3f60*/  HMMA.16816.F32 R32, R80.reuse, R84, R32 ;  /* 0x000000545020723c */ /* 0x040ff00000001820 */
[-C--:B------:R-:W-:Y:S08]  /*3f70*/  HMMA.16816.F32 R36, R80, R86.reuse, R36 ;  /* 0x000000565024723c */ /* 0x080ff00000001824 */
[----:B------:R-:W-:Y:S04]  /*3f80*/  HMMA.16816.F32 R40, R48, R86, R40 ;  /* 0x000000563028723c */ /* 0x000fe80000001828 */
[----:B------:R-:W-:Y:S02]  /*3f90*/  LOP3.LUT R49, R224, 0x20, RZ, 0xc0, !PT ;  /* 0x00000020e0317812 */ /* 0x000fe400078ec0ff */
[----:B------:R-:W-:Y:S02]  /*3fa0*/  LOP3.LUT R48, R0, 0x1e0, RZ, 0xc0, !PT ;  /* 0x000001e000307812 */ /* 0x000fe400078ec0ff */
[-C--:B--2---:R-:W-:Y:S05]  /*3fb0*/  HMMA.16816.F32 R12, R44, R52.reuse, R12 ;  /* 0x000000342c0c723c */ /* 0x084fea000000180c */
[----:B------:R-:W-:Y:S02]  /*3fc0*/  LOP3.LUT R50, R49, 0x18, R216, 0xf8, !PT ;  /* 0x0000001831327812 */ /* 0x000fe400078ef8d8 */
[----:B------:R-:W-:Y:S01]  /*3fd0*/  LOP3.LUT R51, R48, 0x38, R221, 0x78, !PT ;  /* 0x0000003830337812 */ /* 0x000fe200078e78dd */
[C---:B---3--:R-:W-:Y:S04]  /*3fe0*/  HMMA.16816.F32 R16, R56.reuse, R52, R16 ;  /* 0x000000343810723c */ /* 0x048fe80000001810 */
[--C-:B------:R-:W-:Y:S04]  /*3ff0*/  LOP3.LUT R49, R50, 0x1c0, R3.reuse, 0xf8, !PT ;  /* 0x000001c032317812 */ /* 0x100fe800078ef803 */
[-C--:B------:R-:W-:Y:S03]  /*4000*/  HMMA.16816.F32 R20, R56, R54.reuse, R20 ;  /* 0x000000363814723c */ /* 0x080fe60000001814 */
[----:B------:R-:W-:Y:S02]  /*4010*/  LOP3.LUT R48, R49, 0x38, R2, 0x78, !PT ;  /* 0x0000003831307812 */ /* 0x000fe400078e7802 */
[----:B------:R-:W-:Y:S02]  /*4020*/  LOP3.LUT R49, R51, 0x8, R232, 0x78, !PT ;  /* 0x0000000833317812 */ /* 0x000fe400078e78e8 */
[----:B------:R-:W-:Y:S01]  /*4030*/  LOP3.LUT R233, R48, 0x200, R3, 0xf8, !PT ;  /* 0x0000020030e97812 */ /* 0x000fe200078ef803 */
[C---:B------:R-:W-:Y:S04]  /*4040*/  HMMA.16816.F32 R24, R44.reuse, R54, R24 ;  /* 0x000000362c18723c */ /* 0x040fe80000001818 */
[----:B------:R-:W-:Y:S01]  /*4050*/  IMAD R212, R49, 0x2, R212 ;  /* 0x0000000231d47824 */ /* 0x000fe200078e02d4 */
[----:B------:R-:W-:Y:S03]  /*4060*/  LEA R233, R233, UR4, 0x1 ;  /* 0x00000004e9e97c11 */ /* 0x000fe6000f8e08ff */
[-C--:B----4-:R-:W-:Y:S08]  /*4070*/  HMMA.16816.F32 R28, R44, R64.reuse, R28 ;  /* 0x000000402c1c723c */ /* 0x090ff0000000181c */
[C---:B------:R-:W-:Y:S08]  /*4080*/  HMMA.16816.F32 R32, R56.reuse, R64, R32 ;  /* 0x000000403820723c */ /* 0x040ff00000001820 */
[-C--:B------:R-:W-:Y:S08]  /*4090*/  HMMA.16816.F32 R36, R56, R66.reuse, R36 ;  /* 0x000000423824723c */ /* 0x080ff00000001824 */
[----:B------:R-:W-:Y:S01]  /*40a0*/  HMMA.16816.F32 R40, R44, R66, R40 ;  /* 0x000000422c28723c */ /* 0x000fe20000001828 */
[----:B------:R-:W-:Y:S08]  /*40b0*/  @!UPT UIADD3 URZ, UPT, UPT, URZ, URZ, URZ ;  /* 0x000000fffffff290 */ /* 0x000ff0000fffe0ff */
[----:B------:R-:W-:Y:S11]  /*40c0*/  @!P5 BRA `(.L_x_41) ;  /* 0x0000000000f0d947 */ /* 0x000ff60003800000 */
[----:B------:R-:W2:Y:S01]  /*40d0*/  LDL.LU.64 R90, [R1] ;  /* 0x00000000015a7983 */ /* 0x000ea20000300a00 */
[----:B------:R-:W-:Y:S02]  /*40e0*/  IADD3 R4, P0, PT, RZ, -UR28, RZ ;  /* 0x8000001cff047c10 */ /* 0x000fe4000ff1e0ff */
[----:B------:R-:W-:Y:S03]  /*40f0*/  LOP3.LUT R89, R2, 0x38, RZ, 0xc0, !PT ;  /* 0x0000003802597812 */ /* 0x000fe600078ec0ff */
[----:B------:R-:W-:Y:S01]  /*4100*/  IMAD.X R5, RZ, RZ, ~UR10, P0 ;  /* 0x8000000aff057e24 */ /* 0x000fe200080e06ff */
[C---:B------:R-:W-:Y:S04]  /*4110*/  ISETP.GE.AND P3, PT, R89.reuse, UR11, PT ;  /* 0x0000000b59007c0c */ /* 0x040fe8000bf66270 */
[----:B------:R-:W-:Y:S04]  /*4120*/  SHF.R.S64 R4, R4, 0x1f, R5 ;  /* 0x0000001f04047819 */ /* 0x000fe80000001005 */
[----:B--2---:R-:W-:Y:S02]  /*4130*/  IADD3 R6, P0, PT, R90, R4, RZ ;  /* 0x000000045a067210 */ /* 0x004fe40007f1e0ff */
[----:B------:R-:W-:Y:S02]  /*4140*/  LOP3.LUT R4, R89, 0x40, RZ, 0xfc, !PT ;  /* 0x0000004059047812 */ /* 0x000fe400078efcff */
[----:B------:R-:W-:Y:S01]  /*4150*/  LEA.HI.X.SX32 R7, R5, R91, 0x1, P0 ;  /* 0x0000005b05077211 */ /* 0x000fe200000f0eff */
[----:B------:R-:W-:Y:S01]  /*4160*/  IMAD.MOV.U32 R8, RZ, RZ, R6 ;  /* 0x000000ffff087224 */ /* 0x000fe200078e0006 */
[----:B------:R-:W-:Y:S02]  /*4170*/  ISETP.GE.AND P2, PT, R4, UR11, PT ;  /* 0x0000000b04007c0c */ /* 0x000fe4000bf46270 */
[C---:B------:R-:W-:Y:S01]  /*4180*/  LOP3.LUT R4, R89.reuse, 0x80, RZ, 0xfc, !PT ;  /* 0x0000008059047812 */ /* 0x040fe200078efcff */
[----:B------:R-:W-:Y:S01]  /*4190*/  IMAD.MOV.U32 R9, RZ, RZ, R7 ;  /* 0x000000ffff097224 */ /* 0x000fe200078e0007 */
[----:B------:R-:W-:Y:S02]  /*41a0*/  LEA R6, P0, R236, R8, 0x1 ;  /* 0x00000008ec067211 */ /* 0x000fe400078008ff */
[----:B------:R-:W-:Y:S02]  /*41b0*/  ISETP.GE.AND P1, PT, R4, UR11, PT ;  /* 0x0000000b04007c0c */ /* 0x000fe4000bf26270 */
[----:B------:R-:W-:Y:S01]  /*41c0*/  @!PT LDS RZ, [RZ] ;  /* 0x00000000fffff984 */ /* 0x000fe20000000800 */
[----:B------:R-:W-:Y:S01]  /*41d0*/  @!PT LDS RZ, [RZ] ;  /* 0x00000000fffff984 */ /* 0x000fe20000000800 */
[----:B------:R-:W-:Y:S01]  /*41e0*/  @!PT LDS RZ, [RZ] ;  /* 0x00000000fffff984 */ /* 0x000fe20000000800 */
[----:B------:R1:W-:Y:S01]  /*41f0*/  @!P3 LDGSTS.E.BYPASS.LTC128B.128 [R247+0x8000], desc[UR26][R8.64] ;  /* 0x0800000008f7bfae */ /* 0x0003e2000b981a1a */
[----:B------:R-:W-:Y:S02]  /*4200*/  LEA.HI.X R7, R236, R9, R235, 0x1, P0 ;  /* 0x00000009ec077211 */ /* 0x000fe400000f0ceb */
[----:B------:R-:W-:Y:S01]  /*4210*/  LOP3.LUT R5, R89, 0xc0, RZ, 0xfc, !PT ;  /* 0x000000c059057812 */ /* 0x000fe200078efcff */
[----:B------:R1:W-:Y:S03]  /*4220*/  @P3 STS.128 [R247+0x8000], RZ ;  /* 0x008000fff7003388 */ /* 0x0003e60000000c00 */
[----:B------:R-:W-:Y:S01]  /*4230*/  ISETP.GE.AND P0, PT, R5, UR11, PT ;  /* 0x0000000b05007c0c */ /* 0x000fe2000bf06270 */
        /* <DEDUP_REMOVED lines=35> */
[----:B------:R1:W-:Y:S04]  /*4470*/  STL.64 [R1], R8 ;  /* 0x0000000801007387 */ /* 0x0003e80000100a00 */
[----:B------:R-:W0:Y:S02]  /*4480*/  LDGDEPBAR ;  /* 0x00000000000079af */ /* 0x000e240000000000 */
.L_x_41:
[----:B------:R-:W-:Y:S01]  /*4490*/  LDSM.16.M88.4 R196, [R212+UR4+0x14000] ;  /* 0x01400004d4c4783b */ /* 0x000fe20008000200 */
[----:B------:R-:W-:Y:S02]  /*44a0*/  VIADD R5, R212, UR4 ;  /* 0x00000004d4057c36 */ /* 0x000fe40008000000 */
[----:B------:R-:W-:Y:S01]  /*44b0*/  IMAD R239, R252, UR12, RZ ;  /* 0x0000000cfcef7c24 */ /* 0x000fe2000f8e02ff */
[----:B------:R-:W1:Y:S01]  /*44c0*/  LDSM.16.MT88.4 R48, [R233+0x10000] ;  /* 0x01000000e930783b */ /* 0x000e620000004200 */
[C---:B------:R-:W-:Y:S02]  /*44d0*/  VIADD R4, R5.reuse, 0x14000 ;  /* 0x0001400005047836 */ /* 0x040fe40000000000 */
[----:B------:R-:W-:Y:S01]  /*44e0*/  VIADD R72, R5, 0x14020 ;  /* 0x0001402005487836 */ /* 0x000fe20000000000 */
[----:B------:R-:W2:Y:S01]  /*44f0*/  LDSM.16.M88.4 R92, [R212+UR4+0x14800] ;  /* 0x01480004d45c783b */ /* 0x000ea20008000200 */
[----:B------:R-:W-:Y:S03]  /*4500*/  @P4 VIADD R72, R4, 0xffffffe0 ;  /* 0xffffffe004484836 */ /* 0x000fe60000000000 */
[----:B------:R-:W3:Y:S04]  /*4510*/  LDSM.16.MT88.4 R64, [R233+0x11000] ;  /* 0x01100000e940783b */ /* 0x000ee80000004200 */
[----:B------:R-:W4:Y:S04]  /*4520*/  LDSM.16.MT88.4 R80, [R233+0x12000] ;  /* 0x01200000e950783b */ /* 0x000f280000004200 */
[----:B------:R-:W-:Y:S04]  /*4530*/  LDSM.16.M88.4 R200, [R72] ;  /* 0x0000000048c8783b */ /* 0x000fe80000000200 */
[----:B------:R4:W-:Y:S04]  /*4540*/  LDSM.16.M88.4 R208, [R72+0x800] ;  /* 0x0008000048d0783b */ /* 0x0009e80000000200 */
[----:B------:R-:W4:Y:S04]  /*4550*/  LDSM.16.MT88.4 R96, [R233+0x13000] ;  /* 0x01300000e960783b */ /* 0x000f280000004200 */
[----:B------:R-:W4:Y:S04]  /*4560*/  LDSM.16.MT88.4 R204, [R233+0x10800] ;  /* 0x01080000e9cc783b */ /* 0x000f280000004200 */
[----:B------:R-:W4:Y:S01]  /*4570*/  LDSM.16.MT88.4 R212, [R233+0x11800] ;  /* 0x01180000e9d4783b */ /* 0x000f220000004200 */
[-C--:B-1----:R-:W-:Y:S08]  /*4580*/  HMMA.16816.F32 R4, R196, R48.reuse, RZ ;  /* 0x00000030c404723c */ /* 0x082ff000000018ff */
[C---:B--2---:R-:W-:Y:S08]  /*4590*/  HMMA.16816.F32 R8, R92.reuse, R48, RZ ;  /* 0x000000305c08723c */ /* 0x044ff000000018ff */
[-C--:B------:R-:W-:Y:S08]  /*45a0*/  HMMA.16816.F32 R44, R92, R50.reuse, RZ ;  /* 0x000000325c2c723c */ /* 0x080ff000000018ff */
[C---:B------:R-:W-:Y:S08]  /*45b0*/  HMMA.16816.F32 R48, R196.reuse, R50, RZ ;  /* 0x00000032c430723c */ /* 0x040ff000000018ff */
[-C--:B---3--:R-:W-:Y:S08]  /*45c0*/  HMMA.16816.F32 R52, R196, R64.reuse, RZ ;  /* 0x00000040c434723c */ /* 0x088ff000000018ff */
[C---:B------:R-:W-:Y:S08]  /*45d0*/  HMMA.16816.F32 R56, R92.reuse, R64, RZ ;  /* 0x000000405c38723c */ /* 0x040ff000000018ff */
[-C--:B------:R-:W-:Y:S08]  /*45e0*/  HMMA.16816.F32 R60, R92, R66.reuse, RZ ;  /* 0x000000425c3c723c */ /* 0x080ff000000018ff */
[C---:B------:R-:W-:Y:S08]  /*45f0*/  HMMA.16816.F32 R64, R196.reuse, R66, RZ ;  /* 0x00000042c440723c */ /* 0x040ff000000018ff */
[-C--:B----4-:R-:W-:Y:S08]  /*4600*/  HMMA.16816.F32 R68, R196, R80.reuse, RZ ;  /* 0x00000050c444723c */ /* 0x090ff000000018ff */
[C---:B------:R-:W-:Y:S08]  /*4610*/  HMMA.16816.F32 R72, R92.reuse, R80, RZ ;  /* 0x000000505c48723c */ /* 0x040ff000000018ff */
[-C--:B------:R-:W-:Y:S08]  /*4620*/  HMMA.16816.F32 R76, R92, R82.reuse, RZ ;  /* 0x000000525c4c723c */ /* 0x080ff000000018ff */
[C---:B------:R-:W-:Y:S08]  /*4630*/  HMMA.16816.F32 R80, R196.reuse, R82, RZ ;  /* 0x00000052c450723c */ /* 0x040ff000000018ff */
[-C--:B------:R-:W-:Y:S08]  /*4640*/  HMMA.16816.F32 R84, R196, R96.reuse, RZ ;  /* 0x00000060c454723c */ /* 0x080ff000000018ff */
[C---:B------:R-:W-:Y:S08]  /*4650*/  HMMA.16816.F32 R88, R92.reuse, R96, RZ ;  /* 0x000000605c58723c */ /* 0x040ff000000018ff */
[-C--:B------:R-:W-:Y:S08]  /*4660*/  HMMA.16816.F32 R92, R92, R98.reuse, RZ ;  /* 0x000000625c5c723c */ /* 0x080ff000000018ff */
[----:B------:R-:W-:Y:S01]  /*4670*/  HMMA.16816.F32 R96, R196, R98, RZ ;  /* 0x00000062c460723c */ /* 0x000fe200000018ff */
[----:B------:R-:W1:Y:S07]  /*4680*/  LDSM.16.MT88.4 R196, [R233+0x12800] ;  /* 0x01280000e9c4783b */ /* 0x000e6e0000004200 */
[-C--:B------:R-:W-:Y:S08]  /*4690*/  HMMA.16816.F32 R4, R200, R204.reuse, R4 ;  /* 0x000000ccc804723c */ /* 0x080ff00000001804 */
[C---:B------:R-:W-:Y:S04]  /*46a0*/  HMMA.16816.F32 R8, R208.reuse, R204, R8 ;  /* 0x000000ccd008723c */ /* 0x040fe80000001808 */
[----:B------:R-:W-:Y:S04]  /*46b0*/  IMAD.U32 R205, R239, -0x40, RZ ;  /* 0xffffffc0efcd7824 */ /* 0x000fe800078e00ff */
[-C--:B------:R-:W-:Y:S03]  /*46c0*/  HMMA.16816.F32 R44, R208, R206.reuse, R44 ;  /* 0x000000ced02c723c */ /* 0x080fe6000000182c */
[C---:B------:R-:W-:Y:S04]  /*46d0*/  LEA R250, P0, R205.reuse, R250, 0x2 ;  /* 0x000000facdfa7211 */ /* 0x040fe800078010ff */
[----:B------:R-:W-:Y:S01]  /*46e0*/  LEA.HI.X.SX32 R251, R205, R251, 0x2, P0 ;  /* 0x000000fbcdfb7211 */ /* 0x000fe200000f16ff */
[C---:B------:R-:W-:Y:S01]  /*46f0*/  HMMA.16816.F32 R48, R200.reuse, R206, R48 ;  /* 0x000000cec830723c */ /* 0x040fe20000001830 */
[----:B------:R-:W2:Y:S07]  /*4700*/  LDSM.16.MT88.4 R204, [R233+0x13800] ;  /* 0x01380000e9cc783b */ /* 0x000eae0000004200 */
[-C--:B------:R-:W-:Y:S08]  /*4710*/  HMMA.16816.F32 R52, R200, R212.reuse, R52 ;  /* 0x000000d4c834723c */ /* 0x080ff00000001834 */
[C---:B------:R-:W-:Y:S04]  /*4720*/  HMMA.16816.F32 R56, R208.reuse, R212, R56 ;  /* 0x000000d4d038723c */ /* 0x040fe80000001838 */
[----:B------:R-:W-:Y:S04]  /*4730*/  IMAD.SHL.U32 R213, R239, 0x8, RZ ;  /* 0x00000008efd57824 */ /* 0x000fe800078e00ff */
[-C--:B------:R-:W-:Y:S08]  /*4740*/  HMMA.16816.F32 R60, R208, R214.reuse, R60 ;  /* 0x000000d6d03c723c */ /* 0x080ff0000000183c */
[C---:B------:R-:W-:Y:S04]  /*4750*/  HMMA.16816.F32 R64, R200.reuse, R214, R64 ;  /* 0x000000d6c840723c */ /* 0x040fe80000001840 */
[C---:B------:R-:W-:Y:S04]  /*4760*/  LEA R214, P0, R213.reuse, R250, 0x2 ;  /* 0x000000fad5d67211 */ /* 0x040fe800078010ff */
[-C--:B-1----:R-:W-:Y:S03]  /*4770*/  HMMA.16816.F32 R68, R200, R196.reuse, R68 ;  /* 0x000000c4c844723c */ /* 0x082fe60000001844 */
[----:B------:R-:W-:Y:S02]  /*4780*/  LEA.HI.X.SX32 R215, R213, R251, 0x2, P0 ;  /* 0x000000fbd5d77211 */ /* 0x000fe400000f16ff */
[C---:B------:R-:W-:Y:S03]  /*4790*/  LEA R212, P0, R239.reuse, R214, 0x5 ;  /* 0x000000d6efd47211 */ /* 0x040fe600078028ff */
[C---:B------:R-:W-:Y:S04]  /*47a0*/  HMMA.16816.F32 R72, R208.reuse, R196, R72 ;  /* 0x000000c4d048723c */ /* 0x040fe80000001848 */
[C---:B------:R-:W-:Y:S02]  /*47b0*/  LEA.HI.X.SX32 R213, R239.reuse, R215, 0x5, P0 ;  /* 0x000000d7efd57211 */ /* 0x040fe400000f2eff */
[C---:B------:R-:W-:Y:S02]  /*47c0*/  LEA R196, P0, R239.reuse, R212, 0x5 ;  /* 0x000000d4efc47211 */ /* 0x040fe400078028ff */
[-C--:B------:R-:W-:Y:S03]  /*47d0*/  HMMA.16816.F32 R76, R208, R198.reuse, R76 ;  /* 0x000000c6d04c723c */ /* 0x080fe6000000184c */
[C---:B------:R-:W-:Y:S05]  /*47e0*/  LEA.HI.X.SX32 R197, R239.reuse, R213, 0x5, P0 ;  /* 0x000000d5efc57211 */ /* 0x040fea00000f2eff */
[C---:B------:R-:W-:Y:S04]  /*47f0*/  HMMA.16816.F32 R80, R200.reuse, R198, R80 ;  /* 0x000000c6c850723c */ /* 0x040fe80000001850 */
[C---:B------:R-:W-:Y:S04]  /*4800*/  LEA R198, P0, R239.reuse, R196, 0x5 ;  /* 0x000000c4efc67211 */ /* 0x040fe800078028ff */
[-C--:B--2---:R-:W-:Y:S03]  /*4810*/  HMMA.16816.F32 R84, R200, R204.reuse, R84 ;  /* 0x000000ccc854723c */ /* 0x084fe60000001854 */
[C---:B------:R-:W-:Y:S05]  /*4820*/  LEA.HI.X.SX32 R199, R239.reuse, R197, 0x5, P0 ;  /* 0x000000c5efc77211 */ /* 0x040fea00000f2eff */
[C---:B------:R-:W-:Y:S04]  /*4830*/  HMMA.16816.F32 R88, R208.reuse, R204, R88 ;  /* 0x000000ccd058723c */ /* 0x040fe80000001858 */
[C---:B------:R-:W-:Y:S04]  /*4840*/  LEA R204, P0, R239.reuse, R198, 0x5 ;  /* 0x000000c6efcc7211 */ /* 0x040fe800078028ff */
[-C--:B------:R-:W-:Y:S03]  /*4850*/  HMMA.16816.F32 R92, R208, R206.reuse, R92 ;  /* 0x000000ced05c723c */ /* 0x080fe6000000185c */
[C---:B------:R-:W-:Y:S02]  /*4860*/  LEA.HI.X.SX32 R205, R239.reuse, R199, 0x5, P0 ;  /* 0x000000c7efcd7211 */ /* 0x040fe400000f2eff */
[C---:B------:R-:W-:Y:S03]  /*4870*/  LEA R210, P0, R239.reuse, R204, 0x5 ;  /* 0x000000ccefd27211 */ /* 0x040fe600078028ff */
[----:B------:R-:W-:Y:S01]  /*4880*/  HMMA.16816.F32 R96, R200, R206, R96 ;  /* 0x000000cec860723c */ /* 0x000fe20000001860 */
[----:B------:R-:W2:Y:S03]  /*4890*/  LDL.64 R206, [R1+0x10] ;  /* 0x0000100001ce7983 */ /* 0x000ea60000100a00 */
[----:B------:R-:W-:Y:S02]  /*48a0*/  @P5 LOP3.LUT R201, R232, 0x30, RZ, 0xc0, !PT ;  /* 0x00000030e8c95812 */ /* 0x000fe400078ec0ff */
[----:B------:R-:W-:Y:S02]  /*48b0*/  LEA.HI.X.SX32 R211, R239, R205, 0x5, P0 ;  /* 0x000000cdefd37211 */ /* 0x000fe400000f2eff */
[----:B------:R-:W-:Y:S02]  /*48c0*/  @P5 LOP3.LUT R243, R201, 0x7, R234, 0xf8, !PT ;  /* 0x00000007c9f35812 */ /* 0x000fe400078ef8ea */
[C---:B------:R-:W-:Y:S04]  /*48d0*/  LEA R208, P0, R239.reuse, R210, 0x5 ;  /* 0x000000d2efd07211 */ /* 0x040fe800078028ff */
[C---:B------:R-:W-:Y:S03]  /*48e0*/  LEA.HI.X.SX32 R209, R239.reuse, R211, 0x5, P0 ;  /* 0x000000d3efd17211 */ /* 0x040fe600000f2eff */
[C---:B------:R-:W-:Y:S03]  /*48f0*/  IMAD.WIDE R202, R239.reuse, -0xc0, R208 ;  /* 0xffffff40efca7825 */ /* 0x040fe600078e02d0 */
[C---:B------:R-:W-:Y:S04]  /*4900*/  LEA R200, P0, R239.reuse, R202, 0x5 ;  /* 0x000000caefc87211 */ /* 0x040fe800078028ff */
[C---:B------:R-:W-:Y:S02]  /*4910*/  LEA.HI.X.SX32 R201, R239.reuse, R203, 0x5, P0 ;  /* 0x000000cbefc97211 */ /* 0x040fe400000f2eff */
[C---:B------:R-:W-:Y:S04]  /*4920*/  LEA R232, P0, R239.reuse, R200, 0x5 ;  /* 0x000000c8efe87211 */ /* 0x040fe800078028ff */
[----:B------:R-:W-:Y:S01]  /*4930*/  LEA.HI.X.SX32 R233, R239, R201, 0x5, P0 ;  /* 0x000000c9efe97211 */ /* 0x000fe200000f2eff */
[----:B--2---:R-:W-:Y:S05]  /*4940*/  @P5 IMAD.WIDE.U32 R206, R243, 0x4, R206 ;  /* 0x00000004f3ce5825 */ /* 0x004fea00078e00ce */
[----:B------:R-:W5:Y:S04]  /*4950*/  @P5 LDG.E R241, desc[UR26][R206.64+-0x100] ;  /* 0xffff001acef15981 */ /* 0x000f68000c1e1900 */
[----:B------:R1:W5:Y:S04]  /*4960*/  @P5 LDG.E R240, desc[UR26][R206.64+-0xe0] ;  /* 0xffff201acef05981 */ /* 0x000368000c1e1900 */
[----:B------:R-:W-:Y:S04]  /*4970*/  REDG.E.ADD.F32.FTZ.RN.STRONG.GPU desc[UR26][R250.64], R4 ;  /* 0x00000004fa0079a6 */ /* 0x000fe8000c12f31a */
[----:B------:R2:W-:Y:S04]  /*4980*/  REDG.E.ADD.F32.FTZ.RN.STRONG.GPU desc[UR26][R214.64], R5 ;  /* 0x00000005d60079a6 */ /* 0x0005e8000c12f31a */
[----:B------:R3:W-:Y:S04]  /*4990*/  REDG.E.ADD.F32.FTZ.RN.STRONG.GPU desc[UR26][R212.64], R6 ;  /* 0x00000006d40079a6 */ /* 0x0007e8000c12f31a */
[----:B------:R4:W-:Y:S04]  /*49a0*/  REDG.E.ADD.F32.FTZ.RN.STRONG.GPU desc[UR26][R196.64], R7 ;  /* 0x00000007c40079a6 */ /* 0x0009e8000c12f31a */
[----:B------:R4:W-:Y:S04]  /*49b0*/  REDG.E.ADD.F32.FTZ.RN.STRONG.GPU desc[UR26][R198.64], R8 ;  /* 0x00000008c60079a6 */ /* 0x0009e8000c12f31a */
[----:B------:R4:W-:Y:S01]  /*49c0*/  REDG.E.ADD.F32.FTZ.RN.STRONG.GPU desc[UR26][R204.64], R9 ;  /* 0x00000009cc0079a6 */ /* 0x0009e2000c12f31a */
[C---:B-1----:R-:W-:Y:S03]  /*49d0*/  LEA R206, P0, R239.reuse, R232, 0x5 ;  /* 0x000000e8efce7211 */ /* 0x042fe600078028ff */
[----:B------:R1:W-:Y:S01]  /*49e0*/  REDG.E.ADD.F32.FTZ.RN.STRONG.GPU desc[UR26][R210.64], R10 ;  /* 0x0000000ad20079a6 */ /* 0x0003e2000c12f31a */
[C---:B------:R-:W-:Y:S03]  /*49f0*/  LEA.HI.X.SX32 R207, R239.reuse, R233, 0x5, P0 ;  /* 0x000000e9efcf7211 */ /* 0x040fe600000f2eff */
[----:B------:R1:W-:Y:S01]  /*4a00*/  REDG.E.ADD.F32.FTZ.RN.STRONG.GPU desc[UR26][R208.64], R11 ;  /* 0x0000000bd00079a6 */ /* 0x0003e2000c12f31a */
[C---:B--2---:R-:W-:Y:S03]  /*4a10*/  LEA R214, P0, R239.reuse, R206, 0x5 ;  /* 0x000000ceefd67211 */ /* 0x044fe600078028ff */
[----:B------:R-:W-:Y:S01]  /*4a20*/  REDG.E.ADD.F32.FTZ.RN.STRONG.GPU desc[UR26][R250.64+0x80], R48 ;  /* 0x00008030fa0079a6 */ /* 0x000fe2000c12f31a */
[C---:B------:R-:W-:Y:S03]  /*4a30*/  LEA.HI.X.SX32 R215, R239.reuse, R207, 0x5, P0 ;  /* 0x000000cfefd77211 */ /* 0x040fe600000f2eff */
[----:B------:R2:W-:Y:S01]  /*4a40*/  REDG.E.ADD.F32.FTZ.RN.STRONG.GPU desc[UR26][R202.64+0x80], R49 ;  /* 0x00008031ca0079a6 */ /* 0x0005e2000c12f31a */
[C---:B---3--:R-:W-:Y:S03]  /*4a50*/  LEA R212, P0, R239.reuse, R214, 0x5 ;  /* 0x000000d6efd47211 */ /* 0x048fe600078028ff */
[----:B------:R3:W-:Y:S01]  /*4a60*/  REDG.E.ADD.F32.FTZ.RN.STRONG.GPU desc[UR26][R200.64+0x80], R50 ;  /* 0x00008032c80079a6 */ /* 0x0007e2000c12f31a */
[C---:B------:R-:W-:Y:S02]  /*4a70*/  LEA.HI.X.SX32 R213, R239.reuse, R215, 0x5, P0 ;  /* 0x000000d7efd57211 */ /* 0x040fe400000f2eff */
[C---:B------:R-:W-:Y:S01]  /*4a80*/  LEA R4, P0, R239.reuse, R212, 0x5 ;  /* 0x000000d4ef047211 */ /* 0x040fe200078028ff */
[----:B------:R3:W-:Y:S03]  /*4a90*/  REDG.E.ADD.F32.FTZ.RN.STRONG.GPU desc[UR26][R232.64+0x80], R51 ;  /* 0x00008033e80079a6 */ /* 0x0007e6000c12f31a */
[C---:B------:R-:W-:Y:S01]  /*4aa0*/  LEA.HI.X.SX32 R5, R239.reuse, R213, 0x5, P0 ;  /* 0x000000d5ef057211 */ /* 0x040fe200000f2eff */
[----:B------:R3:W-:Y:S04]  /*4ab0*/  REDG.E.ADD.F32.FTZ.RN.STRONG.GPU desc[UR26][R206.64+0x80], R44 ;  /* 0x0000802cce0079a6 */ /* 0x0007e8000c12f31a */
[----:B------:R3:W-:Y:S01]  /*4ac0*/  REDG.E.ADD.F32.FTZ.RN.STRONG.GPU desc[UR26][R214.64+0x80], R45 ;  /* 0x0000802dd60079a6 */ /* 0x0007e2000c12f31a */
[C---:B----4-:R-:W-:Y:S03]  /*4ad0*/  IMAD.WIDE R6, R239.reuse, -0xc0, R4 ;  /* 0xffffff40ef067825 */ /* 0x050fe600078e0204 */
[----:B------:R4:W-:Y:S01]  /*4ae0*/  REDG.E.ADD.F32.FTZ.RN.STRONG.GPU desc[UR26][R212.64+0x80], R46 ;  /* 0x0000802ed40079a6 */ /* 0x0009e2000c12f31a */
[C---:B------:R-:W-:Y:S03]  /*4af0*/  LEA R198, P0, R239.reuse, R6, 0x5 ;  /* 0x00000006efc67211 */ /* 0x040fe600078028ff */
[----:B------:R4:W-:Y:S01]  /*4b00*/  REDG.E.ADD.F32.FTZ.RN.STRONG.GPU desc[UR26][R4.64+0x80], R47 ;  /* 0x0000802f040079a6 */ /* 0x0009e2000c12f31a */
[C---:B------:R-:W-:Y:S03]  /*4b10*/  LEA.HI.X.SX32 R199, R239.reuse, R7, 0x5, P0 ;  /* 0x00000007efc77211 */ /* 0x040fe600000f2eff */
[----:B------:R-:W-:Y:S01]  /*4b20*/  REDG.E.ADD.F32.FTZ.RN.STRONG.GPU desc[UR26][R250.64+0x100], R52 ;  /* 0x00010034fa0079a6 */ /* 0x000fe2000c12f31a */
[C---:B------:R-:W-:Y:S03]  /*4b30*/  LEA R8, P0, R239.reuse, R198, 0x5 ;  /* 0x000000c6ef087211 */ /* 0x040fe600078028ff */
[----:B------:R4:W-:Y:S01]  /*4b40*/  REDG.E.ADD.F32.FTZ.RN.STRONG.GPU desc[UR26][R6.64+0x100], R53 ;  /* 0x00010035060079a6 */ /* 0x0009e2000c12f31a */
[C---:B------:R-:W-:Y:S02]  /*4b50*/  LEA.HI.X.SX32 R9, R239.reuse, R199, 0x5, P0 ;  /* 0x000000c7ef097211 */ /* 0x040fe400000f2eff */
[C---:B------:R-:W-:Y:S01]  /*4b60*/  LEA R204, P0, R239.reuse, R8, 0x5 ;  /* 0x00000008efcc7211 */ /* 0x040fe200078028ff */
[----:B------:R-:W-:Y:S03]  /*4b70*/  REDG.E.ADD.F32.FTZ.RN.STRONG.GPU desc[UR26][R198.64+0x100], R54 ;  /* 0x00010036c60079a6 */ /* 0x000fe6000c12f31a */
[C---:B------:R-:W-:Y:S01]  /*4b80*/  LEA.HI.X.SX32 R205, R239.reuse, R9, 0x5, P0 ;  /* 0x00000009efcd7211 */ /* 0x040fe200000f2eff */
[----:B------:R-:W-:Y:S01]  /*4b90*/  REDG.E.ADD.F32.FTZ.RN.STRONG.GPU desc[UR26][R8.64+0x100], R55 ;  /* 0x00010037080079a6 */ /* 0x000fe2000c12f31a */
[C---:B------:R-:W-:Y:S03]  /*4ba0*/  LEA R196, P0, R239.reuse, R204, 0x5 ;  /* 0x000000ccefc47211 */ /* 0x040fe600078028ff */
[----:B------:R-:W-:Y:S01]  /*4bb0*/  REDG.E.ADD.F32.FTZ.RN.STRONG.GPU desc[UR26][R204.64+0x100], R56 ;  /* 0x00010038cc0079a6 */ /* 0x000fe2000c12f31a */
[C---:B------:R-:W-:Y:S02]  /*4bc0*/  LEA.HI.X.SX32 R197, R239.reuse, R205, 0x5, P0 ;  /* 0x000000cdefc57211 */ /* 0x040fe400000f2eff */
[C---:B-1----:R-:W-:Y:S03]  /*4bd0*/  LEA R210, P0, R239.reuse, R196, 0x5 ;  /* 0x000000c4efd27211 */ /* 0x042fe600078028ff */
[----:B------:R-:W-:Y:S01]  /*4be0*/  REDG.E.ADD.F32.FTZ.RN.STRONG.GPU desc[UR26][R196.64+0x100], R57 ;  /* 0x00010039c40079a6 */ /* 0x000fe2000c12f31a */
[C---:B------:R-:W-:Y:S02]  /*4bf0*/  LEA.HI.X.SX32 R211, R239.reuse, R197, 0x5, P0 ;  /* 0x000000c5efd37211 */ /* 0x040fe400000f2eff */
[C---:B------:R-:W-:Y:S03]  /*4c00*/  LEA R208, P0, R239.reuse, R210, 0x5 ;  /* 0x000000d2efd07211 */ /* 0x040fe600078028ff */
[----:B------:R-:W-:Y:S01]  /*4c10*/  REDG.E.ADD.F32.FTZ.RN.STRONG.GPU desc[UR26][R210.64+0x100], R58 ;  /* 0x0001003ad20079a6 */ /* 0x000fe2000c12f31a */
[C---:B------:R-:W-:Y:S03]  /*4c20*/  LEA.HI.X.SX32 R209, R239.reuse, R211, 0x5, P0 ;  /* 0x000000d3efd17211 */ /* 0x040fe600000f2eff */
[C---:B--2---:R-:W-:Y:S02]  /*4c30*/  IMAD.WIDE R202, R239.reuse, -0xc0, R208 ;  /* 0xffffff40efca7825 */ /* 0x044fe400078e02d0 */
[----:B------:R-:W-:Y:S01]  /*4c40*/  REDG.E.ADD.F32.FTZ.RN.STRONG.GPU desc[UR26][R208.64+0x100], R59 ;  /* 0x0001003bd00079a6 */ /* 0x000fe2000c12f31a */
[C---:B------:R-:W-:Y:S03]  /*4c50*/  LEA R10, P0, R239.reuse, R202, 0x5 ;  /* 0x000000caef0a7211 */ /* 0x040fe600078028ff */
[----:B------:R-:W-:Y:S01]  /*4c60*/  REDG.E.ADD.F32.FTZ.RN.STRONG.GPU desc[UR26][R250.64+0x180], R64 ;  /* 0x00018040fa0079a6 */ /* 0x000fe2000c12f31a */
[C---:B------:R-:W-:Y:S03]  /*4c70*/  LEA.HI.X.SX32 R11, R239.reuse, R203, 0x5, P0 ;  /* 0x000000cbef0b7211 */ /* 0x040fe600000f2eff */
[----:B------:R-:W-:Y:S01]  /*4c80*/  REDG.E.ADD.F32.FTZ.RN.STRONG.GPU desc[UR26][R202.64+0x180], R65 ;  /* 0x00018041ca0079a6 */ /* 0x000fe2000c12f31a */
[C---:B------:R-:W-:Y:S03]  /*4c90*/  LEA R48, P0, R239.reuse, R10, 0x5 ;  /* 0x0000000aef307211 */ /* 0x040fe600078028ff */
[----:B------:R-:W-:Y:S01]  /*4ca0*/  REDG.E.ADD.F32.FTZ.RN.STRONG.GPU desc[UR26][R10.64+0x180], R66 ;  /* 0x000180420a0079a6 */ /* 0x000fe2000c12f31a */
[C---:B------:R-:W-:Y:S02]  /*4cb0*/  LEA.HI.X.SX32 R49, R239.reuse, R11, 0x5, P0 ;  /* 0x0000000bef317211 */ /* 0x040fe400000f2eff */
[C---:B---3--:R-:W-:Y:S03]  /*4cc0*/  LEA R200, P0, R239.reuse, R48, 0x5 ;  /* 0x00000030efc87211 */ /* 0x048fe600078028ff */
[----:B------:R-:W-:Y:S01]  /*4cd0*/  REDG.E.ADD.F32.FTZ.RN.STRONG.GPU desc[UR26][R48.64+0x180], R67 ;  /* 0x00018043300079a6 */ /* 0x000fe2000c12f31a */
[C---:B------:R-:W-:Y:S02]  /*4ce0*/  LEA.HI.X.SX32 R201, R239.reuse, R49, 0x5, P0 ;  /* 0x00000031efc97211 */ /* 0x040fe400000f2eff */
[C---:B------:R-:W-:Y:S03]  /*4cf0*/  LEA R232, P0, R239.reuse, R200, 0x5 ;  /* 0x000000c8efe87211 */ /* 0x040fe600078028ff */
[----:B------:R-:W-:Y:S01]  /*4d00*/  REDG.E.ADD.F32.FTZ.RN.STRONG.GPU desc[UR26][R200.64+0x180], R60 ;  /* 0x0001803cc80079a6 */ /* 0x000fe2000c12f31a */
[C---:B------:R-:W-:Y:S02]  /*4d10*/  LEA.HI.X.SX32 R233, R239.reuse, R201, 0x5, P0 ;  /* 0x000000c9efe97211 */ /* 0x040fe400000f2eff */
[C---:B------:R-:W-:Y:S03]  /*4d20*/  LEA R206, P0, R239.reuse, R232, 0x5 ;  /* 0x000000e8efce7211 */ /* 0x040fe600078028ff */
[----:B------:R-:W-:Y:S01]  /*4d30*/  REDG.E.ADD.F32.FTZ.RN.STRONG.GPU desc[UR26][R232.64+0x180], R61 ;  /* 0x0001803de80079a6 */ /* 0x000fe2000c12f31a */
[C---:B------:R-:W-:Y:S02]  /*4d40*/  LEA.HI.X.SX32 R207, R239.reuse, R233, 0x5, P0 ;  /* 0x000000e9efcf7211 */ /* 0x040fe400000f2eff */
[C---:B------:R-:W-:Y:S03]  /*4d50*/  LEA R50, P0, R239.reuse, R206, 0x5 ;  /* 0x000000ceef327211 */ /* 0x040fe600078028ff */
[----:B------:R-:W-:Y:S01]  /*4d60*/  REDG.E.ADD.F32.FTZ.RN.STRONG.GPU desc[UR26][R206.64+0x180], R62 ;  /* 0x0001803ece0079a6 */ /* 0x000fe2000c12f31a */
[C---:B------:R-:W-:Y:S03]  /*4d70*/  LEA.HI.X.SX32 R51, R239.reuse, R207, 0x5, P0 ;  /* 0x000000cfef337211 */ /* 0x040fe600000f2eff */
[C---:B------:R-:W-:Y:S02]  /*4d80*/  IMAD.WIDE R214, R239.reuse, -0xc0, R50 ;  /* 0xffffff40efd67825 */ /* 0x040fe400078e0232 */
[----:B------:R-:W-:Y:S01]  /*4d90*/  REDG.E.ADD.F32.FTZ.RN.STRONG.GPU desc[UR26][R50.64+0x180], R63 ;  /* 0x0001803f320079a6 */ /* 0x000fe2000c12f31a */
[C---:B----4-:R-:W-:Y:S03]  /*4da0*/  LEA R212, P0, R239.reuse, R214, 0x5 ;  /* 0x000000d6efd47211 */ /* 0x050fe600078028ff */
[----:B------:R-:W-:Y:S01]  /*4db0*/  REDG.E.ADD.F32.FTZ.RN.STRONG.GPU desc[UR26][R250.64+0x200], R68 ;  /* 0x00020044fa0079a6 */ /* 0x000fe2000c12f31a */
[C---:B------:R-:W-:Y:S03]  /*4dc0*/  LEA.HI.X.SX32 R213, R239.reuse, R215, 0x5, P0 ;  /* 0x000000d7efd57211 */ /* 0x040fe600000f2eff */
[----:B------:R-:W-:Y:S01]  /*4dd0*/  REDG.E.ADD.F32.FTZ.RN.STRONG.GPU desc[UR26][R214.64+0x200], R69 ;  /* 0x00020045d60079a6 */ /* 0x000fe2000c12f31a */
[C---:B------:R-:W-:Y:S03]  /*4de0*/  LEA R44, P0, R239.reuse, R212, 0x5 ;  /* 0x000000d4ef2c7211 */ /* 0x040fe600078028ff */
[----:B------:R1:W-:Y:S01]  /*4df0*/  REDG.E.ADD.F32.FTZ.RN.STRONG.GPU desc[UR26][R212.64+0x200], R70 ;  /* 0x00020046d40079a6 */ /* 0x0003e2000c12f31a */
        /* <DEDUP_REMOVED lines=13> */
[----:B-1----:R-:W2:Y:S01]  /*4ed0*/  LDL.64 R212, [R1+0x10] ;  /* 0x0000100001d47983 */ /* 0x002ea20000100a00 */
[C---:B------:R-:W-:Y:S03]  /*4ee0*/  IMAD.WIDE R54, R239.reuse, -0xc0, R52 ;  /* 0xffffff40ef367825 */ /* 0x040fe600078e0234 */
        /* <DEDUP_REMOVED lines=8> */
[C---:B------:R-:W-:Y:S01]  /*4f70*/  LEA R204, P0, R239.reuse, R198, 0x5 ;  /* 0x000000c6efcc7211 */ /* 0x040fe200078028ff */
[----:B------:R-:W-:Y:S03]  /*4f80*/  LDSM.16.MT88.4 R4, [R231+0x14000] ;  /* 0x01400000e704783b */ /* 0x000fe60000004200 */
[C---:B------:R-:W-:Y:S01]  /*4f90*/  LEA.HI.X.SX32 R205, R239.reuse, R199, 0x5, P0 ;  /* 0x000000c7efcd7211 */ /* 0x040fe200000f2eff */
[----:B------:R-:W-:Y:S01]  /*4fa0*/  REDG.E.ADD.F32.FTZ.RN.STRONG.GPU desc[UR26][R198.64+0x280], R83 ;  /* 0x00028053c60079a6 */ /* 0x000fe2000c12f31a */
[C---:B------:R-:W-:Y:S03]  /*4fb0*/  LEA R56, P0, R239.reuse, R204, 0x5 ;  /* 0x000000ccef387211 */ /* 0x040fe600078028ff */
[----:B------:R1:W-:Y:S01]  /*4fc0*/  REDG.E.ADD.F32.FTZ.RN.STRONG.GPU desc[UR26][R204.64+0x280], R76 ;  /* 0x0002804ccc0079a6 */ /* 0x0003e2000c12f31a */
[C---:B------:R-:W-:Y:S02]  /*4fd0*/  LEA.HI.X.SX32 R57, R239.reuse, R205, 0x5, P0 ;  /* 0x000000cdef397211 */ /* 0x040fe400000f2eff */
[C---:B------:R-:W-:Y:S01]  /*4fe0*/  LEA R196, P0, R239.reuse, R56, 0x5 ;  /* 0x00000038efc47211 */ /* 0x040fe200078028ff */
[----:B------:R-:W-:Y:S03]  /*4ff0*/  LDSM.16.MT88.4 R52, [R231+0x14400] ;  /* 0x01440000e734783b */ /* 0x000fe60000004200 */
[C---:B------:R-:W-:Y:S01]  /*5000*/  LEA.HI.X.SX32 R197, R239.reuse, R57, 0x5, P0 ;  /* 0x00000039efc57211 */ /* 0x040fe200000f2eff */
[----:B------:R-:W-:Y:S01]  /*5010*/  REDG.E.ADD.F32.FTZ.RN.STRONG.GPU desc[UR26][R56.64+0x280], R77 ;  /* 0x0002804d380079a6 */ /* 0x000fe2000c12f31a */
[C---:B------:R-:W-:Y:S03]  /*5020*/  LEA R210, P0, R239.reuse, R196, 0x5 ;  /* 0x000000c4efd27211 */ /* 0x040fe600078028ff */
[----:B------:R-:W-:Y:S01]  /*5030*/  REDG.E.ADD.F32.FTZ.RN.STRONG.GPU desc[UR26][R196.64+0x280], R78 ;  /* 0x0002804ec40079a6 */ /* 0x000fe2000c12f31a */
[C---:B------:R-:W-:Y:S03]  /*5040*/  LEA.HI.X.SX32 R211, R239.reuse, R197, 0x5, P0 ;  /* 0x000000c5efd37211 */ /* 0x040fe600000f2eff */
[----:B------:R-:W-:Y:S01]  /*5050*/  LDSM.16.MT88.4 R72, [R230+0x5800] ;  /* 0x00580000e648783b */ /* 0x000fe20000004200 */
[C---:B------:R-:W-:Y:S03]  /*5060*/  IMAD.WIDE R208, R239.reuse, -0xc0, R210 ;  /* 0xffffff40efd07825 */ /* 0x040fe600078e02d2 */
[----:B------:R-:W-:Y:S01]  /*5070*/  REDG.E.ADD.F32.FTZ.RN.STRONG.GPU desc[UR26][R210.64+0x280], R79 ;  /* 0x0002804fd20079a6 */ /* 0x000fe2000c12f31a */
[C---:B------:R-:W-:Y:S03]  /*5080*/  LEA R58, P0, R239.reuse, R208, 0x5 ;  /* 0x000000d0ef3a7211 */ /* 0x040fe600078028ff */
[----:B------:R-:W-:Y:S01]  /*5090*/  REDG.E.ADD.F32.FTZ.RN.STRONG.GPU desc[UR26][R250.64+0x300], R84 ;  /* 0x00030054fa0079a6 */ /* 0x000fe2000c12f31a */
[C---:B------:R-:W-:Y:S03]  /*50a0*/  LEA.HI.X.SX32 R59, R239.reuse, R209, 0x5, P0 ;  /* 0x000000d1ef3b7211 */ /* 0x040fe600000f2eff */
[----:B------:R-:W-:Y:S01]  /*50b0*/  REDG.E.ADD.F32.FTZ.RN.STRONG.GPU desc[UR26][R208.64+0x300], R85 ;  /* 0x00030055d00079a6 */ /* 0x000fe2000c12f31a */
[----:B------:R-:W-:Y:S01]  /*50c0*/  LEA R202, P0, R239, R58, 0x5 ;  /* 0x0000003aefca7211 */ /* 0x000fe200078028ff */
[----:B-1----:R-:W-:Y:S02]  /*50d0*/  VIADD R76, R231, 0x20 ;  /* 0x00000020e74c7836 */ /* 0x002fe40000000000 */
[----:B------:R-:W-:Y:S01]  /*50e0*/  REDG.E.ADD.F32.FTZ.RN.STRONG.GPU desc[UR26][R58.64+0x300], R86 ;  /* 0x000300563a0079a6 */ /* 0x000fe2000c12f31a */
[----:B------:R-:W-:Y:S01]  /*50f0*/  LEA.HI.X.SX32 R203, R239, R59, 0x5, P0 ;  /* 0x0000003befcb7211 */ /* 0x000fe200000f2eff */
[----:B------:R-:W-:Y:S01]  /*5100*/  @P4 VIADD R76, R231, 0xffffffe0 ;  /* 0xffffffe0e74c4836 */ /* 0x000fe20000000000 */
[C---:B------:R-:W-:Y:S01]  /*5110*/  LEA R64, P0, R239.reuse, R202, 0x5 ;  /* 0x000000caef407211 */ /* 0x040fe200078028ff */
[----:B------:R-:W-:Y:S03]  /*5120*/  LDSM.16.MT88.4 R56, [R230+0x800] ;  /* 0x00080000e638783b */ /* 0x000fe60000004200 */
[C---:B------:R-:W-:Y:S01]  /*5130*/  LEA.HI.X.SX32 R65, R239.reuse, R203, 0x5, P0 ;  /* 0x000000cbef417211 */ /* 0x040fe200000f2eff */
        /* <DEDUP_REMOVED lines=11> */
[----:B------:R-:W1:Y:S01]  /*51f0*/  LDSM.16.MT88.4 R8, [R230] ;  /* 0x00000000e608783b */ /* 0x000e620000004200 */
        /* <DEDUP_REMOVED lines=20> */
[C---:B------:R-:W-:Y:S01]  /*5340*/  LEA R214, P0, R239.reuse, R68, 0x5 ;  /* 0x00000044efd67211 */ /* 0x040fe200078028ff */
[-C--:B-1----:R-:W-:Y:S02]  /*5350*/  HMMA.16816.F32 R100, R4, R8.reuse, R100 ;  /* 0x000000080464723c */ /* 0x082fe40000001864 */
[----:B------:R-:W-:Y:S03]  /*5360*/  REDG.E.ADD.F32.FTZ.RN.STRONG.GPU desc[UR26][R68.64+0x380], R94 ;  /* 0x0003805e440079a6 */ /* 0x000fe6000c12f31a */
[----:B------:R-:W-:Y:S01]  /*5370*/  LEA.HI.X.SX32 R215, R239, R69, 0x5, P0 ;  /* 0x00000045efd77211 */ /* 0x000fe200000f2eff */
[----:B------:R-:W1:Y:S01]  /*5380*/  LDSM.16.MT88.4 R48, [R230+0x4000] ;  /* 0x00400000e630783b */ /* 0x000e620000004200 */
[----:B------:R-:W-:Y:S01]  /*5390*/  @P5 IADD3 R238, P0, PT, R238, -0x100, RZ ;  /* 0xffffff00eeee5810 */ /* 0x000fe20007f1e0ff */
[C---:B------:R-:W-:Y:S02]  /*53a0*/  HMMA.16816.F32 R104, R44.reuse, R8, R104 ;  /* 0x000000082c68723c */ /* 0x040fe40000001868 */
[----:B------:R-:W-:Y:S02]  /*53b0*/  REDG.E.ADD.F32.FTZ.RN.STRONG.GPU desc[UR26][R214.64+0x380], R95 ;  /* 0x0003805fd60079a6 */ /* 0x000fe4000c12f31a */
[----:B------:R-:W-:Y:S02]  /*53c0*/  @P5 IADD3.X R237, PT, PT, R237, -0x1, RZ, P0, !PT ;  /* 0xffffffffeded5810 */ /* 0x000fe400007fe4ff */
[----:B------:R-:W-:Y:S02]  /*53d0*/  LDSM.16.MT88.4 R68, [R76+0x14800] ;  /* 0x014800004c44783b */ /* 0x000fe40000004200 */
[-C--:B------:R-:W-:Y:S01]  /*53e0*/  HMMA.16816.F32 R108, R44, R10.reuse, R108 ;  /* 0x0000000a2c6c723c */ /* 0x080fe2000000186c */
[----:B------:R-:W3:Y:S07]  /*53f0*/  S2R R239, SR_TID.X ;  /* 0x0000000000ef7919 */ /* 0x000eee0000002100 */
[C---:B------:R-:W-:Y:S01]  /*5400*/  HMMA.16816.F32 R112, R4.reuse, R10, R112 ;  /* 0x0000000a0470723c */ /* 0x040fe20000001870 */
[----:B------:R-:W-:Y:S07]  /*5410*/  LDSM.16.MT88.4 R8, [R231+0x14800] ;  /* 0x01480000e708783b */ /* 0x000fee0000004200 */
[-C--:B-1----:R-:W-:Y:S03]  /*5420*/  HMMA.16816.F32 R116, R4, R48.reuse, R116 ;  /* 0x000000300474723c */ /* 0x082fe60000001874 */
[----:B---3--:R-:W-:Y:S05]  /*5430*/  IMAD.SHL.U32 R239, R239, 0x8, RZ ;  /* 0x00000008efef7824 */ /* 0x008fea00078e00ff */
[C---:B------:R-:W-:Y:S04]  /*5440*/  HMMA.16816.F32 R120, R44.reuse, R48, R120 ;  /* 0x000000302c78723c */ /* 0x040fe80000001878 */
[----:B------:R-:W-:Y:S04]  /*5450*/  LOP3.LUT R239, R239, 0x38, RZ, 0xc0, !PT ;  /* 0x00000038efef7812 */ /* 0x000fe800078ec0ff */
[-C--:B------:R-:W-:Y:S01]  /*5460*/  HMMA.16816.F32 R124, R44, R50.reuse, R124 ;  /* 0x000000322c7c723c */ /* 0x080fe2000000187c */
[----:B------:R-:W1:Y:S07]  /*5470*/  LDSM.16.MT88.4 R44, [R230+0x1000] ;  /* 0x00100000e62c783b */ /* 0x000e6e0000004200 */
[----:B------:R-:W-:Y:S01]  /*5480*/  HMMA.16816.F32 R128, R4, R50, R128 ;  /* 0x000000320480723c */ /* 0x000fe20000001880 */
[----:B------:R-:W3:Y:S04]  /*5490*/  LDSM.16.MT88.4 R4, [R230+0x5000] ;  /* 0x00500000e604783b */ /* 0x000ee80000004200 */
[----:B------:R-:W-:Y:S03]  /*54a0*/  LDSM.16.MT88.4 R48, [R231+0x14c00] ;  /* 0x014c0000e730783b */ /* 0x000fe60000004200 */
[-C--:B------:R-:W-:Y:S08]  /*54b0*/  HMMA.16816.F32 R100, R52, R56.reuse, R100 ;  /* 0x000000383464723c */ /* 0x080ff00000001864 */
[C---:B------:R-:W-:Y:S08]  /*54c0*/  HMMA.16816.F32 R104, R60.reuse, R56, R104 ;  /* 0x000000383c68723c */ /* 0x040ff00000001868 */
[-C--:B------:R-:W-:Y:S08]  /*54d0*/  HMMA.16816.F32 R108, R60, R58.reuse, R108 ;  /* 0x0000003a3c6c723c */ /* 0x080ff0000000186c */
[C---:B------:R-:W-:Y:S01]  /*54e0*/  HMMA.16816.F32 R112, R52.reuse, R58, R112 ;  /* 0x0000003a3470723c */ /* 0x040fe20000001870 */
[----:B------:R-:W4:Y:S07]  /*54f0*/  LDSM.16.MT88.4 R56, [R230+0x1800] ;  /* 0x00180000e638783b */ /* 0x000f2e0000004200 */
[-C--:B------:R-:W-:Y:S08]  /*5500*/  HMMA.16816.F32 R116, R52, R64.reuse, R116 ;  /* 0x000000403474723c */ /* 0x080ff00000001874 */
[C---:B------:R-:W-:Y:S08]  /*5510*/  HMMA.16816.F32 R120, R60.reuse, R64, R120 ;  /* 0x000000403c78723c */ /* 0x040ff00000001878 */
[-C--:B------:R-:W-:Y:S01]  /*5520*/  HMMA.16816.F32 R124, R60, R66.reuse, R124 ;  /* 0x000000423c7c723c */ /* 0x080fe2000000187c */
[----:B------:R-:W4:Y:S07]  /*5530*/  LDSM.16.MT88.4 R60, [R76+0x14c00] ;  /* 0x014c00004c3c783b */ /* 0x000f2e0000004200 */
[----:B------:R-:W-:Y:S08]  /*5540*/  HMMA.16816.F32 R128, R52, R66, R128 ;  /* 0x000000423480723c */ /* 0x000ff00000001880 */
[-C--:B-1----:R-:W-:Y:S08]  /*5550*/  HMMA.16816.F32 R100, R8, R44.reuse, R100 ;  /* 0x0000002c0864723c */ /* 0x082ff00000001864 */
[C---:B------:R-:W-:Y:S08]  /*5560*/  HMMA.16816.F32 R104, R68.reuse, R44, R104 ;  /* 0x0000002c4468723c */ /* 0x040ff00000001868 */
[-C--:B------:R-:W-:Y:S08]  /*5570*/  HMMA.16816.F32 R108, R68, R46.reuse, R108 ;  /* 0x0000002e446c723c */ /* 0x080ff0000000186c */
[C---:B------:R-:W-:Y:S08]  /*5580*/  HMMA.16816.F32 R112, R8.reuse, R46, R112 ;  /* 0x0000002e0870723c */ /* 0x040ff00000001870 */
[-C--:B---3--:R-:W-:Y:S08]  /*5590*/  HMMA.16816.F32 R116, R8, R4.reuse, R116 ;  /* 0x000000040874723c */ /* 0x088ff00000001874 */
[C---:B------:R-:W-:Y:S04]  /*55a0*/  HMMA.16816.F32 R120, R68.reuse, R4, R120 ;  /* 0x000000044478723c */ /* 0x040fe80000001878 */
[----:B--2---:R-:W-:Y:S04]  /*55b0*/  @P5 IADD3 R5, P1, PT, R212, -0x100, RZ ;  /* 0xffffff00d4055810 */ /* 0x004fe80007f3e0ff */
[-C--:B------:R-:W-:Y:S03]  /*55c0*/  HMMA.16816.F32 R124, R68, R6.reuse, R124 ;  /* 0x00000006447c723c */ /* 0x080fe6000000187c */
[----:B------:R-:W-:Y:S01]  /*55d0*/  @P5 IMAD.MOV.U32 R212, RZ, RZ, R5 ;  /* 0x000000ffffd45224 */ /* 0x000fe200078e0005 */
[----:B------:R-:W-:Y:S04]  /*55e0*/  @P5 IADD3.X R4, PT, PT, R213, -0x1, RZ, P1, !PT ;  /* 0xffffffffd5045810 */ /* 0x000fe80000ffe4ff */
[----:B------:R-:W-:Y:S04]  /*55f0*/  HMMA.16816.F32 R128, R8, R6, R128 ;  /* 0x000000060880723c */ /* 0x000fe80000001880 */
[----:B------:R-:W-:Y:S01]  /*5600*/  @P5 IMAD.MOV.U32 R213, RZ, RZ, R4 ;  /* 0x000000ffffd55224 */ /* 0x000fe200078e0004 */
[C---:B------:R-:W-:Y:S02]  /*5610*/  LOP3.LUT R8, R239.reuse, 0x40, RZ, 0xfc, !PT ;  /* 0x00000040ef087812 */ /* 0x040fe400078efcff */
[C---:B------:R-:W-:Y:S01]  /*5620*/  LOP3.LUT R7, R239.reuse, 0x80, RZ, 0xfc, !PT ;  /* 0x00000080ef077812 */ /* 0x040fe200078efcff */
[-C--:B----4-:R-:W-:Y:S01]  /*5630*/  HMMA.16816.F32 R100, R48, R56.reuse, R100 ;  /* 0x000000383064723c */ /* 0x090fe20000001864 */
[----:B------:R1:W-:Y:S04]  /*5640*/  @P5 STL.64 [R1+0x10], R212 ;  /* 0x000010d401005387 */ /* 0x0003e80000100a00 */
[----:B------:R-:W-:Y:S03]  /*5650*/  LOP3.LUT R6, R239, 0xc0, RZ, 0xfc, !PT ;  /* 0x000000c0ef067812 */ /* 0x000fe600078efcff */
[C---:B------:R-:W-:Y:S08]  /*5660*/  HMMA.16816.F32 R104, R60.reuse, R56, R104 ;  /* 0x000000383c68723c */ /* 0x040ff00000001868 */
[-C--:B------:R-:W-:Y:S08]  /*5670*/  HMMA.16816.F32 R108, R60, R58.reuse, R108 ;  /* 0x0000003a3c6c723c */ /* 0x080ff0000000186c */
[C---:B------:R-:W-:Y:S08]  /*5680*/  HMMA.16816.F32 R112, R48.reuse, R58, R112 ;  /* 0x0000003a3070723c */ /* 0x040ff00000001870 */
[-C--:B------:R-:W-:Y:S08]  /*5690*/  HMMA.16816.F32 R116, R48, R72.reuse, R116 ;  /* 0x000000483074723c */ /* 0x080ff00000001874 */
[C---:B------:R-:W-:Y:S08]  /*56a0*/  HMMA.16816.F32 R120, R60.reuse, R72, R120 ;  /* 0x000000483c78723c */ /* 0x040ff00000001878 */
[-C--:B------:R-:W-:Y:S08]  /*56b0*/  HMMA.16816.F32 R124, R60, R74.reuse, R124 ;  /* 0x0000004a3c7c723c */ /* 0x080ff0000000187c */
[----:B------:R-:W-:Y:S01]  /*56c0*/  HMMA.16816.F32 R128, R48, R74, R128 ;  /* 0x0000004a3080723c */ /* 0x000fe20000001880 */
[----:B------:R-:W-:Y:S08]  /*56d0*/  @!UPT UIADD3 URZ, UPT, UPT, URZ, URZ, URZ ;  /* 0x000000fffffff290 */ /* 0x000ff0000fffe0ff */
[----:B-1----:R-:W-:Y:S11]  /*56e0*/  @!P5 BRA `(.L_x_42) ;  /* 0x0000000000f0d947 */ /* 0x002ff60003800000 */
[----:B------:R-:W2:Y:S01]  /*56f0*/  LDL.LU.64 R212, [R1+0x8] ;  /* 0x0000080001d47983 */ /* 0x000ea20000300a00 */
[----:B------:R-:W1:Y:S08]  /*5700*/  LDC R5, c[0x0][0x3b0] ;  /* 0x0000ec00ff057b82 */ /* 0x000e700000000800 */
[----:B------:R-:W-:Y:S01]  /*5710*/  BAR.SYNC.DEFER_BLOCKING 0x0 ;  /* 0x0000000000007b1d */ /* 0x000fe20000010000 */
[----:B------:R-:W-:Y:S02]  /*5720*/  IADD3 R10, P0, PT, RZ, -UR29, RZ ;  /* 0x8000001dff0a7c10 */ /* 0x000fe4000ff1e0ff */
[----:B------:R-:W-:Y:S02]  /*5730*/  ISETP.GE.AND P3, PT, R239, UR11, PT ;  /* 0x0000000bef007c0c */ /* 0x000fe4000bf66270 */
[----:B------:R-:W-:Y:S02]  /*5740*/  ISETP.GE.AND P2, PT, R8, UR11, PT ;  /* 0x0000000b08007c0c */ /* 0x000fe4000bf46270 */
[----:B------:R-:W-:Y:S01]  /*5750*/  ISETP.GE.AND P1, PT, R7, UR11, PT ;  /* 0x0000000b07007c0c */ /* 0x000fe2000bf26270 */
[----:B------:R-:W3:Y:S01]  /*5760*/  LDC R4, c[0x0][0x3b4] ;  /* 0x0000ed00ff047b82 */ /* 0x000ee20000000800 */
[----:B-1----:R-:W-:Y:S04]  /*5770*/  IMAD.SHL.U32 R9, R5, 0x40, RZ ;  /* 0x0000004005097824 */ /* 0x002fe800078e00ff */
[----:B------:R-:W-:Y:S05]  /*5780*/  IMAD.X R9, RZ, RZ, ~R9, P0 ;  /* 0x000000ffff097224 */ /* 0x000fea00000e0e09 */
[----:B------:R-:W-:Y:S04]  /*5790*/  SHF.R.S64 R10, R10, 0x1f, R9 ;  /* 0x0000001f0a0a7819 */ /* 0x000fe80000001009 */
[----:B--2---:R-:W-:Y:S04]  /*57a0*/  IADD3 R10, P0, PT, R212, R10, RZ ;  /* 0x0000000ad40a7210 */ /* 0x004fe80007f1e0ff */
[----:B------:R-:W-:Y:S01]  /*57b0*/  LEA.HI.X.SX32 R11, R9, R213, 0x1, P0 ;  /* 0x000000d5090b7211 */ /* 0x000fe200000f0eff */
[----:B------:R-:W-:Y:S01]  /*57c0*/  IMAD.MOV.U32 R44, RZ, RZ, R10 ;  /* 0x000000ffff2c7224 */ /* 0x000fe200078e000a */
[----:B------:R-:W-:Y:S03]  /*57d0*/  ISETP.GE.AND P0, PT, R6, UR11, PT ;  /* 0x0000000b06007c0c */ /* 0x000fe6000bf06270 */
[----:B------:R-:W-:Y:S01]  /*57e0*/  IMAD.MOV.U32 R45, RZ, RZ, R11 ;  /* 0x000000ffff2d7224 */ /* 0x000fe200078e000b */
[C---:B------:R-:W-:Y:S04]  /*57f0*/  LEA R10, P5, R5.reuse, R44, 0x6 ;  /* 0x0000002c050a7211 */ /* 0x040fe800078a30ff */
[----:B------:R-:W-:Y:S01]  /*5800*/  @!PT LDS RZ, [RZ] ;  /* 0x00000000fffff984 */ /* 0x000fe20000000800 */
[----:B------:R-:W-:Y:S01]  /*5810*/  @!PT LDS RZ, [RZ] ;  /* 0x00000000fffff984 */ /* 0x000fe20000000800 */
[----:B------:R-:W-:Y:S01]  /*5820*/  @!PT LDS RZ, [RZ] ;  /* 0x00000000fffff984 */ /* 0x000fe20000000800 */
[----:B------:R1:W-:Y:S01]  /*5830*/  @!P3 LDGSTS.E.BYPASS.LTC128B.128 [R247], desc[UR26][R44.64] ;  /* 0x000000002cf7bfae */ /* 0x0003e2000b981a1a */
[----:B---3--:R-:W-:Y:S03]  /*5840*/  LEA.HI.X R11, R5, R45, R4, 0x6, P5 ;  /* 0x0000002d050b7211 */ /* 0x008fe600028f3404 */
        /* <DEDUP_REMOVED lines=36> */
[----:B------:R1:W-:Y:S04]  /*5a90*/  STL.64 [R1+0x8], R44 ;  /* 0x0000082c01007387 */ /* 0x0003e80000100a00 */
[----:B------:R-:W0:Y:S02]  /*5aa0*/  LDGDEPBAR ;  /* 0x00000000000079af */ /* 0x000e240000000000 */
.L_x_42:
[C---:B------:R-:W-:Y:S02]  /*5ab0*/  ISETP.GT.AND P0, PT, R242.reuse, RZ, PT ;  /* 0x000000fff200720c */ /* 0x040fe40003f04270 */
[----:B------:R-:W-:Y:S11]  /*5ac0*/  IADD3 R242, PT, PT, R242, -0x1, RZ ;  /* 0xfffffffff2f27810 */ /* 0x000ff60007ffe0ff */
[----:B------:R-:W-:Y:S05]  /*5ad0*/  @P0 BRA `(.L_x_43) ;  /* 0xffffffd400380947 */ /* 0x000fea000383ffff */
[----:B------:R-:W2:Y:S01]  /*5ae0*/  S2R R0, SR_TID.X ;  /* 0x0000000000007919 */ /* 0x000ea20000002100 */
[----:B------:R-:W3:Y:S01]  /*5af0*/  LDCU UR10, c[0x0][0x500] ;  /* 0x0000a000ff0a77ac */ /* 0x000ee20008000800 */
[----:B------:R-:W-:Y:S02]  /*5b00*/  F2FP.F16.F32.PACK_AB R12, R13, R12 ;  /* 0x0000000c0d0c723e */ /* 0x000fe400000000ff */
[----:B------:R-:W-:Y:S02]  /*5b10*/  F2FP.F16.F32.PACK_AB R14, R15, R14 ;  /* 0x0000000e0f0e723e */ /* 0x000fe400000000ff */
[----:B------:R-:W-:Y:S02]  /*5b20*/  F2FP.F16.F32.PACK_AB R16, R17, R16 ;  /* 0x000000101110723e */ /* 0x000fe400000000ff */
[----:B------:R-:W-:Y:S02]  /*5b30*/  F2FP.F16.F32.PACK_AB R18, R19, R18 ;  /* 0x000000121312723e */ /* 0x000fe400000000ff */
[----:B------:R-:W-:-:S02]  /*5b40*/  F2FP.F16.F32.PACK_AB R24, R25, R24 ;  /* 0x000000181918723e */ /* 0x000fc400000000ff */
[----:B------:R-:W-:Y:S02]  /*5b50*/  F2FP.F16.F32.PACK_AB R26, R27, R26 ;  /* 0x0000001a1b1a723e */ /* 0x000fe400000000ff */
[----:B------:R-:W-:Y:S02]  /*5b60*/  F2FP.F16.F32.PACK_AB R20, R21, R20 ;  /* 0x000000141514723e */ /* 0x000fe400000000ff */
[----:B------:R-:W-:Y:S02]  /*5b70*/  F2FP.F16.F32.PACK_AB R22, R23, R22 ;  /* 0x000000161716723e */ /* 0x000fe400000000ff */
[----:B------:R-:W-:Y:S01]  /*5b80*/  F2FP.F16.F32.PACK_AB R28, R29, R28 ;  /* 0x0000001c1d1c723e */ /* 0x000fe200000000ff */
[----:B---3--:R-:W-:Y:S01]  /*5b90*/  FMUL.FTZ R100, R100, UR10 ;  /* 0x0000000a64647c20 */ /* 0x008fe20008410000 */
        /* <DEDUP_REMOVED lines=12> */
[----:B--2---:R-:W-:-:S02]  /*5c60*/  IMAD.SHL.U32 R2, R0, 0x10, RZ ;  /* 0x0000001000027824 */ /* 0x004fc400078e00ff */
[----:B------:R-:W-:Y:S01]  /*5c70*/  FMUL.FTZ R109, R109, UR10 ;  /* 0x0000000a6d6d7c20 */ /* 0x000fe20008410000 */
[----:B------:R-:W-:Y:S02]  /*5c80*/  IMAD.SHL.U32 R3, R0, 0x2, RZ ;  /* 0x0000000200037824 */ /* 0x000fe400078e00ff */
[----:B------:R-:W-:Y:S01]  /*5c90*/  FMUL.FTZ R110, R110, UR10 ;  /* 0x0000000a6e6e7c20 */ /* 0x000fe20008410000 */
[----:B------:R-:W-:Y:S01]  /*5ca0*/  FMUL.FTZ R111, R111, UR10 ;  /* 0x0000000a6f6f7c20 */ /* 0x000fe20008410000 */
[----:B------:R-:W-:Y:S01]  /*5cb0*/  LOP3.LUT R2, R2, 0x1c0, RZ, 0xc0, !PT ;  /* 0x000001c002027812 */ /* 0x000fe200078ec0ff */
[----:B------:R-:W-:Y:S01]  /*5cc0*/  FMUL.FTZ R116, R116, UR10 ;  /* 0x0000000a74747c20 */ /* 0x000fe20008410000 */
[----:B------:R-:W-:Y:S01]  /*5cd0*/  FMUL.FTZ R117, R117, UR10 ;  /* 0x0000000a75757c20 */ /* 0x000fe20008410000 */
[----:B------:R-:W-:Y:S01]  /*5ce0*/  FMUL.FTZ R118, R118, UR10 ;  /* 0x0000000a76767c20 */ /* 0x000fe20008410000 */
[--C-:B------:R-:W-:Y:S01]  /*5cf0*/  LOP3.LUT R5, R2, 0x38, R3.reuse, 0xf8, !PT ;  /* 0x0000003802057812 */ /* 0x100fe200078ef803 */
[----:B------:R-:W-:Y:S01]  /*5d00*/  FMUL.FTZ R119, R119, UR10 ;  /* 0x0000000a77777c20 */ /* 0x000fe20008410000 */
[----:B------:R-:W-:Y:S01]  /*5d10*/  FMUL.FTZ R120, R120, UR10 ;  /* 0x0000000a78787c20 */ /* 0x000fe20008410000 */
[----:B------:R-:W-:Y:S01]  /*5d20*/  FMUL.FTZ R121, R121, UR10 ;  /* 0x0000000a79797c20 */ /* 0x000fe20008410000 */
[----:B------:R-:W-:Y:S01]  /*5d30*/  LOP3.LUT R234, R5, 0x38, R234, 0x78, !PT ;  /* 0x0000003805ea7812 */ /* 0x000fe200078e78ea */
        /* <DEDUP_REMOVED lines=10> */
[----:B------:R-:W-:-:S02]  /*5de0*/  LOP3.LUT R234, R234, 0x6, R3, 0xf8, !PT ;  /* 0x00000006eaea7812 */ /* 0x000fc400078ef803 */
[----:B------:R-:W-:Y:S02]  /*5df0*/  F2FP.F16.F32.PACK_AB R30, R31, R30 ;  /* 0x0000001e1f1e723e */ /* 0x000fe400000000ff */
        /* <DEDUP_REMOVED lines=19> */
[----:B------:R-:W-:Y:S01]  /*5f30*/  LEA R3, R234, UR25, 0x1 ;  /* 0x00000019ea037c11 */ /* 0x000fe2000f8e08ff */
[----:B------:R-:W-:Y:S01]  /*5f40*/  BAR.SYNC.DEFER_BLOCKING 0x0 ;  /* 0x0000000000007b1d */ /* 0x000fe20000010000 */
[----:B------:R-:W-:Y:S02]  /*5f50*/  F2FP.F16.F32.PACK_AB R130, R131, R130 ;  /* 0x000000828382723e */ /* 0x000fe400000000ff */
[----:B------:R-:W-:Y:S02]  /*5f60*/  F2FP.F16.F32.PACK_AB R124, R125, R124 ;  /* 0x0000007c7d7c723e */ /* 0x000fe400000000ff */
[----:B------:R-:W-:-:S02]  /*5f70*/  F2FP.F16.F32.PACK_AB R126, R127, R126 ;  /* 0x0000007e7f7e723e */ /* 0x000fc400000000ff */
[----:B------:R-:W-:Y:S01]  /*5f80*/  ISETP.NE.AND P0, PT, R246, -0x1, PT ;  /* 0xfffffffff600780c */ /* 0x000fe20003f05270 */
[----:B------:R2:W-:Y:S04]  /*5f90*/  STS [R3+0x10000], R100 ;  /* 0x0100006403007388 */ /* 0x0005e80000000800 */
        /* <DEDUP_REMOVED lines=30> */
[----:B------:R2:W-:Y:S01]  /*6180*/  STS [R3+0x17c00], R38 ;  /* 0x017c002603007388 */ /* 0x0005e20000000800 */
[----:B------:R-:W-:Y:S05]  /*6190*/  @P0 BRA `(.L_x_44) ;  /* 0x0000000000280947 */ /* 0x000fea0003800000 */
[----:B------:R-:W3:Y:S01]  /*61a0*/  LDCU.64 UR16, c[0x0][0x5c0] ;  /* 0x0000b800ff1077ac */ /* 0x000ee20008000a00 */
[----:B-1----:R-:W1:Y:S01]  /*61b0*/  LDC.64 R10, c[0x0][0x5a8] ;  /* 0x00016a00ff0a7b82 */ /* 0x002e620000000a00 */
[----:B------:R-:W-:-:S05]  /*61c0*/  SHF.R.S32.HI R2, RZ, 0x1f, R245 ;  /* 0x0000001fff027819 */ /* 0x000fca00000114f5 */
[----:B---3--:R-:W-:Y:S02]  /*61d0*/  IMAD R2, R2, UR16, RZ ;  /* 0x0000001002027c24 */ /* 0x008fe4000f8e02ff */
[----:B------:R-:W-:-:S04]  /*61e0*/  IMAD.WIDE.U32 R4, R245, UR16, RZ ;  /* 0x00000010f5047c25 */ /* 0x000fc8000f8e00ff */
[----:B------:R-:W-:-:S05]  /*61f0*/  IMAD R2, R245, UR17, R2 ;  /* 0x00000011f5027c24 */ /* 0x000fca000f8e0202 */
[----:B------:R-:W-:-:S03]  /*6200*/  IADD3 R5, PT, PT, R5, R2, RZ ;  /* 0x0000000205057210 */ /* 0x000fc60007ffe0ff */
[----:B-1----:R-:W-:-:S04]  /*6210*/  IMAD.WIDE.U32 R46, R10, UR23, R4 ;  /* 0x000000170a2e7c25 */ /* 0x002fc8000f8e0004 */
[----:B------:R-:W-:Y:S01]  /*6220*/  IMAD R11, R11, UR23, R47 ;  /* 0x000000170b0b7c24 */ /* 0x000fe2000f8e022f */
[----:B------:R-:W-:Y:S05]  /*6230*/  BRA `(.L_x_45) ;  /* 0x0000000000147947 */ /* 0x000fea0003800000 */
.L_x_44:
[----:B------:R-:W1:Y:S01]  /*6240*/  LDCU.64 UR16, c[0x0][0x5c0] ;  /* 0x0000b800ff1077ac */ /* 0x000e620008000a00 */
[----:B------:R-:W-:-:S05]  /*6250*/  IADD3 R46, PT, PT, R245, R246, RZ ;  /* 0x000000f6f52e7210 */ /* 0x000fca0007ffe0ff */
[C---:B-1----:R-:W-:Y:S02]  /*6260*/  IMAD R11, R46.reuse, UR17, RZ ;  /* 0x000000112e0b7c24 */ /* 0x042fe4000f8e02ff */
[----:B------:R-:W-:-:S05]  /*6270*/  IMAD.WIDE.U32 R46, R46, UR16, RZ ;  /* 0x000000102e2e7c25 */ /* 0x000fca000f8e00ff */
[----:B------:R-:W-:Y:S02]  /*6280*/  IADD3 R11, PT, PT, R47, R11, RZ ;  /* 0x0000000b2f0b7210 */ /* 0x000fe40007ffe0ff */
.L_x_45:
[----:B------:R-:W-:Y:S05]  /*6290*/  @P0 BRA `(.L_x_46) ;  /* 0x0000000000280947 */ /* 0x000fea0003800000 */
[----:B------:R-:W1:Y:S01]  /*62a0*/  LDCU.64 UR14, c[0x0][0x5c8] ;  /* 0x0000b900ff0e77ac */ /* 0x000e620008000a00 */
[----:B--2---:R-:W2:Y:S01]  /*62b0*/  LDC.64 R2, c[0x0][0x5b0] ;  /* 0x00016c00ff027b82 */ /* 0x004ea20000000a00 */
[----:B------:R-:W-:-:S05]  /*62c0*/  SHF.R.S32.HI R4, RZ, 0x1f, R245 ;  /* 0x0000001fff047819 */ /* 0x000fca00000114f5 */
[----:B-1----:R-:W-:Y:S02]  /*62d0*/  IMAD R4, R4, UR14, RZ ;  /* 0x0000000e04047c24 */ /* 0x002fe4000f8e02ff */
[----:B------:R-:W-:-:S04]  /*62e0*/  IMAD.WIDE.U32 R12, R245, UR14, RZ ;  /* 0x0000000ef50c7c25 */ /* 0x000fc8000f8e00ff */
[----:B------:R-:W-:-:S05]  /*62f0*/  IMAD R245, R245, UR15, R4 ;  /* 0x0000000ff5f57c24 */ /* 0x000fca000f8e0204 */
[----:B------:R-:W-:-:S03]  /*6300*/  IADD3 R13, PT, PT, R13, R245, RZ ;  /* 0x000000f50d0d7210 */ /* 0x000fc60007ffe0ff */
[----:B--2---:R-:W-:-:S04]  /*6310*/  IMAD.WIDE.U32 R16, R2, UR23, R12 ;  /* 0x0000001702107c25 */ /* 0x004fc8000f8e000c */
[----:B------:R-:W-:Y:S01]  /*6320*/  IMAD R9, R3, UR23, R17 ;  /* 0x0000001703097c24 */ /* 0x000fe2000f8e0211 */
[----:B------:R-:W-:Y:S06]  /*6330*/  BRA `(.L_x_47) ;  /* 0x0000000000147947 */ /* 0x000fec0003800000 */
.L_x_46:
[----:B------:R-:W1:Y:S01]  /*6340*/  LDCU.64 UR14, c[0x0][0x5c8] ;  /* 0x0000b900ff0e77ac */ /* 0x000e620008000a00 */
[----:B--2---:R-:W-:-:S05]  /*6350*/  IADD3 R16, PT, PT, R245, R246, RZ ;  /* 0x000000f6f5107210 */ /* 0x004fca0007ffe0ff */
[C---:B-1----:R-:W-:Y:S02]  /*6360*/  IMAD R9, R16.reuse, UR15, RZ ;  /* 0x0000000f10097c24 */ /* 0x042fe4000f8e02ff */
[----:B------:R-:W-:-:S05]  /*6370*/  IMAD.WIDE.U32 R16, R16, UR14, RZ ;  /* 0x0000000e10107c25 */ /* 0x000fca000f8e00ff */
[----:B------:R-:W-:Y:S02]  /*6380*/  IADD3 R9, PT, PT, R17, R9, RZ ;  /* 0x0000000911097210 */ /* 0x000fe40007ffe0ff */
.L_x_47:
[----:B------:R-:W-:Y:S01]  /*6390*/  IMAD.SHL.U32 R3, R248, 0x20, RZ ;  /* 0x00000020f8037824 */ /* 0x000fe200078e00ff */
[----:B------:R-:W-:Y:S01]  /*63a0*/  SHF.R.U32.HI R0, RZ, 0x3, R0 ;  /* 0x00000003ff007819 */ /* 0x000fe20000011600 */
[----:B------:R-:W-:Y:S02]  /*63b0*/  BAR.SYNC.DEFER_BLOCKING 0x0 ;  /* 0x0000000000007b1d */ /* 0x000fe40000010000 */
[----:B------:R-:W-:-:S05]  /*63c0*/  IMAD.IADD R3, R244, 0x1, -R3 ;  /* 0x00000001f4037824 */ /* 0x000fca00078e0a03 */
[----:B------:R-:W-:-:S13]  /*63d0*/  ISETP.GE.AND P0, PT, R0, R3, PT ;  /* 0x000000030000720c */ /* 0x000fda0003f06270 */
[----:B------:R-:W-:Y:S05]  /*63e0*/  @P0 BRA `(.L_x_24) ;  /* 0x0000000000cc0947 */ /* 0x000fea0003800000 */
[----:B------:R-:W1:Y:S01]  /*63f0*/  LDCU UR18, c[0x0][0x440] ;  /* 0x00008800ff1277ac */ /* 0x000e620008000800 */
[----:B------:R-:W-:Y:S01]  /*6400*/  SHF.L.U32 R10, R248, 0x5, RZ ;  /* 0x00000005f80a7819 */ /* 0x000fe200000006ff */
[----:B------:R-:W2:Y:S01]  /*6410*/  LDC.64 R4, c[0x0][0x5d8] ;  /* 0x00017600ff047b82 */ /* 0x000ea20000000a00 */
[----:B------:R-:W-:Y:S01]  /*6420*/  MOV R44, R239 ;  /* 0x000000ef002c7202 */ /* 0x000fe20000000f00 */
[----:B------:R-:W3:Y:S01]  /*6430*/  LDS.128 R40, [R247+0x11000] ;  /* 0x01100000f7287984 */ /* 0x000ee20000000c00 */
[----:B------:R-:W-:Y:S01]  /*6440*/  SHF.R.S32.HI R13, RZ, 0x1f, R10 ;  /* 0x0000001fff0d7819 */ /* 0x000fe2000001140a */
[----:B------:R-:W4:Y:S01]  /*6450*/  LDCU.64 UR12, c[0x0][0x560] ;  /* 0x0000ac00ff0c77ac */ /* 0x000f220008000a00 */
[----:B------:R-:W-:Y:S01]  /*6460*/  MOV R45, RZ ;  /* 0x000000ff002d7202 */ /* 0x000fe20000000f00 */
[----:B------:R-:W3:Y:S02]  /*6470*/  LDS.128 R36, [R247+0x12000] ;  /* 0x01200000f7247984 */ /* 0x000ee40000000c00 */
[C---:B------:R-:W-:Y:S01]  /*6480*/  IMAD R17, R13.reuse, UR16, RZ ;  /* 0x000000100d117c24 */ /* 0x040fe2000f8e02ff */
[----:B------:R-:W4:Y:S01]  /*6490*/  LDC.64 R2, c[0x0][0x5e0] ;  /* 0x00017800ff027b82 */ /* 0x000f220000000a00 */
[----:B------:R-:W-:Y:S01]  /*64a0*/  IMAD.WIDE.U32 R14, R10, UR16, R44 ;  /* 0x000000100a0e7c25 */ /* 0x000fe2000f8e002c */
[----:B------:R-:W3:Y:S01]  /*64b0*/  LDS.128 R32, [R247+0x13000] ;  /* 0x01300000f7207984 */ /* 0x000ee20000000c00 */
[----:B------:R-:W4:Y:S02]  /*64c0*/  LDCU.64 UR10, c[0x0][0x568] ;  /* 0x0000ad00ff0a77ac */ /* 0x000f240008000a00 */
[----:B------:R-:W-:Y:S01]  /*64d0*/  IMAD R13, R13, UR14, RZ ;  /* 0x0000000e0d0d7c24 */ /* 0x000fe2000f8e02ff */
[----:B------:R-:W-:Y:S01]  /*64e0*/  IADD3 R46, P0, PT, R46, R14, RZ ;  /* 0x0000000e2e2e7210 */ /* 0x000fe20007f1e0ff */
[C---:B------:R-:W-:Y:S01]  /*64f0*/  IMAD R12, R10.reuse, UR17, R17 ;  /* 0x000000110a0c7c24 */ /* 0x040fe2000f8e0211 */
[----:B-1----:R-:W-:Y:S01]  /*6500*/  ISETP.GE.AND P3, PT, R239, UR18, PT ;  /* 0x00000012ef007c0c */ /* 0x002fe2000bf66270 */
[----:B------:R-:W-:Y:S01]  /*6510*/  IMAD.WIDE.U32 R44, R10, UR14, R44 ;  /* 0x0000000e0a2c7c25 */ /* 0x000fe2000f8e002c */
[----:B------:R-:W-:Y:S01]  /*6520*/  LDS.128 R28, [R247+0x14000] ;  /* 0x01400000f71c7984 */ /* 0x000fe20000000c00 */
[----:B------:R-:W-:-:S02]  /*6530*/  ISETP.GE.AND P2, PT, R8, UR18, PT ;  /* 0x0000001208007c0c */ /* 0x000fc4000bf46270 */
[----:B------:R-:W-:Y:S01]  /*6540*/  IMAD R10, R10, UR15, R13 ;  /* 0x0000000f0a0a7c24 */ /* 0x000fe2000f8e020d */
[----:B------:R-:W-:Y:S01]  /*6550*/  IADD3.X R47, PT, PT, R11, R15, R12, P0, !PT ;  /* 0x0000000f0b2f7210 */ /* 0x000fe200007fe40c */
[----:B------:R-:W-:Y:S01]  /*6560*/  LDS.128 R24, [R247+0x15000] ;  /* 0x01500000f7187984 */ /* 0x000fe20000000c00 */
[----:B------:R-:W-:Y:S02]  /*6570*/  IADD3 R44, P0, PT, R16, R44, RZ ;  /* 0x0000002c102c7210 */ /* 0x000fe40007f1e0ff */
[----:B------:R-:W-:Y:S01]  /*6580*/  ISETP.GE.AND P1, PT, R7, UR18, PT ;  /* 0x0000001207007c0c */ /* 0x000fe2000bf26270 */
[----:B------:R-:W-:Y:S01]  /*6590*/  LDS.128 R20, [R247+0x16000] ;  /* 0x01600000f7147984 */ /* 0x000fe20000000c00 */
[----:B------:R-:W-:Y:S01]  /*65a0*/  IADD3.X R45, PT, PT, R9, R45, R10, P0, !PT ;  /* 0x0000002d092d7210 */ /* 0x000fe200007fe40a */
[----:B--2---:R-:W-:Y:S01]  /*65b0*/  IMAD.WIDE.U32 R46, R4, UR22, R46 ;  /* 0x00000016042e7c25 */ /* 0x004fe2000f8e002e */
[----:B------:R-:W-:Y:S01]  /*65c0*/  ISETP.GE.AND P0, PT, R6, UR18, PT ;  /* 0x0000001206007c0c */ /* 0x000fe2000bf06270 */
[----:B------:R-:W1:Y:S02]  /*65d0*/  @!P3 LDS.128 R12, [R247+0x10000] ;  /* 0x01000000f70cb984 */ /* 0x000e640000000c00 */
[----:B------:R-:W-:-:S02]  /*65e0*/  IMAD R47, R5, UR22, R47 ;  /* 0x00000016052f7c24 */ /* 0x000fc4000f8e022f */
[----:B------:R-:W2:Y:S01]  /*65f0*/  LDS.128 R16, [R247+0x17000] ;  /* 0x01700000f7107984 */ /* 0x000ea20000000c00 */
[----:B----4-:R-:W-:-:S04]  /*6600*/  IMAD.WIDE.U32 R44, R2, UR22, R44 ;  /* 0x00000016022c7c25 */ /* 0x010fc8000f8e002c */
[----:B------:R-:W-:-:S04]  /*6610*/  IMAD.WIDE.U32 R46, R0, UR16, R46 ;  /* 0x00000010002e7c25 */ /* 0x000fc8000f8e002e */
[----:B------:R-:W-:Y:S01]  /*6620*/  IMAD R45, R3, UR22, R45 ;  /* 0x00000016032d7c24 */ /* 0x000fe2000f8e022d */
[----:B------:R-:W-:Y:S01]  /*6630*/  LEA R4, P4, R46, UR12, 0x1 ;  /* 0x0000000c2e047c11 */ /* 0x000fe2000f8808ff */
[C---:B------:R-:W-:Y:S02]  /*6640*/  IMAD R2, R0.reuse, UR17, R47 ;  /* 0x0000001100027c24 */ /* 0x040fe4000f8e022f */
[----:B------:R-:W-:-:S03]  /*6650*/  IMAD.WIDE.U32 R44, R0, UR14, R44 ;  /* 0x0000000e002c7c25 */ /* 0x000fc6000f8e002c */
[----:B------:R-:W-:Y:S01]  /*6660*/  LEA.HI.X R5, R46, UR13, R2, 0x1, P4 ;  /* 0x0000000d2e057c11 */ /* 0x000fe2000a0f0c02 */
[----:B------:R-:W-:Y:S01]  /*6670*/  IMAD R0, R0, UR15, R45 ;  /* 0x0000000f00007c24 */ /* 0x000fe2000f8e022d */
[----:B------:R-:W-:-:S03]  /*6680*/  LEA R2, P4, R44, UR10, 0x1 ;  /* 0x0000000a2c027c11 */ /* 0x000fc6000f8808ff */
[----:B---3--:R3:W-:Y:S01]  /*6690*/  @!P2 STG.E.128 desc[UR26][R4.64+0x80], R40 ;  /* 0x000080280400a986 */ /* 0x0087e2000c101d1a */
[----:B------:R-:W-:-:S03]  /*66a0*/  LEA.HI.X R3, R44, UR11, R0, 0x1, P4 ;  /* 0x0000000b2c037c11 */ /* 0x000fc6000a0f0c00 */
[----:B------:R3:W-:Y:S04]  /*66b0*/  @!P1 STG.E.128 desc[UR26][R4.64+0x100], R36 ;  /* 0x0001002404009986 */ /* 0x0007e8000c101d1a */
[----:B------:R3:W-:Y:S04]  /*66c0*/  @!P0 STG.E.128 desc[UR26][R4.64+0x180], R32 ;  /* 0x0001802004008986 */ /* 0x0007e8000c101d1a */
[----:B-1----:R3:W-:Y:S04]  /*66d0*/  @!P3 STG.E.128 desc[UR26][R4.64], R12 ;  /* 0x0000000c0400b986 */ /* 0x0027e8000c101d1a */
[----:B------:R3:W-:Y:S04]  /*66e0*/  @!P3 STG.E.128 desc[UR26][R2.64], R28 ;  /* 0x0000001c0200b986 */ /* 0x0007e8000c101d1a */
[----:B------:R3:W-:Y:S04]  /*66f0*/  @!P2 STG.E.128 desc[UR26][R2.64+0x80], R24 ;  /* 0x000080180200a986 */ /* 0x0007e8000c101d1a */
[----:B------:R3:W-:Y:S04]  /*6700*/  @!P1 STG.E.128 desc[UR26][R2.64+0x100], R20 ;  /* 0x0001001402009986 */ /* 0x0007e8000c101d1a */
[----:B--2---:R3:W-:Y:S02]  /*6710*/  @!P0 STG.E.128 desc[UR26][R2.64+0x180], R16 ;  /* 0x0001801002008986 */ /* 0x0047e4000c101d1a */
.L_x_24:
[----:B------:R-:W-:Y:S05]  /*6720*/  BSYNC.RECONVERGENT B1 ;  /* 0x0000000000017941 */ /* 0x000fea0003800200 */
.L_x_8:
[----:B------:R-:W1:Y:S01]  /*6730*/  LDCU UR11, c[0x0][0x438] ;  /* 0x00008700ff0b77ac */ /* 0x000e620008000800 */
[----:B--234-:R-:W2:Y:S08]  /*6740*/  LDC R3, c[0x0][0x370] ;  /* 0x0000dc00ff037b82 */ /* 0x01ceb00000000800 */
[----:B------:R-:W4:Y:S01]  /*6750*/  LDC R0, c[0x0][0x438] ;  /* 0x00010e00ff007b82 */ /* 0x000f220000000800 */
[----:B-1----:R-:W-:-:S04]  /*6760*/  UIADD3 UR11, UPT, UPT, UR11, 0x1f, URZ ;  /* 0x0000001f0b0b7890 */ /* 0x002fc8000fffe0ff */
[----:B------:R-:W-:Y:S01]  /*6770*/  USHF.R.S32.HI UR10, URZ, 0x1f, UR11 ;  /* 0x0000001fff0a7899 */ /* 0x000fe2000801140b */
[----:B--2---:R-:W-:-:S03]  /*6780*/  IADD3 R248, PT, PT, R3, R248, RZ ;  /* 0x000000f803f87210 */ /* 0x004fc60007ffe0ff */
[----:B------:R-:W-:-:S04]  /*6790*/  ULEA.HI UR10, UR10, UR11, URZ, 0x5 ;  /* 0x0000000b0a0a7291 */ /* 0x000fc8000f8f28ff */
[----:B------:R-:W-:-:S06]  /*67a0*/  USHF.R.S32.HI UR10, URZ, 0x5, UR10 ;  /* 0x00000005ff0a7899 */ /* 0x000fcc000801140a */
[----:B------:R-:W-:-:S13]  /*67b0*/  ISETP.GE.AND P0, PT, R248, UR10, PT ;  /* 0x0000000af8007c0c */ /* 0x000fda000bf06270 */
[----:B----4-:R-:W-:Y:S05]  /*67c0*/  @!P0 BRA `(.L_x_48) ;  /* 0xffffff9800ac8947 */ /* 0x010fea000383ffff */
[----:B------:R-:W-:Y:S05]  /*67d0*/  EXIT ;  /* 0x000000000000794d */ /* 0x000fea0003800000 */
.L_x_49:
        /* <DEDUP_REMOVED lines=10> */
.L_x_2484:


//--------------------- .text._ZN5flash44flash_bwd_dq_dk_dv_loop_seqk_parallel_kernelI23Flash_bwd_kernel_traitsILi256ELi64ELi32ELi8ELi4ELi1ELi2ELb1ELb1EN7cutlass6half_tE19Flash_kernel_traitsILi256ELi64ELi32ELi8ES3_EELb0ELb0ELb0ELb0ELb0ELb0ELb1EEEvNS_16Flash_bwd_paramsE --------------------------
	.section	.text._ZN5flash44flash_bwd_dq_dk_dv_loop_seqk_parallel_kernelI23Flash_bwd_kernel_traitsILi256ELi64ELi32ELi8ELi4ELi1ELi2ELb1ELb1EN7cutlass6half_tE19Flash_kernel_traitsILi256ELi64ELi32ELi8ES3_EELb0ELb0ELb0ELb0ELb0ELb0ELb1EEEvNS_16Flash_bwd_paramsE,"ax",@progbits
	.align	128
        .global         _ZN5flash44flash_bwd_dq_dk_dv_loop_seqk_parallel_kernelI23Flash_bwd_kernel_traitsILi256ELi64ELi32ELi8ELi4ELi1ELi2ELb1ELb1EN7cutlass6half_tE19Flash_kernel_traitsILi256ELi64ELi32ELi8ES3_EELb0ELb0ELb0ELb0ELb0ELb0ELb1EEEvNS_16Flash_bwd_paramsE
        .type           _ZN5flash44flash_bwd_dq_dk_dv_loop_seqk_parallel_kernelI23Flash_bwd_kernel_traitsILi256ELi64ELi32ELi8ELi4ELi1ELi2ELb1ELb1EN7cutlass6half_tE19Flash_kernel_traitsILi256ELi64ELi32ELi8ES3_EELb0ELb0ELb0ELb0ELb0ELb0ELb1EEEvNS_16Flash_bwd_paramsE,@function
        .size           _ZN5flash44flash_bwd_dq_dk_dv_loop_seqk_parallel_kernelI23Flash_bwd_kernel_traitsILi256ELi64ELi32ELi8ELi4ELi1ELi2ELb1ELb1EN7cutlass6half_tE19Flash_kernel_traitsILi256ELi64ELi32ELi8ES3_EELb0ELb0ELb0ELb0ELb0ELb0ELb1EEEvNS_16Flash_bwd_paramsE,(.L_x_2485 - _ZN5flash44flash_bwd_dq_dk_dv_loop_seqk_parallel_kernelI23Flash_bwd_kernel_traitsILi256ELi64ELi32ELi8ELi4ELi1ELi2ELb1ELb1EN7cutlass6half_tE19Flash_kernel_traitsILi256ELi64ELi32ELi8ES3_EELb0ELb0ELb0ELb0ELb0ELb0ELb1EEEvNS_16Flash_bwd_paramsE)
        .other          _ZN5flash44flash_bwd_dq_dk_dv_loop_seqk_parallel_kernelI23Flash_bwd_kernel_traitsILi256ELi64ELi32ELi8ELi4ELi1ELi2ELb1ELb1EN7cutlass6half_tE19Flash_kernel_traitsILi256ELi64ELi32ELi8ES3_EELb0ELb0ELb0ELb0ELb0ELb0ELb1EEEvNS_16Flash_bwd_paramsE,@"STO_CUDA_ENTRY STV_DEFAULT"
_ZN5flash44flash_bwd_dq_dk_dv_loop_seqk_parallel_kernelI23Flash_bwd_kernel_traitsILi256ELi64ELi32ELi8ELi4ELi1ELi2ELb1ELb1EN7cutlass6half_tE19Flash_kernel_traitsILi256ELi64ELi32ELi8ES3_EELb0ELb0ELb0ELb0ELb0ELb0ELb1EEEvNS_16Flash_bwd_paramsE:
.text._ZN5flash44flash_bwd_dq_dk_dv_loop_seqk_parallel_kernelI23Flash_bwd_kernel_traitsILi256ELi64ELi32ELi8ELi4ELi1ELi2ELb1ELb1EN7cutlass6half_tE19Flash_kernel_traitsILi256ELi64ELi32ELi8ES3_EELb0ELb0ELb0ELb0ELb0ELb0ELb1EEEvNS_16Flash_bwd_paramsE:
        /* <DEDUP_REMOVED lines=22> */
[----:B------:R-:W4:Y:S01]  /*0160*/  LDCU.64 UR6, c[0x0][0x470] ;  /* 0x00008e00ff0677ac */ /* 0x000f220008000a00 */
[----:B---3--:R-:W-:Y:S01]  /*0170*/  IMAD.U32 R7, RZ, RZ, UR10 ;  /* 0x0000000aff077e24 */ /* 0x008fe2000f8e00ff */
[----:B------:R-:W-:Y:S01]  /*0180*/  UMOV UR28, URZ ;  /* 0x000000ff001c7c82 */ /* 0x000fe20008000000 */
[----:B------:R-:W-:-:S04]  /*0190*/  UMOV UR29, URZ ;  /* 0x000000ff001d7c82 */ /* 0x000fc80008000000 */
        /* <DEDUP_REMOVED lines=10> */
[----:B------:R-:W-:-:S03]  /*0240*/  LOP3.LUT R247, R2, 0x1e00, R247, 0xf8, !PT ;  /* 0x00001e0002f77812 */ /* 0x000fc600078ef8f7 */
[----:B------:R-:W4:Y:S01]  /*0250*/  S2UR UR22, SR_CTAID.Z ;  /* 0x00000000001679c3 */ /* 0x000f220000002700 */
[----:B------:R-:W-:Y:S01]  /*0260*/  LEA R247, R247, UR12, 0x1 ;  /* 0x0000000cf7f77c11 */ /* 0x000fe2000f8e08ff */
[----:B---3--:R-:W-:-:S12]  /*0270*/  ULEA UR25, UR25, UR13, 0x18 ;  /* 0x0000000d19197291 */ /* 0x008fd8000f8ec0ff */
.L_x_91:
[----:B---3--:R-:W3:Y:S01]  /*0280*/  S2R R20, SR_CTAID.Y ;  /* 0x0000000000147919 */ /* 0x008ee20000002600 */
[----:B------:R-:W1:Y:S01]  /*0290*/  LDCU.64 UR10, c[0x0][0x478] ;  /* 0x00008f00ff0a77ac */ /* 0x000e620008000a00 */
[----:B------:R-:W-:Y:S01]  /*02a0*/  ISETP.NE.U32.AND P0, PT, RZ, UR6, PT ;  /* 0x00000006ff007c0c */ /* 0x000fe2000bf05070 */
[----:B------:R-:W-:Y:S01]  /*02b0*/  IMAD.MOV.U32 R245, RZ, RZ, RZ ;  /* 0x000000fffff57224 */ /* 0x000fe200078e00ff */
[----:B------:R-:W2:Y:S01]  /*02c0*/  LDC.64 R4, c[0x0][0x468] ;  /* 0x00011a00ff047b82 */ /* 0x000ea20000000a00 */
[----:B------:R-:W-:Y:S02]  /*02d0*/  ISETP.NE.U32.AND P5, PT, RZ, UR8, PT ;  /* 0x00000008ff007c0c */ /* 0x000fe4000bfa5070 */
[----:B------:R-:W-:Y:S02]  /*02e0*/  ISETP.NE.AND.EX P0, PT, RZ, UR7, PT, P0 ;  /* 0x00000007ff007c0c */ /* 0x000fe4000bf05300 */
[----:B------:R-:W-:-:S03]  /*02f0*/  ISETP.NE.AND.EX P5, PT, RZ, UR9, PT, P5 ;  /* 0x00000009ff007c0c */ /* 0x000fc6000bfa5350 */
[----:B------:R-:W4:Y:S01]  /*0300*/  LDC.U8 R3, c[0x0][0x532] ;  /* 0x00014c80ff037b82 */ /* 0x000f220000000000 */
[----:B-1----:R-:W-:-:S07]  /*0310*/  ISETP.NE.U32.AND P2, PT, RZ, UR10, PT ;  /* 0x0000000aff007c0c */ /* 0x002fce000bf45070 */
[----:B------:R-:W1:Y:S01]  /*0320*/  LDC.64 R8, c[0x0][0x460] ;  /* 0x00011800ff087b82 */ /* 0x000e620000000a00 */
[----:B------:R-:W-:Y:S01]  /*0330*/  ISETP.NE.AND.EX P2, PT, RZ, UR11, PT, P2 ;  /* 0x0000000bff007c0c */ /* 0x000fe2000bf45320 */
[----:B---3--:R-:W-:Y:S01]  /*0340*/  IMAD.SHL.U32 R10, R20, 0x4, RZ ;  /* 0x00000004140a7824 */ /* 0x008fe200078e00ff */
[----:B------:R-:W-:-:S11]  /*0350*/  SHF.R.U32.HI R2, RZ, 0x1e, R20 ;  /* 0x0000001eff027819 */ /* 0x000fd60000011614 */
[C---:B------:R-:W-:Y:S02]  /*0360*/  @P2 IADD3 R12, P3, PT, R10.reuse, UR10, RZ ;  /* 0x0000000a0a0c2c10 */ /* 0x040fe4000ff7e0ff */
[----:B------:R-:W-:Y:S02]  /*0370*/  @P0 IADD3 R14, P1, PT, R10, UR6, RZ ;  /* 0x000000060a0e0c10 */ /* 0x000fe4000ff3e0ff */
[C---:B------:R-:W-:Y:S02]  /*0380*/  @P2 IADD3.X R13, PT, PT, R2.reuse, UR11, RZ, P3, !PT ;  /* 0x0000000b020d2c10 */ /* 0x040fe40009ffe4ff */
[----:B------:R-:W-:Y:S02]  /*0390*/  @P0 IADD3.X R15, PT, PT, R2, UR7, RZ, P1, !PT ;  /* 0x00000007020f0c10 */ /* 0x000fe40008ffe4ff */
[----:B------:R-:W-:Y:S01]  /*03a0*/  ISETP.NE.U32.AND P3, PT, RZ, UR8, PT ;  /* 0x00000008ff007c0c */ /* 0x000fe2000bf65070 */
[----:B------:R-:W3:Y:S01]  /*03b0*/  @P2 LDG.E R244, desc[UR26][R12.64] ;  /* 0x0000001a0cf42981 */ /* 0x000ee2000c1e1900 */
[----:B----4-:R-:W-:-:S02]  /*03c0*/  ISETP.NE.AND P4, PT, R3, RZ, PT ;  /* 0x000000ff0300720c */ /* 0x010fc40003f85270 */
[----:B------:R-:W-:Y:S01]  /*03d0*/  ISETP.NE.AND.EX P3, PT, RZ, UR9, PT, P3 ;  /* 0x00000009ff007c0c */ /* 0x000fe2000bf65330 */
[----:B------:R-:W3:Y:S01]  /*03e0*/  @P0 LDG.E R245, desc[UR26][R14.64] ;  /* 0x0000001a0ef50981 */ /* 0x000ee2000c1e1900 */
[----:B--2---:R-:W-:Y:S02]  /*03f0*/  IADD3 R10, P0, PT, R10, R4, RZ ;  /* 0x000000040a0a7210 */ /* 0x004fe40007f1e0ff */
[----:B------:R-:W-:Y:S01]  /*0400*/  ISETP.EQ.U32.AND P1, PT, R4, RZ, PT ;  /* 0x000000ff0400720c */ /* 0x000fe20003f22070 */
[----:B------:R-:W-:Y:S02]  /*0410*/  IMAD.MOV.U32 R0, RZ, RZ, -0x1 ;  /* 0xffffffffff007424 */ /* 0x000fe400078e00ff */
[----:B------:R-:W-:Y:S01]  /*0420*/  IMAD.X R11, R2, 0x1, R5, P0 ;  /* 0x00000001020b7824 */ /* 0x000fe200000e0605 */
[----:B------:R-:W-:Y:S01]  /*0430*/  ISETP.EQ.OR.EX P1, PT, R5, RZ, !P4, P1 ;  /* 0x000000ff0500720c */ /* 0x000fe20006722710 */
[----:B------:R-:W2:Y:S01]  /*0440*/  @!P2 LDC.64 R2, c[0x0][0x488] ;  /* 0x00012200ff02ab82 */ /* 0x000ea20000000a00 */
[----:B-1----:R-:W-:-:S04]  /*0450*/  IMAD.WIDE.U32 R8, R20, 0x4, R8 ;  /* 0x0000000414087825 */ /* 0x002fc800078e0008 */
[----:B------:R-:W-:Y:S01]  /*0460*/  IMAD.MOV.U32 R246, RZ, RZ, -0x1 ;  /* 0xfffffffffff67424 */ /* 0x000fe200078e00ff */
[----:B------:R-:W5:Y:S04]  /*0470*/  @P5 LDG.E R0, desc[UR26][R8.64] ;  /* 0x0000001a08005981 */ /* 0x000f68000c1e1900 */
[----:B------:R1:W5:Y:S01]  /*0480*/  @P3 LDG.E R6, desc[UR26][R8.64+0x4] ;  /* 0x0000041a08063981 */ /* 0x000362000c1e1900 */
[----:B------:R-:W4:Y:S03]  /*0490*/  @!P3 LDC R21, c[0x0][0x434] ;  /* 0x00010d00ff15bb82 */ /* 0x000f260000000800 */
[----:B------:R2:W5:Y:S01]  /*04a0*/  @!P1 LDG.E R246, desc[UR26][R10.64] ;  /* 0x0000001a0af69981 */ /* 0x000562000c1e1900 */
[----:B------:R-:W-:-:S04]  /*04b0*/  ISETP.NE.U32.AND P1, PT, R4, RZ, PT ;  /* 0x000000ff0400720c */ /* 0x000fc80003f25070 */
[----:B------:R-:W-:Y:S01]  /*04c0*/  ISETP.NE.AND.EX P1, PT, R5, RZ, PT, P1 ;  /* 0x000000ff0500720c */ /* 0x000fe20003f25310 */
[----:B-1----:R-:W1:Y:S01]  /*04d0*/  @!P2 LDC R8, c[0x0][0x43c] ;  /* 0x00010f00ff08ab82 */ /* 0x002e620000000800 */
[----:B--2---:R-:W-:-:S04]  /*04e0*/  @!P2 ISETP.NE.U32.AND P0, PT, R2, RZ, PT ;  /* 0x000000ff0200a20c */ /* 0x004fc80003f05070 */
[----:B------:R-:W-:-:S04]  /*04f0*/  @!P2 ISETP.NE.AND.EX P0, PT, R3, RZ, PT, P0 ;  /* 0x000000ff0300a20c */ /* 0x000fc80003f05300 */
[----:B-1----:R-:W-:Y:S01]  /*0500*/  @!P2 SEL R8, R8, RZ, P0 ;  /* 0x000000ff0808a207 */ /* 0x002fe20000000000 */
[----:B---3--:R-:W-:Y:S02]  /*0510*/  @P2 IMAD.IADD R244, R244, 0x1, -R245 ;  /* 0x00000001f4f42824 */ /* 0x008fe400078e0af5 */
[----:B----4-:R-:W-:Y:S06]  /*0520*/  @!P1 BRA `(.L_x_50) ;  /* 0x00000000000c9947 */ /* 0x010fec0003800000 */
[----:B------:R-:W2:Y:S02]  /*0530*/  @P4 LDG.E R7, desc[UR26][R10.64+0x4] ;  /* 0x0000041a0a074981 */ /* 0x000ea4000c1e1900 */
[----:B--2--5:R-:W-:-:S06]  /*0540*/  @P4 IADD3 R7, PT, PT, R7, -R246, RZ ;  /* 0x800000f607074210 */ /* 0x024fcc0007ffe0ff */
[----:B------:R1:W5:Y:S02]  /*0550*/  @!P4 LDG.E R7, desc[UR26][R10.64] ;  /* 0x0000001a0a07c981 */ /* 0x000364000c1e1900 */
.L_x_50:
        /* <DEDUP_REMOVED lines=13> */
[----:B--2---:R-:W-:Y:S01]  /*0630*/  @!P3 IMAD.WIDE.U32 R28, R20, R26, RZ ;  /* 0x0000001a141cb225 */ /* 0x004fe200078e00ff */
[----:B------:R-:W-:-:S03]  /*0640*/  LEA R26, R22, 0xffffffc0, 0x6 ;  /* 0xffffffc0161a7811 */ /* 0x000fc600078e30ff */
[----:B------:R-:W-:Y:S01]  /*0650*/  @!P3 IMAD R27, R20, R27, R29 ;  /* 0x0000001b141bb224 */ /* 0x000fe200078e021d */
[----:B------:R-:W-:Y:S01]  /*0660*/  SHF.R.S32.HI R25, RZ, 0x1f, R26 ;  /* 0x0000001fff197819 */ /* 0x000fe2000001141a */
[----:B---3--:R-:W-:-:S04]  /*0670*/  @P3 IMAD.WIDE.U32 R4, R0, R2, RZ ;  /* 0x0000000200043225 */ /* 0x008fc800078e00ff */
        /* <DEDUP_REMOVED lines=9> */
[----:B------:R-:W-:Y:S02]  /*0710*/  IADD3 R3, PT, PT, R5, R2, RZ ;  /* 0x0000000205037210 */ /* 0x000fe40007ffe0ff */
[----:B------:R-:W-:-:S05]  /*0720*/  MOV R2, R4 ;  /* 0x0000000400027202 */ /* 0x000fca0000000f00 */
[----:B---3--:R-:W-:-:S04]  /*0730*/  IMAD.WIDE.U32 R16, R20, UR10, R2 ;  /* 0x0000000a14107c25 */ /* 0x008fc8000f8e0002 */
[----:B------:R-:W-:Y:S01]  /*0740*/  IMAD R15, R20, UR11, R17 ;  /* 0x0000000b140f7c24 */ /* 0x000fe2000f8e0211 */
[----:B------:R-:W-:Y:S06]  /*0750*/  BRA `(.L_x_53) ;  /* 0x0000000000147947 */ /* 0x000fec0003800000 */
.L_x_52:
[----:B------:R-:W2:Y:S01]  /*0760*/  LDCU.64 UR20, c[0x0][0x3b8] ;  /* 0x00007700ff1477ac */ /* 0x000ea20008000a00 */
[----:B------:R-:W-:-:S05]  /*0770*/  IADD3 R16, PT, PT, R245, R246, RZ ;  /* 0x000000f6f5107210 */ /* 0x000fca0007ffe0ff */
[C---:B--2---:R-:W-:Y:S02]  /*0780*/  IMAD R15, R16.reuse, UR21, RZ ;  /* 0x00000015100f7c24 */ /* 0x044fe4000f8e02ff */
[----:B------:R-:W-:-:S05]  /*0790*/  IMAD.WIDE.U32 R16, R16, UR20, RZ ;  /* 0x0000001410107c25 */ /* 0x000fca000f8e00ff */
[----:B------:R-:W-:Y:S02]  /*07a0*/  IADD3 R15, PT, PT, R17, R15, RZ ;  /* 0x0000000f110f7210 */ /* 0x000fe40007ffe0ff */
.L_x_53:
        /* <DEDUP_REMOVED lines=12> */
[----:B------:R-:W-:Y:S01]  /*0870*/  IMAD.HI.U32 R8, R9, R4, R8 ;  /* 0x0000000409087227 */ /* 0x000fe200078e0008 */
[----:B------:R-:W-:-:S05]  /*0880*/  MOV R4, R3 ;  /* 0x0000000300047202 */ /* 0x000fca0000000f00 */
[----:B------:R-:W-:-:S04]  /*0890*/  IMAD.HI.U32 R13, R8, R4, RZ ;  /* 0x00000004080d7227 */ /* 0x000fc800078e00ff */
[----:B------:R-:W-:-:S04]  /*08a0*/  IMAD.MOV R3, RZ, RZ, -R13 ;  /* 0x000000ffff037224 */ /* 0x000fc800078e0a0d */
[----:B------:R-:W-:-:S05]  /*08b0*/  IMAD R3, R5, R3, R4 ;  /* 0x0000000305037224 */ /* 0x000fca00078e0204 */
[----:B------:R-:W-:-:S13]  /*08c0*/  ISETP.GT.U32.AND P1, PT, R5, R3, PT ;  /* 0x000000030500720c */ /* 0x000fda0003f24070 */
[----:B------:R-:W-:Y:S01]  /*08d0*/  @!P1 IMAD.IADD R3, R3, 0x1, -R5 ;  /* 0x0000000103039824 */ /* 0x000fe200078e0a05 */
[----:B------:R-:W-:Y:S02]  /*08e0*/  @!P1 IADD3 R13, PT, PT, R13, 0x1, RZ ;  /* 0x000000010d0d9810 */ /* 0x000fe40007ffe0ff */
[----:B------:R-:W-:Y:S02]  /*08f0*/  ISETP.NE.AND P1, PT, R2, RZ, PT ;  /* 0x000000ff0200720c */ /* 0x000fe40003f25270 */
[----:B------:R-:W-:Y:S02]  /*0900*/  ISETP.GE.U32.AND P4, PT, R3, R5, PT ;  /* 0x000000050300720c */ /* 0x000fe40003f86070 */
[----:B------:R-:W-:-:S04]  /*0910*/  LOP3.LUT R3, R19, R2, RZ, 0x3c, !PT ;  /* 0x0000000213037212 */ /* 0x000fc800078e3cff */
[----:B------:R-:W-:-:S07]  /*0920*/  ISETP.GE.AND P0, PT, R3, RZ, PT ;  /* 0x000000ff0300720c */ /* 0x000fce0003f06270 */
[----:B------:R-:W-:-:S06]  /*0930*/  @P4 VIADD R13, R13, 0x1 ;  /* 0x000000010d0d4836 */ /* 0x000fcc0000000000 */
[----:B------:R-:W-:Y:S02]  /*0940*/  @!P0 IADD3 R13, PT, PT, -R13, RZ, RZ ;  /* 0x000000ff0d0d8210 */ /* 0x000fe40007ffe1ff */
[----:B------:R-:W-:-:S04]  /*0950*/  @!P1 LOP3.LUT R13, RZ, R2, RZ, 0x33, !PT ;  /* 0x00000002ff0d9212 */ /* 0x000fc800078e33ff */
[----:B------:R-:W-:Y:S01]  /*0960*/  SHF.R.S32.HI R12, RZ, 0x1f, R13 ;  /* 0x0000001fff0c7819 */ /* 0x000fe2000001140d */
        /* <DEDUP_REMOVED lines=11> */
[----:B------:R-:W-:Y:S01]  /*0a20*/  MOV R18, R2 ;  /* 0x0000000200127202 */ /* 0x000fe20000000f00 */
[----:B------:R-:W-:Y:S06]  /*0a30*/  BRA `(.L_x_55) ;  /* 0x0000000000187947 */ /* 0x000fec0003800000 */
.L_x_54:
[----:B------:R-:W2:Y:S01]  /*0a40*/  LDCU.64 UR18, c[0x0][0x3c0] ;  /* 0x00007800ff1277ac */ /* 0x000ea20008000a00 */
[----:B------:R-:W-:-:S05]  /*0a50*/  IADD3 R2, PT, PT, R245, R246, RZ ;  /* 0x000000f6f5027210 */ /* 0x000fca0007ffe0ff */
[C---:B--2---:R-:W-:Y:S02]  /*0a60*/  IMAD R17, R2.reuse, UR19, RZ ;  /* 0x0000001302117c24 */ /* 0x044fe4000f8e02ff */
[----:B------:R-:W-:-:S05]  /*0a70*/  IMAD.WIDE.U32 R2, R2, UR18, RZ ;  /* 0x0000001202027c25 */ /* 0x000fca000f8e00ff */
[----:B------:R-:W-:Y:S02]  /*0a80*/  IADD3 R17, PT, PT, R3, R17, RZ ;  /* 0x0000001103117210 */ /* 0x000fe40007ffe0ff */
[----:B------:R-:W-:-:S07]  /*0a90*/  MOV R18, R2 ;  /* 0x0000000200127202 */ /* 0x000fce0000000f00 */
.L_x_55:
[----:B------:R-:W2:Y:S01]  /*0aa0*/  @!P3 LDC.64 R4, c[0x0][0x588] ;  /* 0x00016200ff04bb82 */ /* 0x000ea20000000a00 */
[----:B------:R-:W3:Y:S07]  /*0ab0*/  LDCU UR12, c[0x0][0x44c] ;  /* 0x00008980ff0c77ac */ /* 0x000eee0008000800 */
[----:B------:R-:W4:Y:S08]  /*0ac0*/  @P3 LDC.64 R2, c[0x0][0x590] ;  /* 0x00016400ff023b82 */ /* 0x000f300000000a00 */
[----:B------:R-:W3:Y:S01]  /*0ad0*/  LDC R34, c[0x0][0x3e0] ;  /* 0x0000f800ff227b82 */ /* 0x000ee20000000800 */
[----:B--2---:R-:W-:-:S04]  /*0ae0*/  @!P3 IMAD.WIDE.U32 R36, R20, R4, RZ ;  /* 0x000000041424b225 */ /* 0x004fc800078e00ff */
[----:B------:R-:W-:Y:S02]  /*0af0*/  @!P3 IMAD R29, R20, R5, R37 ;  /* 0x00000005141db224 */ /* 0x000fe400078e0225 */
[----:B----4-:R-:W-:-:S04]  /*0b00*/  @P3 IMAD.WIDE.U32 R4, R0, R2, RZ ;  /* 0x0000000200043225 */ /* 0x010fc800078e00ff */
[----:B------:R-:W-:Y:S01]  /*0b10*/  @P3 IMAD R29, R0, R3, R5 ;  /* 0x00000003001d3224 */ /* 0x000fe200078e0205 */
[----:B------:R-:W-:Y:S01]  /*0b20*/  @P3 MOV R36, R4 ;  /* 0x0000000400243202 */ /* 0x000fe20000000f00 */
[----:B---3--:R-:W-:Y:S01]  /*0b30*/  IMAD.WIDE R8, R34, UR12, RZ ;  /* 0x0000000c22087c25 */ /* 0x008fe2000f8e02ff */
[----:B------:R-:W-:Y:S06]  /*0b40*/  @P3 BRA `(.L_x_56) ;  /* 0x0000000000443947 */ /* 0x000fec0003800000 */
[----:B------:R-:W2:Y:S01]  /*0b50*/  LDCU UR10, c[0x0][0x444] ;  /* 0x00008880ff0a77ac */ /* 0x000ea20008000800 */
[----:B------:R-:W-:Y:S01]  /*0b60*/  SHF.R.S32.HI R3, RZ, 0x1f, R34 ;  /* 0x0000001fff037819 */ /* 0x000fe20000011422 */
[----:B--2---:R-:W-:Y:S01]  /*0b70*/  USHF.R.S32.HI UR11, URZ, 0x1f, UR10 ;  /* 0x0000001fff0b7899 */ /* 0x004fe2000801140a */
[----:B-1----:R-:W-:Y:S01]  /*0b80*/  IMAD.WIDE.U32 R10, R20, UR10, RZ ;  /* 0x0000000a140a7c25 */ /* 0x002fe2000f8e00ff */
[----:B------:R-:W-:-:S04]  /*0b90*/  USHF.R.S32.HI UR10, URZ, 0x1f, UR12 ;  /* 0x0000001fff0a7899 */ /* 0x000fc8000801140c */
[----:B------:R-:W-:Y:S02]  /*0ba0*/  IMAD R2, R20, UR11, RZ ;  /* 0x0000000b14027c24 */ /* 0x000fe4000f8e02ff */
[----:B------:R-:W-:-:S03]  /*0bb0*/  IMAD.WIDE.U32 R4, R10, R34, RZ ;  /* 0x000000220a047225 */ /* 0x000fc600078e00ff */
[----:B------:R-:W-:-:S05]  /*0bc0*/  IADD3 R2, PT, PT, R11, R2, RZ ;  /* 0x000000020b027210 */ /* 0x000fca0007ffe0ff */
        /* <DEDUP_REMOVED lines=9> */
.L_x_56:
[-C--:B-1----:R-:W-:Y:S02]  /*0c60*/  IMAD R11, R9, R0.reuse, RZ ;  /* 0x00000000090b7224 */ /* 0x082fe400078e02ff */
[----:B------:R-:W-:-:S05]  /*0c70*/  IMAD.WIDE.U32 R32, R8, R0, RZ ;  /* 0x0000000008207225 */ /* 0x000fca00078e00ff */
[----:B------:R-:W-:Y:S02]  /*0c80*/  IADD3 R11, PT, PT, R33, R11, RZ ;  /* 0x0000000b210b7210 */ /* 0x000fe40007ffe0ff */
.L_x_57:
[----:B------:R-:W1:Y:S01]  /*0c90*/  LDCU.U8 UR10, c[0x0][0x548] ;  /* 0x0000a900ff0a77ac */ /* 0x000e620008000000 */
[----:B------:R-:W-:Y:S01]  /*0ca0*/  SHF.L.U32 R2, R20, 0x7, RZ ;  /* 0x0000000714027819 */ /* 0x000fe200000006ff */
[----:B------:R-:W-:Y:S01]  /*0cb0*/  IMAD R24, R19, UR12, RZ ;  /* 0x0000000c13187c24 */ /* 0x000fe2000f8e02ff */
[----:B------:R-:W2:Y:S02]  /*0cc0*/  LDCU.U8 UR11, c[0x0][0x5f0] ;  /* 0x0000be00ff0b77ac */ /* 0x000ea40008000000 */
[----:B------:R-:W-:-:S04]  /*0cd0*/  SEL R4, R2, RZ, P5 ;  /* 0x000000ff02047207 */ /* 0x000fc80002800000 */
[----:B------:R-:W-:-:S04]  /*0ce0*/  IADD3 R4, P0, PT, R26, R4, RZ ;  /* 0x000000041a047210 */ /* 0x000fc80007f1e0ff */
[----:B------:R-:W-:Y:S01]  /*0cf0*/  IADD3.X R3, PT, PT, RZ, R25, RZ, P0, !PT ;  /* 0x00000019ff037210 */ /* 0x000fe200007fe4ff */
[----:B------:R-:W-:Y:S01]  /*0d00*/  IMAD.WIDE.U32 R38, R4, R8, RZ ;  /* 0x0000000804267225 */ /* 0x000fe200078e00ff */
[----:B-1----:R-:W-:-:S03]  /*0d10*/  UISETP.NE.AND UP0, UPT, UR10, URZ, UPT ;  /* 0x000000ff0a00728c */ /* 0x002fc6000bf05270 */
[----:B------:R-:W-:-:S04]  /*0d20*/  IMAD R3, R3, R8, RZ ;  /* 0x0000000803037224 */ /* 0x000fc800078e02ff */
[----:B------:R-:W-:-:S05]  /*0d30*/  IMAD R3, R9, R4, R3 ;  /* 0x0000000409037224 */ /* 0x000fca00078e0203 */
        /* <DEDUP_REMOVED lines=9> */
.L_x_58:
[----:B------:R-:W1:Y:S01]  /*0dd0*/  LDC R23, c[0x0][0x434] ;  /* 0x00010d00ff177b82 */ /* 0x000e620000000800 */
[----:B------:R-:W-:-:S04]  /*0de0*/  IMAD R3, R20, R34, R19 ;  /* 0x0000002214037224 */ /* 0x000fc800078e0213 */
[----:B-1----:R-:W-:-:S03]  /*0df0*/  IMAD R23, R3, R23, RZ ;  /* 0x0000001703177224 */ /* 0x002fc600078e02ff */
.L_x_59:
[----:B------:R-:W-:-:S04]  /*0e00*/  IADD3 R22, PT, PT, R22, -0x1, RZ ;  /* 0xffffffff16167810 */ /* 0x000fc80007ffe0ff */
[----:B------:R-:W-:Y:S01]  /*0e10*/  MOV R243, R22 ;  /* 0x0000001600f37202 */ /* 0x000fe20000000f00 */
        /* <DEDUP_REMOVED lines=10> */
.L_x_60:
[----:B------:R-:W1:Y:S01]  /*0ec0*/  LDC R35, c[0x0][0x444] ;  /* 0x00011100ff237b82 */ /* 0x000e620000000800 */
[----:B------:R-:W-:-:S04]  /*0ed0*/  IMAD R0, R20, R34, R19 ;  /* 0x0000002214007224 */ /* 0x000fc800078e0213 */
[----:B-1----:R-:W-:-:S07]  /*0ee0*/  IMAD R35, R0, R35, RZ ;  /* 0x0000002300237224 */ /* 0x002fce00078e02ff */
.L_x_61:
        /* <DEDUP_REMOVED lines=11> */
[----:B------:R-:W-:Y:S01]  /*0fa0*/  LEA R35, R22, R35, 0x6 ;  /* 0x0000002316237211 */ /* 0x000fe200078e30ff */
[----:B------:R-:W-:Y:S01]  /*0fb0*/  BSSY.RECONVERGENT B1, `(.L_x_51) ;  /* 0x00005bd000017945 */ /* 0x000fe20003800200 */
[----:B------:R-:W5:Y:S04]  /*0fc0*/  LDCU.64 UR12, c[0x0][0x550] ;  /* 0x0000aa00ff0c77ac */ /* 0x000f680008000a00 */
[----:B------:R-:W3:Y:S01]  /*0fd0*/  LDC.64 R8, c[0x0][0x5f8] ;  /* 0x00017e00ff087b82 */ /* 0x000ee20000000a00 */
[----:B------:R-:W5:Y:S01]  /*0fe0*/  LDCU.64 UR10, c[0x0][0x570] ;  /* 0x0000ae00ff0a77ac */ /* 0x000f620008000a00 */
[----:B--2---:R-:W-:-:S04]  /*0ff0*/  IMAD R30, R25, R4, RZ ;  /* 0x00000004191e7224 */ /* 0x004fc800078e02ff */
[----:B------:R-:W-:Y:S02]  /*1000*/  IMAD R30, R26, R5, R30 ;  /* 0x000000051a1e7224 */ /* 0x000fe400078e021e */
[C---:B-1----:R-:W-:Y:S01]  /*1010*/  IMAD.SHL.U32 R0, R6.reuse, 0x8, RZ ;  /* 0x0000000806007824 */ /* 0x042fe200078e00ff */
[----:B------:R-:W-:Y:S01]  /*1020*/  SHF.R.U32.HI R10, RZ, 0x5, R6 ;  /* 0x00000005ff0a7819 */ /* 0x000fe20000011606 */
[----:B----4-:R-:W-:Y:S01]  /*1030*/  IMAD R25, R25, R2, RZ ;  /* 0x0000000219197224 */ /* 0x010fe200078e02ff */
[----:B------:R-:W-:Y:S01]  /*1040*/  LOP3.LUT R33, R6, 0x1f, RZ, 0xc0, !PT ;  /* 0x0000001f06217812 */ /* 0x000fe200078ec0ff */
[----:B------:R-:W-:Y:S01]  /*1050*/  IMAD.SHL.U32 R237, R2, 0x20, RZ ;  /* 0x0000002002ed7824 */ /* 0x000fe200078e00ff */
[----:B------:R-:W-:Y:S02]  /*1060*/  LOP3.LUT R24, R0, 0x38, RZ, 0xc0, !PT ;  /* 0x0000003800187812 */ /* 0x000fe400078ec0ff */
[----:B------:R-:W-:Y:S01]  /*1070*/  SHF.L.U64.HI R236, R2, 0x5, R3 ;  /* 0x0000000502ec7819 */ /* 0x000fe20000010203 */
[----:B------:R-:W-:Y:S01]  /*1080*/  IMAD R33, R34, R10, R33 ;  /* 0x0000000a22217224 */ /* 0x000fe200078e0221 */
[----:B------:R-:W-:Y:S01]  /*1090*/  IADD3 R36, P0, PT, R24, R36, RZ ;  /* 0x0000002418247210 */ /* 0x000fe20007f1e0ff */
[----:B---3--:R-:W-:Y:S01]  /*10a0*/  IMAD.WIDE.U32 R38, R8, UR24, RZ ;  /* 0x0000001808267c25 */ /* 0x008fe2000f8e00ff */
[----:B------:R-:W1:Y:S03]  /*10b0*/  LDC.64 R10, c[0x0][0x598] ;  /* 0x00016600ff0a7b82 */ /* 0x000e660000000a00 */
[----:B------:R-:W-:-:S02]  /*10c0*/  IMAD R8, R26, R3, R25 ;  /* 0x000000031a087224 */ /* 0x000fc400078e0219 */
[----:B------:R-:W-:Y:S02]  /*10d0*/  IMAD.MOV.U32 R25, RZ, RZ, RZ ;  /* 0x000000ffff197224 */ /* 0x000fe400078e00ff */
[----:B------:R-:W-:Y:S02]  /*10e0*/  IMAD.X R37, RZ, RZ, R29, P0 ;  /* 0x000000ffff257224 */ /* 0x000fe400000e061d */
[----:B------:R-:W-:-:S04]  /*10f0*/  IMAD.WIDE.U32 R40, R26, R4, R24 ;  /* 0x000000041a287225 */ /* 0x000fc800078e0018 */
[----:B------:R-:W-:Y:S01]  /*1100*/  IMAD.WIDE.U32 R42, R26, R2, R36 ;  /* 0x000000021a2a7225 */ /* 0x000fe200078e0024 */
[----:B------:R-:W-:Y:S01]  /*1110*/  IADD3 R28, P3, PT, R28, R40, RZ ;  /* 0x000000281c1c7210 */ /* 0x000fe20007f7e0ff */
[----:B------:R-:W2:Y:S01]  /*1120*/  LDC.64 R36, c[0x0][0x5e8] ;  /* 0x00017a00ff247b82 */ /* 0x000ea20000000a00 */
[----:B------:R-:W-:Y:S01]  /*1130*/  SEL R26, R38, RZ, P4 ;  /* 0x000000ff261a7207 */ /* 0x000fe20002000000 */
[----:B------:R-:W-:Y:S01]  /*1140*/  IMAD R9, R9, UR24, R39 ;  /* 0x0000001809097c24 */ /* 0x000fe2000f8e0227 */
[----:B------:R-:W-:Y:S01]  /*1150*/  IADD3.X R29, PT, PT, R27, R41, R30, P3, !PT ;  /* 0x000000291b1d7210 */ /* 0x000fe20001ffe41e */
[----:B------:R-:W-:Y:S01]  /*1160*/  IMAD.IADD R43, R43, 0x1, R8 ;  /* 0x000000012b2b7824 */ /* 0x000fe200078e0208 */
[----:B------:R-:W-:Y:S01]  /*1170*/  SHF.R.U32.HI R8, RZ, 0x3, R6 ;  /* 0x00000003ff087819 */ /* 0x000fe20000011606 */
[----:B------:R-:W-:Y:S01]  /*1180*/  IMAD.SHL.U32 R34, R34, 0x40, RZ ;  /* 0x0000004022227824 */ /* 0x000fe200078e00ff */
[----:B------:R-:W-:Y:S01]  /*1190*/  IADD3 R26, P1, P0, R33, R32, R26 ;  /* 0x00000020211a7210 */ /* 0x000fe2000783e01a */
[----:B------:R-:W-:Y:S01]  /*11a0*/  IMAD.WIDE.U32 R38, R19, UR16, R28 ;  /* 0x0000001013267c25 */ /* 0x000fe2000f8e001c */
[----:B------:R-:W-:Y:S01]  /*11b0*/  SHF.R.S32.HI R33, RZ, 0x1f, R33 ;  /* 0x0000001fff217819 */ /* 0x000fe20000011421 */
[----:B------:R-:W3:Y:S01]  /*11c0*/  LDC.64 R28, c[0x0][0x420] ;  /* 0x00010800ff1c7b82 */ /* 0x000ee20000000a00 */
[----:B------:R-:W-:Y:S01]  /*11d0*/  SEL R9, R9, RZ, P4 ;  /* 0x000000ff09097207 */ /* 0x000fe20002000000 */
[----:B-1----:R-:W-:-:S03]  /*11e0*/  IMAD.WIDE.U32 R42, R19, R10, R42 ;  /* 0x0000000a132a7225 */ /* 0x002fc600078e002a */
[----:B------:R-:W-:Y:S01]  /*11f0*/  IADD3.X R9, PT, PT, R33, R31, R9, P1, P0 ;  /* 0x0000001f21097210 */ /* 0x000fe20000fe0409 */
[C---:B------:R-:W-:Y:S01]  /*1200*/  IMAD R39, R19.reuse, UR17, R39 ;  /* 0x0000001113277c24 */ /* 0x040fe2000f8e0227 */
[----:B------:R-:W-:Y:S01]  /*1210*/  IADD3 R26, P0, PT, R34, R26, RZ ;  /* 0x0000001a221a7210 */ /* 0x000fe20007f1e0ff */
[----:B------:R-:W-:Y:S02]  /*1220*/  IMAD R43, R19, R11, R43 ;  /* 0x0000000b132b7224 */ /* 0x000fe400078e022b */
[----:B------:R-:W-:Y:S01]  /*1230*/  IMAD.WIDE.U32 R38, R8, R4, R38 ;  /* 0x0000000408267225 */ /* 0x000fe200078e0026 */
[----:B------:R-:W-:Y:S02]  /*1240*/  LEA.HI.X.SX32 R9, R34, R9, 0x1, P0 ;  /* 0x0000000922097211 */ /* 0x000fe400000f0eff */
[----:B-----5:R-:W-:Y:S01]  /*1250*/  LEA R250, P0, R26, UR10, 0x2 ;  /* 0x0000000a1afa7c11 */ /* 0x020fe2000f8010ff */
[----:B------:R-:W-:Y:S01]  /*1260*/  IMAD.WIDE.U32 R42, R8, R2, R42 ;  /* 0x00000002082a7225 */ /* 0x000fe200078e002a */
[----:B------:R-:W-:-:S02]  /*1270*/  LEA R44, P3, R38, UR14, 0x1 ;  /* 0x0000000e262c7c11 */ /* 0x000fc4000f8608ff */
[----:B------:R-:W-:Y:S01]  /*1280*/  LEA.HI.X R251, R26, UR11, R9, 0x2, P0 ;  /* 0x0000000b1afb7c11 */ /* 0x000fe200080f1409 */
[----:B------:R-:W-:Y:S01]  /*1290*/  IMAD R10, R8, R5, R39 ;  /* 0x00000005080a7224 */ /* 0x000fe200078e0227 */
[----:B------:R-:W-:Y:S01]  /*12a0*/  LEA R48, P1, R42, UR12, 0x1 ;  /* 0x0000000c2a307c11 */ /* 0x000fe2000f8208ff */
[----:B------:R-:W-:Y:S01]  /*12b0*/  IMAD R11, R8, R3, R43 ;  /* 0x00000003080b7224 */ /* 0x000fe200078e022b */
[----:B------:R-:W-:Y:S01]  /*12c0*/  ISETP.GT.AND P0, PT, R21, RZ, PT ;  /* 0x000000ff1500720c */ /* 0x000fe20003f04270 */
[----:B--2---:R-:W-:Y:S01]  /*12d0*/  IMAD.WIDE R36, R35, 0x4, R36 ;  /* 0x0000000423247825 */ /* 0x004fe200078e0224 */
[----:B------:R-:W-:Y:S02]  /*12e0*/  LEA.HI.X R45, R38, UR15, R10, 0x1, P3 ;  /* 0x0000000f262d7c11 */ /* 0x000fe400098f0c0a */
[----:B------:R-:W-:Y:S01]  /*12f0*/  LEA.HI.X R49, R42, UR13, R11, 0x1, P1 ;  /* 0x0000000d2a317c11 */ /* 0x000fe200088f0c0b */
[----:B---3--:R-:W-:Y:S01]  /*1300*/  IMAD.WIDE R46, R23, 0x4, R28 ;  /* 0x00000004172e7825 */ /* 0x008fe200078e021c */
[C---:B------:R-:W-:Y:S01]  /*1310*/  SHF.L.U64.HI R5, R4.reuse, 0x5, R5 ;  /* 0x0000000504057819 */ /* 0x040fe20000010205 */
[----:B------:R1:W-:Y:S01]  /*1320*/  STL.64 [R1+0x8], R44 ;  /* 0x0000082c01007387 */ /* 0x0003e20000100a00 */
[----:B------:R-:W-:Y:S01]  /*1330*/  SHF.L.U32 R4, R4, 0x5, RZ ;  /* 0x0000000504047819 */ /* 0x000fe200000006ff */
[----:B------:R-:W-:Y:S01]  /*1340*/  IMAD.MOV.U32 R239, RZ, RZ, R36 ;  /* 0x000000ffffef7224 */ /* 0x000fe200078e0024 */
[C---:B------:R-:W-:Y:S01]  /*1350*/  LOP3.LUT R9, R24.reuse, 0xc0, RZ, 0xfc, !PT ;  /* 0x000000c018097812 */ /* 0x040fe200078efcff */
[----:B------:R1:W-:Y:S01]  /*1360*/  STL.64 [R1], R48 ;  /* 0x0000003001007387 */ /* 0x0003e20000100a00 */
[----:B------:R-:W-:Y:S01]  /*1370*/  IMAD.MOV.U32 R238, RZ, RZ, R37 ;  /* 0x000000ffffee7224 */ /* 0x000fe200078e0025 */
[----:B------:R-:W-:-:S02]  /*1380*/  LOP3.LUT R3, R24, 0x40, RZ, 0xfc, !PT ;  /* 0x0000004018037812 */ /* 0x000fc400078efcff */
[----:B------:R1:W-:Y:S01]  /*1390*/  STL.64 [R1+0x10], R46 ;  /* 0x0000102e01007387 */ /* 0x0003e20000100a00 */
[----:B------:R-:W-:Y:S01]  /*13a0*/  LOP3.LUT R2, R24, 0x80, RZ, 0xfc, !PT ;  /* 0x0000008018027812 */ /* 0x000fe200078efcff */
[----:B------:R-:W-:Y:S06]  /*13b0*/  @P0 BRA `(.L_x_62) ;  /* 0x00000004003c0947 */ /* 0x000fec0003800000 */
        /* <DEDUP_REMOVED lines=11> */
.L_x_63:
[----:B------:R-:W2:Y:S01]  /*1470*/  LDCU.64 UR18, c[0x0][0x5c0] ;  /* 0x0000b800ff1277ac */ /* 0x000ea20008000a00 */
[----:B------:R-:W-:-:S05]  /*1480*/  IADD3 R0, PT, PT, R245, R246, RZ ;  /* 0x000000f6f5007210 */ /* 0x000fca0007ffe0ff */
[C---:B--2---:R-:W-:Y:S02]  /*1490*/  IMAD R4, R0.reuse, UR19, RZ ;  /* 0x0000001300047c24 */ /* 0x044fe4000f8e02ff */
[----:B------:R-:W-:-:S05]  /*14a0*/  IMAD.WIDE.U32 R10, R0, UR18, RZ ;  /* 0x00000012000a7c25 */ /* 0x000fca000f8e00ff */
[----:B------:R-:W-:Y:S02]  /*14b0*/  IADD3 R0, PT, PT, R11, R4, RZ ;  /* 0x000000040b007210 */ /* 0x000fe40007ffe0ff */
[----:B------:R-:W-:Y:S02]  /*14c0*/  MOV R4, R10 ;  /* 0x0000000a00047202 */ /* 0x000fe40000000f00 */
.L_x_64:
        /* <DEDUP_REMOVED lines=12> */
.L_x_65:
[----:B------:R-:W2:Y:S01]  /*1590*/  LDCU.64 UR16, c[0x0][0x5c8] ;  /* 0x0000b900ff1077ac */ /* 0x000ea20008000a00 */
[----:B------:R-:W-:-:S05]  /*15a0*/  IADD3 R245, PT, PT, R245, R246, RZ ;  /* 0x000000f6f5f57210 */ /* 0x000fca0007ffe0ff */
[C---:B--2---:R-:W-:Y:S02]  /*15b0*/  IMAD R20, R245.reuse, UR17, RZ ;  /* 0x00000011f5147c24 */ /* 0x044fe4000f8e02ff */
[----:B------:R-:W-:-:S05]  /*15c0*/  IMAD.WIDE.U32 R10, R245, UR16, RZ ;  /* 0x00000010f50a7c25 */ /* 0x000fca000f8e00ff */
[----:B------:R-:W-:Y:S02]  /*15d0*/  IADD3 R20, PT, PT, R11, R20, RZ ;  /* 0x000000140b147210 */ /* 0x000fe40007ffe0ff */
[----:B------:R-:W-:Y:S02]  /*15e0*/  MOV R5, R10 ;  /* 0x0000000a00057202 */ /* 0x000fe40000000f00 */
.L_x_66:
        /* <DEDUP_REMOVED lines=44> */
.L_x_62:
        /* <DEDUP_REMOVED lines=46> */
.L_x_69:
[----:B------:R2:W-:Y:S04]  /*1b90*/  STS.128 [R247+0x14000], RZ ;  /* 0x014000fff7007388 */ /* 0x0005e80000000c00 */
[----:B------:R2:W-:Y:S04]  /*1ba0*/  STS.128 [R247+0x15000], RZ ;  /* 0x015000fff7007388 */ /* 0x0005e80000000c00 */
[----:B------:R2:W-:Y:S04]  /*1bb0*/  STS.128 [R247+0x16000], RZ ;  /* 0x016000fff7007388 */ /* 0x0005e80000000c00 */
[----:B------:R2:W-:Y:S02]  /*1bc0*/  STS.128 [R247+0x17000], RZ ;  /* 0x017000fff7007388 */ /* 0x0005e40000000c00 */
.L_x_70:
[----:B------:R-:W-:Y:S05]  /*1bd0*/  BSYNC.RECONVERGENT B0 ;  /* 0x0000000000007941 */ /* 0x000fea0003800200 */
.L_x_68:
        /* <DEDUP_REMOVED lines=31> */
.L_x_72:
[----:B------:R4:W-:Y:S04]  /*1dd0*/  STS.128 [R247+0x8000], RZ ;  /* 0x008000fff7007388 */ /* 0x0009e80000000c00 */
[----:B------:R4:W-:Y:S04]  /*1de0*/  STS.128 [R247+0xa000], RZ ;  /* 0x00a000fff7007388 */ /* 0x0009e80000000c00 */
[----:B------:R4:W-:Y:S04]  /*1df0*/  STS.128 [R247+0xc000], RZ ;  /* 0x00c000fff7007388 */ /* 0x0009e80000000c00 */
[----:B------:R4:W-:Y:S02]  /*1e00*/  STS.128 [R247+0xe000], RZ ;  /* 0x00e000fff7007388 */ /* 0x0009e40000000c00 */
.L_x_73:
[----:B------:R-:W-:Y:S05]  /*1e10*/  BSYNC.RECONVERGENT B0 ;  /* 0x0000000000007941 */ /* 0x000fea0003800200 */
.L_x_71:
[----:B------:R-:W-:Y:S01]  /*1e20*/  IADD3 R10, PT, PT, R8, 0x20, RZ ;  /* 0x00000020080a7810 */ /* 0x000fe20007ffe0ff */
        /* <DEDUP_REMOVED lines=34> */
.L_x_75:
[----:B------:R-:W-:Y:S05]  /*2050*/  BSYNC.RECONVERGENT B0 ;  /* 0x0000000000007941 */ /* 0x000fea0003800200 */
.L_x_74:
        /* <DEDUP_REMOVED lines=28> */
.L_x_77:
[----:B------:R1:W-:Y:S04]  /*2220*/  STS.128 [R247], RZ ;  /* 0x000000fff7007388 */ /* 0x0003e80000000c00 */
[----:B------:R1:W-:Y:S04]  /*2230*/  STS.128 [R247+0x2000], RZ ;  /* 0x002000fff7007388 */ /* 0x0003e80000000c00 */
[----:B------:R1:W-:Y:S04]  /*2240*/  STS.128 [R247+0x4000], RZ ;  /* 0x004000fff7007388 */ /* 0x0003e80000000c00 */
[----:B------:R1:W-:Y:S02]  /*2250*/  STS.128 [R247+0x6000], RZ ;  /* 0x006000fff7007388 */ /* 0x0003e40000000c00 */
.L_x_78:
[----:B------:R-:W-:Y:S05]  /*2260*/  BSYNC.RECONVERGENT B0 ;  /* 0x0000000000007941 */ /* 0x000fea0003800200 */
.L_x_76:
[--C-:B-1----:R-:W-:Y:S01]  /*2270*/  SHF.R.U32.HI R10, RZ, 0x1, R6.reuse ;  /* 0x00000001ff0a7819 */ /* 0x102fe20000011606 */
[----:B------:R-:W-:Y:S01]  /*2280*/  IMAD.MOV.U32 R241, RZ, RZ, 0x7f800000 ;  /* 0x7f800000fff17424 */ /* 0x000fe200078e00ff */
[----:B------:R-:W-:Y:S01]  /*2290*/  SHF.R.U32.HI R242, RZ, 0x2, R6 ;  /* 0x00000002fff27819 */ /* 0x000fe20000011606 */
[----:B------:R-:W-:Y:S01]  /*22a0*/  IMAD.MOV.U32 R240, RZ, RZ, 0x7f800000 ;  /* 0x7f800000fff07424 */ /* 0x000fe200078e00ff */
[----:B------:R-:W-:-:S04]  /*22b0*/  LOP3.LUT R11, R10, 0x30, RZ, 0xc0, !PT ;  /* 0x000000300a0b7812 */ /* 0x000fc800078ec0ff */
[----:B------:R-:W-:-:S04]  /*22c0*/  LOP3.LUT R242, R11, 0x7, R242, 0xf8, !PT ;  /* 0x000000070bf27812 */ /* 0x000fc800078ef8f2 */
[C---:B------:R-:W-:Y:S01]  /*22d0*/  ISETP.GE.AND P1, PT, R242.reuse, R21, PT ;  /* 0x00000015f200720c */ /* 0x040fe20003f26270 */
[C---:B------:R-:W-:Y:S02]  /*22e0*/  VIADD R11, R242.reuse, 0x8 ;  /* 0x00000008f20b7836 */ /* 0x040fe40000000000 */
[----:B---3--:R-:W-:-:S03]  /*22f0*/  IMAD.WIDE.U32 R18, R242, 0x4, R46 ;  /* 0x00000004f2127825 */ /* 0x008fc600078e002e */
[----:B------:R-:W-:-:S07]  /*2300*/  ISETP.GE.AND P0, PT, R11, R21, PT ;  /* 0x000000150b00720c */ /* 0x000fce0003f06270 */
        /* <DEDUP_REMOVED lines=8> */
[----:B------:R-:W3:Y:S01]  /*2390*/  LDCU UR10, c[0x0][0x440] ;  /* 0x00008800ff0a77ac */ /* 0x000ee20008000800 */
[----:B-1----:R-:W-:-:S04]  /*23a0*/  LEA R18, P4, R4, R44, 0x1 ;  /* 0x0000002c04127211 */ /* 0x002fc800078808ff */
[----:B------:R-:W-:Y:S02]  /*23b0*/  LEA.HI.X R19, R4, R45, R5, 0x1, P4 ;  /* 0x0000002d04137211 */ /* 0x000fe400020f0c05 */
[----:B---3--:R-:W-:Y:S02]  /*23c0*/  ISETP.GE.AND P3, PT, R24, UR10, PT ;  /* 0x0000000a18007c0c */ /* 0x008fe4000bf66270 */
        /* <DEDUP_REMOVED lines=23> */
.L_x_80:
[----:B------:R-:W-:Y:S05]  /*2540*/  BSYNC.RECONVERGENT B0 ;  /* 0x0000000000007941 */ /* 0x000fea0003800200 */
.L_x_79:
[----:B------:R-:W-:Y:S04]  /*2550*/  BSSY.RECONVERGENT B0, `(.L_x_81) ;  /* 0x0000030000007945 */ /* 0x000fe80003800200 */
[----:B------:R-:W-:Y:S05]  /*2560*/  @P6 BRA `(.L_x_82) ;  /* 0x0000000000a86947 */ /* 0x000fea0003800000 */
[----:B------:R-:W2:Y:S01]  /*2570*/  LDCU.64 UR12, c[0x0][0x3d0] ;  /* 0x00007a00ff0c77ac */ /* 0x000ea20008000a00 */
[C---:B-1-3--:R-:W-:Y:S01]  /*2580*/  IMAD.WIDE.U32 R18, R7.reuse, UR20, R24 ;  /* 0x0000001407127c25 */ /* 0x04afe2000f8e0018 */
        /* <DEDUP_REMOVED lines=10> */
[----:B------:R-:W-:Y:S02]  /*2630*/  MOV R4, R16 ;  /* 0x0000001000047202 */ /* 0x000fe40000000f00 */
[----:B------:R-:W-:Y:S02]  /*2640*/  ISETP.GE.AND P2, PT, R3, UR14, PT ;  /* 0x0000000e03007c0c */ /* 0x000fe4000bf46270 */
[----:B------:R-:W-:Y:S02]  /*2650*/  IADD3 R5, PT, PT, R17, R12, RZ ;  /* 0x0000000c11057210 */ /* 0x000fe40007ffe0ff */
[----:B------:R-:W-:Y:S02]  /*2660*/  ISETP.GE.AND P1, PT, R2, UR14, PT ;  /* 0x0000000e02007c0c */ /* 0x000fe4000bf26270 */
        /* <DEDUP_REMOVED lines=26> */
.L_x_82:
[----:B------:R1:W-:Y:S04]  /*2810*/  STS.128 [R247+0x10000], RZ ;  /* 0x010000fff7007388 */ /* 0x0003e80000000c00 */
[----:B------:R1:W-:Y:S04]  /*2820*/  STS.128 [R247+0x11000], RZ ;  /* 0x011000fff7007388 */ /* 0x0003e80000000c00 */
[----:B------:R1:W-:Y:S04]  /*2830*/  STS.128 [R247+0x12000], RZ ;  /* 0x012000fff7007388 */ /* 0x0003e80000000c00 */
[----:B------:R1:W-:Y:S02]  /*2840*/  STS.128 [R247+0x13000], RZ ;  /* 0x013000fff7007388 */ /* 0x0003e40000000c00 */
.L_x_83:
[----:B------:R-:W-:Y:S05]  /*2850*/  BSYNC.RECONVERGENT B0 ;  /* 0x0000000000007941 */ /* 0x000fea0003800200 */
.L_x_81:
[----:B------:R-:W2:Y:S01]  /*2860*/  S2R R218, SR_TID.X ;  /* 0x0000000000da7919 */ /* 0x000ea20000002100 */
[C---:B------:R-:W-:Y:S01]  /*2870*/  IMAD.SHL.U32 R2, R6.reuse, 0x40, RZ ;  /* 0x0000004006027824 */ /* 0x040fe200078e00ff */
[C---:B------:R-:W-:Y:S01]  /*2880*/  LOP3.LUT P3, RZ, R6.reuse, 0x4, RZ, 0xc0, !PT ;  /* 0x0000000406ff7812 */ /* 0x040fe2000786c0ff */
[----:B------:R-:W-:Y:S01]  /*2890*/  IMAD.SHL.U32 R228, R6, 0x20, RZ ;  /* 0x0000002006e47824 */ /* 0x000fe200078e00ff */
[----:B------:R-:W0:Y:S01]  /*28a0*/  LDGDEPBAR ;  /* 0x00000000000079af */ /* 0x000e220000000000 */
[----:B------:R-:W-:Y:S01]  /*28b0*/  VIADD R7, R7, 0x20 ;  /* 0x0000002007077836 */ /* 0x000fe20000000000 */
[----:B------:R-:W-:Y:S01]  /*28c0*/  LOP3.LUT R3, R2, 0x1c0, RZ, 0xc0, !PT ;  /* 0x000001c002037812 */ /* 0x000fe200078ec0ff */
[----:B------:R-:W-:Y:S01]  /*28d0*/  IMAD.MOV.U32 R226, RZ, RZ, 0x20 ;  /* 0x00000020ffe27424 */ /* 0x000fe200078e00ff */
[----:B------:R-:W-:Y:S01]  /*28e0*/  LOP3.LUT R229, R228, 0x200, RZ, 0xc0, !PT ;  /* 0x00000200e4e57812 */ /* 0x000fe200078ec0ff */
[----:B------:R-:W1:Y:S01]  /*28f0*/  LDC R252, c[0x0][0x44c] ;  /* 0x00011300fffc7b82 */ /* 0x000e620000000800 */
[--C-:B------:R-:W-:Y:S01]  /*2900*/  LOP3.LUT R3, R3, 0x38, R0.reuse, 0xf8, !PT ;  /* 0x0000003803037812 */ /* 0x100fe200078ef800 */
[----:B------:R-:W4:Y:S01]  /*2910*/  LDCU UR10, c[0x0][0x590] ;  /* 0x0000b200ff0a77ac */ /* 0x000f220008000800 */
[----:B------:R-:W-:Y:S01]  /*2920*/  ISETP.GE.AND P2, PT, R7, R244, PT ;  /* 0x000000f40700720c */ /* 0x000fe20003f46270 */
[----:B------:R-:W-:Y:S01]  /*2930*/  IMAD.MOV.U32 R227, RZ, RZ, 0x40 ;  /* 0x00000040ffe37424 */ /* 0x000fe200078e00ff */
[----:B------:R-:W-:-:S02]  /*2940*/  LOP3.LUT R229, R229, 0x1c00, R0, 0xf8, !PT ;  /* 0x00001c00e5e57812 */ /* 0x000fc400078ef800 */
[----:B------:R-:W-:Y:S02]  /*2950*/  CS2R R126, SRZ ;  /* 0x00000000007e7805 */ /* 0x000fe4000001ff00 */
[C---:B------:R-:W-:Y:S02]  /*2960*/  LOP3.LUT R7, R3.reuse, 0x8, R6, 0x78, !PT ;  /* 0x0000000803077812 */ /* 0x040fe400078e7806 */
[----:B------:R-:W-:Y:S02]  /*2970*/  CS2R R124, SRZ ;  /* 0x00000000007c7805 */ /* 0x000fe4000001ff00 */
[----:B------:R-:W-:Y:S02]  /*2980*/  LOP3.LUT P0, RZ, R6, 0x2, RZ, 0xc0, !PT ;  /* 0x0000000206ff7812 */ /* 0x000fe4000780c0ff */
[----:B------:R-:W-:Y:S02]  /*2990*/  CS2R R130, SRZ ;  /* 0x0000000000827805 */ /* 0x000fe4000001ff00 */
[----:B------:R-:W-:-:S02]  /*29a0*/  LOP3.LUT R10, R3, 0x8, R10, 0x78, !PT ;  /* 0x00000008030a7812 */ /* 0x000fc400078e780a */
[----:B------:R-:W-:Y:S02]  /*29b0*/  CS2R R128, SRZ ;  /* 0x0000000000807805 */ /* 0x000fe4000001ff00 */
[----:B------:R-:W-:Y:S02]  /*29c0*/  LOP3.LUT R229, R229, R7, RZ, 0xfc, !PT ;  /* 0x00000007e5e57212 */ /* 0x000fe400078efcff */
[----:B------:R-:W-:Y:S02]  /*29d0*/  CS2R R122, SRZ ;  /* 0x00000000007a7805 */ /* 0x000fe4000001ff00 */
[----:B------:R-:W-:Y:S02]  /*29e0*/  LOP3.LUT R2, R2, 0x200, RZ, 0xc0, !PT ;  /* 0x0000020002027812 */ /* 0x000fe400078ec0ff */
[----:B------:R-:W-:Y:S02]  /*29f0*/  CS2R R120, SRZ ;  /* 0x0000000000787805 */ /* 0x000fe4000001ff00 */
[----:B------:R-:W-:-:S02]  /*2a00*/  LEA R229, R229, UR5, 0x1 ;  /* 0x00000005e5e57c11 */ /* 0x000fc4000f8e08ff */
[----:B------:R-:W-:Y:S01]  /*2a10*/  CS2R R118, SRZ ;  /* 0x0000000000767805 */ /* 0x000fe2000001ff00 */
[----:B------:R-:W-:-:S04]  /*2a20*/  DEPBAR.LE SB0, 0x1 ;  /* 0x000080400000791a */ /* 0x000fc80000000000 */
[C---:B--2---:R-:W-:Y:S01]  /*2a30*/  IMAD.SHL.U32 R216, R218.reuse, 0x40, RZ ;  /* 0x00000040dad87824 */ /* 0x044fe200078e00ff */
[----:B------:R-:W-:Y:S01]  /*2a40*/  SHF.R.U32.HI R235, RZ, 0x2, R218 ;  /* 0x00000002ffeb7819 */ /* 0x000fe200000116da */
[----:B------:R-:W-:Y:S01]  /*2a50*/  BAR.SYNC.DEFER_BLOCKING 0x0 ;  /* 0x0000000000007b1d */ /* 0x000fe20000010000 */
[----:B------:R-:W-:Y:S01]  /*2a60*/  IMAD.SHL.U32 R6, R218, 0x100, RZ ;  /* 0x00000100da067824 */ /* 0x000fe200078e00ff */
[----:B------:R-:W-:Y:S01]  /*2a70*/  LOP3.LUT R228, R2, 0xc00, R228, 0xf8, !PT ;  /* 0x00000c0002e47812 */ /* 0x000fe200078ef8e4 */
[----:B------:R-:W-:Y:S01]  /*2a80*/  IMAD.SHL.U32 R3, R218, 0x8, RZ ;  /* 0x00000008da037824 */ /* 0x000fe200078e00ff */
[----:B------:R-:W-:Y:S01]  /*2a90*/  LOP3.LUT R224, R216, 0x1c0, RZ, 0xc0, !PT ;  /* 0x000001c0d8e07812 */ /* 0x000fe200078ec0ff */
[----:B------:R-:W-:Y:S01]  /*2aa0*/  IMAD.SHL.U32 R2, R218, 0x20, RZ ;  /* 0x00000020da027824 */ /* 0x000fe200078e00ff */
[----:B------:R-:W-:Y:S01]  /*2ab0*/  LOP3.LUT R4, R216, 0x200, RZ, 0xc0, !PT ;  /* 0x00000200d8047812 */ /* 0x000fe200078ec0ff */
[----:B------:R-:W-:Y:S01]  /*2ac0*/  VIADD R188, R229, 0x14040 ;  /* 0x00014040e5bc7836 */ /* 0x000fe20000000000 */
[----:B------:R-:W-:Y:S01]  /*2ad0*/  LOP3.LUT R224, R224, 0x38, R235, 0xf8, !PT ;  /* 0x00000038e0e07812 */ /* 0x000fe200078ef8eb */
[----:B------:R-:W-:Y:S01]  /*2ae0*/  IMAD.SHL.U32 R5, R218, 0x10, RZ ;  /* 0x00000010da057824 */ /* 0x000fe200078e00ff */
[----:B------:R-:W-:Y:S01]  /*2af0*/  LOP3.LUT R4, R4, 0x1000, R6, 0xf8, !PT ;  /* 0x0000100004047812 */ /* 0x000fe200078ef806 */
[----:B------:R-:W-:Y:S01]  /*2b00*/  IMAD.SHL.U32 R225, R218, 0x2, RZ ;  /* 0x00000002dae17824 */ /* 0x000fe200078e00ff */
[----:B------:R-:W-:-:S02]  /*2b10*/  LOP3.LUT R224, R224, 0x38, R3, 0x78, !PT ;  /* 0x00000038e0e07812 */ /* 0x000fc400078e7803 */
[----:B------:R-:W-:Y:S02]  /*2b20*/  CS2R R116, SRZ ;  /* 0x0000000000747805 */ /* 0x000fe4000001ff00 */
[----:B------:R-:W-:Y:S02]  /*2b30*/  SEL R226, R226, 0xffffffe0, !P0 ;  /* 0xffffffe0e2e27807 */ /* 0x000fe40004000000 */
[----:B------:R-:W-:Y:S02]  /*2b40*/  CS2R R110, SRZ ;  /* 0x00000000006e7805 */ /* 0x000fe4000001ff00 */
[----:B------:R-:W-:Y:S01]  /*2b50*/  LOP3.LUT R224, R4, R224, RZ, 0xfc, !PT ;  /* 0x000000e004e07212 */ /* 0x000fe200078efcff */
[C---:B------:R-:W-:Y:S01]  /*2b60*/  VIADD R4, R229.reuse, 0x14000 ;  /* 0x00014000e5047836 */ /* 0x040fe20000000000 */
[----:B------:R-:W-:Y:S01]  /*2b70*/  LOP3.LUT R0, R2, 0xe0, RZ, 0xc0, !PT ;  /* 0x000000e002007812 */ /* 0x000fe200078ec0ff */
[----:B------:R-:W-:Y:S01]  /*2b80*/  IMAD.IADD R221, R229, 0x1, R226 ;  /* 0x00000001e5dd7824 */ /* 0x000fe200078e02e2 */
[----:B------:R-:W-:Y:S01]  /*2b90*/  LOP3.LUT R249, R3, 0xe0, RZ, 0xc0, !PT ;  /* 0x000000e003f97812 */ /* 0x000fe200078ec0ff */
[----:B------:R-:W-:Y:S01]  /*2ba0*/  @P3 VIADD R188, R4, 0xffffffc0 ;  /* 0xffffffc004bc3836 */ /* 0x000fe20000000000 */
[----:B------:R-:W-:Y:S01]  /*2bb0*/  LOP3.LUT R0, R0, 0x100, R5, 0xf8, !PT ;  /* 0x0000010000007812 */ /* 0x000fe200078ef805 */
[----:B------:R-:W-:Y:S01]  /*2bc0*/  IMAD.MOV.U32 R4, RZ, RZ, 0x240 ;  /* 0x00000240ff047424 */ /* 0x000fe200078e00ff */
[----:B------:R-:W-:Y:S01]  /*2bd0*/  SHF.R.U32.HI R217, RZ, 0x3, R218 ;  /* 0x00000003ffd97819 */ /* 0x000fe200000116da */
[----:B------:R-:W-:Y:S01]  /*2be0*/  IMAD.IADD R192, R226, 0x1, R188 ;  /* 0x00000001e2c07824 */ /* 0x000fe200078e02bc */
[----:B------:R-:W-:Y:S01]  /*2bf0*/  LOP3.LUT R5, R5, 0x600, RZ, 0xc0, !PT ;  /* 0x0000060005057812 */ /* 0x000fe200078ec0ff */
[----:B------:R2:W1:Y:S01]  /*2c00*/  LDSM.16.M88.4 R140, [R188] ;  /* 0x00000000bc8c783b */ /* 0x0004620000000200 */
[----:B------:R-:W-:-:S02]  /*2c10*/  LOP3.LUT R249, R249, 0x18, R218, 0xf8, !PT ;  /* 0x00000018f9f97812 */ /* 0x000fc400078ef8da */
[----:B------:R-:W-:Y:S02]  /*2c20*/  CS2R R108, SRZ ;  /* 0x00000000006c7805 */ /* 0x000fe4000001ff00 */
[----:B------:R-:W-:Y:S01]  /*2c30*/  LOP3.LUT R5, R5, 0x6, R225, 0xf8, !PT ;  /* 0x0000000605057812 */ /* 0x000fe200078ef8e1 */
[----:B------:R2:W1:Y:S01]  /*2c40*/  LDSM.16.M88.4 R156, [R188+0x1000] ;  /* 0x00100000bc9c783b */ /* 0x0004620000000200 */
[----:B------:R-:W-:Y:S02]  /*2c50*/  LOP3.LUT R249, R249, 0x10, R217, 0x78, !PT ;  /* 0x00000010f9f97812 */ /* 0x000fe400078e78d9 */
[----:B------:R-:W-:Y:S02]  /*2c60*/  CS2R R114, SRZ ;  /* 0x0000000000727805 */ /* 0x000fe4000001ff00 */
[----:B------:R-:W-:Y:S01]  /*2c70*/  LOP3.LUT P1, RZ, R218, 0x4, RZ, 0xc0, !PT ;  /* 0x00000004daff7812 */ /* 0x000fe2000782c0ff */
[----:B------:R2:W1:Y:S01]  /*2c80*/  LDSM.16.M88.4 R172, [R188+0x2000] ;  /* 0x00200000bcac783b */ /* 0x0004620000000200 */
[----:B------:R-:W-:-:S02]  /*2c90*/  LOP3.LUT R249, R5, R249, RZ, 0xfc, !PT ;  /* 0x000000f905f97212 */ /* 0x000fc400078efcff */
[----:B------:R-:W-:Y:S02]  /*2ca0*/  CS2R R112, SRZ ;  /* 0x0000000000707805 */ /* 0x000fe4000001ff00 */
[----:B------:R-:W-:Y:S01]  /*2cb0*/  SEL R5, R4, 0x1c0, !P1 ;  /* 0x000001c004057807 */ /* 0x000fe20004800000 */
[----:B------:R2:W1:Y:S01]  /*2cc0*/  LDSM.16.M88.4 R144, [R192] ;  /* 0x00000000c090783b */ /* 0x0004620000000200 */
[----:B------:R-:W-:Y:S02]  /*2cd0*/  @P2 LOP3.LUT R4, R225, 0x6, RZ, 0xc0, !PT ;  /* 0x00000006e1042812 */ /* 0x000fe400078ec0ff */
[----:B------:R-:W-:Y:S02]  /*2ce0*/  CS2R R106, SRZ ;  /* 0x00000000006a7805 */ /* 0x000fe4000001ff00 */
[----:B------:R-:W-:Y:S01]  /*2cf0*/  LOP3.LUT R223, R218, 0x8, RZ, 0xc0, !PT ;  /* 0x00000008dadf7812 */ /* 0x000fe200078ec0ff */
[----:B------:R2:W1:Y:S01]  /*2d00*/  LDSM.16.M88.4 R160, [R192+0x1000] ;  /* 0x00100000c0a0783b */ /* 0x0004620000000200 */
[----:B------:R-:W-:-:S02]  /*2d10*/  @P2 LOP3.LUT R4, R4, 0x70, R217, 0xf8, !PT ;  /* 0x0000007004042812 */ /* 0x000fc400078ef8d9 */
[----:B------:R-:W-:Y:S02]  /*2d20*/  CS2R R104, SRZ ;  /* 0x0000000000687805 */ /* 0x000fe4000001ff00 */
[----:B------:R-:W-:Y:S01]  /*2d30*/  SHF.R.U32.HI R6, RZ, 0x3, R0 ;  /* 0x00000003ff067819 */ /* 0x000fe20000011600 */
[----:B------:R2:W1:Y:S01]  /*2d40*/  LDSM.16.M88.4 R176, [R192+0x2000] ;  /* 0x00200000c0b0783b */ /* 0x0004620000000200 */
[----:B------:R-:W-:Y:S02]  /*2d50*/  LOP3.LUT R228, R228, R10, RZ, 0xfc, !PT ;  /* 0x0000000ae4e47212 */ /* 0x000fe400078efcff */
[----:B------:R-:W-:Y:S02]  /*2d60*/  CS2R R102, SRZ ;  /* 0x0000000000667805 */ /* 0x000fe4000001ff00 */
[----:B------:R-:W-:Y:S01]  /*2d70*/  LOP3.LUT R223, R223, 0x38, R6, 0x78, !PT ;  /* 0x00000038dfdf7812 */ /* 0x000fe200078e7806 */
[----:B------:R2:W2:Y:S01]  /*2d80*/  LDSM.16.M88.4 R132, [R229+0x14000] ;  /* 0x01400000e584783b */ /* 0x0004a20000000200 */
[----:B------:R-:W-:-:S02]  /*2d90*/  SEL R227, R227, 0xffffffc0, !P3 ;  /* 0xffffffc0e3e37807 */ /* 0x000fc40005800000 */
[----:B------:R-:W-:Y:S02]  /*2da0*/  CS2R R100, SRZ ;  /* 0x0000000000647805 */ /* 0x000fe4000001ff00 */
[----:B------:R-:W-:Y:S01]  /*2db0*/  LEA R228, R228, UR5, 0x1 ;  /* 0x00000005e4e47c11 */ /* 0x000fe2000f8e08ff */
[----:B------:R1:W2:Y:S01]  /*2dc0*/  LDSM.16.M88.4 R148, [R229+0x15000] ;  /* 0x01500000e594783b */ /* 0x0002a20000000200 */
[----:B------:R-:W-:Y:S01]  /*2dd0*/  LOP3.LUT R223, R223, R0, RZ, 0x3c, !PT ;  /* 0x00000000dfdf7212 */ /* 0x000fe200078e3cff */
[----:B------:R-:W-:Y:S01]  /*2de0*/  IMAD.MOV.U32 R0, RZ, RZ, 0x20 ;  /* 0x00000020ff007424 */ /* 0x000fe200078e00ff */
[----:B------:R-:W-:Y:S01]  /*2df0*/  LOP3.LUT P0, RZ, R218, 0x2, RZ, 0xc0, !PT ;  /* 0x00000002daff7812 */ /* 0x000fe2000780c0ff */
[----:B------:R1:W2:Y:S01]  /*2e00*/  LDSM.16.M88.4 R164, [R229+0x16000] ;  /* 0x01600000e5a4783b */ /* 0x0002a20000000200 */
[----:B------:R-:W-:Y:S01]  /*2e10*/  IMAD.IADD R220, R229, 0x1, R227 ;  /* 0x00000001e5dc7824 */ /* 0x000fe200078e02e3 */
[----:B------:R-:W-:Y:S01]  /*2e20*/  CS2R R38, SRZ ;  /* 0x0000000000267805 */ /* 0x000fe2000001ff00 */
[--C-:B------:R-:W-:Y:S01]  /*2e30*/  IMAD.IADD R227, R227, 0x1, R228.reuse ;  /* 0x00000001e3e37824 */ /* 0x100fe200078e02e4 */
[----:B------:R1:W2:Y:S01]  /*2e40*/  LDSM.16.M88.4 R180, [R229+0x17000] ;  /* 0x01700000e5b4783b */ /* 0x0002a20000000200 */
[C---:B------:R-:W-:Y:S01]  /*2e50*/  IMAD.IADD R230, R226.reuse, 0x1, R228 ;  /* 0x00000001e2e67824 */ /* 0x040fe200078e02e4 */
[----:B------:R-:W-:Y:S01]  /*2e60*/  CS2R R36, SRZ ;  /* 0x0000000000247805 */ /* 0x000fe2000001ff00 */
[----:B------:R-:W-:Y:S01]  /*2e70*/  IMAD.IADD R219, R226, 0x1, R220 ;  /* 0x00000001e2db7824 */ /* 0x000fe200078e02dc */
[----:B------:R2:W2:Y:S01]  /*2e80*/  LDSM.16.M88.4 R136, [R221+0x14000] ;  /* 0x01400000dd88783b */ /* 0x0004a20000000200 */
[----:B------:R-:W-:-:S02]  /*2e90*/  CS2R R42, SRZ ;  /* 0x00000000002a7805 */ /* 0x000fc4000001ff00 */
[----:B------:R-:W-:Y:S02]  /*2ea0*/  CS2R R40, SRZ ;  /* 0x0000000000287805 */ /* 0x000fe4000001ff00 */
[----:B------:R-:W-:Y:S01]  /*2eb0*/  CS2R R34, SRZ ;  /* 0x0000000000227805 */ /* 0x000fe2000001ff00 */
[----:B------:R2:W2:Y:S01]  /*2ec0*/  LDSM.16.M88.4 R152, [R221+0x15000] ;  /* 0x01500000dd98783b */ /* 0x0004a20000000200 */
[----:B------:R-:W-:Y:S02]  /*2ed0*/  CS2R R32, SRZ ;  /* 0x0000000000207805 */ /* 0x000fe4000001ff00 */
[----:B------:R-:W-:Y:S02]  /*2ee0*/  CS2R R30, SRZ ;  /* 0x00000000001e7805 */ /* 0x000fe4000001ff00 */
[----:B------:R-:W-:Y:S01]  /*2ef0*/  CS2R R28, SRZ ;  /* 0x00000000001c7805 */ /* 0x000fe2000001ff00 */
[----:B------:R2:W2:Y:S01]  /*2f00*/  LDSM.16.M88.4 R168, [R221+0x16000] ;  /* 0x01600000dda8783b */ /* 0x0004a20000000200 */
[----:B------:R-:W-:-:S02]  /*2f10*/  CS2R R22, SRZ ;  /* 0x0000000000167805 */ /* 0x000fc4000001ff00 */
[----:B------:R-:W-:Y:S02]  /*2f20*/  CS2R R20, SRZ ;  /* 0x0000000000147805 */ /* 0x000fe4000001ff00 */
[----:B------:R-:W-:Y:S01]  /*2f30*/  CS2R R26, SRZ ;  /* 0x00000000001a7805 */ /* 0x000fe2000001ff00 */
[----:B------:R2:W2:Y:S01]  /*2f40*/  LDSM.16.M88.4 R184, [R221+0x17000] ;  /* 0x01700000ddb8783b */ /* 0x0004a20000000200 */
[----:B------:R-:W-:Y:S02]  /*2f50*/  CS2R R24, SRZ ;  /* 0x0000000000187805 */ /* 0x000fe4000001ff00 */
[----:B-1-3--:R-:W-:Y:S02]  /*2f60*/  CS2R R18, SRZ ;  /* 0x0000000000127805 */ /* 0x00afe4000001ff00 */
[----:B------:R-:W-:Y:S01]  /*2f70*/  CS2R R16, SRZ ;  /* 0x0000000000107805 */ /* 0x000fe2000001ff00 */
[----:B------:R-:W1:Y:S01]  /*2f80*/  LDSM.16.M88.4 R188, [R188+0x3000] ;  /* 0x00300000bcbc783b */ /* 0x000e620000000200 */
[----:B------:R-:W-:-:S02]  /*2f90*/  CS2R R14, SRZ ;  /* 0x00000000000e7805 */ /* 0x000fc4000001ff00 */
[----:B------:R-:W-:Y:S01]  /*2fa0*/  CS2R R12, SRZ ;  /* 0x00000000000c7805 */ /* 0x000fe2000001ff00 */
[----:B------:R-:W-:Y:S01]  /*2fb0*/  IMAD.SHL.U32 R222, R218, 0x4, RZ ;  /* 0x00000004dade7824 */ /* 0x000fe200078e00ff */
[----:B------:R-:W3:Y:S01]  /*2fc0*/  LDSM.16.M88.4 R192, [R192+0x3000] ;  /* 0x00300000c0c0783b */ /* 0x000ee20000000200 */
[----:B------:R-:W-:Y:S01]  /*2fd0*/  SEL R0, R0, 0xffffffe0, !P0 ;  /* 0xffffffe000007807 */ /* 0x000fe20004000000 */
[----:B------:R-:W-:Y:S01]  /*2fe0*/  IMAD.IADD R226, R226, 0x1, R227 ;  /* 0x00000001e2e27824 */ /* 0x000fe200078e02e3 */
[----:B------:R-:W1:Y:S01]  /*2ff0*/  LDCU UR11, c[0x0][0x440] ;  /* 0x00008800ff0b77ac */ /* 0x000e620008000800 */
[----:B------:R1:W-:Y:S01]  /*3000*/  @P2 STL [R1+0x18], R4 ;  /* 0x0000180401002387 */ /* 0x0003e20000100800 */
[----:B------:R-:W1:Y:S01]  /*3010*/  LDCU UR12, c[0x0][0x3e0] ;  /* 0x00007c00ff0c77ac */ /* 0x000e620008000800 */
[----:B------:R-:W1:Y:S01]  /*3020*/  LDCU UR14, c[0x0][0x50c] ;  /* 0x0000a180ff0e77ac */ /* 0x000e620008000800 */
[----:B------:R-:W1:Y:S01]  /*3030*/  LDCU UR13, c[0x0][0x45c] ;  /* 0x00008b80ff0d77ac */ /* 0x000e620008000800 */
[----:B----4-:R-:W-:-:S12]  /*3040*/  USHF.L.U32 UR10, UR10, 0x6, URZ ;  /* 0x000000060a0a7899 */ /* 0x010fd800080006ff */
.L_x_86:
[----:B------:R-:W0:Y:S01]  /*3050*/  LDGDEPBAR ;  /* 0x00000000000079af */ /* 0x000e220000000000 */
[C---:B-----5:R-:W-:Y:S01]  /*3060*/  FMUL.FTZ R73, R241.reuse, 1.4426950216293334961 ;  /* 0x3fb8aa3bf1497820 */ /* 0x060fe20000410000 */
[----:B------:R-:W-:Y:S04]  /*3070*/  FSETP.NEU.FTZ.AND P0, PT, R241, -INF , PT ;  /* 0xff800000f100780b */ /* 0x000fe80003f1d000 */
[----:B------:R-:W4:Y:S01]  /*3080*/  LDL R68, [R1+0x18] ;  /* 0x0000180001447983 */ /* 0x000f220000100800 */
[----:B------:R-:W-:Y:S02]  /*3090*/  LEA R232, R223, UR4, 0x1 ;  /* 0x00000004dfe87c11 */ /* 0x000fe4000f8e08ff */
[----:B------:R-:W-:Y:S02]  /*30a0*/  FSEL R73, R73, RZ, P0 ;  /* 0x000000ff49497208 */ /* 0x000fe40000000000 */
[----:B------:R-:W-:Y:S02]  /*30b0*/  FSETP.NEU.FTZ.AND P0, PT, R240, -INF , PT ;  /* 0xff800000f000780b */ /* 0x000fe40003f1d000 */
[----:B------:R-:W-:Y:S02]  /*30c0*/  LEA R231, R224, UR4, 0x1 ;  /* 0x00000004e0e77c11 */ /* 0x000fe4000f8e08ff */
[----:B------:R-:W-:Y:S02]  /*30d0*/  ISETP.NE.AND P6, PT, R243, RZ, PT ;  /* 0x000000fff300720c */ /* 0x000fe40003fc5270 */
[----:B------:R-:W-:Y:S01]  /*30e0*/  SHF.R.U32.HI R233, RZ, 0x1, R218 ;  /* 0x00000001ffe97819 */ /* 0x000fe200000116da */
[----:B------:R-:W-:Y:S04]  /*30f0*/  DEPBAR.LE SB0, 0x0 ;  /* 0x000080000000791a */ /* 0x000fe80000000000 */
[----:B------:R-:W-:Y:S06]  /*3100*/  BAR.SYNC.DEFER_BLOCKING 0x0 ;  /* 0x0000000000007b1d */ /* 0x000fec0000010000 */
[----:B-1----:R-:W-:Y:S06]  /*3110*/  LDSM.16.M88.4 R8, [R228] ;  /* 0x00000000e408783b */ /* 0x002fec0000000200 */
[----:B------:R-:W1:Y:S06]  /*3120*/  LDSM.16.M88.4 R44, [R229+0x10000] ;  /* 0x01000000e52c783b */ /* 0x000e6c0000000200 */
[----:B------:R-:W-:Y:S06]  /*3130*/  LDSM.16.M88.4 R48, [R230] ;  /* 0x00000000e630783b */ /* 0x000fec0000000200 */
[----:B------:R-:W2:Y:S06]  /*3140*/  LDSM.16.M88.4 R52, [R221+0x10000] ;  /* 0x01000000dd34783b */ /* 0x000eac0000000200 */
[----:B------:R-:W-:Y:S06]  /*3150*/  LDSM.16.M88.4 R56, [R227] ;  /* 0x00000000e338783b */ /* 0x000fec0000000200 */
[----:B------:R-:W3:Y:S06]  /*3160*/  LDSM.16.M88.4 R60, [R220+0x10000] ;  /* 0x01000000dc3c783b */ /* 0x000eec0000000200 */
[----:B------:R-:W-:Y:S01]  /*3170*/  LDSM.16.M88.4 R64, [R219+0x10000] ;  /* 0x01000000db40783b */ /* 0x000fe20000000200 */
[C---:B-1----:R-:W-:Y:S08]  /*3180*/  HMMA.16816.F32 R4, R8.reuse, R44, RZ ;  /* 0x0000002c0804723c */ /* 0x042ff000000018ff */
[----:B------:R-:W-:Y:S01]  /*3190*/  HMMA.16816.F32 R8, R8, R46, RZ ;  /* 0x0000002e0808723c */ /* 0x000fe200000018ff */
[----:B------:R-:W1:Y:S11]  /*31a0*/  LDSM.16.M88.4 R44, [R226] ;  /* 0x00000000e22c783b */ /* 0x000e760000000200 */
[C---:B--2---:R-:W-:Y:S08]  /*31b0*/  HMMA.16816.F32 R4, R48.reuse, R52, R4 ;  /* 0x000000343004723c */ /* 0x044ff00000001804 */
[----:B------:R-:W-:Y:S01]  /*31c0*/  HMMA.16816.F32 R8, R48, R54, R8 ;  /* 0x000000363008723c */ /* 0x000fe20000001808 */
[----:B------:R-:W-:Y:S06]  /*31d0*/  LDSM.16.M88.4 R48, [R228+0x2000] ;  /* 0x00200000e430783b */ /* 0x000fec0000000200 */
[----:B------:R-:W2:Y:S05]  /*31e0*/  LDSM.16.M88.4 R52, [R229+0x11000] ;  /* 0x01100000e534783b */ /* 0x000eaa0000000200 */
[C---:B---3--:R-:W-:Y:S08]  /*31f0*/  HMMA.16816.F32 R4, R56.reuse, R60, R4 ;  /* 0x0000003c3804723c */ /* 0x048ff00000001804 */
[----:B------:R-:W-:Y:S01]  /*3200*/  HMMA.16816.F32 R8, R56, R62, R8 ;  /* 0x0000003e3808723c */ /* 0x000fe20000001808 */
[----:B------:R-:W-:Y:S06]  /*3210*/  LDSM.16.M88.4 R56, [R230+0x2000] ;  /* 0x00200000e638783b */ /* 0x000fec0000000200 */
[----:B------:R-:W3:Y:S05]  /*3220*/  LDSM.16.M88.4 R60, [R221+0x11000] ;  /* 0x01100000dd3c783b */ /* 0x000eea0000000200 */
[C---:B-1----:R-:W-:Y:S08]  /*3230*/  HMMA.16816.F32 R4, R44.reuse, R64, R4 ;  /* 0x000000402c04723c */ /* 0x042ff00000001804 */
[----:B------:R-:W-:Y:S01]  /*3240*/  HMMA.16816.F32 R8, R44, R66, R8 ;  /* 0x000000422c08723c */ /* 0x000fe20000001808 */
[----:B------:R-:W-:Y:S06]  /*3250*/  LDSM.16.M88.4 R44, [R227+0x2000] ;  /* 0x00200000e32c783b */ /* 0x000fec0000000200 */
[----:B------:R-:W1:Y:S05]  /*3260*/  LDSM.16.M88.4 R64, [R220+0x11000] ;  /* 0x01100000dc40783b */ /* 0x000e6a0000000200 */
        /* <DEDUP_REMOVED lines=26> */
[----:B------:R2:W-:Y:S06]  /*3410*/  LDSM.16.M88.4 R48, [R230+0x6000] ;  /* 0x00600000e630783b */ /* 0x0005ec0000000200 */
[----:B------:R-:W4:Y:S05]  /*3420*/  LDSM.16.M88.4 R52, [R221+0x13000] ;  /* 0x01300000dd34783b */ /* 0x000f2a0000000200 */
[C---:B---3--:R-:W-:Y:S08]  /*3430*/  HMMA.16816.F32 R4, R56.reuse, R60, R4 ;  /* 0x0000003c3804723c */ /* 0x048ff00000001804 */
[----:B------:R-:W-:Y:S01]  /*3440*/  HMMA.16816.F32 R8, R56, R62, R8 ;  /* 0x0000003e3808723c */ /* 0x000fe20000001808 */
[----:B------:R-:W-:Y:S02]  /*3450*/  LDSM.16.M88.4 R56, [R227+0x6000] ;  /* 0x00600000e338783b */ /* 0x000fe40000000200 */
[----:B--2---:R-:W-:Y:S04]  /*3460*/  IADD3 R230, PT, PT, R0, R228, RZ ;  /* 0x000000e400e67210 */ /* 0x004fe80007ffe0ff */
[----:B------:R-:W2:Y:S05]  /*3470*/  LDSM.16.M88.4 R60, [R220+0x13000] ;  /* 0x01300000dc3c783b */ /* 0x000eaa0000000200 */
[C---:B-1----:R-:W-:Y:S08]  /*3480*/  HMMA.16816.F32 R4, R44.reuse, R64, R4 ;  /* 0x000000402c04723c */ /* 0x042ff00000001804 */
[----:B------:R-:W-:Y:S01]  /*3490*/  HMMA.16816.F32 R8, R44, R66, R8 ;  /* 0x000000422c08723c */ /* 0x000fe20000001808 */
[----:B------:R-:W-:Y:S06]  /*34a0*/  LDSM.16.M88.4 R44, [R226+0x6000] ;  /* 0x00600000e22c783b */ /* 0x000fec0000000200 */
[----:B------:R-:W1:Y:S05]  /*34b0*/  LDSM.16.M88.4 R64, [R219+0x13000] ;  /* 0x01300000db40783b */ /* 0x000e6a0000000200 */
[C---:B----4-:R-:W-:Y:S05]  /*34c0*/  HMMA.16816.F32 R4, R48.reuse, R52, R4 ;  /* 0x000000343004723c */ /* 0x050fea0000001804 */
[----:B------:R-:W-:Y:S02]  /*34d0*/  MOV R52, R239 ;  /* 0x000000ef00347202 */ /* 0x000fe40000000f00 */
[----:B------:R-:W-:Y:S01]  /*34e0*/  MOV R53, R238 ;  /* 0x000000ee00357202 */ /* 0x000fe20000000f00 */
[----:B------:R-:W-:Y:S11]  /*34f0*/  HMMA.16816.F32 R8, R48, R54, R8 ;  /* 0x000000363008723c */ /* 0x000ff60000001808 */
[----:B------:R-:W-:Y:S01]  /*3500*/  @!UPT UIADD3 URZ, UPT, UPT, URZ, URZ, URZ ;  /* 0x000000fffffff290 */ /* 0x000fe2000fffe0ff */
[C---:B--2---:R-:W-:Y:S08]  /*3510*/  HMMA.16816.F32 R4, R56.reuse, R60, R4 ;  /* 0x0000003c3804723c */ /* 0x044ff00000001804 */
[----:B------:R-:W-:Y:S03]  /*3520*/  HMMA.16816.F32 R8, R56, R62, R8 ;  /* 0x0000003e3808723c */ /* 0x000fe60000001808 */
[C---:B------:R-:W-:Y:S01]  /*3530*/  VIADD R57, R228.reuse, 0x40 ;  /* 0x00000040e4397836 */ /* 0x040fe20000000000 */
[----:B------:R-:W-:Y:S05]  /*3540*/  @P1 IADD3 R57, PT, PT, R228, -0x40, RZ ;  /* 0xffffffc0e4391810 */ /* 0x000fea0007ffe0ff */
[----:B------:R-:W-:Y:S03]  /*3550*/  IMAD.IADD R56, R0, 0x1, R57 ;  /* 0x0000000100387824 */ /* 0x000fe600078e0239 */
[C---:B-1----:R-:W-:Y:S08]  /*3560*/  HMMA.16816.F32 R4, R44.reuse, R64, R4 ;  /* 0x000000402c04723c */ /* 0x042ff00000001804 */
[----:B------:R-:W-:Y:S03]  /*3570*/  HMMA.16816.F32 R8, R44, R66, R8 ;  /* 0x000000422c08723c */ /* 0x000fe60000001808 */
[C---:B------:R-:W-:Y:S02]  /*3580*/  LEA R67, R249.reuse, UR30, 0x1 ;  /* 0x0000001ef9437c11 */ /* 0x040fe4000f8e08ff */
[----:B------:R-:W-:Y:S06]  /*3590*/  LEA R66, R249, UR4, 0x1 ;  /* 0x00000004f9427c11 */ /* 0x000fec000f8e08ff */
[----:B------:R-:W-:Y:S01]  /*35a0*/  FMUL.FTZ R5, R5, UR14 ;  /* 0x0000000e05057c20 */ /* 0x000fe20008410000 */
[----:B------:R-:W-:Y:S01]  /*35b0*/  FMUL.FTZ R4, R4, UR14 ;  /* 0x0000000e04047c20 */ /* 0x000fe20008410000 */
[----:B------:R-:W-:Y:S01]  /*35c0*/  FMUL.FTZ R6, R6, UR14 ;  /* 0x0000000e06067c20 */ /* 0x000fe20008410000 */
[----:B------:R-:W-:Y:S01]  /*35d0*/  FMUL.FTZ R7, R7, UR14 ;  /* 0x0000000e07077c20 */ /* 0x000fe20008410000 */
[----:B------:R1:W-:Y:S04]  /*35e0*/  MUFU.TANH R59, R5 ;  /* 0x00000005003b7308 */ /* 0x0003e80000002400 */
[----:B------:R-:W-:Y:S01]  /*35f0*/  FMUL.FTZ R8, R8, UR14 ;  /* 0x0000000e08087c20 */ /* 0x000fe20008410000 */
[----:B------:R-:W-:Y:S01]  /*3600*/  FMUL.FTZ R9, R9, UR14 ;  /* 0x0000000e09097c20 */ /* 0x000fe20008410000 */
[----:B------:R-:W-:Y:S01]  /*3610*/  FMUL.FTZ R10, R10, UR14 ;  /* 0x0000000e0a0a7c20 */ /* 0x000fe20008410000 */
[----:B------:R-:W-:Y:S03]  /*3620*/  FMUL.FTZ R11, R11, UR14 ;  /* 0x0000000e0b0b7c20 */ /* 0x000fe60008410000 */
[----:B------:R-:W2:Y:S10]  /*3630*/  MUFU.TANH R58, R4 ;  /* 0x00000004003a7308 */ /* 0x000eb40000002400 */
[----:B------:R3:W4:Y:S01]  /*3640*/  MUFU.TANH R60, R6 ;  /* 0x00000006003c7308 */ /* 0x0007220000002400 */
[----:B-1----:R-:W-:Y:S04]  /*3650*/  @P2 LEA R5, R248, R68, 0x5 ;  /* 0x00000044f8052211 */ /* 0x002fe800078e28ff */
[C---:B------:R-:W-:Y:S05]  /*3660*/  @P2 ISETP.GE.AND P3, PT, R5.reuse, R244, PT ;  /* 0x000000f40500220c */ /* 0x040fea0003f66270 */
[----:B------:R1:W1:Y:S01]  /*3670*/  MUFU.TANH R61, R7 ;  /* 0x00000007003d7308 */ /* 0x0002620000002400 */
[-C--:B--2---:R-:W-:Y:S02]  /*3680*/  MOV R4, R58.reuse ;  /* 0x0000003a00047202 */ /* 0x084fe40000000f00 */
[C---:B------:R-:W-:Y:S01]  /*3690*/  @P2 FSEL R4, R58.reuse, -INF , !P3 ;  /* 0xff8000003a042808 */ /* 0x040fe20005800000 */
[----:B------:R-:W-:Y:S04]  /*36a0*/  FFMA.FTZ R58, -R58, R58, 1 ;  /* 0x3f8000003a3a7423 */ /* 0x000fe8000001013a */
[----:B------:R-:W-:Y:S01]  /*36b0*/  FFMA.FTZ R76, R4, UR13, -R73 ;  /* 0x0000000d044c7c23 */ /* 0x000fe20008010849 */
[----:B---3--:R-:W-:Y:S01]  /*36c0*/  @P2 IADD3 R6, PT, PT, R5, 0x1, RZ ;  /* 0x0000000105062810 */ /* 0x008fe20007ffe0ff */
[----:B------:R-:W-:Y:S01]  /*36d0*/  FMUL.FTZ R4, R240, 1.4426950216293334961 ;  /* 0x3fb8aa3bf0047820 */ /* 0x000fe20000410000 */
[----:B------:R-:W-:Y:S01]  /*36e0*/  MUFU.TANH R64, R8 ;  /* 0x0000000800407308 */ /* 0x000fe20000002400 */
[----:B------:R-:W-:Y:S01]  /*36f0*/  FMUL.FTZ R58, R58, UR14 ;  /* 0x0000000e3a3a7c20 */ /* 0x000fe20008410000 */
[----:B------:R-:W-:Y:S02]  /*3700*/  @P2 ISETP.GE.AND P4, PT, R6, R244, PT ;  /* 0x000000f40600220c */ /* 0x000fe40003f86270 */
[-C--:B----4-:R-:W-:Y:S02]  /*3710*/  MOV R6, R60.reuse ;  /* 0x0000003c00067202 */ /* 0x090fe40000000f00 */
[----:B------:R-:W-:Y:S01]  /*3720*/  FSEL R4, R4, RZ, P0 ;  /* 0x000000ff04047208 */ /* 0x000fe20000000000 */
[----:B-1----:R-:W-:Y:S03]  /*3730*/  IMAD.MOV.U32 R7, RZ, RZ, R59 ;  /* 0x000000ffff077224 */ /* 0x002fe600078e003b */
[----:B------:R-:W1:Y:S01]  /*3740*/  MUFU.TANH R65, R9 ;  /* 0x0000000900417308 */ /* 0x000e620000002400 */
[C---:B------:R-:W-:Y:S01]  /*3750*/  @P2 FSEL R6, R60.reuse, -INF , !P3 ;  /* 0xff8000003c062808 */ /* 0x040fe20005800000 */
[----:B------:R-:W-:Y:S01]  /*3760*/  FFMA.FTZ R60, -R60, R60, 1 ;  /* 0x3f8000003c3c7423 */ /* 0x000fe2000001013c */
[C---:B------:R-:W-:Y:S01]  /*3770*/  @P2 FSEL R7, R59.reuse, -INF , !P4 ;  /* 0xff8000003b072808 */ /* 0x040fe20006000000 */
[----:B------:R-:W-:Y:S02]  /*3780*/  FFMA.FTZ R59, -R59, R59, 1 ;  /* 0x3f8000003b3b7423 */ /* 0x000fe4000001013b */
[--C-:B------:R-:W-:Y:S01]  /*3790*/  FFMA.FTZ R72, R6, UR13, -R4.reuse ;  /* 0x0000000d06487c23 */ /* 0x100fe20008010804 */
[C---:B------:R-:W-:Y:S03]  /*37a0*/  @P2 VIADD R6, R5.reuse, 0x8 ;  /* 0x0000000805062836 */ /* 0x040fe60000000000 */
[----:B------:R-:W2:Y:S01]  /*37b0*/  MUFU.TANH R68, R10 ;  /* 0x0000000a00447308 */ /* 0x000ea20000002400 */
[----:B------:R-:W-:Y:S01]  /*37c0*/  @P2 IADD3 R5, PT, PT, R5, 0x9, RZ ;  /* 0x0000000905052810 */ /* 0x000fe20007ffe0ff */
[----:B------:R-:W-:Y:S01]  /*37d0*/  FFMA.FTZ R75, R7, UR13, -R73 ;  /* 0x0000000d074b7c23 */ /* 0x000fe20008010849 */
[-C--:B------:R-:W-:Y:S01]  /*37e0*/  MOV R7, R61.reuse ;  /* 0x0000003d00077202 */ /* 0x080fe20000000f00 */
[----:B------:R-:W-:Y:S01]  /*37f0*/  FMUL.FTZ R59, R59, UR14 ;  /* 0x0000000e3b3b7c20 */ /* 0x000fe20008410000 */
[-C--:B------:R-:W-:Y:S01]  /*3800*/  @P2 ISETP.GE.AND P0, PT, R6, R244.reuse, PT ;  /* 0x000000f40600220c */ /* 0x080fe20003f06270 */
[----:B------:R-:W-:Y:S01]  /*3810*/  FMUL.FTZ R60, R60, UR14 ;  /* 0x0000000e3c3c7c20 */ /* 0x000fe20008410000 */
[----:B------:R-:W-:Y:S03]  /*3820*/  @P2 ISETP.GE.AND P3, PT, R5, R244, PT ;  /* 0x000000f40500220c */ /* 0x000fe60003f66270 */
[----:B------:R-:W3:Y:S01]  /*3830*/  MUFU.TANH R77, R11 ;  /* 0x0000000b004d7308 */ /* 0x000ee20000002400 */
[C---:B------:R-:W-:Y:S01]  /*3840*/  @P2 FSEL R7, R61.reuse, -INF , !P4 ;  /* 0xff8000003d072808 */ /* 0x040fe20006000000 */
[----:B-1----:R-:W-:Y:S01]  /*3850*/  IMAD.MOV.U32 R5, RZ, RZ, R65 ;  /* 0x000000ffff057224 */ /* 0x002fe200078e0041 */
[----:B------:R-:W-:Y:S01]  /*3860*/  MOV R6, R64 ;  /* 0x0000004000067202 */ /* 0x000fe20000000f00 */
[----:B------:R-:W-:Y:S01]  /*3870*/  FFMA.FTZ R61, -R61, R61, 1 ;  /* 0x3f8000003d3d7423 */ /* 0x000fe2000001013d */
[----:B------:R-:W-:Y:S01]  /*3880*/  @P2 FSEL R6, R64, -INF , !P0 ;  /* 0xff80000040062808 */ /* 0x000fe20004000000 */
[--C-:B------:R-:W-:Y:S01]  /*3890*/  FFMA.FTZ R71, R7, UR13, -R4.reuse ;  /* 0x0000000d07477c23 */ /* 0x100fe20008010804 */
[----:B------:R-:W-:Y:S03]  /*38a0*/  @P2 FSEL R5, R65, -INF , !P3 ;  /* 0xff80000041052808 */ /* 0x000fe60005800000 */
[----:B------:R-:W-:Y:S01]  /*38b0*/  MUFU.EX2 R76, R76 ;  /* 0x0000004c004c7308 */ /* 0x000fe20000000800 */
[----:B------:R-:W-:Y:S01]  /*38c0*/  MOV R8, 0x240 ;  /* 0x0000024000087802 */ /* 0x000fe20000000f00 */
[--C-:B------:R-:W-:Y:S01]  /*38d0*/  FFMA.FTZ R74, R6, UR13, -R73.reuse ;  /* 0x0000000d064a7c23 */ /* 0x100fe20008010849 */
[----:B--2---:R-:W-:Y:S01]  /*38e0*/  MOV R6, R68 ;  /* 0x0000004400067202 */ /* 0x004fe20000000f00 */
[----:B------:R-:W-:Y:S01]  /*38f0*/  FFMA.FTZ R73, R5, UR13, -R73 ;  /* 0x0000000d05497c23 */ /* 0x000fe20008010849 */
[----:B------:R-:W-:Y:S01]  /*3900*/  @P2 FSEL R6, R68, -INF , !P0 ;  /* 0xff80000044062808 */ /* 0x000fe20004000000 */
[----:B------:R-:W-:Y:S01]  /*3910*/  FMUL.FTZ R61, R61, UR14 ;  /* 0x0000000e3d3d7c20 */ /* 0x000fe20008410000 */
[----:B------:R-:W-:Y:S03]  /*3920*/  LOP3.LUT R9, R222, 0x20, RZ, 0xc0, !PT ;  /* 0x00000020de097812 */ /* 0x000fe600078ec0ff */
[----:B------:R-:W1:Y:S01]  /*3930*/  MUFU.EX2 R75, R75 ;  /* 0x0000004b004b7308 */ /* 0x000e620000000800 */
[----:B---3--:R-:W-:Y:S01]  /*3940*/  MOV R5, R77 ;  /* 0x0000004d00057202 */ /* 0x008fe20000000f00 */
[--C-:B------:R-:W-:Y:S01]  /*3950*/  FFMA.FTZ R70, R6, UR13, -R4.reuse ;  /* 0x0000000d06467c23 */ /* 0x100fe20008010804 */
[----:B------:R-:W-:Y:S01]  /*3960*/  @P2 FSEL R5, R77, -INF , !P3 ;  /* 0xff8000004d052808 */ /* 0x000fe20005800000 */
[----:B------:R-:W-:Y:S01]  /*3970*/  IMAD.IADD R63, R67, 0x1, -R9 ;  /* 0x00000001433f7824 */ /* 0x000fe200078e0a09 */
[----:B------:R-:W-:Y:S01]  /*3980*/  SEL R8, R8, 0x1c0, !P1 ;  /* 0x000001c008087807 */ /* 0x000fe20004800000 */
[----:B------:R-:W-:Y:S01]  /*3990*/  FFMA.FTZ R64, -R64, R64, 1 ;  /* 0x3f80000040407423 */ /* 0x000fe20000010140 */
[----:B------:R-:W-:Y:S03]  /*39a0*/  LEA R80, P0, R242, R52, 0x2 ;  /* 0x00000034f2507211 */ /* 0x000fe600078010ff */
[----:B------:R-:W-:Y:S01]  /*39b0*/  MUFU.EX2 R72, R72 ;  /* 0x0000004800487308 */ /* 0x000fe20000000800 */
[----:B------:R-:W-:Y:S01]  /*39c0*/  FFMA.FTZ R4, R5, UR13, -R4 ;  /* 0x0000000d05047c23 */ /* 0x000fe20008010804 */
[----:B------:R-:W-:Y:S01]  /*39d0*/  IADD3 R67, PT, PT, R67, R8, RZ ;  /* 0x0000000843437210 */ /* 0x000fe20007ffe0ff */
[----:B------:R-:W-:Y:S01]  /*39e0*/  FMUL.FTZ R64, R64, UR14 ;  /* 0x0000000e40407c20 */ /* 0x000fe20008410000 */
[----:B------:R-:W-:Y:S01]  /*39f0*/  IADD3 R62, PT, PT, R8, R63, RZ ;  /* 0x0000003f083e7210 */ /* 0x000fe20007ffe0ff */
[----:B------:R-:W-:Y:S01]  /*3a00*/  FFMA.FTZ R65, -R65, R65, 1 ;  /* 0x3f80000041417423 */ /* 0x000fe20000010141 */
[----:B------:R-:W-:Y:S01]  /*3a10*/  LEA.HI.X R81, R242, R53, RZ, 0x2, P0 ;  /* 0x00000035f2517211 */ /* 0x000fe200000f14ff */
[----:B------:R-:W-:Y:S03]  /*3a20*/  FFMA.FTZ R68, -R68, R68, 1 ;  /* 0x3f80000044447423 */ /* 0x000fe60000010144 */
[----:B------:R-:W2:Y:S01]  /*3a30*/  MUFU.EX2 R71, R71 ;  /* 0x0000004700477308 */ /* 0x000ea20000000800 */
[----:B-1----:R-:W-:Y:S01]  /*3a40*/  F2FP.F16.F32.PACK_AB R7, R75, R76 ;  /* 0x0000004c4b07723e */ /* 0x002fe200000000ff */
[----:B------:R-:W-:Y:S01]  /*3a50*/  FMUL.FTZ R65, R65, UR14 ;  /* 0x0000000e41417c20 */ /* 0x000fe20008410000 */
[----:B------:R-:W3:Y:S01]  /*3a60*/  LDG.E R78, desc[UR26][R80.64] ;  /* 0x0000001a504e7981 */ /* 0x000ee2000c1e1900 */
[----:B------:R-:W-:Y:S01]  /*3a70*/  FMUL.FTZ R68, R68, UR14 ;  /* 0x0000000e44447c20 */ /* 0x000fe20008410000 */
[----:B------:R-:W-:Y:S04]  /*3a80*/  FFMA.FTZ R77, -R77, R77, 1 ;  /* 0x3f8000004d4d7423 */ /* 0x000fe8000001014d */
[----:B------:R-:W-:Y:S01]  /*3a90*/  STS [R66+0x15000], R7 ;  /* 0x0150000742007388 */ /* 0x000fe20000000800 */
[----:B------:R-:W-:Y:S01]  /*3aa0*/  MUFU.EX2 R74, R74 ;  /* 0x0000004a004a7308 */ /* 0x000fe20000000800 */
[----:B------:R-:W-:Y:S04]  /*3ab0*/  FMUL.FTZ R77, R77, UR14 ;  /* 0x0000000e4d4d7c20 */ /* 0x000fe80008410000 */
[----:B------:R-:W4:Y:S05]  /*3ac0*/  LDG.E R79, desc[UR26][R80.64+0x20] ;  /* 0x0000201a504f7981 */ /* 0x000f2a000c1e1900 */
[----:B------:R-:W1:Y:S01]  /*3ad0*/  MUFU.EX2 R73, R73 ;  /* 0x0000004900497308 */ /* 0x000e620000000800 */
[----:B--2---:R-:W-:Y:S05]  /*3ae0*/  F2FP.F16.F32.PACK_AB R6, R71, R72 ;  /* 0x000000484706723e */ /* 0x004fea00000000ff */
[----:B------:R-:W-:Y:S04]  /*3af0*/  STS [R67], R6 ;  /* 0x0000000643007388 */ /* 0x000fe80000000800 */
[----:B------:R-:W-:Y:S10]  /*3b00*/  MUFU.EX2 R70, R70 ;  /* 0x0000004600467308 */ /* 0x000ff40000000800 */
[----:B------:R-:W2:Y:S01]  /*3b10*/  MUFU.EX2 R69, R4 ;  /* 0x0000000400457308 */ /* 0x000ea20000000800 */
[----:B-1----:R-:W-:Y:S05]  /*3b20*/  F2FP.F16.F32.PACK_AB R5, R73, R74 ;  /* 0x0000004a4905723e */ /* 0x002fea00000000ff */
[----:B------:R-:W-:Y:S01]  /*3b30*/  STS [R63+0x10], R5 ;  /* 0x000010053f007388 */ /* 0x000fe20000000800 */
[----:B--2---:R-:W-:Y:S05]  /*3b40*/  F2FP.F16.F32.PACK_AB R4, R69, R70 ;  /* 0x000000464504723e */ /* 0x004fea00000000ff */
[----:B------:R-:W-:Y:S06]  /*3b50*/  STS [R62+0x10], R4 ;  /* 0x000010043e007388 */ /* 0x000fec0000000800 */
[----:B------:R-:W1:Y:S06]  /*3b60*/  LDSM.16.M88.4 R8, [R228+0x8000] ;  /* 0x00800000e408783b */ /* 0x000e6c0000000200 */
[----:B------:R-:W2:Y:S06]  /*3b70*/  LDSM.16.M88.4 R44, [R230+0x8000] ;  /* 0x00800000e62c783b */ /* 0x000eac0000000200 */
[----:B------:R-:W2:Y:S06]  /*3b80*/  LDSM.16.M88.4 R48, [R57+0x8000] ;  /* 0x008000003930783b */ /* 0x000eac0000000200 */
[----:B------:R-:W2:Y:S01]  /*3b90*/  LDSM.16.M88.4 R52, [R56+0x8000] ;  /* 0x008000003834783b */ /* 0x000ea20000000200 */
[C---:B-1----:R-:W-:Y:S08]  /*3ba0*/  HMMA.16816.F32 R4, R8.reuse, R132, RZ ;  /* 0x000000840804723c */ /* 0x042ff000000018ff */
[----:B------:R-:W-:Y:S11]  /*3bb0*/  HMMA.16816.F32 R8, R8, R134, RZ ;  /* 0x000000860808723c */ /* 0x000ff600000018ff */
[----:B------:R-:W-:Y:S01]  /*3bc0*/  @!UPT UIADD3 URZ, UPT, UPT, URZ, URZ, URZ ;  /* 0x000000fffffff290 */ /* 0x000fe2000fffe0ff */
[C---:B--2---:R-:W-:Y:S08]  /*3bd0*/  HMMA.16816.F32 R4, R44.reuse, R136, R4 ;  /* 0x000000882c04723c */ /* 0x044ff00000001804 */
[----:B------:R-:W-:Y:S01]  /*3be0*/  HMMA.16816.F32 R8, R44, R138, R8 ;  /* 0x0000008a2c08723c */ /* 0x000fe20000001808 */
[----:B------:R-:W1:Y:S11]  /*3bf0*/  LDSM.16.M88.4 R44, [R228+0xa000] ;  /* 0x00a00000e42c783b */ /* 0x000e760000000200 */
[C---:B------:R-:W-:Y:S08]  /*3c00*/  HMMA.16816.F32 R4, R48.reuse, R140, R4 ;  /* 0x0000008c3004723c */ /* 0x040ff00000001804 */
[----:B------:R-:W-:Y:S01]  /*3c10*/  HMMA.16816.F32 R8, R48, R142, R8 ;  /* 0x0000008e3008723c */ /* 0x000fe20000001808 */
[----:B------:R-:W2:Y:S11]  /*3c20*/  LDSM.16.M88.4 R48, [R230+0xa000] ;  /* 0x00a00000e630783b */ /* 0x000eb60000000200 */
[C---:B------:R-:W-:Y:S08]  /*3c30*/  HMMA.16816.F32 R4, R52.reuse, R144, R4 ;  /* 0x000000903404723c */ /* 0x040ff00000001804 */
[----:B------:R-:W-:Y:S01]  /*3c40*/  HMMA.16816.F32 R8, R52, R146, R8 ;  /* 0x000000923408723c */ /* 0x000fe20000001808 */
[----:B------:R-:W2:Y:S11]  /*3c50*/  LDSM.16.M88.4 R52, [R57+0xa000] ;  /* 0x00a000003934783b */ /* 0x000eb60000000200 */
[C---:B-1----:R-:W-:Y:S08]  /*3c60*/  HMMA.16816.F32 R4, R44.reuse, R148, R4 ;  /* 0x000000942c04723c */ /* 0x042ff00000001804 */
[----:B------:R-:W-:Y:S01]  /*3c70*/  HMMA.16816.F32 R8, R44, R150, R8 ;  /* 0x000000962c08723c */ /* 0x000fe20000001808 */
[----:B------:R-:W1:Y:S11]  /*3c80*/  LDSM.16.M88.4 R44, [R56+0xa000] ;  /* 0x00a00000382c783b */ /* 0x000e760000000200 */
[C---:B--2---:R-:W-:Y:S08]  /*3c90*/  HMMA.16816.F32 R4, R48.reuse, R152, R4 ;  /* 0x000000983004723c */ /* 0x044ff00000001804 */
        /* <DEDUP_REMOVED lines=13> */
[----:B------:R-:W3:Y:S11]  /*3d70*/  LDSM.16.M88.4 R52, [R228+0xe000] ;  /* 0x00e00000e434783b */ /* 0x000ef60000000200 */
[C---:B-1----:R-:W-:Y:S08]  /*3d80*/  HMMA.16816.F32 R4, R44.reuse, R172, R4 ;  /* 0x000000ac2c04723c */ /* 0x042ff00000001804 */
[----:B------:R-:W-:Y:S01]  /*3d90*/  HMMA.16816.F32 R8, R44, R174, R8 ;  /* 0x000000ae2c08723c */ /* 0x000fe20000001808 */
[----:B------:R-:W1:Y:S11]  /*3da0*/  LDSM.16.M88.4 R44, [R230+0xe000] ;  /* 0x00e00000e62c783b */ /* 0x000e760000000200 */
[C---:B--2---:R-:W-:Y:S08]  /*3db0*/  HMMA.16816.F32 R4, R48.reuse, R176, R4 ;  /* 0x000000b03004723c */ /* 0x044ff00000001804 */
[----:B------:R-:W-:Y:S01]  /*3dc0*/  HMMA.16816.F32 R8, R48, R178, R8 ;  /* 0x000000b23008723c */ /* 0x000fe20000001808 */
[----:B------:R-:W2:Y:S11]  /*3dd0*/  LDSM.16.M88.4 R48, [R57+0xe000] ;  /* 0x00e000003930783b */ /* 0x000eb60000000200 */
[C---:B---3--:R-:W-:Y:S08]  /*3de0*/  HMMA.16816.F32 R4, R52.reuse, R180, R4 ;  /* 0x000000b43404723c */ /* 0x048ff00000001804 */
[----:B------:R-:W-:Y:S01]  /*3df0*/  HMMA.16816.F32 R8, R52, R182, R8 ;  /* 0x000000b63408723c */ /* 0x000fe20000001808 */
[----:B------:R-:W3:Y:S11]  /*3e00*/  LDSM.16.M88.4 R52, [R56+0xe000] ;  /* 0x00e000003834783b */ /* 0x000ef60000000200 */
[C---:B-1----:R-:W-:Y:S08]  /*3e10*/  HMMA.16816.F32 R4, R44.reuse, R184, R4 ;  /* 0x000000b82c04723c */ /* 0x042ff00000001804 */
[----:B------:R-:W-:Y:S11]  /*3e20*/  HMMA.16816.F32 R8, R44, R186, R8 ;  /* 0x000000ba2c08723c */ /* 0x000ff60000001808 */
[----:B------:R-:W-:Y:S01]  /*3e30*/  @!UPT UIADD3 URZ, UPT, UPT, URZ, URZ, URZ ;  /* 0x000000fffffff290 */ /* 0x000fe2000fffe0ff */
[C---:B--2---:R-:W-:Y:S08]  /*3e40*/  HMMA.16816.F32 R4, R48.reuse, R188, R4 ;  /* 0x000000bc3004723c */ /* 0x044ff00000001804 */
[----:B------:R-:W-:Y:S11]  /*3e50*/  HMMA.16816.F32 R8, R48, R190, R8 ;  /* 0x000000be3008723c */ /* 0x000ff60000001808 */
[----:B------:R-:W-:Y:S01]  /*3e60*/  @!UPT UIADD3 URZ, UPT, UPT, URZ, URZ, URZ ;  /* 0x000000fffffff290 */ /* 0x000fe2000fffe0ff */
[C---:B---3--:R-:W-:Y:S08]  /*3e70*/  HMMA.16816.F32 R4, R52.reuse, R192, R4 ;  /* 0x000000c03404723c */ /* 0x048ff00000001804 */
[----:B------:R-:W-:Y:S11]  /*3e80*/  HMMA.16816.F32 R8, R52, R194, R8 ;  /* 0x000000c23408723c */ /* 0x000ff60000001808 */
[C---:B------:R-:W-:Y:S01]  /*3e90*/  FADD.FTZ R4, -R78.reuse, R4 ;  /* 0x000000044e047221 */ /* 0x040fe20000010100 */
[----:B------:R-:W-:Y:S01]  /*3ea0*/  FADD.FTZ R5, -R78, R5 ;  /* 0x000000054e057221 */ /* 0x000fe20000010100 */
[C---:B----4-:R-:W-:Y:S01]  /*3eb0*/  FADD.FTZ R6, -R79.reuse, R6 ;  /* 0x000000064f067221 */ /* 0x050fe20000010100 */
[----:B------:R-:W-:Y:S01]  /*3ec0*/  FADD.FTZ R7, -R79, R7 ;  /* 0x000000074f077221 */ /* 0x000fe20000010100 */
[----:B------:R-:W-:Y:S01]  /*3ed0*/  FMUL.FTZ R4, R76, R4 ;  /* 0x000000044c047220 */ /* 0x000fe20000410000 */
[----:B------:R-:W-:Y:S01]  /*3ee0*/  FMUL.FTZ R5, R75, R5 ;  /* 0x000000054b057220 */ /* 0x000fe20000410000 */
[----:B------:R-:W-:Y:S01]  /*3ef0*/  FMUL.FTZ R6, R72, R6 ;  /* 0x0000000648067220 */ /* 0x000fe20000410000 */
[----:B------:R-:W-:Y:S01]  /*3f00*/  FMUL.FTZ R7, R71, R7 ;  /* 0x0000000747077220 */ /* 0x000fe20000410000 */
[C---:B------:R-:W-:Y:S01]  /*3f10*/  FADD.FTZ R8, -R78.reuse, R8 ;  /* 0x000000084e087221 */ /* 0x040fe20000010100 */
        /* <DEDUP_REMOVED lines=9> */
[----:B------:R-:W-:Y:S01]  /*3fb0*/  F2FP.F16.F32.PACK_AB R4, R5, R4 ;  /* 0x000000040504723e */ /* 0x000fe200000000ff */
[----:B------:R-:W-:Y:S01]  /*3fc0*/  FMUL.FTZ R8, R8, R64 ;  /* 0x0000004008087220 */ /* 0x000fe20000410000 */
[----:B------:R-:W-:Y:S01]  /*3fd0*/  FMUL.FTZ R10, R70, R10 ;  /* 0x0000000a460a7220 */ /* 0x000fe20000410000 */
[----:B------:R-:W-:Y:S01]  /*3fe0*/  FMUL.FTZ R11, R69, R11 ;  /* 0x0000000b450b7220 */ /* 0x000fe20000410000 */
[----:B------:R-:W-:Y:S01]  /*3ff0*/  FMUL.FTZ R9, R9, R65 ;  /* 0x0000004109097220 */ /* 0x000fe20000410000 */
[----:B------:R-:W-:Y:S01]  /*4000*/  F2FP.F16.F32.PACK_AB R6, R7, R6 ;  /* 0x000000060706723e */ /* 0x000fe200000000ff */
[----:B------:R-:W-:Y:S01]  /*4010*/  STS [R66+0x14000], R4 ;  /* 0x0140000442007388 */ /* 0x000fe20000000800 */
[----:B------:R-:W-:Y:S01]  /*4020*/  FMUL.FTZ R10, R10, R68 ;  /* 0x000000440a0a7220 */ /* 0x000fe20000410000 */
[----:B------:R-:W-:Y:S01]  /*4030*/  FMUL.FTZ R11, R11, R77 ;  /* 0x0000004d0b0b7220 */ /* 0x000fe20000410000 */
[----:B------:R-:W-:Y:S03]  /*4040*/  F2FP.F16.F32.PACK_AB R8, R9, R8 ;  /* 0x000000080908723e */ /* 0x000fe600000000ff */
[----:B------:R-:W-:Y:S01]  /*4050*/  STS [R67+-0x1000], R6 ;  /* 0xfff0000643007388 */ /* 0x000fe20000000800 */
[----:B------:R-:W-:Y:S02]  /*4060*/  LEA R5, R223, UR30, 0x1 ;  /* 0x0000001edf057c11 */ /* 0x000fe4000f8e08ff */
[----:B------:R-:W-:Y:S03]  /*4070*/  F2FP.F16.F32.PACK_AB R10, R11, R10 ;  /* 0x0000000a0b0a723e */ /* 0x000fe600000000ff */
[----:B------:R-:W-:Y:S01]  /*4080*/  STS [R63+-0xff0], R8 ;  /* 0xfff010083f007388 */ /* 0x000fe20000000800 */
[C---:B------:R-:W-:Y:S02]  /*4090*/  IADD3 R80, PT, PT, R5.reuse, 0x20, RZ ;  /* 0x0000002005507810 */ /* 0x040fe40007ffe0ff */
[----:B------:R-:W-:Y:S03]  /*40a0*/  @P1 IADD3 R80, PT, PT, R5, -0x20, RZ ;  /* 0xffffffe005501810 */ /* 0x000fe60007ffe0ff */
[----:B------:R-:W-:Y:S01]  /*40b0*/  STS [R62+-0xff0], R10 ;  /* 0xfff0100a3e007388 */ /* 0x000fe20000000800 */
[----:B------:R-:W-:Y:S06]  /*40c0*/  BAR.SYNC.DEFER_BLOCKING 0x0 ;  /* 0x0000000000007b1d */ /* 0x000fec0000010000 */
[----:B------:R-:W-:Y:S06]  /*40d0*/  LDSM.16.MT88.4 R4, [R232+0x15000] ;  /* 0x01500000e804783b */ /* 0x000fec0000004200 */
[----:B------:R-:W1:Y:S06]  /*40e0*/  LDSM.16.MT88.4 R8, [R231+0x8000] ;  /* 0x00800000e708783b */ /* 0x000e6c0000004200 */
[----:B------:R-:W2:Y:S06]  /*40f0*/  LDSM.16.MT88.4 R44, [R80] ;  /* 0x00000000502c783b */ /* 0x000eac0000004200 */
[----:B------:R-:W3:Y:S06]  /*4100*/  LDSM.16.MT88.4 R48, [R231+0xc000] ;  /* 0x00c00000e730783b */ /* 0x000eec0000004200 */
[----:B------:R-:W-:Y:S06]  /*4110*/  LDSM.16.MT88.4 R52, [R232+0x15400] ;  /* 0x01540000e834783b */ /* 0x000fec0000004200 */
[----:B------:R-:W4:Y:S06]  /*4120*/  LDSM.16.MT88.4 R56, [R231+0x8800] ;  /* 0x00880000e738783b */ /* 0x000f2c0000004200 */
[----:B------:R-:W4:Y:S06]  /*4130*/  LDSM.16.MT88.4 R60, [R80+0x400] ;  /* 0x00040000503c783b */ /* 0x000f2c0000004200 */
[----:B------:R-:W4:Y:S01]  /*4140*/  LDSM.16.MT88.4 R64, [R231+0xc800] ;  /* 0x00c80000e740783b */ /* 0x000f220000004200 */
[-C--:B-1----:R-:W-:Y:S05]  /*4150*/  HMMA.16816.F32 R12, R4, R8.reuse, R12 ;  /* 0x00000008040c723c */ /* 0x082fea000000180c */
[----:B------:R-:W-:Y:S03]  /*4160*/  LDSM.16.MT88.4 R68, [R231+0x9000] ;  /* 0x00900000e744783b */ /* 0x000fe60000004200 */
[C---:B--2---:R-:W-:Y:S03]  /*4170*/  HMMA.16816.F32 R16, R44.reuse, R8, R16 ;  /* 0x000000082c10723c */ /* 0x044fe60000001810 */
[----:B------:R-:W-:Y:S06]  /*4180*/  LDSM.16.MT88.4 R72, [R80+0x800] ;  /* 0x000800005048783b */ /* 0x000fec0000004200 */
[----:B------:R-:W-:Y:S01]  /*4190*/  LDSM.16.MT88.4 R76, [R231+0xd000] ;  /* 0x00d00000e74c783b */ /* 0x000fe20000004200 */
        /* <DEDUP_REMOVED lines=8> */
[----:B------:R-:W2:Y:S06]  /*4220*/  LDSM.16.MT88.4 R4, [R232+0x15c00] ;  /* 0x015c0000e804783b */ /* 0x000eac0000004200 */
[----:B------:R-:W3:Y:S01]  /*4230*/  LDSM.16.MT88.4 R48, [R80+0xc00] ;  /* 0x000c00005030783b */ /* 0x000ee20000004200 */
        /* <DEDUP_REMOVED lines=18> */
[----:B------:R-:W-:Y:S04]  /*4360*/  LOP3.LUT R8, R225, 0x20, RZ, 0xc0, !PT ;  /* 0x00000020e1087812 */ /* 0x000fe800078ec0ff */
[-C--:B--2---:R-:W-:Y:S05]  /*4370*/  HMMA.16816.F32 R12, R4, R44.reuse, R12 ;  /* 0x0000002c040c723c */ /* 0x084fea000000180c */
[----:B------:R-:W-:Y:S02]  /*4380*/  LOP3.LUT R9, R8, 0x18, R217, 0xf8, !PT ;  /* 0x0000001808097812 */ /* 0x000fe400078ef8d9 */
[----:B------:R-:W-:Y:S01]  /*4390*/  LOP3.LUT R8, R2, 0x1e0, RZ, 0xc0, !PT ;  /* 0x000001e002087812 */ /* 0x000fe200078ec0ff */
[C---:B---3--:R-:W-:Y:S04]  /*43a0*/  HMMA.16816.F32 R16, R48.reuse, R44, R16 ;  /* 0x0000002c3010723c */ /* 0x048fe80000001810 */
[----:B------:R-:W-:Y:S02]  /*43b0*/  LOP3.LUT R9, R9, 0x1c0, R216, 0xf8, !PT ;  /* 0x000001c009097812 */ /* 0x000fe400078ef8d8 */
[----:B------:R-:W-:Y:S02]  /*43c0*/  LOP3.LUT R10, R8, 0x38, R222, 0x78, !PT ;  /* 0x00000038080a7812 */ /* 0x000fe400078e78de */
[-C--:B------:R-:W-:Y:S03]  /*43d0*/  HMMA.16816.F32 R20, R48, R46.reuse, R20 ;  /* 0x0000002e3014723c */ /* 0x080fe60000001814 */
[----:B------:R-:W-:Y:S02]  /*43e0*/  LOP3.LUT R234, R9, 0x38, R3, 0x78, !PT ;  /* 0x0000003809ea7812 */ /* 0x000fe400078e7803 */
[----:B------:R-:W-:Y:S02]  /*43f0*/  LOP3.LUT R8, R2, 0x400, RZ, 0xc0, !PT ;  /* 0x0000040002087812 */ /* 0x000fe400078ec0ff */
[----:B------:R-:W-:Y:S01]  /*4400*/  LOP3.LUT R9, R10, 0x8, R233, 0x78, !PT ;  /* 0x000000080a097812 */ /* 0x000fe200078e78e9 */
[C---:B------:R-:W-:Y:S04]  /*4410*/  HMMA.16816.F32 R24, R4.reuse, R46, R24 ;  /* 0x0000002e0418723c */ /* 0x040fe80000001818 */
[----:B------:R-:W-:Y:S02]  /*4420*/  LOP3.LUT R234, R234, 0x200, R216, 0xf8, !PT ;  /* 0x00000200eaea7812 */ /* 0x000fe400078ef8d8 */
[----:B------:R-:W-:Y:S02]  /*4430*/  LEA R8, R9, R8, 0x1 ;  /* 0x0000000809087211 */ /* 0x000fe400078e08ff */
[-C--:B----4-:R-:W-:Y:S03]  /*4440*/  HMMA.16816.F32 R28, R4, R56.reuse, R28 ;  /* 0x00000038041c723c */ /* 0x090fe6000000181c */
[----:B------:R-:W-:Y:S05]  /*4450*/  LEA R234, R234, UR4, 0x1 ;  /* 0x00000004eaea7c11 */ /* 0x000fea000f8e08ff */
        /* <DEDUP_REMOVED lines=9> */
[----:B------:R-:W-:Y:S04]  /*44f0*/  ISETP.GE.AND P5, PT, R82, UR11, PT ;  /* 0x0000000b52007c0c */ /* 0x000fe8000bfa6270 */
[----:B------:R-:W-:Y:S04]  /*4500*/  SHF.R.S64 R4, R4, 0x1f, R5 ;  /* 0x0000001f04047819 */ /* 0x000fe80000001005 */
[----:B--2---:R-:W-:Y:S02]  /*4510*/  IADD3 R6, P0, PT, R84, R4, RZ ;  /* 0x0000000454067210 */ /* 0x004fe40007f1e0ff */
[----:B------:R-:W-:Y:S02]  /*4520*/  LOP3.LUT R4, R82, 0x40, RZ, 0xfc, !PT ;  /* 0x0000004052047812 */ /* 0x000fe400078efcff */
[----:B------:R-:W-:Y:S01]  /*4530*/  LEA.HI.X.SX32 R5, R5, R85, 0x1, P0 ;  /* 0x0000005505057211 */ /* 0x000fe200000f0eff */
[----:B------:R-:W-:Y:S01]  /*4540*/  IMAD.MOV.U32 R10, RZ, RZ, R6 ;  /* 0x000000ffff0a7224 */ /* 0x000fe200078e0006 */
[----:B------:R-:W-:Y:S02]  /*4550*/  ISETP.GE.AND P4, PT, R4, UR11, PT ;  /* 0x0000000b04007c0c */ /* 0x000fe4000bf86270 */
[----:B------:R-:W-:Y:S01]  /*4560*/  LOP3.LUT R4, R82, 0x80, RZ, 0xfc, !PT ;  /* 0x0000008052047812 */ /* 0x000fe200078efcff */
[----:B------:R-:W-:Y:S01]  /*4570*/  IMAD.MOV.U32 R11, RZ, RZ, R5 ;  /* 0x000000ffff0b7224 */ /* 0x000fe200078e0005 */
[C---:B------:R-:W-:Y:S02]  /*4580*/  LEA R6, P0, R237.reuse, R10, 0x1 ;  /* 0x0000000aed067211 */ /* 0x040fe400078008ff */
        /* <DEDUP_REMOVED lines=46> */
.L_x_84:
[----:B------:R2:W-:Y:S01]  /*4870*/  STL.64 [R1+0x28], R12 ;  /* 0x0000280c01007387 */ /* 0x0005e20000100a00 */
[----:B------:R-:W-:Y:S03]  /*4880*/  @P6 LOP3.LUT R233, R233, 0x30, RZ, 0xc0, !PT ;  /* 0x00000030e9e96812 */ /* 0x000fe600078ec0ff */
[----:B------:R3:W-:Y:S01]  /*4890*/  STL.64 [R1+0x20], R2 ;  /* 0x0000200201007387 */ /* 0x0007e20000100a00 */
[----:B------:R-:W-:Y:S03]  /*48a0*/  @P6 LOP3.LUT R242, R233, 0x7, R235, 0xf8, !PT ;  /* 0x00000007e9f26812 */ /* 0x000fe600078ef8eb */
[----:B------:R-:W-:Y:S04]  /*48b0*/  LDSM.16.M88.4 R96, [R8+UR4+0x14000] ;  /* 0x014000040860783b */ /* 0x000fe80008000200 */
[----:B------:R-:W1:Y:S04]  /*48c0*/  LDSM.16.MT88.4 R48, [R234+0x10000] ;  /* 0x01000000ea30783b */ /* 0x000e680000004200 */
[----:B------:R4:W1:Y:S04]  /*48d0*/  LDSM.16.M88.4 R92, [R8+UR4+0x14800] ;  /* 0x01480004085c783b */ /* 0x0008680008000200 */
[----:B------:R-:W1:Y:S04]  /*48e0*/  LDSM.16.MT88.4 R64, [R234+0x11000] ;  /* 0x01100000ea40783b */ /* 0x000e680000004200 */
[----:B------:R-:W1:Y:S01]  /*48f0*/  LDSM.16.MT88.4 R80, [R234+0x12000] ;  /* 0x01200000ea50783b */ /* 0x000e620000004200 */
[----:B--2---:R-:W-:Y:S03]  /*4900*/  IMAD R13, R252, UR12, RZ ;  /* 0x0000000cfc0d7c24 */ /* 0x004fe6000f8e02ff */
[----:B------:R-:W2:Y:S04]  /*4910*/  LDSM.16.MT88.4 R196, [R234+0x13000] ;  /* 0x01300000eac4783b */ /* 0x000ea80000004200 */
[----:B---3--:R-:W3:Y:S04]  /*4920*/  LDL.64 R2, [R1+0x10] ;  /* 0x0000100001027983 */ /* 0x008ee80000100a00 */
[----:B------:R-:W-:Y:S01]  /*4930*/  LDSM.16.MT88.4 R204, [R234+0x10800] ;  /* 0x01080000eacc783b */ /* 0x000fe20000004200 */
[----:B----4-:R-:W-:Y:S03]  /*4940*/  VIADD R8, R8, UR4 ;  /* 0x0000000408087c36 */ /* 0x010fe60008000000 */
[----:B------:R-:W-:Y:S01]  /*4950*/  LDSM.16.MT88.4 R212, [R234+0x11800] ;  /* 0x01180000ead4783b */ /* 0x000fe20000004200 */
[C---:B------:R-:W-:Y:S02]  /*4960*/  VIADD R4, R8.reuse, 0x14000 ;  /* 0x0001400008047836 */ /* 0x040fe40000000000 */
[----:B------:R-:W-:Y:S02]  /*4970*/  VIADD R208, R8, 0x14020 ;  /* 0x0001402008d07836 */ /* 0x000fe40000000000 */
[----:B------:R-:W-:Y:S02]  /*4980*/  @P1 VIADD R208, R4, 0xffffffe0 ;  /* 0xffffffe004d01836 */ /* 0x000fe40000000000 */
[-C--:B-1----:R-:W-:Y:S03]  /*4990*/  HMMA.16816.F32 R4, R96, R48.reuse, RZ ;  /* 0x000000306004723c */ /* 0x082fe600000018ff */
[----:B------:R-:W1:Y:S04]  /*49a0*/  LDSM.16.M88.4 R200, [R208] ;  /* 0x00000000d0c8783b */ /* 0x000e680000000200 */
[----:B------:R-:W4:Y:S01]  /*49b0*/  LDSM.16.M88.4 R208, [R208+0x800] ;  /* 0x00080000d0d0783b */ /* 0x000f220000000200 */
[C---:B------:R-:W-:Y:S08]  /*49c0*/  HMMA.16816.F32 R8, R92.reuse, R48, RZ ;  /* 0x000000305c08723c */ /* 0x040ff000000018ff */
[-C--:B------:R-:W-:Y:S08]  /*49d0*/  HMMA.16816.F32 R44, R92, R50.reuse, RZ ;  /* 0x000000325c2c723c */ /* 0x080ff000000018ff */
        /* <DEDUP_REMOVED lines=9> */
[-C--:B--2---:R-:W-:Y:S08]  /*4a70*/  HMMA.16816.F32 R84, R96, R196.reuse, RZ ;  /* 0x000000c46054723c */ /* 0x084ff000000018ff */
[C---:B------:R-:W-:Y:S08]  /*4a80*/  HMMA.16816.F32 R88, R92.reuse, R196, RZ ;  /* 0x000000c45c58723c */ /* 0x040ff000000018ff */
[-C--:B------:R-:W-:Y:S08]  /*4a90*/  HMMA.16816.F32 R92, R92, R198.reuse, RZ ;  /* 0x000000c65c5c723c */ /* 0x080ff000000018ff */
[----:B------:R-:W-:Y:S01]  /*4aa0*/  HMMA.16816.F32 R96, R96, R198, RZ ;  /* 0x000000c66060723c */ /* 0x000fe200000018ff */
[----:B------:R-:W2:Y:S07]  /*4ab0*/  LDSM.16.MT88.4 R196, [R234+0x12800] ;  /* 0x01280000eac4783b */ /* 0x000eae0000004200 */
[-C--:B-1----:R-:W-:Y:S08]  /*4ac0*/  HMMA.16816.F32 R4, R200, R204.reuse, R4 ;  /* 0x000000ccc804723c */ /* 0x082ff00000001804 */
[C---:B----4-:R-:W-:Y:S04]  /*4ad0*/  HMMA.16816.F32 R8, R208.reuse, R204, R8 ;  /* 0x000000ccd008723c */ /* 0x050fe80000001808 */
[----:B------:R-:W-:Y:S04]  /*4ae0*/  IMAD.U32 R204, R13, -0x40, RZ ;  /* 0xffffffc00dcc7824 */ /* 0x000fe800078e00ff */
[-C--:B------:R-:W-:Y:S03]  /*4af0*/  HMMA.16816.F32 R44, R208, R206.reuse, R44 ;  /* 0x000000ced02c723c */ /* 0x080fe6000000182c */
[C---:B------:R-:W-:Y:S04]  /*4b00*/  LEA R250, P0, R204.reuse, R250, 0x2 ;  /* 0x000000faccfa7211 */ /* 0x040fe800078010ff */
[----:B------:R-:W-:Y:S01]  /*4b10*/  LEA.HI.X.SX32 R251, R204, R251, 0x2, P0 ;  /* 0x000000fbccfb7211 */ /* 0x000fe200000f16ff */
[C---:B------:R-:W-:Y:S01]  /*4b20*/  HMMA.16816.F32 R48, R200.reuse, R206, R48 ;  /* 0x000000cec830723c */ /* 0x040fe20000001830 */
[----:B------:R1:W4:Y:S07]  /*4b30*/  LDSM.16.MT88.4 R204, [R234+0x13800] ;  /* 0x01380000eacc783b */ /* 0x00032e0000004200 */
[-C--:B------:R-:W-:Y:S08]  /*4b40*/  HMMA.16816.F32 R52, R200, R212.reuse, R52 ;  /* 0x000000d4c834723c */ /* 0x080ff00000001834 */
[C---:B------:R-:W-:Y:S08]  /*4b50*/  HMMA.16816.F32 R56, R208.reuse, R212, R56 ;  /* 0x000000d4d038723c */ /* 0x040ff00000001838 */
[-C--:B------:R-:W-:Y:S03]  /*4b60*/  HMMA.16816.F32 R60, R208, R214.reuse, R60 ;  /* 0x000000d6d03c723c */ /* 0x080fe6000000183c */
[----:B-1----:R-:W-:Y:S04]  /*4b70*/  IMAD R234, R252, UR12, RZ ;  /* 0x0000000cfcea7c24 */ /* 0x002fe8000f8e02ff */
[C---:B------:R-:W-:Y:S01]  /*4b80*/  IMAD.SHL.U32 R213, R234.reuse, 0x8, RZ ;  /* 0x00000008ead57824 */ /* 0x040fe200078e00ff */
[C---:B------:R-:W-:Y:S04]  /*4b90*/  HMMA.16816.F32 R64, R200.reuse, R214, R64 ;  /* 0x000000d6c840723c */ /* 0x040fe80000001840 */
[C---:B------:R-:W-:Y:S04]  /*4ba0*/  LEA R212, P0, R213.reuse, R250, 0x2 ;  /* 0x000000fad5d47211 */ /* 0x040fe800078010ff */
[-C--:B--2---:R-:W-:Y:S03]  /*4bb0*/  HMMA.16816.F32 R68, R200, R196.reuse, R68 ;  /* 0x000000c4c844723c */ /* 0x084fe60000001844 */
        /* <DEDUP_REMOVED lines=9> */
[-C--:B----4-:R-:W-:Y:S03]  /*4c50*/  HMMA.16816.F32 R84, R200, R204.reuse, R84 ;  /* 0x000000ccc854723c */ /* 0x090fe60000001854 */
[C---:B------:R-:W-:Y:S05]  /*4c60*/  LEA.HI.X.SX32 R199, R234.reuse, R197, 0x5, P0 ;  /* 0x000000c5eac77211 */ /* 0x040fea00000f2eff */
[C---:B------:R-:W-:Y:S04]  /*4c70*/  HMMA.16816.F32 R88, R208.reuse, R204, R88 ;  /* 0x000000ccd058723c */ /* 0x040fe80000001858 */
[C---:B------:R-:W-:Y:S04]  /*4c80*/  LEA R204, P0, R234.reuse, R198, 0x5 ;  /* 0x000000c6eacc7211 */ /* 0x040fe800078028ff */
[-C--:B------:R-:W-:Y:S03]  /*4c90*/  HMMA.16816.F32 R92, R208, R206.reuse, R92 ;  /* 0x000000ced05c723c */ /* 0x080fe6000000185c */
[C---:B------:R-:W-:Y:S02]  /*4ca0*/  LEA.HI.X.SX32 R205, R234.reuse, R199, 0x5, P0 ;  /* 0x000000c7eacd7211 */ /* 0x040fe400000f2eff */
[C---:B------:R-:W-:Y:S03]  /*4cb0*/  LEA R210, P0, R234.reuse, R204, 0x5 ;  /* 0x000000ccead27211 */ /* 0x040fe600078028ff */
[----:B------:R-:W-:Y:S04]  /*4cc0*/  HMMA.16816.F32 R96, R200, R206, R96 ;  /* 0x000000cec860723c */ /* 0x000fe80000001860 */
[C---:B------:R-:W-:Y:S02]  /*4cd0*/  LEA.HI.X.SX32 R211, R234.reuse, R205, 0x5, P0 ;  /* 0x000000cdead37211 */ /* 0x040fe400000f2eff */
[C---:B------:R-:W-:Y:S04]  /*4ce0*/  LEA R208, P0, R234.reuse, R210, 0x5 ;  /* 0x000000d2ead07211 */ /* 0x040fe800078028ff */
[C---:B------:R-:W-:Y:S03]  /*4cf0*/  LEA.HI.X.SX32 R209, R234.reuse, R211, 0x5, P0 ;  /* 0x000000d3ead17211 */ /* 0x040fe600000f2eff */
[C---:B------:R-:W-:Y:S03]  /*4d00*/  IMAD.WIDE R200, R234.reuse, -0xc0, R208 ;  /* 0xffffff40eac87825 */ /* 0x040fe600078e02d0 */
[C---:B------:R-:W-:Y:S04]  /*4d10*/  LEA R206, P0, R234.reuse, R200, 0x5 ;  /* 0x000000c8eace7211 */ /* 0x040fe800078028ff */
[----:B------:R-:W-:Y:S01]  /*4d20*/  LEA.HI.X.SX32 R207, R234, R201, 0x5, P0 ;  /* 0x000000c9eacf7211 */ /* 0x000fe200000f2eff */
[----:B---3--:R-:W-:Y:S05]  /*4d30*/  @P6 IMAD.WIDE.U32 R202, R242, 0x4, R2 ;  /* 0x00000004f2ca6825 */ /* 0x008fea00078e0002 */
[----:B------:R-:W5:Y:S04]  /*4d40*/  @P6 LDG.E R241, desc[UR26][R202.64+-0x100] ;  /* 0xffff001acaf16981 */ /* 0x000f68000c1e1900 */
[----:B------:R1:W5:Y:S04]  /*4d50*/  @P6 LDG.E R240, desc[UR26][R202.64+-0xe0] ;  /* 0xffff201acaf06981 */ /* 0x000368000c1e1900 */
[----:B------:R2:W-:Y:S04]  /*4d60*/  REDG.E.ADD.F32.FTZ.RN.STRONG.GPU desc[UR26][R250.64], R4 ;  /* 0x00000004fa0079a6 */ /* 0x0005e8000c12f31a */
[----:B------:R3:W-:Y:S04]  /*4d70*/  REDG.E.ADD.F32.FTZ.RN.STRONG.GPU desc[UR26][R212.64], R5 ;  /* 0x00000005d40079a6 */ /* 0x0007e8000c12f31a */
[----:B------:R4:W-:Y:S04]  /*4d80*/  REDG.E.ADD.F32.FTZ.RN.STRONG.GPU desc[UR26][R214.64], R6 ;  /* 0x00000006d60079a6 */ /* 0x0009e8000c12f31a */
[----:B------:R4:W-:Y:S04]  /*4d90*/  REDG.E.ADD.F32.FTZ.RN.STRONG.GPU desc[UR26][R196.64], R7 ;  /* 0x00000007c40079a6 */ /* 0x0009e8000c12f31a */
[----:B------:R4:W-:Y:S04]  /*4da0*/  REDG.E.ADD.F32.FTZ.RN.STRONG.GPU desc[UR26][R198.64], R8 ;  /* 0x00000008c60079a6 */ /* 0x0009e8000c12f31a */
[----:B------:R4:W-:Y:S01]  /*4db0*/  REDG.E.ADD.F32.FTZ.RN.STRONG.GPU desc[UR26][R204.64], R9 ;  /* 0x00000009cc0079a6 */ /* 0x0009e2000c12f31a */
[C---:B-1----:R-:W-:Y:S03]  /*4dc0*/  LEA R202, P0, R234.reuse, R206, 0x5 ;  /* 0x000000ceeaca7211 */ /* 0x042fe600078028ff */
[----:B------:R1:W-:Y:S01]  /*4dd0*/  REDG.E.ADD.F32.FTZ.RN.STRONG.GPU desc[UR26][R210.64], R10 ;  /* 0x0000000ad20079a6 */ /* 0x0003e2000c12f31a */
[C---:B------:R-:W-:Y:S02]  /*4de0*/  LEA.HI.X.SX32 R203, R234.reuse, R207, 0x5, P0 ;  /* 0x000000cfeacb7211 */ /* 0x040fe400000f2eff */
[C---:B--2---:R-:W-:Y:S01]  /*4df0*/  LEA R4, P0, R234.reuse, R202, 0x5 ;  /* 0x000000caea047211 */ /* 0x044fe200078028ff */
[----:B------:R2:W-:Y:S03]  /*4e00*/  REDG.E.ADD.F32.FTZ.RN.STRONG.GPU desc[UR26][R208.64], R11 ;  /* 0x0000000bd00079a6 */ /* 0x0005e6000c12f31a */
[C---:B---3--:R-:W-:Y:S01]  /*4e10*/  LEA.HI.X.SX32 R5, R234.reuse, R203, 0x5, P0 ;  /* 0x000000cbea057211 */ /* 0x048fe200000f2eff */
[----:B------:R-:W-:Y:S01]  /*4e20*/  REDG.E.ADD.F32.FTZ.RN.STRONG.GPU desc[UR26][R250.64+0x80], R48 ;  /* 0x00008030fa0079a6 */ /* 0x000fe2000c12f31a */
[C---:B------:R-:W-:Y:S03]  /*4e30*/  LEA R212, P0, R234.reuse, R4, 0x5 ;  /* 0x00000004ead47211 */ /* 0x040fe600078028ff */
[----:B------:R3:W-:Y:S01]  /*4e40*/  REDG.E.ADD.F32.FTZ.RN.STRONG.GPU desc[UR26][R200.64+0x80], R49 ;  /* 0x00008031c80079a6 */ /* 0x0007e2000c12f31a */
[C---:B------:R-:W-:Y:S02]  /*4e50*/  LEA.HI.X.SX32 R213, R234.reuse, R5, 0x5, P0 ;  /* 0x00000005ead57211 */ /* 0x040fe400000f2eff */
[C---:B----4-:R-:W-:Y:S01]  /*4e60*/  LEA R214, P0, R234.reuse, R212, 0x5 ;  /* 0x000000d4ead67211 */ /* 0x050fe200078028ff */
[----:B------:R4:W-:Y:S03]  /*4e70*/  REDG.E.ADD.F32.FTZ.RN.STRONG.GPU desc[UR26][R206.64+0x80], R50 ;  /* 0x00008032ce0079a6 */ /* 0x0009e6000c12f31a */
[C---:B------:R-:W-:Y:S01]  /*4e80*/  LEA.HI.X.SX32 R215, R234.reuse, R213, 0x5, P0 ;  /* 0x000000d5ead77211 */ /* 0x040fe200000f2eff */
[----:B------:R4:W-:Y:S01]  /*4e90*/  REDG.E.ADD.F32.FTZ.RN.STRONG.GPU desc[UR26][R202.64+0x80], R51 ;  /* 0x00008033ca0079a6 */ /* 0x0009e2000c12f31a */
[C---:B------:R-:W-:Y:S03]  /*4ea0*/  LEA R6, P0, R234.reuse, R214, 0x5 ;  /* 0x000000d6ea067211 */ /* 0x040fe600078028ff */
[----:B------:R4:W-:Y:S01]  /*4eb0*/  REDG.E.ADD.F32.FTZ.RN.STRONG.GPU desc[UR26][R4.64+0x80], R44 ;  /* 0x0000802c040079a6 */ /* 0x0009e2000c12f31a */
[C---:B------:R-:W-:Y:S03]  /*4ec0*/  LEA.HI.X.SX32 R7, R234.reuse, R215, 0x5, P0 ;  /* 0x000000d7ea077211 */ /* 0x040fe600000f2eff */
[----:B------:R4:W-:Y:S01]  /*4ed0*/  REDG.E.ADD.F32.FTZ.RN.STRONG.GPU desc[UR26][R212.64+0x80], R45 ;  /* 0x0000802dd40079a6 */ /* 0x0009e2000c12f31a */
[C---:B------:R-:W-:Y:S03]  /*4ee0*/  IMAD.WIDE R196, R234.reuse, -0xc0, R6 ;  /* 0xffffff40eac47825 */ /* 0x040fe600078e0206 */
[----:B------:R4:W-:Y:S01]  /*4ef0*/  REDG.E.ADD.F32.FTZ.RN.STRONG.GPU desc[UR26][R214.64+0x80], R46 ;  /* 0x0000802ed60079a6 */ /* 0x0009e2000c12f31a */
[C---:B------:R-:W-:Y:S03]  /*4f00*/  LEA R198, P0, R234.reuse, R196, 0x5 ;  /* 0x000000c4eac67211 */ /* 0x040fe600078028ff */
[----:B------:R4:W-:Y:S01]  /*4f10*/  REDG.E.ADD.F32.FTZ.RN.STRONG.GPU desc[UR26][R6.64+0x80], R47 ;  /* 0x0000802f060079a6 */ /* 0x0009e2000c12f31a */
[C---:B------:R-:W-:Y:S03]  /*4f20*/  LEA.HI.X.SX32 R199, R234.reuse, R197, 0x5, P0 ;  /* 0x000000c5eac77211 */ /* 0x040fe600000f2eff */
[----:B------:R4:W-:Y:S01]  /*4f30*/  REDG.E.ADD.F32.FTZ.RN.STRONG.GPU desc[UR26][R250.64+0x100], R52 ;  /* 0x00010034fa0079a6 */ /* 0x0009e2000c12f31a */
[C---:B------:R-:W-:Y:S03]  /*4f40*/  LEA R8, P0, R234.reuse, R198, 0x5 ;  /* 0x000000c6ea087211 */ /* 0x040fe600078028ff */
[----:B------:R-:W-:Y:S01]  /*4f50*/  REDG.E.ADD.F32.FTZ.RN.STRONG.GPU desc[UR26][R196.64+0x100], R53 ;  /* 0x00010035c40079a6 */ /* 0x000fe2000c12f31a */
[C---:B------:R-:W-:Y:S02]  /*4f60*/  LEA.HI.X.SX32 R9, R234.reuse, R199, 0x5, P0 ;  /* 0x000000c7ea097211 */ /* 0x040fe400000f2eff */
[C---:B------:R-:W-:Y:S01]  /*4f70*/  LEA R204, P0, R234.reuse, R8, 0x5 ;  /* 0x00000008eacc7211 */ /* 0x040fe200078028ff */
[----:B------:R-:W-:Y:S03]  /*4f80*/  REDG.E.ADD.F32.FTZ.RN.STRONG.GPU desc[UR26][R198.64+0x100], R54 ;  /* 0x00010036c60079a6 */ /* 0x000fe6000c12f31a */
[C---:B------:R-:W-:Y:S01]  /*4f90*/  LEA.HI.X.SX32 R205, R234.reuse, R9, 0x5, P0 ;  /* 0x00000009eacd7211 */ /* 0x040fe200000f2eff */
[----:B------:R-:W-:Y:S01]  /*4fa0*/  REDG.E.ADD.F32.FTZ.RN.STRONG.GPU desc[UR26][R8.64+0x100], R55 ;  /* 0x00010037080079a6 */ /* 0x000fe2000c12f31a */
[C---:B-1----:R-:W-:Y:S03]  /*4fb0*/  LEA R210, P0, R234.reuse, R204, 0x5 ;  /* 0x000000ccead27211 */ /* 0x042fe600078028ff */
[----:B------:R-:W-:Y:S01]  /*4fc0*/  REDG.E.ADD.F32.FTZ.RN.STRONG.GPU desc[UR26][R204.64+0x100], R56 ;  /* 0x00010038cc0079a6 */ /* 0x000fe2000c12f31a */
[C---:B------:R-:W-:Y:S02]  /*4fd0*/  LEA.HI.X.SX32 R211, R234.reuse, R205, 0x5, P0 ;  /* 0x000000cdead37211 */ /* 0x040fe400000f2eff */
[C---:B------:R-:W-:Y:S03]  /*4fe0*/  LEA R10, P0, R234.reuse, R210, 0x5 ;  /* 0x000000d2ea0a7211 */ /* 0x040fe600078028ff */
[----:B------:R-:W-:Y:S01]  /*4ff0*/  REDG.E.ADD.F32.FTZ.RN.STRONG.GPU desc[UR26][R210.64+0x100], R57 ;  /* 0x00010039d20079a6 */ /* 0x000fe2000c12f31a */
[C---:B--2---:R-:W-:Y:S02]  /*5000*/  LEA.HI.X.SX32 R11, R234.reuse, R211, 0x5, P0 ;  /* 0x000000d3ea0b7211 */ /* 0x044fe400000f2eff */
[C---:B------:R-:W-:Y:S03]  /*5010*/  LEA R208, P0, R234.reuse, R10, 0x5 ;  /* 0x0000000aead07211 */ /* 0x040fe600078028ff */
[----:B------:R-:W-:Y:S01]  /*5020*/  REDG.E.ADD.F32.FTZ.RN.STRONG.GPU desc[UR26][R10.64+0x100], R58 ;  /* 0x0001003a0a0079a6 */ /* 0x000fe2000c12f31a */
[C---:B------:R-:W-:Y:S03]  /*5030*/  LEA.HI.X.SX32 R209, R234.reuse, R11, 0x5, P0 ;  /* 0x0000000bead17211 */ /* 0x040fe600000f2eff */
[C---:B---3--:R-:W-:Y:S02]  /*5040*/  IMAD.WIDE R200, R234.reuse, -0xc0, R208 ;  /* 0xffffff40eac87825 */ /* 0x048fe400078e02d0 */
[----:B------:R-:W-:Y:S01]  /*5050*/  REDG.E.ADD.F32.FTZ.RN.STRONG.GPU desc[UR26][R208.64+0x100], R59 ;  /* 0x0001003bd00079a6 */ /* 0x000fe2000c12f31a */
[C---:B------:R-:W-:Y:S03]  /*5060*/  LEA R48, P0, R234.reuse, R200, 0x5 ;  /* 0x000000c8ea307211 */ /* 0x040fe600078028ff */
[----:B------:R-:W-:Y:S01]  /*5070*/  REDG.E.ADD.F32.FTZ.RN.STRONG.GPU desc[UR26][R250.64+0x180], R64 ;  /* 0x00018040fa0079a6 */ /* 0x000fe2000c12f31a */
[C---:B------:R-:W-:Y:S03]  /*5080*/  LEA.HI.X.SX32 R49, R234.reuse, R201, 0x5, P0 ;  /* 0x000000c9ea317211 */ /* 0x040fe600000f2eff */
[----:B------:R-:W-:Y:S01]  /*5090*/  REDG.E.ADD.F32.FTZ.RN.STRONG.GPU desc[UR26][R200.64+0x180], R65 ;  /* 0x00018041c80079a6 */ /* 0x000fe2000c12f31a */
[C---:B----4-:R-:W-:Y:S03]  /*50a0*/  LEA R206, P0, R234.reuse, R48, 0x5 ;  /* 0x00000030eace7211 */ /* 0x050fe600078028ff */
        /* <DEDUP_REMOVED lines=12> */
[----:B------:R1:W-:Y:S01]  /*5170*/  REDG.E.ADD.F32.FTZ.RN.STRONG.GPU desc[UR26][R12.64+0x180], R62 ;  /* 0x0001803e0c0079a6 */ /* 0x0003e2000c12f31a */
[C---:B------:R-:W-:Y:S03]  /*5180*/  LEA.HI.X.SX32 R5, R234.reuse, R13, 0x5, P0 ;  /* 0x0000000dea057211 */ /* 0x040fe600000f2eff */
[C---:B------:R-:W-:Y:S02]  /*5190*/  IMAD.WIDE R44, R234.reuse, -0xc0, R4 ;  /* 0xffffff40ea2c7825 */ /* 0x040fe400078e0204 */
        /* <DEDUP_REMOVED lines=8> */
[C---:B------:R-:W-:Y:S03]  /*5220*/  LEA R6, P0, R234.reuse, R46, 0x5 ;  /* 0x0000002eea067211 */ /* 0x040fe600078028ff */
[----:B------:R-:W-:Y:S01]  /*5230*/  REDG.E.ADD.F32.FTZ.RN.STRONG.GPU desc[UR26][R46.64+0x200], R71 ;  /* 0x000200472e0079a6 */ /* 0x000fe2000c12f31a */
[C---:B------:R-:W-:Y:S02]  /*5240*/  LEA.HI.X.SX32 R7, R234.reuse, R47, 0x5, P0 ;  /* 0x0000002fea077211 */ /* 0x040fe400000f2eff */
[C---:B------:R-:W-:Y:S01]  /*5250*/  LEA R52, P0, R234.reuse, R6, 0x5 ;  /* 0x00000006ea347211 */ /* 0x040fe200078028ff */
[----:B-1----:R1:W5:Y:S03]  /*5260*/  LDL.LU.64 R12, [R1+0x28] ;  /* 0x00002800010c7983 */ /* 0x0023660000300a00 */
[C---:B------:R-:W-:Y:S01]  /*5270*/  LEA.HI.X.SX32 R53, R234.reuse, R7, 0x5, P0 ;  /* 0x00000007ea357211 */ /* 0x040fe200000f2eff */
[----:B------:R2:W-:Y:S01]  /*5280*/  REDG.E.ADD.F32.FTZ.RN.STRONG.GPU desc[UR26][R6.64+0x200], R72 ;  /* 0x00020048060079a6 */ /* 0x0005e2000c12f31a */
        /* <DEDUP_REMOVED lines=8> */
[C---:B------:R-:W-:Y:S03]  /*5310*/  LEA R8, P0, R234.reuse, R54, 0x5 ;  /* 0x00000036ea087211 */ /* 0x040fe600078028ff */
[----:B------:R-:W-:Y:S01]  /*5320*/  REDG.E.ADD.F32.FTZ.RN.STRONG.GPU desc[UR26][R250.64+0x280], R80 ;  /* 0x00028050fa0079a6 */ /* 0x000fe2000c12f31a */
[C---:B------:R-:W-:Y:S03]  /*5330*/  LEA.HI.X.SX32 R9, R234.reuse, R55, 0x5, P0 ;  /* 0x00000037ea097211 */ /* 0x040fe600000f2eff */
[----:B------:R-:W-:Y:S01]  /*5340*/  REDG.E.ADD.F32.FTZ.RN.STRONG.GPU desc[UR26][R54.64+0x280], R81 ;  /* 0x00028051360079a6 */ /* 0x000fe2000c12f31a */
[----:B------:R-:W-:Y:S01]  /*5350*/  LEA R204, P0, R234, R8, 0x5 ;  /* 0x00000008eacc7211 */ /* 0x000fe200078028ff */
[----:B--2---:R-:W-:Y:S02]  /*5360*/  VIADD R72, R232, 0x20 ;  /* 0x00000020e8487836 */ /* 0x004fe40000000000 */
        /* <DEDUP_REMOVED lines=26> */
[----:B------:R-:W-:Y:S03]  /*5510*/  LDSM.16.MT88.4 R8, [R231] ;  /* 0x00000000e708783b */ /* 0x000fe60000004200 */
        /* <DEDUP_REMOVED lines=34> */
[----:B------:R-:W2:Y:S01]  /*5740*/  LDSM.16.MT88.4 R4, [R232+0x14000] ;  /* 0x01400000e804783b */ /* 0x000ea20000004200 */
[----:B------:R-:W-:Y:S02]  /*5750*/  LEA.HI.X.SX32 R45, R234, R69, 0x5, P0 ;  /* 0x00000045ea2d7211 */ /* 0x000fe400000f2eff */
[----:B------:R-:W-:Y:S01]  /*5760*/  @P6 IADD3 R239, P0, PT, R239, -0x100, RZ ;  /* 0xffffff00efef6810 */ /* 0x000fe20007f1e0ff */
[----:B------:R-:W-:Y:S03]  /*5770*/  REDG.E.ADD.F32.FTZ.RN.STRONG.GPU desc[UR26][R68.64+0x380], R94 ;  /* 0x0003805e440079a6 */ /* 0x000fe6000c12f31a */
[----:B------:R-:W-:Y:S01]  /*5780*/  @P6 IADD3.X R238, PT, PT, R238, -0x1, RZ, P0, !PT ;  /* 0xffffffffeeee6810 */ /* 0x000fe200007fe4ff */
[----:B------:R-:W-:Y:S04]  /*5790*/  REDG.E.ADD.F32.FTZ.RN.STRONG.GPU desc[UR26][R44.64+0x380], R95 ;  /* 0x0003805f2c0079a6 */ /* 0x000fe8000c12f31a */
[----:B------:R-:W3:Y:S04]  /*57a0*/  LDSM.16.MT88.4 R44, [R72+0x14000] ;  /* 0x01400000482c783b */ /* 0x000ee80000004200 */
[----:B------:R-:W-:Y:S01]  /*57b0*/  LDSM.16.MT88.4 R68, [R72+0x14800] ;  /* 0x014800004844783b */ /* 0x000fe20000004200 */
[----:B------:R-:W4:Y:S01]  /*57c0*/  S2R R234, SR_TID.X ;  /* 0x0000000000ea7919 */ /* 0x000f220000002100 */
[-C--:B--2---:R-:W-:Y:S08]  /*57d0*/  HMMA.16816.F32 R100, R4, R8.reuse, R100 ;  /* 0x000000080464723c */ /* 0x084ff00000001864 */
[C---:B---3--:R-:W-:Y:S04]  /*57e0*/  HMMA.16816.F32 R104, R44.reuse, R8, R104 ;  /* 0x000000082c68723c */ /* 0x048fe80000001868 */
[----:B----4-:R-:W-:Y:S04]  /*57f0*/  IMAD.SHL.U32 R234, R234, 0x8, RZ ;  /* 0x00000008eaea7824 */ /* 0x010fe800078e00ff */
[-C--:B------:R-:W-:Y:S03]  /*5800*/  HMMA.16816.F32 R108, R44, R10.reuse, R108 ;  /* 0x0000000a2c6c723c */ /* 0x080fe6000000186c */
[----:B------:R-:W-:Y:S05]  /*5810*/  LOP3.LUT R234, R234, 0x38, RZ, 0xc0, !PT ;  /* 0x00000038eaea7812 */ /* 0x000fea00078ec0ff */
[C---:B------:R-:W-:Y:S01]  /*5820*/  HMMA.16816.F32 R112, R4.reuse, R10, R112 ;  /* 0x0000000a0470723c */ /* 0x040fe20000001870 */
[----:B------:R-:W-:Y:S07]  /*5830*/  LDSM.16.MT88.4 R8, [R232+0x14800] ;  /* 0x01480000e808783b */ /* 0x000fee0000004200 */
[-C--:B------:R-:W-:Y:S08]  /*5840*/  HMMA.16816.F32 R116, R4, R48.reuse, R116 ;  /* 0x000000300474723c */ /* 0x080ff00000001874 */
[C---:B------:R-:W-:Y:S08]  /*5850*/  HMMA.16816.F32 R120, R44.reuse, R48, R120 ;  /* 0x000000302c78723c */ /* 0x040ff00000001878 */
[-C--:B------:R-:W-:Y:S01]  /*5860*/  HMMA.16816.F32 R124, R44, R50.reuse, R124 ;  /* 0x000000322c7c723c */ /* 0x080fe2000000187c */
[----:B------:R-:W2:Y:S07]  /*5870*/  LDSM.16.MT88.4 R44, [R231+0x1000] ;  /* 0x00100000e72c783b */ /* 0x000eae0000004200 */
        /* <DEDUP_REMOVED lines=11> */
[----:B------:R-:W1:Y:S04]  /*5930*/  LDSM.16.MT88.4 R60, [R72+0x14c00] ;  /* 0x014c0000483c783b */ /* 0x000e680000004200 */
[----:B------:R-:W1:Y:S03]  /*5940*/  LDSM.16.MT88.4 R72, [R231+0x5800] ;  /* 0x00580000e748783b */ /* 0x000e660000004200 */
[----:B------:R-:W-:Y:S08]  /*5950*/  HMMA.16816.F32 R128, R52, R66, R128 ;  /* 0x000000423480723c */ /* 0x000ff00000001880 */
[-C--:B--2---:R-:W-:Y:S08]  /*5960*/  HMMA.16816.F32 R100, R8, R44.reuse, R100 ;  /* 0x0000002c0864723c */ /* 0x084ff00000001864 */
[C---:B------:R-:W-:Y:S08]  /*5970*/  HMMA.16816.F32 R104, R68.reuse, R44, R104 ;  /* 0x0000002c4468723c */ /* 0x040ff00000001868 */
[-C--:B------:R-:W-:Y:S08]  /*5980*/  HMMA.16816.F32 R108, R68, R46.reuse, R108 ;  /* 0x0000002e446c723c */ /* 0x080ff0000000186c */
[C---:B------:R-:W-:Y:S08]  /*5990*/  HMMA.16816.F32 R112, R8.reuse, R46, R112 ;  /* 0x0000002e0870723c */ /* 0x040ff00000001870 */
[-C--:B---3--:R-:W-:Y:S08]  /*59a0*/  HMMA.16816.F32 R116, R8, R4.reuse, R116 ;  /* 0x000000040874723c */ /* 0x088ff00000001874 */
[C---:B------:R-:W-:Y:S04]  /*59b0*/  HMMA.16816.F32 R120, R68.reuse, R4, R120 ;  /* 0x000000044478723c */ /* 0x040fe80000001878 */
[----:B------:R-:W-:Y:S04]  /*59c0*/  @P6 IADD3 R5, P3, PT, R2, -0x100, RZ ;  /* 0xffffff0002056810 */ /* 0x000fe80007f7e0ff */
[-C--:B------:R-:W-:Y:S03]  /*59d0*/  HMMA.16816.F32 R124, R68, R6.reuse, R124 ;  /* 0x00000006447c723c */ /* 0x080fe6000000187c */
[----:B------:R-:W-:Y:S01]  /*59e0*/  @P6 IADD3.X R4, PT, PT, R3, -0x1, RZ, P3, !PT ;  /* 0xffffffff03046810 */ /* 0x000fe20001ffe4ff */
[----:B------:R-:W-:Y:S04]  /*59f0*/  @P6 IMAD.MOV.U32 R2, RZ, RZ, R5 ;  /* 0x000000ffff026224 */ /* 0x000fe800078e0005 */
[----:B------:R-:W-:Y:S04]  /*5a00*/  HMMA.16816.F32 R128, R8, R6, R128 ;  /* 0x000000060880723c */ /* 0x000fe80000001880 */
[----:B------:R-:W-:Y:S01]  /*5a10*/  @P6 IMAD.MOV.U32 R3, RZ, RZ, R4 ;  /* 0x000000ffff036224 */ /* 0x000fe200078e0004 */
[C---:B------:R-:W-:Y:S02]  /*5a20*/  LOP3.LUT R8, R234.reuse, 0xc0, RZ, 0xfc, !PT ;  /* 0x000000c0ea087812 */ /* 0x040fe400078efcff */
[C---:B------:R-:W-:Y:S01]  /*5a30*/  LOP3.LUT R7, R234.reuse, 0x40, RZ, 0xfc, !PT ;  /* 0x00000040ea077812 */ /* 0x040fe200078efcff */
[-C--:B----4-:R-:W-:Y:S01]  /*5a40*/  HMMA.16816.F32 R100, R48, R56.reuse, R100 ;  /* 0x000000383064723c */ /* 0x090fe20000001864 */
[----:B------:R2:W-:Y:S04]  /*5a50*/  @P6 STL.64 [R1+0x10], R2 ;  /* 0x0000100201006387 */ /* 0x0005e80000100a00 */
[----:B------:R-:W-:Y:S03]  /*5a60*/  LOP3.LUT R6, R234, 0x80, RZ, 0xfc, !PT ;  /* 0x00000080ea067812 */ /* 0x000fe600078efcff */
[C---:B-1----:R-:W-:Y:S08]  /*5a70*/  HMMA.16816.F32 R104, R60.reuse, R56, R104 ;  /* 0x000000383c68723c */ /* 0x042ff00000001868 */
[-C--:B------:R-:W-:Y:S08]  /*5a80*/  HMMA.16816.F32 R108, R60, R58.reuse, R108 ;  /* 0x0000003a3c6c723c */ /* 0x080ff0000000186c */
[C---:B------:R-:W-:Y:S01]  /*5a90*/  HMMA.16816.F32 R112, R48.reuse, R58, R112 ;  /* 0x0000003a3070723c */ /* 0x040fe20000001870 */
[----:B--2---:R1:W5:Y:S07]  /*5aa0*/  LDL.LU.64 R2, [R1+0x20] ;  /* 0x0000200001027983 */ /* 0x00436e0000300a00 */
        /* <DEDUP_REMOVED lines=66> */
.L_x_85:
[C---:B------:R-:W-:Y:S02]  /*5ed0*/  ISETP.GT.AND P0, PT, R243.reuse, RZ, PT ;  /* 0x000000fff300720c */ /* 0x040fe40003f04270 */
[----:B------:R-:W-:Y:S11]  /*5ee0*/  IADD3 R243, PT, PT, R243, -0x1, RZ ;  /* 0xfffffffff3f37810 */ /* 0x000ff60007ffe0ff */
[----:B------:R-:W-:Y:S05]  /*5ef0*/  @P0 BRA `(.L_x_86) ;  /* 0xffffffd000540947 */ /* 0x000fea000383ffff */
[----:B------:R-:W2:Y:S01]  /*5f00*/  S2R R0, SR_TID.X ;  /* 0x0000000000007919 */ /* 0x000ea20000002100 */
[----:B------:R-:W3:Y:S01]  /*5f10*/  LDCU UR10, c[0x0][0x500] ;  /* 0x0000a000ff0a77ac */ /* 0x000ee20008000800 */
[----:B-----5:R-:W-:Y:S02]  /*5f20*/  F2FP.F16.F32.PACK_AB R12, R13, R12 ;  /* 0x0000000c0d0c723e */ /* 0x020fe400000000ff */
        /* <DEDUP_REMOVED lines=30> */
[----:B------:R-:W-:Y:S01]  /*6110*/  LOP3.LUT R2, R2, 0x38, R3, 0xf8, !PT ;  /* 0x0000003802027812 */ /* 0x000fe200078ef803 */
        /* <DEDUP_REMOVED lines=75> */
[----:B--2---:R-:W2:Y:S01]  /*65d0*/  LDC.64 R2, c[0x0][0x5a8] ;  /* 0x00016a00ff027b82 */ /* 0x004ea20000000a00 */
[----:B------:R-:W-:-:S05]  /*65e0*/  SHF.R.S32.HI R4, RZ, 0x1f, R245 ;  /* 0x0000001fff047819 */ /* 0x000fca00000114f5 */
[----:B---3--:R-:W-:Y:S02]  /*65f0*/  IMAD R4, R4, UR16, RZ ;  /* 0x0000001004047c24 */ /* 0x008fe4000f8e02ff */
[----:B-1----:R-:W-:-:S04]  /*6600*/  IMAD.WIDE.U32 R10, R245, UR16, RZ ;  /* 0x00000010f50a7c25 */ /* 0x002fc8000f8e00ff */
[----:B------:R-:W-:-:S05]  /*6610*/  IMAD R4, R245, UR17, R4 ;  /* 0x00000011f5047c24 */ /* 0x000fca000f8e0204 */
[----:B------:R-:W-:Y:S02]  /*6620*/  IADD3 R5, PT, PT, R11, R4, RZ ;  /* 0x000000040b057210 */ /* 0x000fe40007ffe0ff */
[----:B------:R-:W-:-:S05]  /*6630*/  MOV R4, R10 ;  /* 0x0000000a00047202 */ /* 0x000fca0000000f00 */
[----:B--2---:R-:W-:-:S04]  /*6640*/  IMAD.WIDE.U32 R46, R2, UR23, R4 ;  /* 0x00000017022e7c25 */ /* 0x004fc8000f8e0004 */
[----:B------:R-:W-:Y:S01]  /*6650*/  IMAD R12, R3, UR23, R47 ;  /* 0x00000017030c7c24 */ /* 0x000fe2000f8e022f */
[----:B------:R-:W-:Y:S05]  /*6660*/  BRA `(.L_x_88) ;  /* 0x0000000000147947 */ /* 0x000fea0003800000 */
.L_x_87:
[----:B------:R-:W2:Y:S01]  /*6670*/  LDCU.64 UR16, c[0x0][0x5c0] ;  /* 0x0000b800ff1077ac */ /* 0x000ea20008000a00 */
[----:B------:R-:W-:-:S05]  /*6680*/  IADD3 R46, PT, PT, R245, R246, RZ ;  /* 0x000000f6f52e7210 */ /* 0x000fca0007ffe0ff */
[C---:B--2---:R-:W-:Y:S02]  /*6690*/  IMAD R12, R46.reuse, UR17, RZ ;  /* 0x000000112e0c7c24 */ /* 0x044fe4000f8e02ff */
[----:B------:R-:W-:-:S05]  /*66a0*/  IMAD.WIDE.U32 R46, R46, UR16, RZ ;  /* 0x000000102e2e7c25 */ /* 0x000fca000f8e00ff */
[----:B------:R-:W-:Y:S02]  /*66b0*/  IADD3 R12, PT, PT, R47, R12, RZ ;  /* 0x0000000c2f0c7210 */ /* 0x000fe40007ffe0ff */
.L_x_88:
[----:B------:R-:W-:Y:S05]  /*66c0*/  @P0 BRA `(.L_x_89) ;  /* 0x0000000000300947 */ /* 0x000fea0003800000 */
[----:B------:R-:W2:Y:S01]  /*66d0*/  LDCU.64 UR14, c[0x0][0x5c8] ;  /* 0x0000b900ff0e77ac */ /* 0x000ea20008000a00 */
[----:B------:R-:W3:Y:S01]  /*66e0*/  LDC.64 R2, c[0x0][0x5b0] ;  /* 0x00016c00ff027b82 */ /* 0x000ee20000000a00 */
[----:B------:R-:W-:-:S05]  /*66f0*/  SHF.R.S32.HI R4, RZ, 0x1f, R245 ;  /* 0x0000001fff047819 */ /* 0x000fca00000114f5 */
[----:B--2---:R-:W-:Y:S02]  /*6700*/  IMAD R4, R4, UR14, RZ ;  /* 0x0000000e04047c24 */ /* 0x004fe4000f8e02ff */
[----:B-1----:R-:W-:-:S04]  /*6710*/  IMAD.WIDE.U32 R10, R245, UR14, RZ ;  /* 0x0000000ef50a7c25 */ /* 0x002fc8000f8e00ff */
[----:B------:R-:W-:-:S05]  /*6720*/  IMAD R4, R245, UR15, R4 ;  /* 0x0000000ff5047c24 */ /* 0x000fca000f8e0204 */
[----:B------:R-:W-:Y:S02]  /*6730*/  IADD3 R5, PT, PT, R11, R4, RZ ;  /* 0x000000040b057210 */ /* 0x000fe40007ffe0ff */
[----:B------:R-:W-:-:S05]  /*6740*/  MOV R4, R10 ;  /* 0x0000000a00047202 */ /* 0x000fca0000000f00 */
[----:B---3--:R-:W-:-:S04]  /*6750*/  IMAD.WIDE.U32 R4, R2, UR23, R4 ;  /* 0x0000001702047c25 */ /* 0x008fc8000f8e0004 */
[----:B------:R-:W-:Y:S01]  /*6760*/  IMAD R9, R3, UR23, R5 ;  /* 0x0000001703097c24 */ /* 0x000fe2000f8e0205 */
[----:B------:R-:W-:Y:S01]  /*6770*/  MOV R11, R4 ;  /* 0x00000004000b7202 */ /* 0x000fe20000000f00 */
[----:B------:R-:W-:Y:S06]  /*6780*/  BRA `(.L_x_90) ;  /* 0x0000000000187947 */ /* 0x000fec0003800000 */
.L_x_89:
[----:B------:R-:W2:Y:S01]  /*6790*/  LDCU.64 UR14, c[0x0][0x5c8] ;  /* 0x0000b900ff0e77ac */ /* 0x000ea20008000a00 */
[----:B------:R-:W-:-:S05]  /*67a0*/  IADD3 R2, PT, PT, R245, R246, RZ ;  /* 0x000000f6f5027210 */ /* 0x000fca0007ffe0ff */
[C---:B--2---:R-:W-:Y:S02]  /*67b0*/  IMAD R9, R2.reuse, UR15, RZ ;  /* 0x0000000f02097c24 */ /* 0x044fe4000f8e02ff */
[----:B------:R-:W-:-:S05]  /*67c0*/  IMAD.WIDE.U32 R2, R2, UR14, RZ ;  /* 0x0000000e02027c25 */ /* 0x000fca000f8e00ff */
[----:B------:R-:W-:Y:S02]  /*67d0*/  IADD3 R9, PT, PT, R3, R9, RZ ;  /* 0x0000000903097210 */ /* 0x000fe40007ffe0ff */
[----:B-1----:R-:W-:-:S07]  /*67e0*/  MOV R11, R2 ;  /* 0x00000002000b7202 */ /* 0x002fce0000000f00 */
.L_x_90:
        /* <DEDUP_REMOVED lines=14> */
[----:B------:R-:W5:Y:S02]  /*68d0*/  LDS.128 R36, [R247+0x12000] ;  /* 0x01200000f7247984 */ /* 0x000f640000000c00 */
[----:B------:R-:W-:Y:S01]  /*68e0*/  IMAD R13, R14, UR16, RZ ;  /* 0x000000100e0d7c24 */ /* 0x000fe2000f8e02ff */
[----:B------:R-:W4:Y:S01]  /*68f0*/  LDC.64 R2, c[0x0][0x5e0] ;  /* 0x00017800ff027b82 */ /* 0x000f220000000a00 */
[----:B------:R-:W-:Y:S01]  /*6900*/  IMAD.WIDE.U32 R16, R10, UR16, R44 ;  /* 0x000000100a107c25 */ /* 0x000fe2000f8e002c */
[----:B------:R-:W5:Y:S01]  /*6910*/  LDS.128 R32, [R247+0x13000] ;  /* 0x01300000f7207984 */ /* 0x000f620000000c00 */
[----:B------:R-:W3:Y:S02]  /*6920*/  LDCU.64 UR10, c[0x0][0x568] ;  /* 0x0000ad00ff0a77ac */ /* 0x000ee40008000a00 */
[----:B------:R-:W-:Y:S01]  /*6930*/  IMAD R14, R14, UR14, RZ ;  /* 0x0000000e0e0e7c24 */ /* 0x000fe2000f8e02ff */
[----:B------:R-:W-:Y:S01]  /*6940*/  IADD3 R46, P0, PT, R46, R16, RZ ;  /* 0x000000102e2e7210 */ /* 0x000fe20007f1e0ff */
[----:B------:R-:W-:Y:S01]  /*6950*/  IMAD R13, R10, UR17, R13 ;  /* 0x000000110a0d7c24 */ /* 0x000fe2000f8e020d */
        /* <DEDUP_REMOVED lines=24> */
[----:B---3--:R-:W-:-:S03]  /*6ae0*/  LEA R2, P4, R44, UR10, 0x1 ;  /* 0x0000000a2c027c11 */ /* 0x008fc6000f8808ff */
[----:B------:R3:W-:Y:S01]  /*6af0*/  @!P2 STG.E.128 desc[UR26][R4.64+0x80], R40 ;  /* 0x000080280400a986 */ /* 0x0007e2000c101d1a */
[----:B------:R-:W-:-:S03]  /*6b00*/  LEA.HI.X R3, R44, UR11, R0, 0x1, P4 ;  /* 0x0000000b2c037c11 */ /* 0x000fc6000a0f0c00 */
[----:B-----5:R3:W-:Y:S04]  /*6b10*/  @!P1 STG.E.128 desc[UR26][R4.64+0x100], R36 ;  /* 0x0001002404009986 */ /* 0x0207e8000c101d1a */
[----:B------:R3:W-:Y:S04]  /*6b20*/  @!P0 STG.E.128 desc[UR26][R4.64+0x180], R32 ;  /* 0x0001802004008986 */ /* 0x0007e8000c101d1a */
[----:B-1----:R3:W-:Y:S04]  /*6b30*/  @!P3 STG.E.128 desc[UR26][R4.64], R12 ;  /* 0x0000000c0400b986 */ /* 0x0027e8000c101d1a */
[----:B------:R3:W-:Y:S04]  /*6b40*/  @!P3 STG.E.128 desc[UR26][R2.64], R28 ;  /* 0x0000001c0200b986 */ /* 0x0007e8000c101d1a */
[----:B------:R3:W-:Y:S04]  /*6b50*/  @!P2 STG.E.128 desc[UR26][R2.64+0x80], R24 ;  /* 0x000080180200a986 */ /* 0x0007e8000c101d1a */
[----:B------:R3:W-:Y:S04]  /*6b60*/  @!P1 STG.E.128 desc[UR26][R2.64+0x100], R20 ;  /* 0x0001001402009986 */ /* 0x0007e8000c101d1a */
[----:B--2---:R3:W-:Y:S02]  /*6b70*/  @!P0 STG.E.128 desc[UR26][R2.64+0x180], R16 ;  /* 0x0001801002008986 */ /* 0x0047e4000c101d1a */
.L_x_67:
[----:B------:R-:W-:Y:S05]  /*6b80*/  BSYNC.RECONVERGENT B1 ;  /* 0x0000000000017941 */ /* 0x000fea0003800200 */
.L_x_51:
[----:B------:R-:W5:Y:S01]  /*6b90*/  LDCU UR11, c[0x0][0x438] ;  /* 0x00008700ff0b77ac */ /* 0x000f620008000800 */
[----:B------:R-:W1:Y:S08]  /*6ba0*/  LDC R0, c[0x0][0x370] ;  /* 0x0000dc00ff007b82 */ /* 0x000e700000000800 */
[----:B--2-4-:R-:W2:Y:S01]  /*6bb0*/  LDC R7, c[0x0][0x438] ;  /* 0x00010e00ff077b82 */ /* 0x014ea20000000800 */
[----:B-----5:R-:W-:-:S04]  /*6bc0*/  UIADD3 UR11, UPT, UPT, UR11, 0x1f, URZ ;  /* 0x0000001f0b0b7890 */ /* 0x020fc8000fffe0ff */
[----:B------:R-:W-:Y:S01]  /*6bd0*/  USHF.R.S32.HI UR10, URZ, 0x1f, UR11 ;  /* 0x0000001fff0a7899 */ /* 0x000fe2000801140b */
[----:B-1----:R-:W-:-:S03]  /*6be0*/  IADD3 R248, PT, PT, R0, R248, RZ ;  /* 0x000000f800f87210 */ /* 0x002fc60007ffe0ff */
[----:B------:R-:W-:-:S04]  /*6bf0*/  ULEA.HI UR10, UR10, UR11, URZ, 0x5 ;  /* 0x0000000b0a0a7291 */ /* 0x000fc8000f8f28ff */
[----:B------:R-:W-:-:S06]  /*6c00*/  USHF.R.S32.HI UR10, URZ, 0x5, UR10 ;  /* 0x00000005ff0a7899 */ /* 0x000fcc000801140a */
[----:B------:R-:W-:-:S13]  /*6c10*/  ISETP.GE.AND P0, PT, R248, UR10, PT ;  /* 0x0000000af8007c0c */ /* 0x000fda000bf06270 */
[----:B--2---:R-:W-:Y:S05]  /*6c20*/  @!P0 BRA `(.L_x_91) ;  /* 0xffffff9400948947 */ /* 0x004fea000383ffff */
[----:B------:R-:W-:Y:S05]  /*6c30*/  EXIT ;  /* 0x000000000000794d */ /* 0x000fea0003800000 */
.L_x_92:
        /* <DEDUP_REMOVED lines=12> */
.L_x_2485:


//--------------------- .text._ZN5flash44flash_bwd_dq_dk_dv_loop_seqk_parallel_kernelI23Flash_bwd_kernel_traitsILi256ELi64ELi32ELi8ELi4ELi1ELi2ELb1ELb1EN7cutlass6half_tE19Flash_kernel_traitsILi256ELi64ELi32ELi8ES3_EELb0ELb0ELb1ELb0ELb0ELb0ELb0EEEvNS_16Flash_bwd_paramsE --------------------------
	.section	.text._ZN5flash44flash_bwd_dq_dk_dv_loop_seqk_parallel_kernelI23Flash_bwd_kernel_traitsILi256ELi64ELi32ELi8ELi4ELi1ELi2ELb1ELb1EN7cutlass6half_tE19Flash_kernel_traitsILi256ELi64ELi32ELi8ES3_EELb0ELb0ELb1ELb0ELb0ELb0ELb0EEEvNS_16Flash_bwd_paramsE,"ax",@progbits
	.align	128
        .global         _ZN5flash44flash_bwd_dq_dk_dv_loop_seqk_parallel_kernelI23Flash_bwd_kernel_traitsILi256ELi64ELi32ELi8ELi4ELi1ELi2ELb1ELb1EN7cutlass6half_tE19Flash_kernel_traitsILi256ELi64ELi32ELi8ES3_EELb0ELb0ELb1ELb0ELb0ELb0ELb0EEEvNS_16Flash_bwd_paramsE
        .type           _ZN5flash44flash_bwd_dq_dk_dv_loop_seqk_parallel_kernelI23Flash_bwd_kernel_traitsILi256ELi64ELi32ELi8ELi4ELi1ELi2ELb1ELb1EN7cutlass6half_tE19Flash_kernel_traitsILi256ELi64ELi32ELi8ES3_EELb0ELb0ELb1ELb0ELb0ELb0ELb0EEEvNS_16Flash_bwd_paramsE,@function
        .size           _ZN5flash44flash_bwd_dq_dk_dv_loop_seqk_parallel_kernelI23Flash_bwd_kernel_traitsILi256ELi64ELi32ELi8ELi4ELi1ELi2ELb1ELb1EN7cutlass6half_tE19Flash_kernel_traitsILi256ELi64ELi32ELi8ES3_EELb0ELb0ELb1ELb0ELb0ELb0ELb0EEEvNS_16Flash_bwd_paramsE,(.L_x_2486 - _ZN5flash44flash_bwd_dq_dk_dv_loop_seqk_parallel_kernelI23Flash_bwd_kernel_traitsILi256ELi64ELi32ELi8ELi4ELi1ELi2ELb1ELb1EN7cutlass6half_tE19Flash_kernel_traitsILi256ELi64ELi32ELi8ES3_EELb0ELb0ELb1ELb0ELb0ELb0ELb0EEEvNS_16Flash_bwd_paramsE)
        .other          _ZN5flash44flash_bwd_dq_dk_dv_loop_seqk_parallel_kernelI23Flash_bwd_kernel_traitsILi256ELi64ELi32ELi8ELi4ELi1ELi2ELb1ELb1EN7cutlass6half_tE19Flash_kernel_traitsILi256ELi64ELi32ELi8ES3_EELb0ELb0ELb1ELb0ELb0ELb0ELb0EEEvNS_16Flash_bwd_paramsE,@"STO_CUDA_ENTRY STV_DEFAULT"
_ZN5flash44flash_bwd_dq_dk_dv_loop_seqk_parallel_kernelI23Flash_bwd_kernel_traitsILi256ELi64ELi32ELi8ELi4ELi1ELi2ELb1ELb1EN7cutlass6half_tE19Flash_kernel_traitsILi256ELi64ELi32ELi8ES3_EELb0ELb0ELb1ELb0ELb0ELb0ELb0EEEvNS_16Flash_bwd_paramsE:
.text._ZN5flash44flash_bwd_dq_dk_dv_loop_seqk_parallel_kernelI23Flash_bwd_kernel_traitsILi256ELi64ELi32ELi8ELi4ELi1ELi2ELb1ELb1EN7cutlass6half_tE19Flash_kernel_traitsILi256ELi64ELi32ELi8ES3_EELb0ELb0ELb1ELb0ELb0ELb0ELb0EEEvNS_16Flash_bwd_paramsE:
        /* <DEDUP_REMOVED lines=10> */
[----:B------:R-:W1:Y:S01]  /*00a0*/  S2UR UR9, SR_CTAID.Y ;  /* 0x00000000000979c3 */ /* 0x000e620000002600 */
[----:B------:R-:W2:Y:S01]  /*00b0*/  LDCU UR6, c[0x0][0x438] ;  /* 0x00008700ff0677ac */ /* 0x000ea20008000800 */
[----:B------:R-:W-:Y:S01]  /*00c0*/  UMOV UR5, 0x400 ;  /* 0x0000040000057882 */ /* 0x000fe20000000000 */
[----:B------:R-:W-:Y:S01]  /*00d0*/  UMOV UR8, 0x400 ;  /* 0x0000040000087882 */ /* 0x000fe20000000000 */
[----:B------:R-:W3:Y:S04]  /*00e0*/  LDCU.64 UR22, c[0x0][0x358] ;  /* 0x00006b00ff1677ac */ /* 0x000ee80008000a00 */
[----:B------:R-:W4:Y:S01]  /*00f0*/  LDC.64 R242, c[0x0][0x468] ;  /* 0x00011a00fff27b82 */ /* 0x000f220000000a00 */
[----:B------:R-:W-:Y:S01]  /*0100*/  UMOV UR26, URZ ;  /* 0x000000ff001a7c82 */ /* 0x000fe20008000000 */
[----:B------:R-:W-:-:S06]  /*0110*/  UMOV UR27, URZ ;  /* 0x000000ff001b7c82 */ /* 0x000fcc0008000000 */
[----:B------:R-:W5:Y:S01]  /*0120*/  S2UR UR4, SR_CgaCtaId ;  /* 0x00000000000479c3 */ /* 0x000f620000008800 */
[----:B--2---:R-:W-:-:S07]  /*0130*/  IMAD.U32 R0, RZ, RZ, UR6 ;  /* 0x00000006ff007e24 */ /* 0x004fce000f8e00ff */
[----:B------:R-:W2:Y:S01]  /*0140*/  S2UR UR7, SR_CgaCtaId ;  /* 0x00000000000779c3 */ /* 0x000ea20000008800 */
[----:B-1----:R-:W-:-:S07]  /*0150*/  IMAD.U32 R2, RZ, RZ, UR9 ;  /* 0x00000009ff027e24 */ /* 0x002fce000f8e00ff */
[----:B------:R-:W1:Y:S01]  /*0160*/  S2UR UR21, SR_CTAID.X ;  /* 0x00000000001579c3 */ /* 0x000e620000002500 */
[----:B----4-:R-:W-:-:S04]  /*0170*/  LEA R242, P0, R2, R242, 0x2 ;  /* 0x000000f202f27211 */ /* 0x010fc800078010ff */
[----:B------:R-:W-:-:S03]  /*0180*/  LEA.HI.X R243, R2, R243, RZ, 0x2, P0 ;  /* 0x000000f302f37211 */ /* 0x000fc600000f14ff */
[----:B------:R-:W4:Y:S01]  /*0190*/  S2UR UR20, SR_CTAID.Z ;  /* 0x00000000001479c3 */ /* 0x000f220000002700 */
[----:B-----5:R-:W-:-:S04]  /*01a0*/  ULEA UR4, UR4, UR5, 0x18 ;  /* 0x0000000504047291 */ /* 0x020fc8000f8ec0ff */
[----:B------:R-:W-:Y:S02]  /*01b0*/  UIADD3 UR28, UPT, UPT, UR4, 0x15000, URZ ;  /* 0x00015000041c7890 */ /* 0x000fe4000fffe0ff */
[----:B-123--:R-:W-:-:S12]  /*01c0*/  ULEA UR5, UR7, UR8, 0x18 ;  /* 0x0000000807057291 */ /* 0x00efd8000f8ec0ff */
.L_x_136:
[----:B-1----:R-:W1:Y:S01]  /*01d0*/  LDC.64 R10, c[0x0][0x470] ;  /* 0x00011c00ff0a7b82 */ /* 0x002e620000000a00 */
[----:B------:R-:W-:-:S07]  /*01e0*/  IMAD.MOV.U32 R231, RZ, RZ, RZ ;  /* 0x000000ffffe77224 */ /* 0x000fce00078e00ff */
[----:B--2---:R-:W2:Y:S08]  /*01f0*/  LDC.64 R8, c[0x0][0x478] ;  /* 0x00011e00ff087b82 */ /* 0x004eb00000000a00 */
[----:B----4-:R-:W3:Y:S01]  /*0200*/  LDC.64 R6, c[0x0][0x460] ;  /* 0x00011800ff067b82 */ /* 0x010ee20000000a00 */
[----:B-1----:R-:W-:-:S07]  /*0210*/  ISETP.NE.U32.AND P5, PT, R10, RZ, PT ;  /* 0x000000ff0a00720c */ /* 0x002fce0003fa5070 */
[----:B------:R-:W1:Y:S01]  /*0220*/  LDC.64 R12, c[0x0][0x460] ;  /* 0x00011800ff0c7b82 */ /* 0x000e620000000a00 */
[----:B------:R-:W-:Y:S02]  /*0230*/  ISETP.NE.AND.EX P5, PT, R11, RZ, PT, P5 ;  /* 0x000000ff0b00720c */ /* 0x000fe40003fa5350 */
[----:B--2---:R-:W-:-:S05]  /*0240*/  ISETP.NE.U32.AND P4, PT, R8, RZ, PT ;  /* 0x000000ff0800720c */ /* 0x004fca0003f85070 */
[----:B------:R-:W2:Y:S01]  /*0250*/  LDC.U8 R3, c[0x0][0x532] ;  /* 0x00014c80ff037b82 */ /* 0x000ea20000000000 */
[----:B------:R-:W-:Y:S02]  /*0260*/  ISETP.NE.AND.EX P4, PT, R9, RZ, PT, P4 ;  /* 0x000000ff0900720c */ /* 0x000fe40003f85340 */
[----:B---3--:R-:W-:-:S05]  /*0270*/  ISETP.NE.U32.AND P3, PT, R6, RZ, PT ;  /* 0x000000ff0600720c */ /* 0x008fca0003f65070 */
[----:B------:R-:W3:Y:S01]  /*0280*/  LDC.64 R4, c[0x0][0x468] ;  /* 0x00011a00ff047b82 */ /* 0x000ee20000000a00 */
[----:B------:R-:W-:Y:S02]  /*0290*/  ISETP.NE.U32.AND P2, PT, R6, RZ, PT ;  /* 0x000000ff0600720c */ /* 0x000fe40003f45070 */
[C---:B------:R-:W-:Y:S02]  /*02a0*/  @P5 LEA R10, P1, R2.reuse, R10, 0x2 ;  /* 0x0000000a020a5211 */ /* 0x040fe400078210ff */
[C---:B------:R-:W-:Y:S02]  /*02b0*/  ISETP.NE.AND.EX P3, PT, R7.reuse, RZ, PT, P3 ;  /* 0x000000ff0700720c */ /* 0x040fe40003f65330 */
[----:B------:R-:W-:Y:S02]  /*02c0*/  ISETP.NE.AND.EX P2, PT, R7, RZ, PT, P2 ;  /* 0x000000ff0700720c */ /* 0x000fe40003f45320 */
[C---:B------:R-:W-:Y:S01]  /*02d0*/  @P4 LEA R8, P0, R2.reuse, R8, 0x2 ;  /* 0x0000000802084211 */ /* 0x040fe200078010ff */
[----:B------:R-:W-:Y:S01]  /*02e0*/  IMAD.MOV.U32 R14, RZ, RZ, -0x1 ;  /* 0xffffffffff0e7424 */ /* 0x000fe200078e00ff */
[C---:B------:R-:W-:Y:S01]  /*02f0*/  @P5 LEA.HI.X R11, R2.reuse, R11, RZ, 0x2, P1 ;  /* 0x0000000b020b5211 */ /* 0x040fe200008f14ff */
[C---:B-1----:R-:W-:Y:S01]  /*0300*/  IMAD.WIDE.U32 R12, R2.reuse, 0x4, R12 ;  /* 0x00000004020c7825 */ /* 0x042fe200078e000c */
[----:B------:R-:W-:Y:S01]  /*0310*/  @P4 LEA.HI.X R9, R2, R9, RZ, 0x2, P0 ;  /* 0x0000000902094211 */ /* 0x000fe200000f14ff */
[----:B------:R-:W1:Y:S02]  /*0320*/  @!P4 LDC.64 R6, c[0x0][0x488] ;  /* 0x00012200ff06cb82 */ /* 0x000e640000000a00 */
[----:B------:R-:W4:Y:S04]  /*0330*/  @P5 LDG.E R231, desc[UR22][R10.64] ;  /* 0x000000160ae75981 */ /* 0x000f28000c1e1900 */
[----:B------:R-:W4:Y:S04]  /*0340*/  @P4 LDG.E R230, desc[UR22][R8.64] ;  /* 0x0000001608e64981 */ /* 0x000f28000c1e1900 */
[----:B------:R1:W5:Y:S04]  /*0350*/  @P3 LDG.E R14, desc[UR22][R12.64] ;  /* 0x000000160c0e3981 */ /* 0x000368000c1e1900 */
[----:B------:R4:W5:Y:S01]  /*0360*/  @P2 LDG.E R8, desc[UR22][R12.64+0x4] ;  /* 0x000004160c082981 */ /* 0x000962000c1e1900 */
[----:B--2---:R-:W-:Y:S01]  /*0370*/  ISETP.NE.AND P5, PT, R3, RZ, PT ;  /* 0x000000ff0300720c */ /* 0x004fe20003fa5270 */
[----:B------:R-:W-:Y:S01]  /*0380*/  IMAD.MOV.U32 R233, RZ, RZ, -0x1 ;  /* 0xffffffffffe97424 */ /* 0x000fe200078e00ff */
[----:B---3--:R-:W-:Y:S01]  /*0390*/  ISETP.EQ.U32.AND P0, PT, R4, RZ, PT ;  /* 0x000000ff0400720c */ /* 0x008fe20003f02070 */
[----:B------:R-:W2:Y:S03]  /*03a0*/  @!P4 LDC R3, c[0x0][0x43c] ;  /* 0x00010f00ff03cb82 */ /* 0x000ea60000000800 */
[----:B------:R-:W-:-:S02]  /*03b0*/  ISETP.EQ.OR.EX P0, PT, R5, RZ, !P5, P0 ;  /* 0x000000ff0500720c */ /* 0x000fc40006f02700 */
[----:B------:R-:W-:-:S03]  /*03c0*/  ISETP.NE.U32.AND P1, PT, R4, RZ, PT ;  /* 0x000000ff0400720c */ /* 0x000fc60003f25070 */
[----:B------:R-:W3:Y:S01]  /*03d0*/  @!P2 LDC R232, c[0x0][0x434] ;  /* 0x00010d00ffe8ab82 */ /* 0x000ee20000000800 */
[----:B------:R-:W-:Y:S01]  /*03e0*/  ISETP.NE.AND.EX P1, PT, R5, RZ, PT, P1 ;  /* 0x000000ff0500720c */ /* 0x000fe20003f25310 */
[----:B------:R-:W-:-:S06]  /*03f0*/  USHF.L.U32 UR25, UR29, 0x5, URZ ;  /* 0x000000051d197899 */ /* 0x000fcc00080006ff */
[----:B------:R2:W5:Y:S01]  /*0400*/  @!P0 LDG.E R233, desc[UR22][R242.64] ;  /* 0x00000016f2e98981 */ /* 0x000562000c1e1900 */
[----:B-1----:R-:W-:-:S04]  /*0410*/  @!P4 ISETP.NE.U32.AND P0, PT, R6, RZ, PT ;  /* 0x000000ff0600c20c */ /* 0x002fc80003f05070 */
[----:B------:R-:W-:-:S04]  /*0420*/  @!P4 ISETP.NE.AND.EX P0, PT, R7, RZ, PT, P0 ;  /* 0x000000ff0700c20c */ /* 0x000fc80003f05300 */
[----:B--2---:R-:W-:Y:S01]  /*0430*/  @!P4 SEL R3, R3, RZ, P0 ;  /* 0x000000ff0303c207 */ /* 0x004fe20000000000 */
[----:B----4-:R-:W-:Y:S01]  /*0440*/  @P4 IMAD.IADD R230, R230, 0x1, -R231 ;  /* 0x00000001e6e64824 */ /* 0x010fe200078e0ae7 */
[----:B---3--:R-:W-:Y:S07]  /*0450*/  @!P1 BRA `(.L_x_93) ;  /* 0x00000000000c9947 */ /* 0x008fee0003800000 */
[----:B------:R-:W2:Y:S02]  /*0460*/  @P5 LDG.E R0, desc[UR22][R242.64+0x4] ;  /* 0x00000416f2005981 */ /* 0x000ea4000c1e1900 */
[----:B--2--5:R-:W-:-:S06]  /*0470*/  @P5 IADD3 R0, PT, PT, R0, -R233, RZ ;  /* 0x800000e900005210 */ /* 0x024fcc0007ffe0ff */
[----:B------:R1:W5:Y:S02]  /*0480*/  @!P5 LDG.E R0, desc[UR22][R242.64] ;  /* 0x00000016f200d981 */ /* 0x000364000c1e1900 */
.L_x_93:
[----:B-----5:R-:W-:Y:S01]  /*0490*/  @!P4 IADD3 R230, PT, PT, R3, R0, -R231 ;  /* 0x0000000003e6c210 */ /* 0x020fe20007ffe8e7 */
[----:B------:R-:W-:-:S03]  /*04a0*/  @P2 IMAD.IADD R232, R8, 0x1, -R14 ;  /* 0x0000000108e82824 */ /* 0x000fc600078e0a0e */
[----:B------:R-:W-:-:S13]  /*04b0*/  ISETP.GT.AND P0, PT, R230, UR25, PT ;  /* 0x00000019e6007c0c */ /* 0x000fda000bf04270 */
[----:B------:R-:W-:Y:S05]  /*04c0*/  @!P0 BRA `(.L_x_94) ;  /* 0x0000006400c08947 */ /* 0x000fea0003800000 */
[----:B------:R-:W2:Y:S01]  /*04d0*/  LDC R3, c[0x0][0x504] ;  /* 0x00014100ff037b82 */ /* 0x000ea20000000800 */
[----:B------:R-:W-:Y:S01]  /*04e0*/  ISETP.NE.AND P4, PT, R14, -0x1, PT ;  /* 0xffffffff0e00780c */ /* 0x000fe20003f85270 */
[C---:B------:R-:W-:Y:S01]  /*04f0*/  VIADD R234, R232.reuse, UR25 ;  /* 0x00000019e8ea7c36 */ /* 0x040fe20008000000 */
[----:B------:R-:W-:Y:S01]  /*0500*/  ISETP.NE.AND P2, PT, R233, -0x1, PT ;  /* 0xffffffffe900780c */ /* 0x000fe20003f45270 */
[----:B------:R-:W-:Y:S02]  /*0510*/  VIADD R6, R232, 0x3f ;  /* 0x0000003fe8067836 */ /* 0x000fe40000000000 */
[----:B------:R-:W-:-:S03]  /*0520*/  VIADD R234, R234, 0x20 ;  /* 0x00000020eaea7836 */ /* 0x000fc60000000000 */
[----:B------:R-:W-:-:S04]  /*0530*/  SHF.R.S32.HI R0, RZ, 0x1f, R6 ;  /* 0x0000001fff007819 */ /* 0x000fc80000011406 */
[----:B------:R-:W-:Y:S01]  /*0540*/  LEA.HI R0, R0, R6, RZ, 0x6 ;  /* 0x0000000600007211 */ /* 0x000fe200078f30ff */
[----:B------:R-:W3:Y:S03]  /*0550*/  @!P4 LDC.64 R18, c[0x0][0x398] ;  /* 0x0000e600ff12cb82 */ /* 0x000ee60000000a00 */
[----:B------:R-:W-:-:S05]  /*0560*/  SHF.R.S32.HI R0, RZ, 0x6, R0 ;  /* 0x00000006ff007819 */ /* 0x000fca0000011400 */
[----:B------:R-:W4:Y:S01]  /*0570*/  @P4 LDC.64 R4, c[0x0][0x3b0] ;  /* 0x0000ec00ff044b82 */ /* 0x000f220000000a00 */
[----:B--2---:R-:W-:-:S05]  /*0580*/  IADD3 R3, PT, PT, R234, R3, -R230 ;  /* 0x00000003ea037210 */ /* 0x004fca0007ffe8e6 */
[----:B------:R-:W-:-:S05]  /*0590*/  VIADD R3, R3, 0x3f ;  /* 0x0000003f03037836 */ /* 0x000fca0000000000 */
[----:B------:R-:W-:-:S04]  /*05a0*/  SHF.R.S32.HI R10, RZ, 0x1f, R3 ;  /* 0x0000001fff0a7819 */ /* 0x000fc80000011403 */
[----:B------:R-:W-:Y:S01]  /*05b0*/  LEA.HI R10, R10, R3, RZ, 0x6 ;  /* 0x000000030a0a7211 */ /* 0x000fe200078f30ff */
[----:B---3--:R-:W-:-:S03]  /*05c0*/  @!P4 IMAD.WIDE.U32 R22, R2, R18, RZ ;  /* 0x000000120216c225 */ /* 0x008fc600078e00ff */
[----:B------:R-:W-:Y:S01]  /*05d0*/  SHF.R.S32.HI R10, RZ, 0x6, R10 ;  /* 0x00000006ff0a7819 */ /* 0x000fe2000001140a */
[----:B------:R-:W-:-:S03]  /*05e0*/  @!P4 IMAD R19, R2, R19, R23 ;  /* 0x000000130213c224 */ /* 0x000fc600078e0217 */
[----:B------:R-:W-:Y:S01]  /*05f0*/  VIMNMX R10, PT, PT, R0, R10, PT ;  /* 0x0000000a000a7248 */ /* 0x000fe20003fe0100 */
[----:B----4-:R-:W-:-:S03]  /*0600*/  @P4 IMAD.WIDE.U32 R6, R14, R4, RZ ;  /* 0x000000040e064225 */ /* 0x010fc600078e00ff */
[----:B------:R-:W-:Y:S01]  /*0610*/  LEA R18, R10, 0xffffffc0, 0x6 ;  /* 0xffffffc00a127811 */ /* 0x000fe200078e30ff */
[----:B------:R-:W-:Y:S02]  /*0620*/  @P4 IMAD R19, R14, R5, R7 ;  /* 0x000000050e134224 */ /* 0x000fe400078e0207 */
[----:B------:R-:W-:Y:S01]  /*0630*/  @P4 IMAD.MOV.U32 R22, RZ, RZ, R6 ;  /* 0x000000ffff164224 */ /* 0x000fe200078e0006 */
        /* <DEDUP_REMOVED lines=12> */
[----:B------:R-:W-:Y:S06]  /*0700*/  BRA `(.L_x_96) ;  /* 0x0000000000187947 */ /* 0x000fec0003800000 */
.L_x_95:
[----:B------:R-:W2:Y:S01]  /*0710*/  LDCU.64 UR12, c[0x0][0x3b8] ;  /* 0x00007700ff0c77ac */ /* 0x000ea20008000a00 */
[----:B------:R-:W-:-:S05]  /*0720*/  IADD3 R4, PT, PT, R231, R233, RZ ;  /* 0x000000e9e7047210 */ /* 0x000fca0007ffe0ff */
[C---:B--2---:R-:W-:Y:S02]  /*0730*/  IMAD R8, R4.reuse, UR13, RZ ;  /* 0x0000000d04087c24 */ /* 0x044fe4000f8e02ff */
[----:B------:R-:W-:-:S05]  /*0740*/  IMAD.WIDE.U32 R4, R4, UR12, RZ ;  /* 0x0000000c04047c25 */ /* 0x000fca000f8e00ff */
[----:B------:R-:W-:Y:S02]  /*0750*/  IADD3 R8, PT, PT, R5, R8, RZ ;  /* 0x0000000805087210 */ /* 0x000fe40007ffe0ff */
[----:B------:R-:W-:-:S07]  /*0760*/  MOV R9, R4 ;  /* 0x0000000400097202 */ /* 0x000fce0000000f00 */
.L_x_96:
[----:B------:R-:W2:Y:S01]  /*0770*/  LDC R0, c[0x0][0x3e8] ;  /* 0x0000fa00ff007b82 */ /* 0x000ea20000000800 */
[----:B------:R-:W3:Y:S01]  /*0780*/  S2R R13, SR_CTAID.Z ;  /* 0x00000000000d7919 */ /* 0x000ee20000002700 */
[----:B------:R-:W-:Y:S01]  /*0790*/  USHF.R.S32.HI UR24, URZ, 0x1f, UR25 ;  /* 0x0000001fff187899 */ /* 0x000fe20008011419 */
[----:B--2---:R-:W-:-:S04]  /*07a0*/  IABS R5, R0 ;  /* 0x0000000000057213 */ /* 0x004fc80000000000 */
[----:B------:R-:W2:Y:S08]  /*07b0*/  I2F.RP R6, R5 ;  /* 0x0000000500067306 */ /* 0x000eb00000209400 */
[----:B--2---:R-:W2:Y:S02]  /*07c0*/  MUFU.RCP R6, R6 ;  /* 0x0000000600067308 */ /* 0x004ea40000001000 */
[----:B--2---:R-:W-:-:S06]  /*07d0*/  VIADD R6, R6, 0xffffffe ;  /* 0x0ffffffe06067836 */ /* 0x004fcc0000000000 */
[----:B------:R-:W2:Y:S02]  /*07e0*/  F2I.FTZ.U32.TRUNC.NTZ R7, R6 ;  /* 0x0000000600077305 */ /* 0x000ea4000021f000 */
[----:B--2---:R-:W-:Y:S01]  /*07f0*/  IMAD.MOV R3, RZ, RZ, -R7 ;  /* 0x000000ffff037224 */ /* 0x004fe200078e0a07 */
[----:B------:R-:W-:-:S03]  /*0800*/  MOV R6, RZ ;  /* 0x000000ff00067202 */ /* 0x000fc60000000f00 */
[----:B------:R-:W-:Y:S01]  /*0810*/  IMAD R4, R3, R5, RZ ;  /* 0x0000000503047224 */ /* 0x000fe200078e02ff */
[----:B---3--:R-:W-:-:S03]  /*0820*/  IABS R3, R13 ;  /* 0x0000000d00037213 */ /* 0x008fc60000000000 */
[----:B------:R-:W-:-:S04]  /*0830*/  IMAD.HI.U32 R6, R7, R4, R6 ;  /* 0x0000000407067227 */ /* 0x000fc800078e0006 */
[----:B------:R-:W-:-:S04]  /*0840*/  IMAD.MOV.U32 R4, RZ, RZ, R3 ;  /* 0x000000ffff047224 */ /* 0x000fc800078e0003 */
[----:B------:R-:W-:-:S04]  /*0850*/  IMAD.HI.U32 R6, R6, R4, RZ ;  /* 0x0000000406067227 */ /* 0x000fc800078e00ff */
[----:B------:R-:W-:-:S04]  /*0860*/  IMAD.MOV R3, RZ, RZ, -R6 ;  /* 0x000000ffff037224 */ /* 0x000fc800078e0a06 */
[----:B------:R-:W-:-:S05]  /*0870*/  IMAD R3, R5, R3, R4 ;  /* 0x0000000305037224 */ /* 0x000fca00078e0204 */
[----:B------:R-:W-:-:S13]  /*0880*/  ISETP.GT.U32.AND P1, PT, R5, R3, PT ;  /* 0x000000030500720c */ /* 0x000fda0003f24070 */
[-C--:B------:R-:W-:Y:S01]  /*0890*/  @!P1 IADD3 R3, PT, PT, R3, -R5.reuse, RZ ;  /* 0x8000000503039210 */ /* 0x080fe20007ffe0ff */
[----:B------:R-:W-:Y:S01]  /*08a0*/  @!P1 VIADD R6, R6, 0x1 ;  /* 0x0000000106069836 */ /* 0x000fe20000000000 */
[----:B------:R-:W-:Y:S02]  /*08b0*/  ISETP.NE.AND P1, PT, R0, RZ, PT ;  /* 0x000000ff0000720c */ /* 0x000fe40003f25270 */
[----:B------:R-:W-:Y:S02]  /*08c0*/  ISETP.GE.U32.AND P5, PT, R3, R5, PT ;  /* 0x000000050300720c */ /* 0x000fe40003fa6070 */
[----:B------:R-:W-:-:S04]  /*08d0*/  LOP3.LUT R3, R13, R0, RZ, 0x3c, !PT ;  /* 0x000000000d037212 */ /* 0x000fc800078e3cff */
[----:B------:R-:W-:-:S07]  /*08e0*/  ISETP.GE.AND P0, PT, R3, RZ, PT ;  /* 0x000000ff0300720c */ /* 0x000fce0003f06270 */
[----:B------:R-:W-:-:S05]  /*08f0*/  @P5 IADD3 R6, PT, PT, R6, 0x1, RZ ;  /* 0x0000000106065810 */ /* 0x000fca0007ffe0ff */
[----:B------:R-:W-:-:S05]  /*0900*/  IMAD.MOV.U32 R3, RZ, RZ, R6 ;  /* 0x000000ffff037224 */ /* 0x000fca00078e0006 */
        /* <DEDUP_REMOVED lines=16> */
.L_x_97:
[----:B------:R-:W2:Y:S01]  /*0a10*/  LDCU.64 UR6, c[0x0][0x3c0] ;  /* 0x00007800ff0677ac */ /* 0x000ea20008000a00 */
[----:B------:R-:W-:-:S05]  /*0a20*/  IADD3 R4, PT, PT, R231, R233, RZ ;  /* 0x000000e9e7047210 */ /* 0x000fca0007ffe0ff */
[C---:B--2---:R-:W-:Y:S02]  /*0a30*/  IMAD R11, R4.reuse, UR7, RZ ;  /* 0x00000007040b7c24 */ /* 0x044fe4000f8e02ff */
[----:B------:R-:W-:-:S05]  /*0a40*/  IMAD.WIDE.U32 R4, R4, UR6, RZ ;  /* 0x0000000604047c25 */ /* 0x000fca000f8e00ff */
[----:B------:R-:W-:Y:S02]  /*0a50*/  IADD3 R11, PT, PT, R5, R11, RZ ;  /* 0x0000000b050b7210 */ /* 0x000fe40007ffe0ff */
[----:B------:R-:W-:-:S07]  /*0a60*/  MOV R12, R4 ;  /* 0x00000004000c7202 */ /* 0x000fce0000000f00 */
.L_x_98:
[----:B------:R-:W2:Y:S01]  /*0a70*/  @!P4 LDC.64 R6, c[0x0][0x588] ;  /* 0x00016200ff06cb82 */ /* 0x000ea20000000a00 */
[----:B------:R-:W3:Y:S07]  /*0a80*/  LDCU UR15, c[0x0][0x44c] ;  /* 0x00008980ff0f77ac */ /* 0x000eee0008000800 */
[----:B------:R-:W4:Y:S08]  /*0a90*/  @P4 LDC.64 R4, c[0x0][0x590] ;  /* 0x00016400ff044b82 */ /* 0x000f300000000a00 */
[----:B------:R-:W3:Y:S01]  /*0aa0*/  LDC R21, c[0x0][0x3e0] ;  /* 0x0000f800ff157b82 */ /* 0x000ee20000000800 */
[----:B--2---:R-:W-:-:S04]  /*0ab0*/  @!P4 IMAD.WIDE.U32 R28, R2, R6, RZ ;  /* 0x00000006021cc225 */ /* 0x004fc800078e00ff */
[----:B------:R-:W-:Y:S02]  /*0ac0*/  @!P4 IMAD R26, R2, R7, R29 ;  /* 0x00000007021ac224 */ /* 0x000fe400078e021d */
[----:B----4-:R-:W-:Y:S01]  /*0ad0*/  @P4 IMAD.WIDE.U32 R24, R14, R4, RZ ;  /* 0x000000040e184225 */ /* 0x010fe200078e00ff */
[----:B------:R-:W-:-:S03]  /*0ae0*/  @!P4 MOV R4, R28 ;  /* 0x0000001c0004c202 */ /* 0x000fc60000000f00 */
[----:B------:R-:W-:Y:S01]  /*0af0*/  @P4 IMAD R26, R14, R5, R25 ;  /* 0x000000050e1a4224 */ /* 0x000fe200078e0219 */
[----:B------:R-:W-:Y:S01]  /*0b00*/  @P4 MOV R4, R24 ;  /* 0x0000001800044202 */ /* 0x000fe20000000f00 */
[----:B---3--:R-:W-:Y:S01]  /*0b10*/  IMAD.WIDE R6, R21, UR15, RZ ;  /* 0x0000000f15067c25 */ /* 0x008fe2000f8e02ff */
[----:B------:R-:W-:Y:S06]  /*0b20*/  @P4 BRA `(.L_x_99) ;  /* 0x0000000000444947 */ /* 0x000fec0003800000 */
[----:B------:R-:W2:Y:S01]  /*0b30*/  LDCU UR8, c[0x0][0x444] ;  /* 0x00008880ff0877ac */ /* 0x000ea20008000800 */
[----:B------:R-:W-:Y:S01]  /*0b40*/  SHF.R.S32.HI R15, RZ, 0x1f, R21 ;  /* 0x0000001fff0f7819 */ /* 0x000fe20000011415 */
[----:B--2---:R-:W-:Y:S01]  /*0b50*/  USHF.R.S32.HI UR9, URZ, 0x1f, UR8 ;  /* 0x0000001fff097899 */ /* 0x004fe20008011408 */
[----:B------:R-:W-:Y:S01]  /*0b60*/  IMAD.WIDE.U32 R24, R2, UR8, RZ ;  /* 0x0000000802187c25 */ /* 0x000fe2000f8e00ff */
[----:B------:R-:W-:-:S04]  /*0b70*/  USHF.R.S32.HI UR8, URZ, 0x1f, UR15 ;  /* 0x0000001fff087899 */ /* 0x000fc8000801140f */
[----:B------:R-:W-:Y:S02]  /*0b80*/  IMAD R5, R2, UR9, RZ ;  /* 0x0000000902057c24 */ /* 0x000fe4000f8e02ff */
[----:B------:R-:W-:-:S03]  /*0b90*/  IMAD.WIDE.U32 R30, R24, R21, RZ ;  /* 0x00000015181e7225 */ /* 0x000fc600078e00ff */
[----:B------:R-:W-:-:S05]  /*0ba0*/  IADD3 R5, PT, PT, R25, R5, RZ ;  /* 0x0000000519057210 */ /* 0x000fca0007ffe0ff */
[----:B------:R-:W-:-:S04]  /*0bb0*/  IMAD R5, R5, R21, RZ ;  /* 0x0000001505057224 */ /* 0x000fc800078e02ff */
[----:B------:R-:W-:Y:S02]  /*0bc0*/  IMAD R5, R15, R24, R5 ;  /* 0x000000180f057224 */ /* 0x000fe400078e0205 */
[----:B------:R-:W-:-:S03]  /*0bd0*/  IMAD.WIDE.U32 R24, R30, UR15, RZ ;  /* 0x0000000f1e187c25 */ /* 0x000fc6000f8e00ff */
[----:B------:R-:W-:Y:S02]  /*0be0*/  IADD3 R5, PT, PT, R31, R5, RZ ;  /* 0x000000051f057210 */ /* 0x000fe40007ffe0ff */
[----:B------:R-:W-:-:S03]  /*0bf0*/  MOV R29, R24 ;  /* 0x00000018001d7202 */ /* 0x000fc60000000f00 */
[----:B------:R-:W-:-:S04]  /*0c00*/  IMAD R28, R5, UR15, RZ ;  /* 0x0000000f051c7c24 */ /* 0x000fc8000f8e02ff */
[----:B------:R-:W-:-:S05]  /*0c10*/  IMAD R28, R30, UR8, R28 ;  /* 0x000000081e1c7c24 */ /* 0x000fca000f8e021c */
[----:B------:R-:W-:Y:S01]  /*0c20*/  IADD3 R28, PT, PT, R25, R28, RZ ;  /* 0x0000001c191c7210 */ /* 0x000fe20007ffe0ff */
[----:B------:R-:W-:Y:S06]  /*0c30*/  BRA `(.L_x_100) ;  /* 0x0000000000107947 */ /* 0x000fec0003800000 */
.L_x_99:
[-C--:B------:R-:W-:Y:S02]  /*0c40*/  IMAD R28, R7, R14.reuse, RZ ;  /* 0x0000000e071c7224 */ /* 0x080fe400078e02ff */
[----:B------:R-:W-:-:S05]  /*0c50*/  IMAD.WIDE.U32 R24, R6, R14, RZ ;  /* 0x0000000e06187225 */ /* 0x000fca00078e00ff */
[----:B------:R-:W-:Y:S02]  /*0c60*/  IADD3 R28, PT, PT, R25, R28, RZ ;  /* 0x0000001c191c7210 */ /* 0x000fe40007ffe0ff */
[----:B------:R-:W-:-:S07]  /*0c70*/  MOV R29, R24 ;  /* 0x00000018001d7202 */ /* 0x000fce0000000f00 */
.L_x_100:
[----:B------:R-:W2:Y:S01]  /*0c80*/  LDCU.U8 UR8, c[0x0][0x548] ;  /* 0x0000a900ff0877ac */ /* 0x000ea20008000000 */
[----:B------:R-:W-:Y:S01]  /*0c90*/  SHF.L.U32 R15, R2, 0x7, RZ ;  /* 0x00000007020f7819 */ /* 0x000fe200000006ff */
[----:B------:R-:W-:Y:S01]  /*0ca0*/  IMAD R33, R13, UR15, RZ ;  /* 0x0000000f0d217c24 */ /* 0x000fe2000f8e02ff */
[----:B------:R-:W3:Y:S02]  /*0cb0*/  LDCU.U8 UR14, c[0x0][0x5f0] ;  /* 0x0000be00ff0e77ac */ /* 0x000ee40008000000 */
[----:B------:R-:W-:-:S04]  /*0cc0*/  SEL R5, R15, RZ, P3 ;  /* 0x000000ff0f057207 */ /* 0x000fc80001800000 */
[----:B------:R-:W-:-:S04]  /*0cd0*/  IADD3 R5, P0, PT, R18, R5, RZ ;  /* 0x0000000512057210 */ /* 0x000fc80007f1e0ff */
[----:B------:R-:W-:Y:S01]  /*0ce0*/  IADD3.X R25, PT, PT, RZ, R17, RZ, P0, !PT ;  /* 0x00000011ff197210 */ /* 0x000fe200007fe4ff */
[----:B------:R-:W-:Y:S01]  /*0cf0*/  IMAD.WIDE.U32 R34, R5, R6, RZ ;  /* 0x0000000605227225 */ /* 0x000fe200078e00ff */
[----:B--2---:R-:W-:-:S03]  /*0d00*/  UISETP.NE.AND UP0, UPT, UR8, URZ, UPT ;  /* 0x000000ff0800728c */ /* 0x004fc6000bf05270 */
[----:B------:R-:W-:-:S04]  /*0d10*/  IMAD R25, R25, R6, RZ ;  /* 0x0000000619197224 */ /* 0x000fc800078e02ff */
[----:B------:R-:W-:-:S05]  /*0d20*/  IMAD R25, R7, R5, R25 ;  /* 0x0000000507197224 */ /* 0x000fca00078e0219 */
[----:B------:R-:W-:Y:S01]  /*0d30*/  IADD3 R25, PT, PT, R35, R25, RZ ;  /* 0x0000001923197210 */ /* 0x000fe20007ffe0ff */
[----:B---3--:R-:W-:Y:S06]  /*0d40*/  BRA.U !UP0, `(.L_x_101) ;  /* 0x00000001081c7547 */ /* 0x008fec000b800000 */
[----:B------:R-:W2:Y:S01]  /*0d50*/  LDC R5, c[0x0][0x434] ;  /* 0x00010d00ff057b82 */ /* 0x000ea20000000800 */
[----:B------:R-:W-:-:S07]  /*0d60*/  ISETP.NE.AND P0, PT, R14, -0x1, PT ;  /* 0xffffffff0e00780c */ /* 0x000fce0003f05270 */
[----:B------:R-:W3:Y:S01]  /*0d70*/  LDC R24, c[0x0][0x454] ;  /* 0x00011500ff187b82 */ /* 0x000ee20000000800 */
[----:B--2---:R-:W-:-:S05]  /*0d80*/  IMAD R5, R2, R5, RZ ;  /* 0x0000000502057224 */ /* 0x004fca00078e02ff */
[----:B------:R-:W-:-:S05]  /*0d90*/  SEL R5, R5, R14, !P0 ;  /* 0x0000000e05057207 */ /* 0x000fca0004000000 */
[----:B---3--:R-:W-:Y:S01]  /*0da0*/  IMAD R24, R13, R24, R5 ;  /* 0x000000180d187224 */ /* 0x008fe200078e0205 */
[----:B------:R-:W-:Y:S05]  /*0db0*/  BRA `(.L_x_102) ;  /* 0x00000000000c7947 */ /* 0x000fea0003800000 */
.L_x_101:
[----:B------:R-:W2:Y:S01]  /*0dc0*/  LDC R24, c[0x0][0x434] ;  /* 0x00010d00ff187b82 */ /* 0x000ea20000000800 */
[----:B------:R-:W-:-:S04]  /*0dd0*/  IMAD R5, R2, R21, R13 ;  /* 0x0000001502057224 */ /* 0x000fc800078e020d */
[----:B--2---:R-:W-:-:S03]  /*0de0*/  IMAD R24, R5, R24, RZ ;  /* 0x0000001805187224 */ /* 0x004fc600078e02ff */
.L_x_102:
[----:B------:R-:W-:-:S04]  /*0df0*/  IADD3 R16, PT, PT, R10, -0x1, RZ ;  /* 0xffffffff0a107810 */ /* 0x000fc80007ffe0ff */
[----:B------:R-:W-:Y:S01]  /*0e00*/  R2UR UR30, R16 ;  /* 0x00000000101e72ca */ /* 0x000fe200000e0000 */
[----:B------:R-:W-:Y:S05]  /*0e10*/  BRA.U !UP0, `(.L_x_103) ;  /* 0x0000000108247547 */ /* 0x000fea000b800000 */
[----:B------:R-:W2:Y:S01]  /*0e20*/  LDC R5, c[0x0][0x444] ;  /* 0x00011100ff057b82 */ /* 0x000ea20000000800 */
[----:B------:R-:W-:-:S07]  /*0e30*/  ISETP.NE.AND P0, PT, R14, -0x1, PT ;  /* 0xffffffff0e00780c */ /* 0x000fce0003f05270 */
[----:B------:R-:W3:Y:S08]  /*0e40*/  LDC R7, c[0x0][0x430] ;  /* 0x00010c00ff077b82 */ /* 0x000ef00000000800 */
[----:B------:R-:W3:Y:S01]  /*0e50*/  LDC R6, c[0x0][0x454] ;  /* 0x00011500ff067b82 */ /* 0x000ee20000000800 */
[----:B--2---:R-:W-:-:S05]  /*0e60*/  @!P0 IMAD R14, R2, R5, RZ ;  /* 0x00000005020e8224 */ /* 0x004fca00078e02ff */
[----:B------:R-:W-:Y:S02]  /*0e70*/  IADD3 R14, PT, PT, R15, R14, RZ ;  /* 0x0000000e0f0e7210 */ /* 0x000fe40007ffe0ff */
[----:B---3--:R-:W-:-:S05]  /*0e80*/  LEA R6, R7, R6, 0x7 ;  /* 0x0000000607067211 */ /* 0x008fca00078e38ff */
[----:B------:R-:W-:Y:S01]  /*0e90*/  IMAD R23, R6, R13, R14 ;  /* 0x0000000d06177224 */ /* 0x000fe200078e020e */
[----:B------:R-:W-:Y:S06]  /*0ea0*/  BRA `(.L_x_104) ;  /* 0x00000000000c7947 */ /* 0x000fec0003800000 */
.L_x_103:
[----:B------:R-:W2:Y:S01]  /*0eb0*/  LDC R23, c[0x0][0x444] ;  /* 0x00011100ff177b82 */ /* 0x000ea20000000800 */
[----:B------:R-:W-:-:S04]  /*0ec0*/  IMAD R5, R2, R21, R13 ;  /* 0x0000001502057224 */ /* 0x000fc800078e020d */
[----:B--2---:R-:W-:-:S07]  /*0ed0*/  IMAD R23, R5, R23, RZ ;  /* 0x0000001705177224 */ /* 0x004fce00078e02ff */
.L_x_104:
[----:B------:R-:W2:Y:S01]  /*0ee0*/  S2R R14, SR_TID.X ;  /* 0x00000000000e7919 */ /* 0x000ea20000002100 */
[----:B------:R-:W3:Y:S01]  /*0ef0*/  LDC.64 R6, c[0x0][0x5f8] ;  /* 0x00017e00ff067b82 */ /* 0x000ee20000000a00 */
[----:B------:R-:W4:Y:S01]  /*0f00*/  LDCU.128 UR8, c[0x0][0x590] ;  /* 0x0000b200ff0877ac */ /* 0x000f220008000c00 */
[----:B------:R-:W-:Y:S01]  /*0f10*/  IMAD R32, R21, UR15, RZ ;  /* 0x0000000f15207c24 */ /* 0x000fe2000f8e02ff */
[----:B------:R-:W-:Y:S01]  /*0f20*/  ISETP.NE.AND P4, PT, RZ, UR14, PT ;  /* 0x0000000eff007c0c */ /* 0x000fe2000bf85270 */
[----:B------:R-:W-:Y:S01]  /*0f30*/  IMAD.MOV.U32 R21, RZ, RZ, RZ ;  /* 0x000000ffff157224 */ /* 0x000fe200078e00ff */
[----:B------:R-:W5:Y:S01]  /*0f40*/  LDCU.64 UR18, c[0x0][0x3c8] ;  /* 0x00007900ff1277ac */ /* 0x000f620008000a00 */
[C---:B------:R-:W-:Y:S01]  /*0f50*/  IMAD R23, R16.reuse, 0x40, R23 ;  /* 0x0000004010177824 */ /* 0x040fe200078e0217 */
[----:B------:R-:W-:Y:S01]  /*0f60*/  BSSY.RECONVERGENT B1, `(.L_x_94) ;  /* 0x00005c6000017945 */ /* 0x000fe20003800200 */
[----:B------:R-:W1:Y:S01]  /*0f70*/  LDC.64 R38, c[0x0][0x5e8] ;  /* 0x00017a00ff267b82 */ /* 0x000e620000000a00 */
[----:B------:R-:W5:Y:S01]  /*0f80*/  LDCU.64 UR14, c[0x0][0x550] ;  /* 0x0000aa00ff0e77ac */ /* 0x000f620008000a00 */
[----:B------:R-:W-:Y:S01]  /*0f90*/  IMAD R24, R16, 0x40, R24 ;  /* 0x0000004010187824 */ /* 0x000fe200078e0218 */
[----:B------:R-:W5:Y:S01]  /*0fa0*/  LDCU.64 UR16, c[0x0][0x380] ;  /* 0x00007000ff1077ac */ /* 0x000f620008000a00 */
[----:B----4-:R-:W-:-:S04]  /*0fb0*/  IMAD R27, R17, UR8, RZ ;  /* 0x00000008111b7c24 */ /* 0x010fc8000f8e02ff */
[----:B------:R-:W-:Y:S02]  /*0fc0*/  IMAD R27, R18, UR9, R27 ;  /* 0x00000009121b7c24 */ /* 0x000fe4000f8e021b */
[C---:B--2---:R-:W-:Y:S01]  /*0fd0*/  IMAD.SHL.U32 R15, R14.reuse, 0x8, RZ ;  /* 0x000000080e0f7824 */ /* 0x044fe200078e00ff */
[----:B------:R-:W-:Y:S01]  /*0fe0*/  SHF.R.U32.HI R31, RZ, 0x5, R14 ;  /* 0x00000005ff1f7819 */ /* 0x000fe2000001160e */
[----:B-1----:R-:W-:Y:S01]  /*0ff0*/  IMAD.WIDE R38, R23, 0x4, R38 ;  /* 0x0000000417267825 */ /* 0x002fe200078e0226 */
[----:B------:R-:W-:Y:S02]  /*1000*/  LOP3.LUT R30, R14, 0x1f, RZ, 0xc0, !PT ;  /* 0x0000001f0e1e7812 */ /* 0x000fe400078ec0ff */
[----:B------:R-:W-:-:S03]  /*1010*/  LOP3.LUT R20, R15, 0x38, RZ, 0xc0, !PT ;  /* 0x000000380f147812 */ /* 0x000fc600078ec0ff */
[----:B------:R-:W-:Y:S01]  /*1020*/  IMAD R30, R32, R31, R30 ;  /* 0x0000001f201e7224 */ /* 0x000fe200078e021e */
[----:B------:R-:W-:Y:S01]  /*1030*/  IADD3 R36, P0, PT, R20, R4, RZ ;  /* 0x0000000414247210 */ /* 0x000fe20007f1e0ff */
[----:B------:R-:W-:Y:S01]  /*1040*/  IMAD.SHL.U32 R32, R32, 0x40, RZ ;  /* 0x0000004020207824 */ /* 0x000fe200078e00ff */
[----:B------:R-:W1:Y:S03]  /*1050*/  LDC.64 R4, c[0x0][0x3b0] ;  /* 0x0000ec00ff047b82 */ /* 0x000e660000000a00 */
[----:B------:R-:W-:Y:S01]  /*1060*/  IMAD.X R37, RZ, RZ, R26, P0 ;  /* 0x000000ffff257224 */ /* 0x000fe200000e061a */
[--C-:B------:R-:W-:Y:S01]  /*1070*/  IADD3 R29, P1, P0, R34, R29, R33.reuse ;  /* 0x0000001d221d7210 */ /* 0x100fe2000783e021 */
[----:B---3--:R-:W-:Y:S01]  /*1080*/  IMAD.WIDE.U32 R34, R6, UR21, RZ ;  /* 0x0000001506227c25 */ /* 0x008fe2000f8e00ff */
[----:B------:R-:W-:Y:S02]  /*1090*/  SHF.R.S32.HI R33, RZ, 0x1f, R33 ;  /* 0x0000001fff217819 */ /* 0x000fe40000011421 */
[----:B------:R-:W2:Y:S01]  /*10a0*/  LDC R26, c[0x0][0x508] ;  /* 0x00014200ff1a7b82 */ /* 0x000ea20000000800 */
[----:B------:R-:W-:Y:S01]  /*10b0*/  IMAD R7, R7, UR21, R35 ;  /* 0x0000001507077c24 */ /* 0x000fe2000f8e0223 */
[----:B------:R-:W-:Y:S01]  /*10c0*/  SEL R6, R34, RZ, P4 ;  /* 0x000000ff22067207 */ /* 0x000fe20002000000 */
[----:B------:R-:W-:Y:S01]  /*10d0*/  IMAD.WIDE.U32 R36, R18, UR8, R36 ;  /* 0x0000000812247c25 */ /* 0x000fe2000f8e0024 */
[----:B------:R-:W-:-:S02]  /*10e0*/  IADD3.X R25, PT, PT, R25, R28, R33, P1, P0 ;  /* 0x0000001c19197210 */ /* 0x000fc40000fe0421 */
[----:B------:R-:W-:Y:S01]  /*10f0*/  IADD3 R29, P1, P0, R30, R29, R6 ;  /* 0x0000001d1e1d7210 */ /* 0x000fe2000783e006 */
[----:B------:R-:W-:Y:S01]  /*1100*/  IMAD.IADD R37, R37, 0x1, R27 ;  /* 0x0000000125257824 */ /* 0x000fe200078e021b */
[----:B------:R-:W-:Y:S02]  /*1110*/  SHF.R.S32.HI R30, RZ, 0x1f, R30 ;  /* 0x0000001fff1e7819 */ /* 0x000fe4000001141e */
[----:B------:R-:W-:Y:S01]  /*1120*/  SEL R7, R7, RZ, P4 ;  /* 0x000000ff07077207 */ /* 0x000fe20002000000 */
[----:B------:R-:W-:-:S03]  /*1130*/  IMAD.WIDE.U32 R36, R13, UR10, R36 ;  /* 0x0000000a0d247c25 */ /* 0x000fc6000f8e0024 */
[----:B------:R-:W-:Y:S01]  /*1140*/  IADD3.X R7, PT, PT, R30, R25, R7, P1, P0 ;  /* 0x000000191e077210 */ /* 0x000fe20000fe0407 */
[----:B------:R-:W-:Y:S01]  /*1150*/  IMAD R37, R13, UR11, R37 ;  /* 0x0000000b0d257c24 */ /* 0x000fe2000f8e0225 */
[----:B------:R-:W3:Y:S01]  /*1160*/  LDCU.64 UR10, c[0x0][0x570] ;  /* 0x0000ae00ff0a77ac */ /* 0x000ee20008000a00 */
[-C--:B-1----:R-:W-:Y:S01]  /*1170*/  IMAD R17, R17, R4.reuse, RZ ;  /* 0x0000000411117224 */ /* 0x082fe200078e02ff */
[----:B------:R-:W1:Y:S01]  /*1180*/  LDC.64 R30, c[0x0][0x420] ;  /* 0x00010800ff1e7b82 */ /* 0x000e620000000a00 */
[----:B------:R-:W-:-:S04]  /*1190*/  IMAD.WIDE.U32 R34, R18, R4, R20 ;  /* 0x0000000412227225 */ /* 0x000fc800078e0014 */
[----:B------:R-:W-:Y:S01]  /*11a0*/  IMAD R17, R18, R5, R17 ;  /* 0x0000000512117224 */ /* 0x000fe200078e0211 */
[----:B------:R-:W-:Y:S01]  /*11b0*/  IADD3 R22, P0, PT, R22, R34, RZ ;  /* 0x0000002216167210 */ /* 0x000fe20007f1e0ff */
[----:B--2---:R-:W-:-:S03]  /*11c0*/  IMAD.IADD R6, R230, 0x1, R26 ;  /* 0x00000001e6067824 */ /* 0x004fc600078e021a */
[----:B------:R-:W-:Y:S02]  /*11d0*/  IADD3.X R23, PT, PT, R19, R35, R17, P0, !PT ;  /* 0x0000002313177210 */ /* 0x000fe400007fe411 */
[----:B------:R-:W-:Y:S02]  /*11e0*/  IADD3 R26, PT, PT, R234, -0x20, -R6 ;  /* 0xffffffe0ea1a7810 */ /* 0x000fe40007ffe806 */
[----:B------:R-:W-:Y:S01]  /*11f0*/  SHF.R.U32.HI R17, RZ, 0x3, R14 ;  /* 0x00000003ff117819 */ /* 0x000fe2000001160e */
[----:B-----5:R-:W-:Y:S01]  /*1200*/  IMAD.WIDE.U32 R22, R13, UR18, R22 ;  /* 0x000000120d167c25 */ /* 0x020fe2000f8e0016 */
[----:B------:R-:W-:Y:S01]  /*1210*/  SHF.R.S32.HI R25, RZ, 0x1f, R26 ;  /* 0x0000001fff197819 */ /* 0x000fe2000001141a */
[----:B------:R-:W-:Y:S01]  /*1220*/  USHF.L.U64.HI UR18, UR8, 0x5, UR9 ;  /* 0x0000000508127899 */ /* 0x000fe20008010209 */
[----:B------:R-:W-:Y:S01]  /*1230*/  IADD3 R29, P0, PT, R32, R29, RZ ;  /* 0x0000001d201d7210 */ /* 0x000fe20007f1e0ff */
[----:B------:R-:W-:Y:S01]  /*1240*/  IMAD.WIDE.U32 R36, R17, UR8, R36 ;  /* 0x0000000811247c25 */ /* 0x000fe2000f8e0024 */
[----:B------:R-:W-:-:S02]  /*1250*/  LEA.HI R25, R25, R26, RZ, 0x6 ;  /* 0x0000001a19197211 */ /* 0x000fc400078f30ff */
[----:B------:R-:W-:Y:S01]  /*1260*/  LEA.HI.X.SX32 R7, R32, R7, 0x1, P0 ;  /* 0x0000000720077211 */ /* 0x000fe200000f0eff */
[----:B------:R-:W-:Y:S01]  /*1270*/  IMAD R23, R13, UR19, R23 ;  /* 0x000000130d177c24 */ /* 0x000fe2000f8e0217 */
[----:B------:R-:W-:Y:S01]  /*1280*/  SHF.R.S32.HI R25, RZ, 0x6, R25 ;  /* 0x00000006ff197819 */ /* 0x000fe20000011419 */
[----:B------:R-:W-:Y:S01]  /*1290*/  USHF.L.U32 UR19, UR8, 0x5, URZ ;  /* 0x0000000508137899 */ /* 0x000fe200080006ff */
[----:B------:R-:W-:Y:S01]  /*12a0*/  LEA R238, P1, R36, UR14, 0x1 ;  /* 0x0000000e24ee7c11 */ /* 0x000fe2000f8208ff */
[----:B------:R-:W-:Y:S01]  /*12b0*/  IMAD R18, R17, UR9, R37 ;  /* 0x0000000911127c24 */ /* 0x000fe2000f8e0225 */
[----:B------:R-:W-:Y:S01]  /*12c0*/  R2UR UR31, R25 ;  /* 0x00000000191f72ca */ /* 0x000fe200000e0000 */
[----:B------:R-:W-:Y:S01]  /*12d0*/  IMAD.WIDE.U32 R22, R17, R4, R22 ;  /* 0x0000000411167225 */ /* 0x000fe200078e0016 */
[----:B---3--:R-:W-:Y:S02]  /*12e0*/  LEA R236, P0, R29, UR10, 0x2 ;  /* 0x0000000a1dec7c11 */ /* 0x008fe4000f8010ff */
[----:B------:R-:W-:Y:S01]  /*12f0*/  R2UR UR8, R38 ;  /* 0x00000000260872ca */ /* 0x000fe200000e0000 */
[----:B-1----:R-:W-:Y:S01]  /*1300*/  IMAD.WIDE R24, R24, 0x4, R30 ;  /* 0x0000000418187825 */ /* 0x002fe200078e021e */
[----:B------:R-:W-:-:S02]  /*1310*/  R2UR UR9, R39 ;  /* 0x00000000270972ca */ /* 0x000fc400000e0000 */
[----:B------:R-:W-:Y:S01]  /*1320*/  LEA.HI.X R237, R29, UR11, R7, 0x2, P0 ;  /* 0x0000000b1ded7c11 */ /* 0x000fe200080f1407 */
[----:B------:R-:W-:Y:S01]  /*1330*/  IMAD R19, R17, R5, R23 ;  /* 0x0000000511137224 */ /* 0x000fe200078e0217 */
[----:B------:R-:W-:Y:S02]  /*1340*/  LEA R240, P3, R22, UR16, 0x1 ;  /* 0x0000001016f07c11 */ /* 0x000fe4000f8608ff */
[----:B------:R-:W-:Y:S01]  /*1350*/  LEA.HI.X R239, R36, UR15, R18, 0x1, P1 ;  /* 0x0000000f24ef7c11 */ /* 0x000fe200088f0c12 */
[----:B------:R-:W-:Y:S01]  /*1360*/  UISETP.LT.AND UP0, UPT, URZ, UR31, UPT ;  /* 0x0000001fff00728c */ /* 0x000fe2000bf01270 */
[----:B------:R-:W-:Y:S02]  /*1370*/  R2UR UR32, R24 ;  /* 0x00000000182072ca */ /* 0x000fe400000e0000 */
[----:B------:R-:W-:Y:S01]  /*1380*/  R2UR UR33, R25 ;  /* 0x00000000192172ca */ /* 0x000fe200000e0000 */
[----:B------:R-:W-:Y:S01]  /*1390*/  USEL UR14, URZ, UR31, !UP0 ;  /* 0x0000001fff0e7287 */ /* 0x000fe2000c000000 */
[----:B------:R-:W-:Y:S01]  /*13a0*/  LEA.HI.X R241, R22, UR17, R19, 0x1, P3 ;  /* 0x0000001116f17c11 */ /* 0x000fe200098f0c13 */
[----:B------:R-:W-:Y:S01]  /*13b0*/  UMOV UR16, UR8 ;  /* 0x0000000800107c82 */ /* 0x000fe20008000000 */
[----:B------:R-:W-:Y:S01]  /*13c0*/  UMOV UR15, UR9 ;  /* 0x00000009000f7c82 */ /* 0x000fe20008000000 */
[C---:B------:R-:W-:Y:S01]  /*13d0*/  SHF.L.U64.HI R5, R4.reuse, 0x5, R5 ;  /* 0x0000000504057819 */ /* 0x040fe20000010205 */
[----:B------:R-:W-:Y:S01]  /*13e0*/  IMAD.SHL.U32 R4, R4, 0x20, RZ ;  /* 0x0000002004047824 */ /* 0x000fe200078e00ff */
[----:B------:R-:W-:-:S02]  /*13f0*/  ISETP.GT.AND P0, PT, R10, UR14, PT ;  /* 0x0000000e0a007c0c */ /* 0x000fc4000bf04270 */
[C---:B------:R-:W-:Y:S02]  /*1400*/  LOP3.LUT R18, R20.reuse, 0xc0, RZ, 0xfc, !PT ;  /* 0x000000c014127812 */ /* 0x040fe400078efcff */
[C---:B------:R-:W-:Y:S02]  /*1410*/  LOP3.LUT R10, R20.reuse, 0x80, RZ, 0xfc, !PT ;  /* 0x00000080140a7812 */ /* 0x040fe400078efcff */
[----:B------:R-:W-:-:S07]  /*1420*/  LOP3.LUT R7, R20, 0x40, RZ, 0xfc, !PT ;  /* 0x0000004014077812 */ /* 0x000fce00078efcff */
[----:B------:R-:W-:Y:S05]  /*1430*/  @P0 BRA `(.L_x_105) ;  /* 0x0000000400480947 */ /* 0x000fea0003800000 */
[----:B------:R-:W-:Y:S05]  /*1440*/  @P2 BRA `(.L_x_106) ;  /* 0x00000000002c2947 */ /* 0x000fea0003800000 */
        /* <DEDUP_REMOVED lines=10> */
[----:B------:R-:W-:Y:S05]  /*14f0*/  BRA `(.L_x_107) ;  /* 0x0000000000187947 */ /* 0x000fea0003800000 */
.L_x_106:
[----:B------:R-:W1:Y:S01]  /*1500*/  LDCU.64 UR14, c[0x0][0x5c0] ;  /* 0x0000b800ff0e77ac */ /* 0x000e620008000a00 */
[----:B------:R-:W-:-:S05]  /*1510*/  IADD3 R0, PT, PT, R231, R233, RZ ;  /* 0x000000e9e7007210 */ /* 0x000fca0007ffe0ff */
[C---:B-1----:R-:W-:Y:S02]  /*1520*/  IMAD R3, R0.reuse, UR15, RZ ;  /* 0x0000000f00037c24 */ /* 0x042fe4000f8e02ff */
[----:B------:R-:W-:-:S05]  /*1530*/  IMAD.WIDE.U32 R4, R0, UR14, RZ ;  /* 0x0000000e00047c25 */ /* 0x000fca000f8e00ff */
[----:B------:R-:W-:Y:S02]  /*1540*/  IADD3 R0, PT, PT, R5, R3, RZ ;  /* 0x0000000305007210 */ /* 0x000fe40007ffe0ff */
[----:B------:R-:W-:Y:S02]  /*1550*/  MOV R3, R4 ;  /* 0x0000000400037202 */ /* 0x000fe40000000f00 */
.L_x_107:
        /* <DEDUP_REMOVED lines=12> */
.L_x_108:
[----:B------:R-:W1:Y:S01]  /*1620*/  LDCU.64 UR12, c[0x0][0x5c8] ;  /* 0x0000b900ff0c77ac */ /* 0x000e620008000a00 */
[----:B------:R-:W-:-:S05]  /*1630*/  IADD3 R231, PT, PT, R231, R233, RZ ;  /* 0x000000e9e7e77210 */ /* 0x000fca0007ffe0ff */
[C---:B-1----:R-:W-:Y:S02]  /*1640*/  IMAD R4, R231.reuse, UR13, RZ ;  /* 0x0000000de7047c24 */ /* 0x042fe4000f8e02ff */
[----:B------:R-:W-:-:S05]  /*1650*/  IMAD.WIDE.U32 R8, R231, UR12, RZ ;  /* 0x0000000ce7087c25 */ /* 0x000fca000f8e00ff */
[----:B------:R-:W-:Y:S02]  /*1660*/  IADD3 R4, PT, PT, R9, R4, RZ ;  /* 0x0000000409047210 */ /* 0x000fe40007ffe0ff */
[----:B------:R-:W-:Y:S02]  /*1670*/  MOV R5, R8 ;  /* 0x0000000800057202 */ /* 0x000fe40000000f00 */
.L_x_109:
[----:B------:R-:W-:-:S04]  /*1680*/  IADD3 R230, PT, PT, R230, -UR25, RZ ;  /* 0x80000019e6e67c10 */ /* 0x000fc8000fffe0ff */
[----:B------:R-:W-:-:S13]  /*1690*/  ISETP.GE.AND P0, PT, R17, R230, PT ;  /* 0x000000e61100720c */ /* 0x000fda0003f06270 */
[----:B------:R-:W-:Y:S05]  /*16a0*/  @P0 BRA `(.L_x_110) ;  /* 0x0000005400440947 */ /* 0x000fea0003800000 */
[----:B------:R-:W-:Y:S01]  /*16b0*/  IMAD.U32 R6, RZ, RZ, UR14 ;  /* 0x0000000eff067e24 */ /* 0x000fe2000f8e00ff */
[----:B------:R-:W1:Y:S03]  /*16c0*/  LDCU.64 UR6, c[0x0][0x5d8] ;  /* 0x0000bb00ff0677ac */ /* 0x000e660008000a00 */
[----:B------:R-:W-:Y:S01]  /*16d0*/  IMAD.WIDE.U32 R8, R6, UR25, R20 ;  /* 0x0000001906087c25 */ /* 0x000fe2000f8e0014 */
[----:B------:R-:W-:Y:S01]  /*16e0*/  UIMAD UR10, UR24, UR14, URZ ;  /* 0x0000000e180a72a4 */ /* 0x000fe2000f8e02ff */
[----:B------:R-:W2:Y:S02]  /*16f0*/  LDCU.64 UR8, c[0x0][0x5e0] ;  /* 0x0000bc00ff0877ac */ /* 0x000ea40008000a00 */
[----:B------:R-:W-:Y:S01]  /*1700*/  IMAD.U32 R6, RZ, RZ, UR12 ;  /* 0x0000000cff067e24 */ /* 0x000fe2000f8e00ff */
[----:B------:R-:W-:Y:S01]  /*1710*/  IADD3 R8, P0, PT, R3, R8, RZ ;  /* 0x0000000803087210 */ /* 0x000fe20007f1e0ff */
[----:B------:R-:W-:-:S02]  /*1720*/  UIMAD UR10, UR25, UR15, UR10 ;  /* 0x0000000f190a72a4 */ /* 0x000fc4000f8e020a */
[----:B------:R-:W-:Y:S01]  /*1730*/  IMAD.WIDE.U32 R14, R6, UR25, R20 ;  /* 0x00000019060e7c25 */ /* 0x000fe2000f8e0014 */
[----:B------:R-:W-:Y:S01]  /*1740*/  UIMAD UR17, UR24, UR12, URZ ;  /* 0x0000000c181172a4 */ /* 0x000fe2000f8e02ff */
[----:B------:R-:W3:Y:S02]  /*1750*/  LDCU UR16, c[0x0][0x440] ;  /* 0x00008800ff1077ac */ /* 0x000ee40008000800 */
[----:B------:R-:W-:Y:S01]  /*1760*/  IADD3.X R9, PT, PT, R0, UR10, R9, P0, !PT ;  /* 0x0000000a00097c10 */ /* 0x000fe200087fe409 */
[----:B------:R-:W-:Y:S01]  /*1770*/  UIMAD UR17, UR25, UR13, UR17 ;  /* 0x0000000d191172a4 */ /* 0x000fe2000f8e0211 */
[----:B------:R-:W-:-:S03]  /*1780*/  IADD3 R14, P0, PT, R5, R14, RZ ;  /* 0x0000000e050e7210 */ /* 0x000fc60007f1e0ff */
[----:B------:R-:W4:Y:S01]  /*1790*/  LDCU.64 UR10, c[0x0][0x560] ;  /* 0x0000ac00ff0a77ac */ /* 0x000f220008000a00 */
[----:B-1----:R-:W-:Y:S01]  /*17a0*/  IMAD.WIDE.U32 R8, R13, UR6, R8 ;  /* 0x000000060d087c25 */ /* 0x002fe2000f8e0008 */
[----:B------:R-:W-:-:S03]  /*17b0*/  IADD3.X R15, PT, PT, R4, UR17, R15, P0, !PT ;  /* 0x00000011040f7c10 */ /* 0x000fc600087fe40f */
[C---:B------:R-:W-:Y:S01]  /*17c0*/  IMAD R9, R13.reuse, UR7, R9 ;  /* 0x000000070d097c24 */ /* 0x040fe2000f8e0209 */
[----:B------:R-:W1:Y:S01]  /*17d0*/  LDCU.64 UR6, c[0x0][0x568] ;  /* 0x0000ad00ff0677ac */ /* 0x000e620008000a00 */
[----:B--2---:R-:W-:Y:S01]  /*17e0*/  IMAD.WIDE.U32 R14, R13, UR8, R14 ;  /* 0x000000080d0e7c25 */ /* 0x004fe2000f8e000e */
[----:B---3--:R-:W-:-:S03]  /*17f0*/  ISETP.GE.AND P4, PT, R20, UR16, PT ;  /* 0x0000001014007c0c */ /* 0x008fc6000bf86270 */
[----:B------:R-:W-:Y:S01]  /*1800*/  IMAD.WIDE.U32 R8, R17, UR14, R8 ;  /* 0x0000000e11087c25 */ /* 0x000fe2000f8e0008 */
[----:B------:R-:W-:Y:S02]  /*1810*/  ISETP.GE.AND P3, PT, R7, UR16, PT ;  /* 0x0000001007007c0c */ /* 0x000fe4000bf66270 */
[----:B------:R-:W-:Y:S01]  /*1820*/  ISETP.GE.AND P2, PT, R10, UR16, PT ;  /* 0x000000100a007c0c */ /* 0x000fe2000bf46270 */
[----:B------:R-:W-:Y:S01]  /*1830*/  IMAD R15, R13, UR9, R15 ;  /* 0x000000090d0f7c24 */ /* 0x000fe2000f8e020f */
[----:B------:R-:W-:Y:S01]  /*1840*/  ISETP.GE.AND P1, PT, R18, UR16, PT ;  /* 0x0000001012007c0c */ /* 0x000fe2000bf26270 */
[C---:B------:R-:W-:Y:S01]  /*1850*/  IMAD R0, R17.reuse, UR15, R9 ;  /* 0x0000000f11007c24 */ /* 0x040fe2000f8e0209 */
[----:B----4-:R-:W-:Y:S01]  /*1860*/  LEA R4, P0, R8, UR10, 0x1 ;  /* 0x0000000a08047c11 */ /* 0x010fe2000f8008ff */
[----:B------:R-:W-:-:S03]  /*1870*/  IMAD.WIDE.U32 R14, R17, UR12, R14 ;  /* 0x0000000c110e7c25 */ /* 0x000fc6000f8e000e */
[----:B------:R-:W-:Y:S01]  /*1880*/  LEA.HI.X R5, R8, UR11, R0, 0x1, P0 ;  /* 0x0000000b08057c11 */ /* 0x000fe200080f0c00 */
[----:B------:R-:W-:Y:S01]  /*1890*/  IMAD R17, R17, UR13, R15 ;  /* 0x0000000d11117c24 */ /* 0x000fe2000f8e020f */
[----:B-1----:R-:W-:-:S03]  /*18a0*/  LEA R6, P0, R14, UR6, 0x1 ;  /* 0x000000060e067c11 */ /* 0x002fc6000f8008ff */
        /* <DEDUP_REMOVED lines=11> */
.L_x_105:
[----:B------:R-:W-:Y:S01]  /*1960*/  VIADD R2, R230, -UR25 ;  /* 0x80000019e6027c36 */ /* 0x000fe20008000000 */
[----:B------:R-:W-:Y:S01]  /*1970*/  LOP3.LUT R13, R15, 0x1f8, RZ, 0xc0, !PT ;  /* 0x000001f80f0d7812 */ /* 0x000fe200078ec0ff */
[----:B------:R-:W-:Y:S03]  /*1980*/  @P4 BAR.SYNC.DEFER_BLOCKING 0x0 ;  /* 0x0000000000004b1d */ /* 0x000fe60000010000 */
[----:B------:R-:W-:Y:S02]  /*1990*/  ISETP.GE.AND P6, PT, R17, R2, PT ;  /* 0x000000021100720c */ /* 0x000fe40003fc6270 */
[----:B------:R-:W-:Y:S01]  /*19a0*/  LOP3.LUT R13, R13, 0x38, R14, 0x78, !PT ;  /* 0x000000380d0d7812 */ /* 0x000fe200078e780e */
[----:B------:R-:W-:Y:S03]  /*19b0*/  BSSY.RECONVERGENT B0, `(.L_x_111) ;  /* 0x0000032000007945 */ /* 0x000fe60003800200 */
[----:B------:R-:W-:-:S04]  /*19c0*/  LOP3.LUT R2, R13, 0x1e00, R15, 0xf8, !PT ;  /* 0x00001e000d027812 */ /* 0x000fc800078ef80f */
[----:B------:R-:W-:-:S03]  /*19d0*/  LEA R2, R2, UR5, 0x1 ;  /* 0x0000000502027c11 */ /* 0x000fc6000f8e08ff */
[----:B------:R-:W-:Y:S05]  /*19e0*/  @P6 BRA `(.L_x_112) ;  /* 0x0000000000a86947 */ /* 0x000fea0003800000 */
[----:B------:R-:W1:Y:S01]  /*19f0*/  LDCU.64 UR10, c[0x0][0x3d8] ;  /* 0x00007b00ff0a77ac */ /* 0x000e620008000a00 */
[----:B------:R-:W-:Y:S01]  /*1a00*/  IMAD.U32 R13, RZ, RZ, UR6 ;  /* 0x00000006ff0d7e24 */ /* 0x000fe2000f8e00ff */
[----:B------:R-:W-:-:S03]  /*1a10*/  UIMAD UR8, UR24, UR6, URZ ;  /* 0x00000006180872a4 */ /* 0x000fc6000f8e02ff */
[----:B------:R-:W-:Y:S01]  /*1a20*/  IMAD.WIDE.U32 R22, R13, UR25, R20 ;  /* 0x000000190d167c25 */ /* 0x000fe2000f8e0014 */
[----:B------:R-:W2:Y:S01]  /*1a30*/  LDCU UR17, c[0x0][0x440] ;  /* 0x00008800ff1177ac */ /* 0x000ea20008000800 */
[----:B------:R-:W-:Y:S01]  /*1a40*/  UIMAD UR8, UR25, UR7, UR8 ;  /* 0x00000007190872a4 */ /* 0x000fe2000f8e0208 */
[----:B------:R-:W-:-:S05]  /*1a50*/  IADD3 R22, P0, PT, R12, R22, RZ ;  /* 0x000000160c167210 */ /* 0x000fca0007f1e0ff */
[----:B------:R-:W-:Y:S01]  /*1a60*/  IADD3.X R23, PT, PT, R11, UR8, R23, P0, !PT ;  /* 0x000000080b177c10 */ /* 0x000fe200087fe417 */
[----:B-1----:R-:W-:-:S04]  /*1a70*/  IMAD R12, R0, UR10, RZ ;  /* 0x0000000a000c7c24 */ /* 0x002fc8000f8e02ff */
[----:B------:R-:W1:Y:S01]  /*1a80*/  LDCU.64 UR8, c[0x0][0x390] ;  /* 0x00007200ff0877ac */ /* 0x000e620008000a00 */
[C---:B------:R-:W-:Y:S02]  /*1a90*/  IMAD R12, R3.reuse, UR11, R12 ;  /* 0x0000000b030c7c24 */ /* 0x040fe4000f8e020c */
[----:B------:R-:W-:Y:S01]  /*1aa0*/  IMAD.WIDE.U32 R22, R3, UR10, R22 ;  /* 0x0000000a03167c25 */ /* 0x000fe2000f8e0016 */
[----:B--2---:R-:W-:Y:S02]  /*1ab0*/  ISETP.GE.AND P3, PT, R20, UR17, PT ;  /* 0x0000001114007c0c */ /* 0x004fe4000bf66270 */
[----:B------:R-:W-:Y:S01]  /*1ac0*/  ISETP.GE.AND P2, PT, R7, UR17, PT ;  /* 0x0000001107007c0c */ /* 0x000fe2000bf46270 */
[----:B------:R-:W-:Y:S01]  /*1ad0*/  IMAD.IADD R23, R23, 0x1, R12 ;  /* 0x0000000117177824 */ /* 0x000fe200078e020c */
[----:B------:R-:W-:Y:S02]  /*1ae0*/  ISETP.GE.AND P1, PT, R10, UR17, PT ;  /* 0x000000110a007c0c */ /* 0x000fe4000bf26270 */
[----:B------:R-:W-:Y:S01]  /*1af0*/  ISETP.GE.AND P0, PT, R18, UR17, PT ;  /* 0x0000001112007c0c */ /* 0x000fe2000bf06270 */
[----:B------:R-:W-:-:S04]  /*1b00*/  IMAD.WIDE.U32 R22, R17, UR6, R22 ;  /* 0x0000000611167c25 */ /* 0x000fc8000f8e0016 */
[----:B------:R-:W-:Y:S01]  /*1b10*/  IMAD R11, R17, UR7, R23 ;  /* 0x00000007110b7c24 */ /* 0x000fe2000f8e0217 */
[----:B-1----:R-:W-:-:S04]  /*1b20*/  LEA R12, P4, R22, UR8, 0x1 ;  /* 0x00000008160c7c11 */ /* 0x002fc8000f8808ff */
        /* <DEDUP_REMOVED lines=22> */
.L_x_112:
[----:B------:R1:W-:Y:S04]  /*1c90*/  STS.128 [R2+0x14000], RZ ;  /* 0x014000ff02007388 */ /* 0x0003e80000000c00 */
[----:B------:R1:W-:Y:S04]  /*1ca0*/  STS.128 [R2+0x15000], RZ ;  /* 0x015000ff02007388 */ /* 0x0003e80000000c00 */
[----:B------:R1:W-:Y:S04]  /*1cb0*/  STS.128 [R2+0x16000], RZ ;  /* 0x016000ff02007388 */ /* 0x0003e80000000c00 */
[----:B------:R1:W-:Y:S02]  /*1cc0*/  STS.128 [R2+0x17000], RZ ;  /* 0x017000ff02007388 */ /* 0x0003e40000000c00 */
.L_x_113:
[----:B------:R-:W-:Y:S05]  /*1cd0*/  BSYNC.RECONVERGENT B0 ;  /* 0x0000000000007941 */ /* 0x000fea0003800200 */
.L_x_111:
[----:B------:R-:W-:Y:S01]  /*1ce0*/  IMAD R16, R16, -0x40, R232 ;  /* 0xffffffc010107824 */ /* 0x000fe200078e02e8 */
[----:B------:R-:W0:Y:S01]  /*1cf0*/  LDGDEPBAR ;  /* 0x00000000000079af */ /* 0x000e220000000000 */
[----:B------:R-:W-:Y:S03]  /*1d00*/  BSSY.RECONVERGENT B0, `(.L_x_114) ;  /* 0x0000021000007945 */ /* 0x000fe60003800200 */
[----:B------:R-:W-:-:S13]  /*1d10*/  ISETP.GE.AND P5, PT, R17, R16, PT ;  /* 0x000000101100720c */ /* 0x000fda0003fa6270 */
[----:B------:R-:W-:Y:S05]  /*1d20*/  @P5 BRA `(.L_x_115) ;  /* 0x0000000000685947 */ /* 0x000fea0003800000 */
[----:B------:R-:W3:Y:S02]  /*1d30*/  LDCU UR6, c[0x0][0x440] ;  /* 0x00008800ff0677ac */ /* 0x000ee40008000800 */
        /* <DEDUP_REMOVED lines=25> */
.L_x_115:
[----:B------:R4:W-:Y:S04]  /*1ed0*/  STS.128 [R2+0x8000], RZ ;  /* 0x008000ff02007388 */ /* 0x0009e80000000c00 */
[----:B------:R4:W-:Y:S04]  /*1ee0*/  STS.128 [R2+0xa000], RZ ;  /* 0x00a000ff02007388 */ /* 0x0009e80000000c00 */
[----:B------:R4:W-:Y:S04]  /*1ef0*/  STS.128 [R2+0xc000], RZ ;  /* 0x00c000ff02007388 */ /* 0x0009e80000000c00 */
[----:B------:R4:W-:Y:S02]  /*1f00*/  STS.128 [R2+0xe000], RZ ;  /* 0x00e000ff02007388 */ /* 0x0009e40000000c00 */
.L_x_116:
[----:B------:R-:W-:Y:S05]  /*1f10*/  BSYNC.RECONVERGENT B0 ;  /* 0x0000000000007941 */ /* 0x000fea0003800200 */
.L_x_114:
        /* <DEDUP_REMOVED lines=9> */
[----:B--2---:R-:W-:Y:S02]  /*1fb0*/  IMAD.U32 R13, RZ, RZ, UR19 ;  /* 0x00000013ff0d7e24 */ /* 0x004fe4000f8e00ff */
[----:B------:R-:W-:Y:S02]  /*1fc0*/  IMAD.U32 R12, RZ, RZ, UR19 ;  /* 0x00000013ff0c7e24 */ /* 0x000fe4000f8e00ff */
[----:B------:R-:W-:Y:S01]  /*1fd0*/  IMAD.U32 R11, RZ, RZ, UR18 ;  /* 0x00000012ff0b7e24 */ /* 0x000fe2000f8e00ff */
        /* <DEDUP_REMOVED lines=26> */
.L_x_118:
[----:B------:R-:W-:Y:S05]  /*2180*/  BSYNC.RECONVERGENT B0 ;  /* 0x0000000000007941 */ /* 0x000fea0003800200 */
.L_x_117:
        /* <DEDUP_REMOVED lines=28> */
.L_x_120:
[----:B------:R1:W-:Y:S04]  /*2350*/  STS.128 [R2], RZ ;  /* 0x000000ff02007388 */ /* 0x0003e80000000c00 */
[----:B------:R1:W-:Y:S04]  /*2360*/  STS.128 [R2+0x2000], RZ ;  /* 0x002000ff02007388 */ /* 0x0003e80000000c00 */
[----:B------:R1:W-:Y:S04]  /*2370*/  STS.128 [R2+0x4000], RZ ;  /* 0x004000ff02007388 */ /* 0x0003e80000000c00 */
[----:B------:R1:W-:Y:S02]  /*2380*/  STS.128 [R2+0x6000], RZ ;  /* 0x006000ff02007388 */ /* 0x0003e40000000c00 */
.L_x_121:
[----:B------:R-:W-:Y:S05]  /*2390*/  BSYNC.RECONVERGENT B0 ;  /* 0x0000000000007941 */ /* 0x000fea0003800200 */
.L_x_119:
[--C-:B------:R-:W-:Y:S01]  /*23a0*/  SHF.R.U32.HI R11, RZ, 0x1, R14.reuse ;  /* 0x00000001ff0b7819 */ /* 0x100fe2000001160e */
[----:B------:R-:W-:Y:S01]  /*23b0*/  IMAD.MOV.U32 R228, RZ, RZ, 0x7f800000 ;  /* 0x7f800000ffe47424 */ /* 0x000fe200078e00ff */
[----:B------:R-:W-:Y:S01]  /*23c0*/  SHF.R.U32.HI R229, RZ, 0x2, R14 ;  /* 0x00000002ffe57819 */ /* 0x000fe2000001160e */
[----:B------:R-:W-:Y:S01]  /*23d0*/  IMAD.MOV.U32 R227, RZ, RZ, 0x7f800000 ;  /* 0x7f800000ffe37424 */ /* 0x000fe200078e00ff */
[----:B--2---:R-:W-:-:S04]  /*23e0*/  LOP3.LUT R12, R11, 0x30, RZ, 0xc0, !PT ;  /* 0x000000300b0c7812 */ /* 0x004fc800078ec0ff */
[----:B------:R-:W-:-:S04]  /*23f0*/  LOP3.LUT R229, R12, 0x7, R229, 0xf8, !PT ;  /* 0x000000070ce57812 */ /* 0x000fc800078ef8e5 */
[C---:B------:R-:W-:Y:S01]  /*2400*/  ISETP.GE.AND P1, PT, R229.reuse, R16, PT ;  /* 0x00000010e500720c */ /* 0x040fe20003f26270 */
[----:B------:R-:W-:-:S05]  /*2410*/  VIADD R12, R229, 0x8 ;  /* 0x00000008e50c7836 */ /* 0x000fca0000000000 */
[----:B------:R-:W-:Y:S01]  /*2420*/  ISETP.GE.AND P0, PT, R12, R16, PT ;  /* 0x000000100c00720c */ /* 0x000fe20003f06270 */
[----:B------:R-:W-:-:S04]  /*2430*/  IMAD.MOV.U32 R12, RZ, RZ, 0x4 ;  /* 0x00000004ff0c7424 */ /* 0x000fc800078e00ff */
[----:B------:R-:W-:-:S05]  /*2440*/  IMAD.WIDE.U32 R12, R229, R12, UR32 ;  /* 0x00000020e50c7e25 */ /* 0x000fca000f8e000c */
[----:B------:R2:W5:Y:S04]  /*2450*/  @!P1 LDG.E R228, desc[UR22][R12.64] ;  /* 0x000000160ce49981 */ /* 0x000568000c1e1900 */
[----:B------:R2:W5:Y:S01]  /*2460*/  @!P0 LDG.E R227, desc[UR22][R12.64+0x20] ;  /* 0x000020160ce38981 */ /* 0x000562000c1e1900 */
[----:B------:R-:W-:Y:S03]  /*2470*/  BSSY.RECONVERGENT B0, `(.L_x_122) ;  /* 0x0000021000007945 */ /* 0x000fe60003800200 */
[----:B------:R2:W-:Y:S04]  /*2480*/  @P4 STS.128 [R2+0x1000], RZ ;  /* 0x001000ff02004388 */ /* 0x0005e80000000c00 */
[----:B------:R2:W-:Y:S04]  /*2490*/  @P4 STS.128 [R2+0x3000], RZ ;  /* 0x003000ff02004388 */ /* 0x0005e80000000c00 */
[----:B------:R2:W-:Y:S04]  /*24a0*/  @P4 STS.128 [R2+0x5000], RZ ;  /* 0x005000ff02004388 */ /* 0x0005e80000000c00 */
[----:B------:R2:W-:Y:S01]  /*24b0*/  @P4 STS.128 [R2+0x7000], RZ ;  /* 0x007000ff02004388 */ /* 0x0005e20000000c00 */
[----:B------:R-:W-:Y:S05]  /*24c0*/  @P4 BRA `(.L_x_123) ;  /* 0x00000000006c4947 */ /* 0x000fea0003800000 */
[----:B------:R-:W1:Y:S01]  /*24d0*/  LDCU UR6, c[0x0][0x440] ;  /* 0x00008800ff0677ac */ /* 0x000e620008000800 */
[----:B--2---:R-:W-:-:S04]  /*24e0*/  LEA R12, P4, R4, R240, 0x1 ;  /* 0x000000f0040c7211 */ /* 0x004fc800078808ff */
[----:B------:R-:W-:Y:S02]  /*24f0*/  LEA.HI.X R13, R4, R241, R5, 0x1, P4 ;  /* 0x000000f1040d7211 */ /* 0x000fe400020f0c05 */
[----:B-1----:R-:W-:Y:S02]  /*2500*/  ISETP.GE.AND P3, PT, R20, UR6, PT ;  /* 0x0000000614007c0c */ /* 0x002fe4000bf66270 */
        /* <DEDUP_REMOVED lines=23> */
.L_x_123:
[----:B------:R-:W-:Y:S05]  /*2680*/  BSYNC.RECONVERGENT B0 ;  /* 0x0000000000007941 */ /* 0x000fea0003800200 */
.L_x_122:
[----:B------:R-:W-:Y:S04]  /*2690*/  BSSY.RECONVERGENT B0, `(.L_x_124) ;  /* 0x0000030000007945 */ /* 0x000fe80003800200 */
[----:B------:R-:W-:Y:S05]  /*26a0*/  @P6 BRA `(.L_x_125) ;  /* 0x0000000000a86947 */ /* 0x000fea0003800000 */
[----:B------:R-:W3:Y:S01]  /*26b0*/  LDCU.64 UR8, c[0x0][0x3d0] ;  /* 0x00007a00ff0877ac */ /* 0x000ee20008000a00 */
[----:B------:R-:W-:Y:S01]  /*26c0*/  IMAD.U32 R4, RZ, RZ, UR12 ;  /* 0x0000000cff047e24 */ /* 0x000fe2000f8e00ff */
[----:B------:R-:W-:-:S03]  /*26d0*/  UIMAD UR6, UR24, UR12, URZ ;  /* 0x0000000c180672a4 */ /* 0x000fc6000f8e02ff */
[----:B------:R-:W-:Y:S01]  /*26e0*/  IMAD.WIDE.U32 R4, R4, UR25, R20 ;  /* 0x0000001904047c25 */ /* 0x000fe2000f8e0014 */
[----:B------:R-:W4:Y:S01]  /*26f0*/  LDCU UR10, c[0x0][0x440] ;  /* 0x00008800ff0a77ac */ /* 0x000f220008000800 */
[----:B------:R-:W-:Y:S01]  /*2700*/  UIMAD UR6, UR25, UR13, UR6 ;  /* 0x0000000d190672a4 */ /* 0x000fe2000f8e0206 */
[----:B------:R-:W-:-:S05]  /*2710*/  IADD3 R4, P0, PT, R9, R4, RZ ;  /* 0x0000000409047210 */ /* 0x000fca0007f1e0ff */
[----:B------:R-:W-:Y:S01]  /*2720*/  IADD3.X R5, PT, PT, R8, UR6, R5, P0, !PT ;  /* 0x0000000608057c10 */ /* 0x000fe200087fe405 */
[----:B---3--:R-:W-:-:S04]  /*2730*/  IMAD R0, R0, UR8, RZ ;  /* 0x0000000800007c24 */ /* 0x008fc8000f8e02ff */
[----:B------:R-:W3:Y:S01]  /*2740*/  LDCU.64 UR6, c[0x0][0x388] ;  /* 0x00007100ff0677ac */ /* 0x000ee20008000a00 */
[C---:B------:R-:W-:Y:S02]  /*2750*/  IMAD R0, R3.reuse, UR9, R0 ;  /* 0x0000000903007c24 */ /* 0x040fe4000f8e0200 */
[----:B------:R-:W-:Y:S01]  /*2760*/  IMAD.WIDE.U32 R4, R3, UR8, R4 ;  /* 0x0000000803047c25 */ /* 0x000fe2000f8e0004 */
[----:B----4-:R-:W-:Y:S02]  /*2770*/  ISETP.GE.AND P3, PT, R20, UR10, PT ;  /* 0x0000000a14007c0c */ /* 0x010fe4000bf66270 */
[----:B------:R-:W-:Y:S01]  /*2780*/  ISETP.GE.AND P2, PT, R7, UR10, PT ;  /* 0x0000000a07007c0c */ /* 0x000fe2000bf46270 */
[----:B------:R-:W-:Y:S01]  /*2790*/  IMAD.IADD R5, R5, 0x1, R0 ;  /* 0x0000000105057824 */ /* 0x000fe200078e0200 */
        /* <DEDUP_REMOVED lines=27> */
.L_x_125:
[----:B------:R1:W-:Y:S04]  /*2950*/  STS.128 [R2+0x10000], RZ ;  /* 0x010000ff02007388 */ /* 0x0003e80000000c00 */
[----:B------:R1:W-:Y:S04]  /*2960*/  STS.128 [R2+0x11000], RZ ;  /* 0x011000ff02007388 */ /* 0x0003e80000000c00 */
[----:B------:R1:W-:Y:S04]  /*2970*/  STS.128 [R2+0x12000], RZ ;  /* 0x012000ff02007388 */ /* 0x0003e80000000c00 */
[----:B------:R1:W-:Y:S02]  /*2980*/  STS.128 [R2+0x13000], RZ ;  /* 0x013000ff02007388 */ /* 0x0003e40000000c00 */
.L_x_126:
[----:B------:R-:W-:Y:S05]  /*2990*/  BSYNC.RECONVERGENT B0 ;  /* 0x0000000000007941 */ /* 0x000fea0003800200 */
.L_x_124:
[----:B------:R-:W0:Y:S01]  /*29a0*/  LDGDEPBAR ;  /* 0x00000000000079af */ /* 0x000e220000000000 */
[C---:B------:R-:W-:Y:S01]  /*29b0*/  IMAD.SHL.U32 R3, R14.reuse, 0x40, RZ ;  /* 0x000000400e037824 */ /* 0x040fe200078e00ff */
[C---:B------:R-:W-:Y:S01]  /*29c0*/  R2P PR, R14.reuse, 0x6 ;  /* 0x000000060e007804 */ /* 0x040fe20000000000 */
[----:B-1234-:R-:W-:Y:S01]  /*29d0*/  IMAD.SHL.U32 R2, R14, 0x20, RZ ;  /* 0x000000200e027824 */ /* 0x01efe200078e00ff */
[----:B------:R-:W1:Y:S01]  /*29e0*/  LDCU UR12, c[0x0][0x590] ;  /* 0x0000b200ff0c77ac */ /* 0x000e620008000800 */
[----:B------:R-:W-:Y:S01]  /*29f0*/  IMAD.MOV.U32 R217, RZ, RZ, 0x20 ;  /* 0x00000020ffd97424 */ /* 0x000fe200078e00ff */
[----:B------:R-:W-:Y:S01]  /*2a00*/  LOP3.LUT R0, R3, 0x1c0, RZ, 0xc0, !PT ;  /* 0x000001c003007812 */ /* 0x000fe200078ec0ff */
[----:B------:R-:W-:Y:S01]  /*2a10*/  IMAD.MOV.U32 R218, RZ, RZ, 0x40 ;  /* 0x00000040ffda7424 */ /* 0x000fe200078e00ff */
[----:B------:R-:W-:Y:S01]  /*2a20*/  LOP3.LUT R4, R2, 0x200, RZ, 0xc0, !PT ;  /* 0x0000020002047812 */ /* 0x000fe200078ec0ff */
[----:B------:R-:W-:Y:S01]  /*2a30*/  IMAD.IADD R234, R234, 0x1, -R6 ;  /* 0x00000001eaea7824 */ /* 0x000fe200078e0a06 */
[----:B------:R-:W-:-:S02]  /*2a40*/  LOP3.LUT R0, R0, 0x38, R15, 0xf8, !PT ;  /* 0x0000003800007812 */ /* 0x000fc400078ef80f */
[----:B------:R-:W-:Y:S02]  /*2a50*/  CS2R R126, SRZ ;  /* 0x00000000007e7805 */ /* 0x000fe4000001ff00 */
[----:B------:R-:W-:Y:S02]  /*2a60*/  LOP3.LUT R4, R4, 0x1c00, R15, 0xf8, !PT ;  /* 0x00001c0004047812 */ /* 0x000fe400078ef80f */
[----:B------:R-:W-:Y:S02]  /*2a70*/  CS2R R124, SRZ ;  /* 0x00000000007c7805 */ /* 0x000fe4000001ff00 */
[C---:B------:R-:W-:Y:S02]  /*2a80*/  LOP3.LUT R220, R0.reuse, 0x8, R14, 0x78, !PT ;  /* 0x0000000800dc7812 */ /* 0x040fe400078e780e */
[----:B------:R-:W-:Y:S02]  /*2a90*/  CS2R R130, SRZ ;  /* 0x0000000000827805 */ /* 0x000fe4000001ff00 */
[----:B------:R-:W-:-:S02]  /*2aa0*/  LOP3.LUT R11, R0, 0x8, R11, 0x78, !PT ;  /* 0x00000008000b7812 */ /* 0x000fc400078e780b */
[----:B------:R-:W-:Y:S02]  /*2ab0*/  CS2R R128, SRZ ;  /* 0x0000000000807805 */ /* 0x000fe4000001ff00 */
[----:B------:R-:W-:Y:S02]  /*2ac0*/  LOP3.LUT R220, R4, R220, RZ, 0xfc, !PT ;  /* 0x000000dc04dc7212 */ /* 0x000fe400078efcff */
[----:B------:R-:W-:Y:S02]  /*2ad0*/  CS2R R122, SRZ ;  /* 0x00000000007a7805 */ /* 0x000fe4000001ff00 */
[----:B------:R-:W-:Y:S02]  /*2ae0*/  SEL R217, R217, 0xffffffe0, !P1 ;  /* 0xffffffe0d9d97807 */ /* 0x000fe40004800000 */
[----:B------:R-:W-:Y:S02]  /*2af0*/  CS2R R120, SRZ ;  /* 0x0000000000787805 */ /* 0x000fe4000001ff00 */
[----:B------:R-:W-:-:S02]  /*2b00*/  LEA R220, R220, UR5, 0x1 ;  /* 0x00000005dcdc7c11 */ /* 0x000fc4000f8e08ff */
[----:B------:R-:W-:Y:S01]  /*2b10*/  CS2R R118, SRZ ;  /* 0x0000000000767805 */ /* 0x000fe2000001ff00 */
[----:B------:R-:W-:-:S04]  /*2b20*/  DEPBAR.LE SB0, 0x1 ;  /* 0x000080400000791a */ /* 0x000fc80000000000 */
[----:B------:R-:W-:Y:S01]  /*2b30*/  BAR.SYNC.DEFER_BLOCKING 0x0 ;  /* 0x0000000000007b1d */ /* 0x000fe20000010000 */
[C---:B------:R-:W-:Y:S01]  /*2b40*/  VIADD R0, R220.reuse, 0x14000 ;  /* 0x00014000dc007836 */ /* 0x040fe20000000000 */
[----:B------:R-:W-:Y:S01]  /*2b50*/  LOP3.LUT R219, R3, 0x200, RZ, 0xc0, !PT ;  /* 0x0000020003db7812 */ /* 0x000fe200078ec0ff */
[----:B------:R-:W-:Y:S01]  /*2b60*/  VIADD R188, R220, 0x14040 ;  /* 0x00014040dcbc7836 */ /* 0x000fe20000000000 */
[----:B------:R-:W-:Y:S01]  /*2b70*/  SEL R218, R218, 0xffffffc0, !P2 ;  /* 0xffffffc0dada7807 */ /* 0x000fe20005000000 */
[----:B------:R-:W-:Y:S01]  /*2b80*/  @P2 VIADD R188, R0, 0xffffffc0 ;  /* 0xffffffc000bc2836 */ /* 0x000fe20000000000 */
[----:B------:R-:W-:Y:S01]  /*2b90*/  LOP3.LUT R219, R219, 0xc00, R2, 0xf8, !PT ;  /* 0x00000c00dbdb7812 */ /* 0x000fe200078ef802 */
[C---:B------:R-:W-:Y:S01]  /*2ba0*/  IMAD.IADD R3, R217.reuse, 0x1, R220 ;  /* 0x00000001d9037824 */ /* 0x040fe200078e02dc */
[----:B------:R-:W-:Y:S01]  /*2bb0*/  CS2R R116, SRZ ;  /* 0x0000000000747805 */ /* 0x000fe2000001ff00 */
[----:B------:R-:W-:Y:S01]  /*2bc0*/  IMAD.IADD R192, R217, 0x1, R188 ;  /* 0x00000001d9c07824 */ /* 0x000fe200078e02bc */
[----:B------:R-:W-:Y:S01]  /*2bd0*/  LOP3.LUT R219, R219, R11, RZ, 0xfc, !PT ;  /* 0x0000000bdbdb7212 */ /* 0x000fe200078efcff */
[----:B------:R-:W-:Y:S01]  /*2be0*/  IMAD.IADD R2, R220, 0x1, R218 ;  /* 0x00000001dc027824 */ /* 0x000fe200078e02da */
[----:B------:R-:W-:-:S02]  /*2bf0*/  CS2R R110, SRZ ;  /* 0x00000000006e7805 */ /* 0x000fc4000001ff00 */
[----:B------:R-:W-:Y:S02]  /*2c00*/  CS2R R108, SRZ ;  /* 0x00000000006c7805 */ /* 0x000fe4000001ff00 */
[----:B------:R-:W-:Y:S01]  /*2c10*/  LEA R219, R219, UR5, 0x1 ;  /* 0x00000005dbdb7c11 */ /* 0x000fe2000f8e08ff */
[C---:B------:R-:W-:Y:S01]  /*2c20*/  IMAD.IADD R0, R217.reuse, 0x1, R2 ;  /* 0x00000001d9007824 */ /* 0x040fe200078e0202 */
[----:B------:R-:W-:Y:S02]  /*2c30*/  CS2R R114, SRZ ;  /* 0x0000000000727805 */ /* 0x000fe4000001ff00 */
[----:B------:R-:W-:Y:S02]  /*2c40*/  CS2R R112, SRZ ;  /* 0x0000000000707805 */ /* 0x000fe4000001ff00 */
[----:B------:R-:W-:Y:S01]  /*2c50*/  CS2R R106, SRZ ;  /* 0x00000000006a7805 */ /* 0x000fe2000001ff00 */
[--C-:B------:R-:W-:Y:S01]  /*2c60*/  IMAD.IADD R218, R218, 0x1, R219.reuse ;  /* 0x00000001dada7824 */ /* 0x100fe200078e02db */
[----:B------:R-:W-:Y:S01]  /*2c70*/  CS2R R104, SRZ ;  /* 0x0000000000687805 */ /* 0x000fe2000001ff00 */
[----:B------:R-:W-:Y:S01]  /*2c80*/  IMAD.IADD R216, R217, 0x1, R219 ;  /* 0x00000001d9d87824 */ /* 0x000fe200078e02db */
[----:B------:R-:W-:-:S02]  /*2c90*/  CS2R R102, SRZ ;  /* 0x0000000000667805 */ /* 0x000fc4000001ff00 */
[----:B------:R-:W-:Y:S01]  /*2ca0*/  CS2R R100, SRZ ;  /* 0x0000000000647805 */ /* 0x000fe2000001ff00 */
[----:B------:R2:W3:Y:S01]  /*2cb0*/  LDSM.16.M88.4 R140, [R188] ;  /* 0x00000000bc8c783b */ /* 0x0004e20000000200 */
[----:B------:R-:W-:Y:S02]  /*2cc0*/  CS2R R38, SRZ ;  /* 0x0000000000267805 */ /* 0x000fe4000001ff00 */
[----:B------:R-:W-:Y:S02]  /*2cd0*/  CS2R R36, SRZ ;  /* 0x0000000000247805 */ /* 0x000fe4000001ff00 */
[----:B------:R-:W-:Y:S01]  /*2ce0*/  CS2R R42, SRZ ;  /* 0x00000000002a7805 */ /* 0x000fe2000001ff00 */
[----:B------:R2:W4:Y:S01]  /*2cf0*/  LDSM.16.M88.4 R156, [R188+0x1000] ;  /* 0x00100000bc9c783b */ /* 0x0005220000000200 */
[----:B------:R-:W-:Y:S02]  /*2d00*/  CS2R R40, SRZ ;  /* 0x0000000000287805 */ /* 0x000fe4000001ff00 */
[----:B------:R-:W-:-:S02]  /*2d10*/  CS2R R34, SRZ ;  /* 0x0000000000227805 */ /* 0x000fc4000001ff00 */
[----:B------:R-:W-:Y:S01]  /*2d20*/  CS2R R32, SRZ ;  /* 0x0000000000207805 */ /* 0x000fe2000001ff00 */
[----:B------:R2:W2:Y:S01]  /*2d30*/  LDSM.16.M88.4 R172, [R188+0x2000] ;  /* 0x00200000bcac783b */ /* 0x0004a20000000200 */
[----:B------:R-:W-:Y:S02]  /*2d40*/  CS2R R30, SRZ ;  /* 0x00000000001e7805 */ /* 0x000fe4000001ff00 */
[----:B------:R-:W-:Y:S02]  /*2d50*/  CS2R R28, SRZ ;  /* 0x00000000001c7805 */ /* 0x000fe4000001ff00 */
[----:B------:R-:W-:Y:S01]  /*2d60*/  CS2R R22, SRZ ;  /* 0x0000000000167805 */ /* 0x000fe2000001ff00 */
[----:B------:R1:W2:Y:S01]  /*2d70*/  LDSM.16.M88.4 R144, [R192] ;  /* 0x00000000c090783b */ /* 0x0002a20000000200 */
[----:B------:R-:W-:Y:S02]  /*2d80*/  CS2R R20, SRZ ;  /* 0x0000000000147805 */ /* 0x000fe4000001ff00 */
[----:B------:R-:W-:-:S02]  /*2d90*/  CS2R R26, SRZ ;  /* 0x00000000001a7805 */ /* 0x000fc4000001ff00 */
[----:B------:R-:W-:Y:S01]  /*2da0*/  CS2R R24, SRZ ;  /* 0x0000000000187805 */ /* 0x000fe2000001ff00 */
[----:B------:R1:W2:Y:S01]  /*2db0*/  LDSM.16.M88.4 R160, [R192+0x1000] ;  /* 0x00100000c0a0783b */ /* 0x0002a20000000200 */
[----:B------:R-:W-:Y:S02]  /*2dc0*/  CS2R R18, SRZ ;  /* 0x0000000000127805 */ /* 0x000fe4000001ff00 */
[----:B------:R-:W-:Y:S02]  /*2dd0*/  CS2R R16, SRZ ;  /* 0x0000000000107805 */ /* 0x000fe4000001ff00 */
[----:B------:R-:W-:Y:S01]  /*2de0*/  CS2R R14, SRZ ;  /* 0x00000000000e7805 */ /* 0x000fe2000001ff00 */
[----:B------:R2:W2:Y:S01]  /*2df0*/  LDSM.16.M88.4 R176, [R192+0x2000] ;  /* 0x00200000c0b0783b */ /* 0x0004a20000000200 */
[----:B------:R-:W-:Y:S01]  /*2e00*/  CS2R R12, SRZ ;  /* 0x00000000000c7805 */ /* 0x000fe2000001ff00 */
[----:B------:R-:W-:Y:S01]  /*2e10*/  IMAD.IADD R217, R217, 0x1, R218 ;  /* 0x00000001d9d97824 */ /* 0x000fe200078e02da */
[----:B------:R-:W1:Y:S01]  /*2e20*/  LDCU UR6, c[0x0][0x440] ;  /* 0x00008800ff0677ac */ /* 0x000e620008000800 */
[----:B------:R2:W2:Y:S01]  /*2e30*/  LDSM.16.M88.4 R132, [R220+0x14000] ;  /* 0x01400000dc84783b */ /* 0x0004a20000000200 */
[----:B------:R-:W2:Y:S03]  /*2e40*/  LDCU UR9, c[0x0][0x504] ;  /* 0x0000a080ff0977ac */ /* 0x000ea60008000800 */
[----:B------:R2:W2:Y:S01]  /*2e50*/  LDSM.16.M88.4 R148, [R220+0x15000] ;  /* 0x01500000dc94783b */ /* 0x0004a20000000200 */
[----:B------:R-:W2:Y:S03]  /*2e60*/  LDCU UR8, c[0x0][0x508] ;  /* 0x0000a100ff0877ac */ /* 0x000ea60008000800 */
[----:B------:R2:W2:Y:S01]  /*2e70*/  LDSM.16.M88.4 R164, [R220+0x16000] ;  /* 0x01600000dca4783b */ /* 0x0004a20000000200 */
[----:B------:R-:W2:Y:S03]  /*2e80*/  LDCU UR7, c[0x0][0x3e0] ;  /* 0x00007c00ff0777ac */ /* 0x000ea60008000800 */
[----:B------:R2:W2:Y:S01]  /*2e90*/  LDSM.16.M88.4 R180, [R220+0x17000] ;  /* 0x01700000dcb4783b */ /* 0x0004a20000000200 */
[----:B------:R-:W2:Y:S03]  /*2ea0*/  LDCU UR11, c[0x0][0x45c] ;  /* 0x00008b80ff0b77ac */ /* 0x000ea60008000800 */
[----:B------:R2:W2:Y:S01]  /*2eb0*/  LDSM.16.M88.4 R136, [R3+0x14000] ;  /* 0x014000000388783b */ /* 0x0004a20000000200 */
[----:B-1----:R-:W-:-:S03]  /*2ec0*/  USHF.L.U32 UR12, UR12, 0x6, URZ ;  /* 0x000000060c0c7899 */ /* 0x002fc600080006ff */
[----:B------:R1:W1:Y:S04]  /*2ed0*/  LDSM.16.M88.4 R152, [R3+0x15000] ;  /* 0x015000000398783b */ /* 0x0002680000000200 */
[----:B------:R1:W1:Y:S04]  /*2ee0*/  LDSM.16.M88.4 R168, [R3+0x16000] ;  /* 0x0160000003a8783b */ /* 0x0002680000000200 */
[----:B------:R1:W1:Y:S04]  /*2ef0*/  LDSM.16.M88.4 R184, [R3+0x17000] ;  /* 0x0170000003b8783b */ /* 0x0002680000000200 */
[----:B------:R-:W1:Y:S04]  /*2f00*/  LDSM.16.M88.4 R188, [R188+0x3000] ;  /* 0x00300000bcbc783b */ /* 0x000e680000000200 */
[----:B---34-:R-:W1:Y:S02]  /*2f10*/  LDSM.16.M88.4 R192, [R192+0x3000] ;  /* 0x00300000c0c0783b */ /* 0x018e640000000200 */
.L_x_131:
[----:B------:R-:W0:Y:S01]  /*2f20*/  LDGDEPBAR ;  /* 0x00000000000079af */ /* 0x000e220000000000 */
[----:B------:R-:W-:Y:S01]  /*2f30*/  IMAD.U32 R68, RZ, RZ, UR16 ;  /* 0x00000010ff447e24 */ /* 0x000fe2000f8e00ff */
[----:B------:R-:W-:Y:S01]  /*2f40*/  USHF.L.U32 UR10, UR30, 0x6, URZ ;  /* 0x000000061e0a7899 */ /* 0x000fe200080006ff */
[----:B------:R-:W-:Y:S01]  /*2f50*/  IMAD.U32 R69, RZ, RZ, UR15 ;  /* 0x0000000fff457e24 */ /* 0x000fe2000f8e00ff */
[----:B------:R-:W-:Y:S04]  /*2f60*/  DEPBAR.LE SB0, 0x0 ;  /* 0x000080000000791a */ /* 0x000fe80000000000 */
[----:B------:R-:W-:Y:S06]  /*2f70*/  BAR.SYNC.DEFER_BLOCKING 0x0 ;  /* 0x0000000000007b1d */ /* 0x000fec0000010000 */
[----:B-1----:R-:W-:Y:S04]  /*2f80*/  LDSM.16.M88.4 R8, [R219] ;  /* 0x00000000db08783b */ /* 0x002fe80000000200 */
[----:B------:R-:W3:Y:S04]  /*2f90*/  LDSM.16.M88.4 R44, [R220+0x10000] ;  /* 0x01000000dc2c783b */ /* 0x000ee80000000200 */
[----:B------:R-:W-:Y:S04]  /*2fa0*/  LDSM.16.M88.4 R48, [R216] ;  /* 0x00000000d830783b */ /* 0x000fe80000000200 */
[----:B-----5:R-:W4:Y:S04]  /*2fb0*/  LDSM.16.M88.4 R52, [R3+0x10000] ;  /* 0x010000000334783b */ /* 0x020f280000000200 */
[----:B------:R-:W-:Y:S04]  /*2fc0*/  LDSM.16.M88.4 R56, [R218] ;  /* 0x00000000da38783b */ /* 0x000fe80000000200 */
[----:B------:R-:W2:Y:S04]  /*2fd0*/  LDSM.16.M88.4 R60, [R2+0x10000] ;  /* 0x01000000023c783b */ /* 0x000ea80000000200 */
[----:B------:R-:W-:Y:S01]  /*2fe0*/  LDSM.16.M88.4 R64, [R0+0x10000] ;  /* 0x010000000040783b */ /* 0x000fe20000000200 */
[C---:B---3--:R-:W-:Y:S08]  /*2ff0*/  HMMA.16816.F32 R4, R8.reuse, R44, RZ ;  /* 0x0000002c0804723c */ /* 0x048ff000000018ff */
[----:B------:R-:W-:Y:S01]  /*3000*/  HMMA.16816.F32 R8, R8, R46, RZ ;  /* 0x0000002e0808723c */ /* 0x000fe200000018ff */
[----:B------:R-:W3:Y:S11]  /*3010*/  LDSM.16.M88.4 R44, [R217] ;  /* 0x00000000d92c783b */ /* 0x000ef60000000200 */
[C---:B----4-:R-:W-:Y:S05]  /*3020*/  HMMA.16816.F32 R4, R48.reuse, R52, R4 ;  /* 0x000000343004723c */ /* 0x050fea0000001804 */
[C---:B------:R-:W-:Y:S03]  /*3030*/  LEA R52, P0, R229.reuse, R68, 0x2 ;  /* 0x00000044e5347211 */ /* 0x040fe600078010ff */
[----:B------:R-:W-:Y:S01]  /*3040*/  HMMA.16816.F32 R8, R48, R54, R8 ;  /* 0x000000363008723c */ /* 0x000fe20000001808 */
[----:B------:R-:W-:Y:S02]  /*3050*/  LDSM.16.M88.4 R48, [R219+0x2000] ;  /* 0x00200000db30783b */ /* 0x000fe40000000200 */
[----:B------:R-:W-:Y:S02]  /*3060*/  LEA.HI.X R53, R229, R69, RZ, 0x2, P0 ;  /* 0x00000045e5357211 */ /* 0x000fe400000f14ff */
[----:B------:R-:W-:Y:S03]  /*3070*/  ISETP.LE.AND P0, PT, R234, UR10, PT ;  /* 0x0000000aea007c0c */ /* 0x000fe6000bf03270 */
[----:B-----5:R-:W5:Y:S04]  /*3080*/  LDG.E R69, desc[UR22][R52.64] ;  /* 0x0000001634457981 */ /* 0x020f68000c1e1900 */
[C---:B--2---:R-:W-:Y:S01]  /*3090*/  HMMA.16816.F32 R4, R56.reuse, R60, R4 ;  /* 0x0000003c3804723c */ /* 0x044fe20000001804 */
[----:B------:R2:W5:Y:S07]  /*30a0*/  LDG.E R68, desc[UR22][R52.64+0x20] ;  /* 0x0000201634447981 */ /* 0x00056e000c1e1900 */
[----:B------:R-:W-:Y:S01]  /*30b0*/  HMMA.16816.F32 R8, R56, R62, R8 ;  /* 0x0000003e3808723c */ /* 0x000fe20000001808 */
[----:B------:R-:W-:Y:S04]  /*30c0*/  LDSM.16.M88.4 R56, [R216+0x2000] ;  /* 0x00200000d838783b */ /* 0x000fe80000000200 */
[----:B------:R-:W-:Y:S07]  /*30d0*/  LDSM.16.M88.4 R60, [R3+0x11000] ;  /* 0x01100000033c783b */ /* 0x000fee0000000200 */
[C---:B---3--:R-:W-:Y:S01]  /*30e0*/  HMMA.16816.F32 R4, R44.reuse, R64, R4 ;  /* 0x000000402c04723c */ /* 0x048fe20000001804 */
[----:B--2---:R-:W2:Y:S07]  /*30f0*/  LDSM.16.M88.4 R52, [R220+0x11000] ;  /* 0x01100000dc34783b */ /* 0x004eae0000000200 */
[----:B------:R-:W-:Y:S01]  /*3100*/  HMMA.16816.F32 R8, R44, R66, R8 ;  /* 0x000000422c08723c */ /* 0x000fe20000001808 */
[----:B------:R-:W-:Y:S04]  /*3110*/  LDSM.16.M88.4 R44, [R218+0x2000] ;  /* 0x00200000da2c783b */ /* 0x000fe80000000200 */
[----:B------:R-:W3:Y:S07]  /*3120*/  LDSM.16.M88.4 R64, [R2+0x11000] ;  /* 0x011000000240783b */ /* 0x000eee0000000200 */
[C---:B--2---:R-:W-:Y:S08]  /*3130*/  HMMA.16816.F32 R4, R48.reuse, R52, R4 ;  /* 0x000000343004723c */ /* 0x044ff00000001804 */
[----:B------:R-:W-:Y:S01]  /*3140*/  HMMA.16816.F32 R8, R48, R54, R8 ;  /* 0x000000363008723c */ /* 0x000fe20000001808 */
[----:B------:R-:W-:Y:S04]  /*3150*/  LDSM.16.M88.4 R48, [R217+0x2000] ;  /* 0x00200000d930783b */ /* 0x000fe80000000200 */
[----:B------:R-:W2:Y:S07]  /*3160*/  LDSM.16.M88.4 R52, [R0+0x11000] ;  /* 0x011000000034783b */ /* 0x000eae0000000200 */
[C---:B------:R-:W-:Y:S08]  /*3170*/  HMMA.16816.F32 R4, R56.reuse, R60, R4 ;  /* 0x0000003c3804723c */ /* 0x040ff00000001804 */
[----:B------:R-:W-:Y:S01]  /*3180*/  HMMA.16816.F32 R8, R56, R62, R8 ;  /* 0x0000003e3808723c */ /* 0x000fe20000001808 */
[----:B------:R-:W-:Y:S04]  /*3190*/  LDSM.16.M88.4 R56, [R219+0x4000] ;  /* 0x00400000db38783b */ /* 0x000fe80000000200 */
[----:B------:R-:W4:Y:S07]  /*31a0*/  LDSM.16.M88.4 R60, [R220+0x12000] ;  /* 0x01200000dc3c783b */ /* 0x000f2e0000000200 */
[C---:B---3--:R-:W-:Y:S08]  /*31b0*/  HMMA.16816.F32 R4, R44.reuse, R64, R4 ;  /* 0x000000402c04723c */ /* 0x048ff00000001804 */
[----:B------:R-:W-:Y:S01]  /*31c0*/  HMMA.16816.F32 R8, R44, R66, R8 ;  /* 0x000000422c08723c */ /* 0x000fe20000001808 */
[----:B------:R-:W-:Y:S04]  /*31d0*/  LDSM.16.M88.4 R44, [R216+0x4000] ;  /* 0x00400000d82c783b */ /* 0x000fe80000000200 */
[----:B------:R-:W3:Y:S07]  /*31e0*/  LDSM.16.M88.4 R64, [R3+0x12000] ;  /* 0x012000000340783b */ /* 0x000eee0000000200 */
[C---:B--2---:R-:W-:Y:S08]  /*31f0*/  HMMA.16816.F32 R4, R48.reuse, R52, R4 ;  /* 0x000000343004723c */ /* 0x044ff00000001804 */
[----:B------:R-:W-:Y:S01]  /*3200*/  HMMA.16816.F32 R8, R48, R54, R8 ;  /* 0x000000363008723c */ /* 0x000fe20000001808 */
[----:B------:R-:W-:Y:S04]  /*3210*/  LDSM.16.M88.4 R48, [R218+0x4000] ;  /* 0x00400000da30783b */ /* 0x000fe80000000200 */
[----:B------:R-:W2:Y:S07]  /*3220*/  LDSM.16.M88.4 R52, [R2+0x12000] ;  /* 0x012000000234783b */ /* 0x000eae0000000200 */
[C---:B----4-:R-:W-:Y:S08]  /*3230*/  HMMA.16816.F32 R4, R56.reuse, R60, R4 ;  /* 0x0000003c3804723c */ /* 0x050ff00000001804 */
        /* <DEDUP_REMOVED lines=20> */
[----:B------:R-:W-:Y:S11]  /*3380*/  HMMA.16816.F32 R8, R48, R54, R8 ;  /* 0x000000363008723c */ /* 0x000ff60000001808 */
[----:B------:R-:W-:Y:S01]  /*3390*/  @!UPT UIADD3 URZ, UPT, UPT, URZ, URZ, URZ ;  /* 0x000000fffffff290 */ /* 0x000fe2000fffe0ff */
[C---:B----4-:R-:W-:Y:S08]  /*33a0*/  HMMA.16816.F32 R4, R56.reuse, R60, R4 ;  /* 0x0000003c3804723c */ /* 0x050ff00000001804 */
[----:B------:R-:W-:Y:S11]  /*33b0*/  HMMA.16816.F32 R8, R56, R62, R8 ;  /* 0x0000003e3808723c */ /* 0x000ff60000001808 */
[----:B------:R-:W-:Y:S01]  /*33c0*/  @!UPT UIADD3 URZ, UPT, UPT, URZ, URZ, URZ ;  /* 0x000000fffffff290 */ /* 0x000fe2000fffe0ff */
[C---:B---3--:R-:W-:Y:S08]  /*33d0*/  HMMA.16816.F32 R4, R44.reuse, R64, R4 ;  /* 0x000000402c04723c */ /* 0x048ff00000001804 */
[----:B------:R-:W-:Y:S01]  /*33e0*/  HMMA.16816.F32 R8, R44, R66, R8 ;  /* 0x000000422c08723c */ /* 0x000fe20000001808 */
[----:B------:R-:W-:Y:S08]  /*33f0*/  @!UPT UIADD3 URZ, UPT, UPT, URZ, URZ, URZ ;  /* 0x000000fffffff290 */ /* 0x000ff0000fffe0ff */
[----:B------:R-:W-:Y:S11]  /*3400*/  @!P0 BRA `(.L_x_127) ;  /* 0x00000000002c8947 */ /* 0x000ff60003800000 */
[----:B------:R-:W-:Y:S02]  /*3410*/  USHF.L.U32 UR17, UR29, 0x5, URZ ;  /* 0x000000051d117899 */ /* 0x000fe400080006ff */
[----:B------:R-:W-:Y:S04]  /*3420*/  UIADD3 UR13, UPT, UPT, UR10, 0x40, URZ ;  /* 0x000000400a0d7890 */ /* 0x000fe8000fffe0ff */
[----:B------:R-:W-:Y:S01]  /*3430*/  VIADD R44, R232, UR17 ;  /* 0x00000011e82c7c36 */ /* 0x000fe20008000000 */
[----:B------:R-:W-:Y:S03]  /*3440*/  UIADD3 UR17, UPT, UPT, UR17, 0x20, URZ ;  /* 0x0000002011117890 */ /* 0x000fe6000fffe0ff */
[----:B------:R-:W-:Y:S03]  /*3450*/  VIADD R44, R44, 0x20 ;  /* 0x000000202c2c7836 */ /* 0x000fe60000000000 */
[----:B------:R-:W-:Y:S02]  /*3460*/  ISETP.GT.AND P0, PT, R230, UR17, PT ;  /* 0x00000011e6007c0c */ /* 0x000fe4000bf04270 */
[----:B------:R-:W-:Y:S05]  /*3470*/  IADD3 R44, PT, PT, R44, UR9, -R230 ;  /* 0x000000092c2c7c10 */ /* 0x000fea000fffe8e6 */
[----:B------:R-:W-:Y:S05]  /*3480*/  VIADD R44, R44, 0xffffffe0 ;  /* 0xffffffe02c2c7836 */ /* 0x000fea0000000000 */
[----:B------:R-:W-:Y:S11]  /*3490*/  ISETP.LE.AND P1, PT, R44, UR13, PT ;  /* 0x0000000d2c007c0c */ /* 0x000ff6000bf23270 */
[----:B------:R-:W-:Y:S02]  /*34a0*/  @!UPT UIADD3 URZ, UPT, UPT, URZ, URZ, URZ ;  /* 0x000000fffffff290 */ /* 0x000fe4000fffe0ff */
[----:B------:R-:W-:Y:S05]  /*34b0*/  @!P1 BRA P0, `(.L_x_128) ;  /* 0x0000000000cc9947 */ /* 0x000fea0000000000 */
.L_x_127:
[C-C-:B------:R-:W-:Y:S01]  /*34c0*/  IADD3 R49, PT, PT, R230.reuse, -UR9, -R232.reuse ;  /* 0x80000009e6317c10 */ /* 0x140fe2000fffe8e8 */
[----:B------:R-:W2:Y:S01]  /*34d0*/  S2R R45, SR_TID.X ;  /* 0x00000000002d7919 */ /* 0x000ea20000002100 */
[----:B------:R-:W-:Y:S01]  /*34e0*/  IADD3 R44, PT, PT, R230, UR8, -R232 ;  /* 0x00000008e62c7c10 */ /* 0x000fe2000fffe8e8 */
[----:B------:R-:W-:Y:S02]  /*34f0*/  VIADD R46, R229, UR10 ;  /* 0x0000000ae52e7c36 */ /* 0x000fe40008000000 */
[----:B------:R-:W-:Y:S02]  /*3500*/  IMAD.U32 R50, RZ, RZ, UR29 ;  /* 0x0000001dff327e24 */ /* 0x000fe4000f8e00ff */
[C---:B------:R-:W-:Y:S02]  /*3510*/  IMAD.IADD R49, R46.reuse, 0x1, R49 ;  /* 0x000000012e317824 */ /* 0x040fe400078e0231 */
[----:B------:R-:W-:Y:S03]  /*3520*/  IMAD.IADD R44, R46, 0x1, R44 ;  /* 0x000000012e2c7824 */ /* 0x000fe600078e022c */
[----:B------:R-:W-:Y:S02]  /*3530*/  VIMNMX R51, PT, PT, RZ, R49, !PT ;  /* 0x00000031ff337248 */ /* 0x000fe40007fe0100 */
[----:B------:R-:W-:Y:S02]  /*3540*/  VIADDMNMX R49, R49, 0x8, RZ, !PT ;  /* 0x0000000831317846 */ /* 0x000fe400078001ff */
[C-C-:B------:R-:W-:Y:S02]  /*3550*/  VIADDMNMX R48, R44.reuse, 0x1, R230.reuse, PT ;  /* 0x000000012c307846 */ /* 0x140fe400038001e6 */
[----:B------:R-:W-:Y:S01]  /*3560*/  VIADDMNMX R44, R44, 0x9, R230, PT ;  /* 0x000000092c2c7846 */ /* 0x000fe200038001e6 */
[----:B--2---:R-:W-:Y:S01]  /*3570*/  IMAD.SHL.U32 R47, R45, 0x2, RZ ;  /* 0x000000022d2f7824 */ /* 0x004fe200078e00ff */
[----:B------:R-:W-:Y:S04]  /*3580*/  SHF.R.U32.HI R45, RZ, 0x3, R45 ;  /* 0x00000003ff2d7819 */ /* 0x000fe8000001162d */
[----:B------:R-:W-:Y:S04]  /*3590*/  LOP3.LUT R47, R47, 0x6, RZ, 0xc0, !PT ;  /* 0x000000062f2f7812 */ /* 0x000fe800078ec0ff */
[----:B------:R-:W-:Y:S05]  /*35a0*/  LOP3.LUT R45, R47, 0x70, R45, 0xf8, !PT ;  /* 0x000000702f2d7812 */ /* 0x000fea00078ef82d */
[----:B------:R-:W-:Y:S04]  /*35b0*/  IMAD R50, R50, 0x20, R45 ;  /* 0x0000002032327824 */ /* 0x000fe800078e022d */
[C---:B------:R-:W-:Y:S01]  /*35c0*/  VIADD R47, R50.reuse, 0x1 ;  /* 0x00000001322f7836 */ /* 0x040fe20000000000 */
[C---:B------:R-:W-:Y:S01]  /*35d0*/  ISETP.GE.AND P2, PT, R50.reuse, R51, PT ;  /* 0x000000333200720c */ /* 0x040fe20003f46270 */
[C---:B------:R-:W-:Y:S01]  /*35e0*/  VIADD R46, R50.reuse, 0x8 ;  /* 0x00000008322e7836 */ /* 0x040fe20000000000 */
[C---:B------:R-:W-:Y:S01]  /*35f0*/  ISETP.GE.AND P1, PT, R50.reuse, R49, PT ;  /* 0x000000313200720c */ /* 0x040fe20003f26270 */
[----:B------:R-:W-:Y:S01]  /*3600*/  VIADD R45, R50, 0x9 ;  /* 0x00000009322d7836 */ /* 0x000fe20000000000 */
[-C--:B------:R-:W-:Y:S02]  /*3610*/  ISETP.GE.AND P0, PT, R47, R51.reuse, PT ;  /* 0x000000332f00720c */ /* 0x080fe40003f06270 */
[----:B------:R-:W-:Y:S02]  /*3620*/  FSEL R4, R4, -INF , P2 ;  /* 0xff80000004047808 */ /* 0x000fe40001000000 */
[----:B------:R-:W-:Y:S02]  /*3630*/  FSEL R6, R6, -INF , P1 ;  /* 0xff80000006067808 */ /* 0x000fe40000800000 */
[----:B------:R-:W-:Y:S02]  /*3640*/  FSEL R5, R5, -INF , P0 ;  /* 0xff80000005057808 */ /* 0x000fe40000000000 */
[----:B------:R-:W-:Y:S02]  /*3650*/  ISETP.GE.AND P6, PT, R50, R48, PT ;  /* 0x000000303200720c */ /* 0x000fe40003fc6270 */
[CC--:B------:R-:W-:Y:S02]  /*3660*/  ISETP.GE.AND P4, PT, R46.reuse, R51.reuse, PT ;  /* 0x000000332e00720c */ /* 0x0c0fe40003f86270 */
[----:B------:R-:W-:Y:S02]  /*3670*/  ISETP.GE.AND P3, PT, R45, R51, PT ;  /* 0x000000332d00720c */ /* 0x000fe40003f66270 */
[-C--:B------:R-:W-:Y:S02]  /*3680*/  ISETP.GE.AND P2, PT, R47, R49.reuse, PT ;  /* 0x000000312f00720c */ /* 0x080fe40003f46270 */
[-C--:B------:R-:W-:Y:S02]  /*3690*/  ISETP.GE.AND P1, PT, R46, R49.reuse, PT ;  /* 0x000000312e00720c */ /* 0x080fe40003f26270 */
[----:B------:R-:W-:Y:S02]  /*36a0*/  ISETP.GE.AND P0, PT, R45, R49, PT ;  /* 0x000000312d00720c */ /* 0x000fe40003f06270 */
[----:B------:R-:W-:Y:S02]  /*36b0*/  FSEL R7, R7, -INF , P2 ;  /* 0xff80000007077808 */ /* 0x000fe40001000000 */
[----:B------:R-:W-:Y:S02]  /*36c0*/  FSEL R8, R8, -INF , P4 ;  /* 0xff80000008087808 */ /* 0x000fe40002000000 */
[----:B------:R-:W-:Y:S02]  /*36d0*/  FSEL R9, R9, -INF , P3 ;  /* 0xff80000009097808 */ /* 0x000fe40001800000 */
[----:B------:R-:W-:Y:S02]  /*36e0*/  FSEL R10, R10, -INF , P1 ;  /* 0xff8000000a0a7808 */ /* 0x000fe40000800000 */
[----:B------:R-:W-:Y:S02]  /*36f0*/  FSEL R11, R11, -INF , P0 ;  /* 0xff8000000b0b7808 */ /* 0x000fe40000000000 */
[----:B------:R-:W-:Y:S02]  /*3700*/  FSEL R4, R4, -INF , !P6 ;  /* 0xff80000004047808 */ /* 0x000fe40007000000 */
[----:B------:R-:W-:Y:S02]  /*3710*/  ISETP.GE.AND P5, PT, R50, R44, PT ;  /* 0x0000002c3200720c */ /* 0x000fe40003fa6270 */
[-C--:B------:R-:W-:Y:S02]  /*3720*/  ISETP.GE.AND P2, PT, R47, R48.reuse, PT ;  /* 0x000000302f00720c */ /* 0x080fe40003f46270 */
[CC--:B------:R-:W-:Y:S02]  /*3730*/  ISETP.GE.AND P4, PT, R46.reuse, R48.reuse, PT ;  /* 0x000000302e00720c */ /* 0x0c0fe40003f86270 */
[----:B------:R-:W-:Y:S02]  /*3740*/  ISETP.GE.AND P3, PT, R45, R48, PT ;  /* 0x000000302d00720c */ /* 0x000fe40003f66270 */
[-C--:B------:R-:W-:Y:S02]  /*3750*/  ISETP.GE.AND P1, PT, R47, R44.reuse, PT ;  /* 0x0000002c2f00720c */ /* 0x080fe40003f26270 */
[-C--:B------:R-:W-:Y:S02]  /*3760*/  ISETP.GE.AND P0, PT, R46, R44.reuse, PT ;  /* 0x0000002c2e00720c */ /* 0x080fe40003f06270 */
[----:B------:R-:W-:Y:S02]  /*3770*/  ISETP.GE.AND P6, PT, R45, R44, PT ;  /* 0x0000002c2d00720c */ /* 0x000fe40003fc6270 */
[----:B------:R-:W-:Y:S02]  /*3780*/  FSEL R6, R6, -INF , !P5 ;  /* 0xff80000006067808 */ /* 0x000fe40006800000 */
[----:B------:R-:W-:Y:S02]  /*3790*/  FSEL R5, R5, -INF , !P2 ;  /* 0xff80000005057808 */ /* 0x000fe40005000000 */
[----:B------:R-:W-:Y:S02]  /*37a0*/  FSEL R8, R8, -INF , !P4 ;  /* 0xff80000008087808 */ /* 0x000fe40006000000 */
[----:B------:R-:W-:Y:S02]  /*37b0*/  FSEL R9, R9, -INF , !P3 ;  /* 0xff80000009097808 */ /* 0x000fe40005800000 */
[----:B------:R-:W-:Y:S02]  /*37c0*/  FSEL R7, R7, -INF , !P1 ;  /* 0xff80000007077808 */ /* 0x000fe40004800000 */
[----:B------:R-:W-:Y:S02]  /*37d0*/  FSEL R10, R10, -INF , !P0 ;  /* 0xff8000000a0a7808 */ /* 0x000fe40004000000 */
[----:B------:R-:W-:Y:S07]  /*37e0*/  FSEL R11, R11, -INF , !P6 ;  /* 0xff8000000b0b7808 */ /* 0x000fee0007000000 */
.L_x_128:
[----:B------:R-:W2:Y:S01]  /*37f0*/  S2R R221, SR_TID.X ;  /* 0x0000000000dd7919 */ /* 0x000ea20000002100 */
[C---:B------:R-:W-:Y:S01]  /*3800*/  FMUL.FTZ R44, R228.reuse, 1.4426950216293334961 ;  /* 0x3fb8aa3be42c7820 */ /* 0x040fe20000410000 */
[----:B------:R-:W-:Y:S01]  /*3810*/  FSETP.NEU.FTZ.AND P0, PT, R228, -INF , PT ;  /* 0xff800000e400780b */ /* 0x000fe20003f1d000 */
[C---:B------:R-:W-:Y:S01]  /*3820*/  FMUL.FTZ R45, R227.reuse, 1.4426950216293334961 ;  /* 0x3fb8aa3be32d7820 */ /* 0x040fe20000410000 */
[----:B------:R-:W-:Y:S01]  /*3830*/  IMAD.MOV.U32 R61, RZ, RZ, 0x240 ;  /* 0x00000240ff3d7424 */ /* 0x000fe200078e00ff */
[----:B------:R-:W-:Y:S01]  /*3840*/  UISETP.GT.AND UP0, UPT, UR30, UR14, UPT ;  /* 0x0000000e1e00728c */ /* 0x000fe2000bf04270 */
[----:B------:R-:W-:Y:S02]  /*3850*/  FSEL R44, R44, RZ, P0 ;  /* 0x000000ff2c2c7208 */ /* 0x000fe40000000000 */
[----:B------:R-:W-:Y:S03]  /*3860*/  FSETP.NEU.FTZ.AND P0, PT, R227, -INF , PT ;  /* 0xff800000e300780b */ /* 0x000fe60003f1d000 */
[--C-:B------:R-:W-:Y:S01]  /*3870*/  FFMA.FTZ R57, R4, UR11, -R44.reuse ;  /* 0x0000000b04397c23 */ /* 0x100fe2000801082c */
[----:B------:R-:W-:Y:S01]  /*3880*/  FSEL R4, R45, RZ, P0 ;  /* 0x000000ff2d047208 */ /* 0x000fe20000000000 */
[--C-:B------:R-:W-:Y:S01]  /*3890*/  FFMA.FTZ R58, R5, UR11, -R44.reuse ;  /* 0x0000000b053a7c23 */ /* 0x100fe2000801082c */
[--C-:B------:R-:W-:Y:S01]  /*38a0*/  FFMA.FTZ R63, R8, UR11, -R44.reuse ;  /* 0x0000000b083f7c23 */ /* 0x100fe2000801082c */
[----:B------:R-:W-:Y:S02]  /*38b0*/  FFMA.FTZ R44, R9, UR11, -R44 ;  /* 0x0000000b092c7c23 */ /* 0x000fe4000801082c */
[--C-:B------:R-:W-:Y:S01]  /*38c0*/  FFMA.FTZ R70, R10, UR11, -R4.reuse ;  /* 0x0000000b0a467c23 */ /* 0x100fe20008010804 */
[--C-:B------:R-:W-:Y:S01]  /*38d0*/  FFMA.FTZ R59, R6, UR11, -R4.reuse ;  /* 0x0000000b063b7c23 */ /* 0x100fe20008010804 */
[--C-:B------:R-:W-:Y:S01]  /*38e0*/  FFMA.FTZ R60, R7, UR11, -R4.reuse ;  /* 0x0000000b073c7c23 */ /* 0x100fe20008010804 */
[----:B------:R-:W-:Y:S01]  /*38f0*/  FFMA.FTZ R4, R11, UR11, -R4 ;  /* 0x0000000b0b047c23 */ /* 0x000fe20008010804 */
[----:B------:R-:W-:Y:S10]  /*3900*/  MUFU.EX2 R57, R57 ;  /* 0x0000003900397308 */ /* 0x000ff40000000800 */
[----:B------:R3:W-:Y:S10]  /*3910*/  MUFU.EX2 R67, R4 ;  /* 0x0000000400437308 */ /* 0x0007f40000000800 */
[----:B------:R-:W4:Y:S10]  /*3920*/  MUFU.EX2 R58, R58 ;  /* 0x0000003a003a7308 */ /* 0x000f340000000800 */
[----:B------:R-:W-:Y:S10]  /*3930*/  MUFU.EX2 R59, R59 ;  /* 0x0000003b003b7308 */ /* 0x000ff40000000800 */
[----:B------:R-:W1:Y:S10]  /*3940*/  MUFU.EX2 R60, R60 ;  /* 0x0000003c003c7308 */ /* 0x000e740000000800 */
[----:B------:R-:W-:Y:S10]  /*3950*/  MUFU.EX2 R63, R63 ;  /* 0x0000003f003f7308 */ /* 0x000ff40000000800 */
[----:B------:R-:W1:Y:S10]  /*3960*/  MUFU.EX2 R64, R44 ;  /* 0x0000002c00407308 */ /* 0x000e740000000800 */
[----:B------:R-:W1:Y:S01]  /*3970*/  MUFU.EX2 R70, R70 ;  /* 0x0000004600467308 */ /* 0x000e620000000800 */
[C---:B--2---:R-:W-:Y:S01]  /*3980*/  IMAD.SHL.U32 R222, R221.reuse, 0x8, RZ ;  /* 0x00000008ddde7824 */ /* 0x044fe200078e00ff */
[--C-:B------:R-:W-:Y:S01]  /*3990*/  SHF.R.U32.HI R81, RZ, 0x3, R221.reuse ;  /* 0x00000003ff517819 */ /* 0x100fe200000116dd */
[C---:B------:R-:W-:Y:S01]  /*39a0*/  IMAD.SHL.U32 R56, R221.reuse, 0x10, RZ ;  /* 0x00000010dd387824 */ /* 0x040fe200078e00ff */
[C---:B------:R-:W-:Y:S01]  /*39b0*/  LOP3.LUT P5, RZ, R221.reuse, 0x4, RZ, 0xc0, !PT ;  /* 0x00000004ddff7812 */ /* 0x040fe200078ac0ff */
[C---:B------:R-:W-:Y:S01]  /*39c0*/  IMAD.SHL.U32 R80, R221.reuse, 0x2, RZ ;  /* 0x00000002dd507824 */ /* 0x040fe200078e00ff */
[----:B------:R-:W-:Y:S01]  /*39d0*/  LOP3.LUT R65, R222, 0xe0, RZ, 0xc0, !PT ;  /* 0x000000e0de417812 */ /* 0x000fe200078ec0ff */
[C---:B------:R-:W-:Y:S01]  /*39e0*/  IMAD.SHL.U32 R82, R221.reuse, 0x4, RZ ;  /* 0x00000004dd527824 */ /* 0x040fe200078e00ff */
[----:B------:R-:W-:Y:S01]  /*39f0*/  LOP3.LUT R5, R56, 0x600, RZ, 0xc0, !PT ;  /* 0x0000060038057812 */ /* 0x000fe200078ec0ff */
[----:B------:R-:W-:Y:S01]  /*3a00*/  IMAD.SHL.U32 R83, R221, 0x20, RZ ;  /* 0x00000020dd537824 */ /* 0x000fe200078e00ff */
[----:B------:R-:W-:Y:S01]  /*3a10*/  LOP3.LUT R65, R65, 0x18, R221, 0xf8, !PT ;  /* 0x0000001841417812 */ /* 0x000fe200078ef8dd */
[----:B------:R-:W-:Y:S01]  /*3a20*/  IMAD.SHL.U32 R84, R221, 0x40, RZ ;  /* 0x00000040dd547824 */ /* 0x000fe200078e00ff */
[----:B---3--:R-:W-:Y:S02]  /*3a30*/  LOP3.LUT R4, R5, 0x6, R80, 0xf8, !PT ;  /* 0x0000000605047812 */ /* 0x008fe400078ef850 */
[----:B------:R-:W-:Y:S02]  /*3a40*/  LOP3.LUT R65, R65, 0x10, R81, 0x78, !PT ;  /* 0x0000001041417812 */ /* 0x000fe400078e7851 */
[----:B------:R-:W-:Y:S02]  /*3a50*/  LOP3.LUT R62, R82, 0x20, RZ, 0xc0, !PT ;  /* 0x00000020523e7812 */ /* 0x000fe400078ec0ff */
[----:B------:R-:W-:Y:S02]  /*3a60*/  LOP3.LUT R65, R4, R65, RZ, 0xfc, !PT ;  /* 0x0000004104417212 */ /* 0x000fe400078efcff */
[----:B------:R-:W-:Y:S02]  /*3a70*/  SEL R61, R61, 0x1c0, !P5 ;  /* 0x000001c03d3d7807 */ /* 0x000fe40006800000 */
[C---:B------:R-:W-:Y:S02]  /*3a80*/  LEA R66, R65.reuse, UR28, 0x1 ;  /* 0x0000001c41427c11 */ /* 0x040fe4000f8e08ff */
[----:B----4-:R-:W-:Y:S02]  /*3a90*/  F2FP.F16.F32.PACK_AB R7, R58, R57 ;  /* 0x000000393a07723e */ /* 0x010fe400000000ff */
[----:B------:R-:W-:Y:S01]  /*3aa0*/  LEA R65, R65, UR4, 0x1 ;  /* 0x0000000441417c11 */ /* 0x000fe2000f8e08ff */
[----:B------:R-:W-:Y:S01]  /*3ab0*/  IMAD.IADD R62, R66, 0x1, -R62 ;  /* 0x00000001423e7824 */ /* 0x000fe200078e0a3e */
[----:B-1----:R-:W-:Y:S01]  /*3ac0*/  F2FP.F16.F32.PACK_AB R6, R60, R59 ;  /* 0x0000003b3c06723e */ /* 0x002fe200000000ff */
[----:B------:R-:W-:Y:S01]  /*3ad0*/  IMAD.IADD R66, R66, 0x1, R61 ;  /* 0x0000000142427824 */ /* 0x000fe200078e023d */
[----:B------:R-:W-:Y:S01]  /*3ae0*/  F2FP.F16.F32.PACK_AB R5, R64, R63 ;  /* 0x0000003f4005723e */ /* 0x000fe200000000ff */
[----:B------:R-:W-:Y:S01]  /*3af0*/  STS [R65+0x15000], R7 ;  /* 0x0150000741007388 */ /* 0x000fe20000000800 */
[----:B------:R-:W-:Y:S01]  /*3b00*/  F2FP.F16.F32.PACK_AB R4, R67, R70 ;  /* 0x000000464304723e */ /* 0x000fe200000000ff */
[----:B------:R-:W-:Y:S01]  /*3b10*/  IMAD.IADD R61, R61, 0x1, R62 ;  /* 0x000000013d3d7824 */ /* 0x000fe200078e023e */
[----:B------:R-:W-:Y:S01]  /*3b20*/  SHF.R.U32.HI R223, RZ, 0x2, R221 ;  /* 0x00000002ffdf7819 */ /* 0x000fe200000116dd */
[----:B------:R-:W-:Y:S01]  /*3b30*/  STS [R66], R6 ;  /* 0x0000000642007388 */ /* 0x000fe20000000800 */
[----:B------:R-:W-:Y:S02]  /*3b40*/  LOP3.LUT R80, R80, 0x20, RZ, 0xc0, !PT ;  /* 0x0000002050507812 */ /* 0x000fe400078ec0ff */
[----:B------:R-:W-:Y:S01]  /*3b50*/  LOP3.LUT R235, R222, 0x38, RZ, 0xc0, !PT ;  /* 0x00000038deeb7812 */ /* 0x000fe200078ec0ff */
[----:B------:R-:W-:Y:S04]  /*3b60*/  STS [R62+0x10], R5 ;  /* 0x000010053e007388 */ /* 0x000fe80000000800 */
[----:B------:R-:W-:Y:S04]  /*3b70*/  STS [R61+0x10], R4 ;  /* 0x000010043d007388 */ /* 0x000fe80000000800 */
[----:B------:R-:W1:Y:S08]  /*3b80*/  LDSM.16.M88.4 R8, [R219+0x8000] ;  /* 0x00800000db08783b */ /* 0x000e700000000200 */
[----:B------:R-:W2:Y:S08]  /*3b90*/  LDSM.16.M88.4 R44, [R216+0x8000] ;  /* 0x00800000d82c783b */ /* 0x000eb00000000200 */
[----:B------:R-:W3:Y:S08]  /*3ba0*/  LDSM.16.M88.4 R48, [R218+0x8000] ;  /* 0x00800000da30783b */ /* 0x000ef00000000200 */
[----:B------:R-:W4:Y:S01]  /*3bb0*/  LDSM.16.M88.4 R52, [R217+0x8000] ;  /* 0x00800000d934783b */ /* 0x000f220000000200 */
[C---:B-1----:R-:W-:Y:S08]  /*3bc0*/  HMMA.16816.F32 R4, R8.reuse, R132, RZ ;  /* 0x000000840804723c */ /* 0x042ff000000018ff */
[----:B------:R-:W-:Y:S11]  /*3bd0*/  HMMA.16816.F32 R8, R8, R134, RZ ;  /* 0x000000860808723c */ /* 0x000ff600000018ff */
[----:B------:R-:W-:Y:S01]  /*3be0*/  @!UPT UIADD3 URZ, UPT, UPT, URZ, URZ, URZ ;  /* 0x000000fffffff290 */ /* 0x000fe2000fffe0ff */
[C---:B--2---:R-:W-:Y:S08]  /*3bf0*/  HMMA.16816.F32 R4, R44.reuse, R136, R4 ;  /* 0x000000882c04723c */ /* 0x044ff00000001804 */
[----:B------:R-:W-:Y:S01]  /*3c00*/  HMMA.16816.F32 R8, R44, R138, R8 ;  /* 0x0000008a2c08723c */ /* 0x000fe20000001808 */
[----:B------:R-:W1:Y:S11]  /*3c10*/  LDSM.16.M88.4 R44, [R219+0xa000] ;  /* 0x00a00000db2c783b */ /* 0x000e760000000200 */
[C---:B---3--:R-:W-:Y:S08]  /*3c20*/  HMMA.16816.F32 R4, R48.reuse, R140, R4 ;  /* 0x0000008c3004723c */ /* 0x048ff00000001804 */
[----:B------:R-:W-:Y:S01]  /*3c30*/  HMMA.16816.F32 R8, R48, R142, R8 ;  /* 0x0000008e3008723c */ /* 0x000fe20000001808 */
[----:B------:R-:W2:Y:S11]  /*3c40*/  LDSM.16.M88.4 R48, [R216+0xa000] ;  /* 0x00a00000d830783b */ /* 0x000eb60000000200 */
[C---:B----4-:R-:W-:Y:S08]  /*3c50*/  HMMA.16816.F32 R4, R52.reuse, R144, R4 ;  /* 0x000000903404723c */ /* 0x050ff00000001804 */
        /* <DEDUP_REMOVED lines=30> */
[----:B------:R-:W-:Y:S03]  /*3e40*/  HMMA.16816.F32 R8, R44, R186, R8 ;  /* 0x000000ba2c08723c */ /* 0x000fe60000001808 */
[----:B------:R-:W-:Y:S02]  /*3e50*/  LOP3.LUT R44, R83, 0xe0, RZ, 0xc0, !PT ;  /* 0x000000e0532c7812 */ /* 0x000fe400078ec0ff */
[----:B------:R-:W-:Y:S02]  /*3e60*/  LOP3.LUT R45, R84, 0x200, RZ, 0xc0, !PT ;  /* 0x00000200542d7812 */ /* 0x000fe400078ec0ff */
[----:B------:R-:W-:Y:S02]  /*3e70*/  LOP3.LUT R56, R44, 0x100, R56, 0xf8, !PT ;  /* 0x000001002c387812 */ /* 0x000fe400078ef838 */
[----:B------:R-:W-:Y:S02]  /*3e80*/  LOP3.LUT R47, R84, 0x1c0, RZ, 0xc0, !PT ;  /* 0x000001c0542f7812 */ /* 0x000fe400078ec0ff */
[----:B------:R-:W-:Y:S01]  /*3e90*/  SHF.R.U32.HI R46, RZ, 0x3, R56 ;  /* 0x00000003ff2e7819 */ /* 0x000fe20000011638 */
[C---:B--2---:R-:W-:Y:S05]  /*3ea0*/  HMMA.16816.F32 R4, R48.reuse, R188, R4 ;  /* 0x000000bc3004723c */ /* 0x044fea0000001804 */
[----:B------:R-:W-:Y:S02]  /*3eb0*/  LOP3.LUT R47, R47, 0x38, R223, 0xf8, !PT ;  /* 0x000000382f2f7812 */ /* 0x000fe400078ef8df */
[C---:B------:R-:W-:Y:S01]  /*3ec0*/  LOP3.LUT R44, R221.reuse, 0x8, RZ, 0xc0, !PT ;  /* 0x00000008dd2c7812 */ /* 0x040fe200078ec0ff */
[----:B------:R-:W-:Y:S03]  /*3ed0*/  HMMA.16816.F32 R8, R48, R190, R8 ;  /* 0x000000be3008723c */ /* 0x000fe60000001808 */
[----:B------:R-:W-:Y:S01]  /*3ee0*/  IMAD.SHL.U32 R48, R221, 0x100, RZ ;  /* 0x00000100dd307824 */ /* 0x000fe200078e00ff */
[----:B------:R-:W-:Y:S02]  /*3ef0*/  LOP3.LUT R47, R47, 0x38, R222, 0x78, !PT ;  /* 0x000000382f2f7812 */ /* 0x000fe400078e78de */
[----:B------:R-:W-:Y:S02]  /*3f00*/  LOP3.LUT R44, R44, 0x38, R46, 0x78, !PT ;  /* 0x000000382c2c7812 */ /* 0x000fe400078e782e */
[----:B------:R-:W-:Y:S02]  /*3f10*/  LOP3.LUT R45, R45, 0x1000, R48, 0xf8, !PT ;  /* 0x000010002d2d7812 */ /* 0x000fe400078ef830 */
[----:B------:R-:W-:Y:S02]  /*3f20*/  LOP3.LUT R44, R44, R56, RZ, 0x3c, !PT ;  /* 0x000000382c2c7212 */ /* 0x000fe400078e3cff */
[C---:B---3--:R-:W-:Y:S05]  /*3f30*/  HMMA.16816.F32 R4, R52.reuse, R192, R4 ;  /* 0x000000c03404723c */ /* 0x048fea0000001804 */
[----:B------:R-:W-:Y:S02]  /*3f40*/  LOP3.LUT R45, R45, R47, RZ, 0xfc, !PT ;  /* 0x0000002f2d2d7212 */ /* 0x000fe400078efcff */
[C---:B------:R-:W-:Y:S01]  /*3f50*/  LEA R225, R44.reuse, UR4, 0x1 ;  /* 0x000000042ce17c11 */ /* 0x040fe2000f8e08ff */
[----:B------:R-:W-:Y:S03]  /*3f60*/  HMMA.16816.F32 R8, R52, R194, R8 ;  /* 0x000000c23408723c */ /* 0x000fe60000001808 */
[----:B------:R-:W-:Y:S02]  /*3f70*/  LEA R224, R45, UR4, 0x1 ;  /* 0x000000042de07c11 */ /* 0x000fe4000f8e08ff */
[----:B------:R-:W-:Y:S05]  /*3f80*/  LEA R46, R44, UR28, 0x1 ;  /* 0x0000001c2c2e7c11 */ /* 0x000fea000f8e08ff */
[----:B------:R-:W-:Y:S02]  /*3f90*/  VIADD R85, R46, 0x20 ;  /* 0x000000202e557836 */ /* 0x000fe40000000000 */
[C---:B-----5:R-:W-:Y:S01]  /*3fa0*/  FADD.FTZ R4, -R69.reuse, R4 ;  /* 0x0000000445047221 */ /* 0x060fe20000010100 */
[----:B------:R-:W-:Y:S01]  /*3fb0*/  FADD.FTZ R5, -R69, R5 ;  /* 0x0000000545057221 */ /* 0x000fe20000010100 */
        /* <DEDUP_REMOVED lines=8> */
[----:B------:R-:W-:Y:S01]  /*4040*/  F2FP.F16.F32.PACK_AB R4, R5, R4 ;  /* 0x000000040504723e */ /* 0x000fe200000000ff */
[C---:B------:R-:W-:Y:S01]  /*4050*/  FADD.FTZ R10, -R68.reuse, R10 ;  /* 0x0000000a440a7221 */ /* 0x040fe20000010100 */
[----:B------:R-:W-:Y:S01]  /*4060*/  FADD.FTZ R11, -R68, R11 ;  /* 0x0000000b440b7221 */ /* 0x000fe20000010100 */
[----:B------:R-:W-:Y:S01]  /*4070*/  FMUL.FTZ R8, R63, R8 ;  /* 0x000000083f087220 */ /* 0x000fe20000410000 */
[----:B------:R-:W-:Y:S01]  /*4080*/  FMUL.FTZ R9, R64, R9 ;  /* 0x0000000940097220 */ /* 0x000fe20000410000 */
[----:B------:R-:W-:Y:S01]  /*4090*/  F2FP.F16.F32.PACK_AB R6, R7, R6 ;  /* 0x000000060706723e */ /* 0x000fe200000000ff */
[----:B------:R-:W-:Y:S01]  /*40a0*/  STS [R65+0x14000], R4 ;  /* 0x0140000441007388 */ /* 0x000fe20000000800 */
[----:B------:R-:W-:Y:S01]  /*40b0*/  FMUL.FTZ R10, R70, R10 ;  /* 0x0000000a460a7220 */ /* 0x000fe20000410000 */
[----:B------:R-:W-:Y:S01]  /*40c0*/  FMUL.FTZ R11, R67, R11 ;  /* 0x0000000b430b7220 */ /* 0x000fe20000410000 */
[----:B------:R-:W-:Y:S01]  /*40d0*/  F2FP.F16.F32.PACK_AB R8, R9, R8 ;  /* 0x000000080908723e */ /* 0x000fe200000000ff */
[----:B------:R-:W-:Y:S01]  /*40e0*/  STS [R66+-0x1000], R6 ;  /* 0xfff0000642007388 */ /* 0x000fe20000000800 */
[----:B------:R-:W-:Y:S02]  /*40f0*/  @P5 VIADD R85, R46, 0xffffffe0 ;  /* 0xffffffe02e555836 */ /* 0x000fe40000000000 */
[----:B------:R-:W-:Y:S01]  /*4100*/  F2FP.F16.F32.PACK_AB R10, R11, R10 ;  /* 0x0000000a0b0a723e */ /* 0x000fe200000000ff */
[----:B------:R-:W-:Y:S04]  /*4110*/  STS [R62+-0xff0], R8 ;  /* 0xfff010083e007388 */ /* 0x000fe80000000800 */
[----:B------:R-:W-:Y:S01]  /*4120*/  STS [R61+-0xff0], R10 ;  /* 0xfff0100a3d007388 */ /* 0x000fe20000000800 */
[----:B------:R-:W-:Y:S06]  /*4130*/  BAR.SYNC.DEFER_BLOCKING 0x0 ;  /* 0x0000000000007b1d */ /* 0x000fec0000010000 */
[----:B------:R-:W-:Y:S08]  /*4140*/  LDSM.16.MT88.4 R4, [R225+0x15000] ;  /* 0x01500000e104783b */ /* 0x000ff00000004200 */
[----:B------:R-:W1:Y:S08]  /*4150*/  LDSM.16.MT88.4 R8, [R224+0x8000] ;  /* 0x00800000e008783b */ /* 0x000e700000004200 */
[----:B------:R-:W2:Y:S08]  /*4160*/  LDSM.16.MT88.4 R44, [R85] ;  /* 0x00000000552c783b */ /* 0x000eb00000004200 */
[----:B------:R-:W3:Y:S08]  /*4170*/  LDSM.16.MT88.4 R48, [R224+0xc000] ;  /* 0x00c00000e030783b */ /* 0x000ef00000004200 */
[----:B------:R-:W-:Y:S08]  /*4180*/  LDSM.16.MT88.4 R52, [R225+0x15400] ;  /* 0x01540000e134783b */ /* 0x000ff00000004200 */
[----:B------:R-:W4:Y:S01]  /*4190*/  LDSM.16.MT88.4 R56, [R224+0x8800] ;  /* 0x00880000e038783b */ /* 0x000f220000004200 */
[-C--:B-1----:R-:W-:Y:S07]  /*41a0*/  HMMA.16816.F32 R12, R4, R8.reuse, R12 ;  /* 0x00000008040c723c */ /* 0x082fee000000180c */
[----:B------:R-:W1:Y:S01]  /*41b0*/  LDSM.16.MT88.4 R60, [R85+0x400] ;  /* 0x00040000553c783b */ /* 0x000e620000004200 */
[C---:B--2---:R-:W-:Y:S07]  /*41c0*/  HMMA.16816.F32 R16, R44.reuse, R8, R16 ;  /* 0x000000082c10723c */ /* 0x044fee0000001810 */
[----:B------:R-:W2:Y:S01]  /*41d0*/  LDSM.16.MT88.4 R64, [R224+0xc800] ;  /* 0x00c80000e040783b */ /* 0x000ea20000004200 */
[-C--:B------:R-:W-:Y:S07]  /*41e0*/  HMMA.16816.F32 R20, R44, R10.reuse, R20 ;  /* 0x0000000a2c14723c */ /* 0x080fee0000001814 */
[----:B------:R-:W-:Y:S01]  /*41f0*/  LDSM.16.MT88.4 R68, [R224+0x9000] ;  /* 0x00900000e044783b */ /* 0x000fe20000004200 */
[C---:B------:R-:W-:Y:S07]  /*4200*/  HMMA.16816.F32 R24, R4.reuse, R10, R24 ;  /* 0x0000000a0418723c */ /* 0x040fee0000001818 */
[----:B------:R-:W2:Y:S01]  /*4210*/  LDSM.16.MT88.4 R8, [R225+0x15800] ;  /* 0x01580000e108783b */ /* 0x000ea20000004200 */
[-C--:B---3--:R-:W-:Y:S07]  /*4220*/  HMMA.16816.F32 R28, R4, R48.reuse, R28 ;  /* 0x00000030041c723c */ /* 0x088fee000000181c */
[----:B------:R-:W3:Y:S01]  /*4230*/  LDSM.16.MT88.4 R72, [R85+0x800] ;  /* 0x000800005548783b */ /* 0x000ee20000004200 */
[C---:B------:R-:W-:Y:S07]  /*4240*/  HMMA.16816.F32 R32, R44.reuse, R48, R32 ;  /* 0x000000302c20723c */ /* 0x040fee0000001820 */
[----:B------:R-:W3:Y:S01]  /*4250*/  LDSM.16.MT88.4 R76, [R224+0xd000] ;  /* 0x00d00000e04c783b */ /* 0x000ee20000004200 */
[-C--:B------:R-:W-:Y:S07]  /*4260*/  HMMA.16816.F32 R36, R44, R50.reuse, R36 ;  /* 0x000000322c24723c */ /* 0x080fee0000001824 */
[----:B------:R-:W-:Y:S01]  /*4270*/  LDSM.16.MT88.4 R44, [R224+0x9800] ;  /* 0x00980000e02c783b */ /* 0x000fe20000004200 */
[----:B------:R-:W-:Y:S07]  /*4280*/  HMMA.16816.F32 R40, R4, R50, R40 ;  /* 0x000000320428723c */ /* 0x000fee0000001828 */
[----:B------:R-:W3:Y:S01]  /*4290*/  LDSM.16.MT88.4 R4, [R225+0x15c00] ;  /* 0x015c0000e104783b */ /* 0x000ee20000004200 */
[-C--:B----4-:R-:W-:Y:S07]  /*42a0*/  HMMA.16816.F32 R12, R52, R56.reuse, R12 ;  /* 0x00000038340c723c */ /* 0x090fee000000180c */
[----:B------:R-:W4:Y:S01]  /*42b0*/  LDSM.16.MT88.4 R48, [R85+0xc00] ;  /* 0x000c00005530783b */ /* 0x000f220000004200 */
[C---:B-1----:R-:W-:Y:S08]  /*42c0*/  HMMA.16816.F32 R16, R60.reuse, R56, R16 ;  /* 0x000000383c10723c */ /* 0x042ff00000001810 */
[-C--:B------:R-:W-:Y:S08]  /*42d0*/  HMMA.16816.F32 R20, R60, R58.reuse, R20 ;  /* 0x0000003a3c14723c */ /* 0x080ff00000001814 */
[C---:B------:R-:W-:Y:S01]  /*42e0*/  HMMA.16816.F32 R24, R52.reuse, R58, R24 ;  /* 0x0000003a3418723c */ /* 0x040fe20000001818 */
[----:B------:R-:W1:Y:S07]  /*42f0*/  LDSM.16.MT88.4 R56, [R224+0xd800] ;  /* 0x00d80000e038783b */ /* 0x000e6e0000004200 */
[-C--:B--2---:R-:W-:Y:S01]  /*4300*/  HMMA.16816.F32 R28, R52, R64.reuse, R28 ;  /* 0x00000040341c723c */ /* 0x084fe2000000181c */
[----:B------:R-:W-:Y:S07]  /*4310*/  BAR.SYNC.DEFER_BLOCKING 0x0 ;  /* 0x0000000000007b1d */ /* 0x000fee0000010000 */
[C---:B------:R-:W-:Y:S08]  /*4320*/  HMMA.16816.F32 R32, R60.reuse, R64, R32 ;  /* 0x000000403c20723c */ /* 0x040ff00000001820 */
[-C--:B------:R-:W-:Y:S08]  /*4330*/  HMMA.16816.F32 R36, R60, R66.reuse, R36 ;  /* 0x000000423c24723c */ /* 0x080ff00000001824 */
[----:B------:R-:W-:Y:S08]  /*4340*/  HMMA.16816.F32 R40, R52, R66, R40 ;  /* 0x000000423428723c */ /* 0x000ff00000001828 */
[-C--:B------:R-:W-:Y:S08]  /*4350*/  HMMA.16816.F32 R12, R8, R68.reuse, R12 ;  /* 0x00000044080c723c */ /* 0x080ff0000000180c */
[C---:B---3--:R-:W-:Y:S08]  /*4360*/  HMMA.16816.F32 R16, R72.reuse, R68, R16 ;  /* 0x000000444810723c */ /* 0x048ff00000001810 */
[-C--:B------:R-:W-:Y:S08]  /*4370*/  HMMA.16816.F32 R20, R72, R70.reuse, R20 ;  /* 0x000000464814723c */ /* 0x080ff00000001814 */
[C---:B------:R-:W-:Y:S08]  /*4380*/  HMMA.16816.F32 R24, R8.reuse, R70, R24 ;  /* 0x000000460818723c */ /* 0x040ff00000001818 */
[-C--:B------:R-:W-:Y:S08]  /*4390*/  HMMA.16816.F32 R28, R8, R76.reuse, R28 ;  /* 0x0000004c081c723c */ /* 0x080ff0000000181c */
[C---:B------:R-:W-:Y:S08]  /*43a0*/  HMMA.16816.F32 R32, R72.reuse, R76, R32 ;  /* 0x0000004c4820723c */ /* 0x040ff00000001820 */
[-C--:B------:R-:W-:Y:S08]  /*43b0*/  HMMA.16816.F32 R36, R72, R78.reuse, R36 ;  /* 0x0000004e4824723c */ /* 0x080ff00000001824 */
[----:B------:R-:W-:Y:S04]  /*43c0*/  HMMA.16816.F32 R40, R8, R78, R40 ;  /* 0x0000004e0828723c */ /* 0x000fe80000001828 */
[----:B------:R-:W-:Y:S02]  /*43d0*/  LOP3.LUT R9, R80, 0x18, R81, 0xf8, !PT ;  /* 0x0000001850097812 */ /* 0x000fe400078ef851 */
[----:B------:R-:W-:Y:S02]  /*43e0*/  LOP3.LUT R8, R83, 0x1e0, RZ, 0xc0, !PT ;  /* 0x000001e053087812 */ /* 0x000fe400078ec0ff */
[-C--:B------:R-:W-:Y:S05]  /*43f0*/  HMMA.16816.F32 R12, R4, R44.reuse, R12 ;  /* 0x0000002c040c723c */ /* 0x080fea000000180c */
[----:B------:R-:W-:Y:S02]  /*4400*/  LOP3.LUT R9, R9, 0x1c0, R84, 0xf8, !PT ;  /* 0x000001c009097812 */ /* 0x000fe400078ef854 */
[----:B------:R-:W-:Y:S01]  /*4410*/  LOP3.LUT R82, R8, 0x38, R82, 0x78, !PT ;  /* 0x0000003808527812 */ /* 0x000fe200078e7852 */
[C---:B----4-:R-:W-:Y:S04]  /*4420*/  HMMA.16816.F32 R16, R48.reuse, R44, R16 ;  /* 0x0000002c3010723c */ /* 0x050fe80000001810 */
[----:B------:R-:W-:Y:S02]  /*4430*/  SHF.R.U32.HI R8, RZ, 0x1, R221 ;  /* 0x00000001ff087819 */ /* 0x000fe400000116dd */
[----:B------:R-:W-:Y:S02]  /*4440*/  LOP3.LUT R9, R9, 0x38, R222, 0x78, !PT ;  /* 0x0000003809097812 */ /* 0x000fe400078e78de */
[-C--:B------:R-:W-:Y:S03]  /*4450*/  HMMA.16816.F32 R20, R48, R46.reuse, R20 ;  /* 0x0000002e3014723c */ /* 0x080fe60000001814 */
[----:B------:R-:W-:Y:S02]  /*4460*/  LOP3.LUT R8, R82, 0x8, R8, 0x78, !PT ;  /* 0x0000000852087812 */ /* 0x000fe400078e7808 */
[----:B------:R-:W-:Y:S02]  /*4470*/  LOP3.LUT R83, R83, 0x400, RZ, 0xc0, !PT ;  /* 0x0000040053537812 */ /* 0x000fe400078ec0ff */
[----:B------:R-:W-:Y:S01]  /*4480*/  LOP3.LUT R226, R9, 0x200, R84, 0xf8, !PT ;  /* 0x0000020009e27812 */ /* 0x000fe200078ef854 */
[C---:B------:R-:W-:Y:S04]  /*4490*/  HMMA.16816.F32 R24, R4.reuse, R46, R24 ;  /* 0x0000002e0418723c */ /* 0x040fe80000001818 */
[----:B------:R-:W-:Y:S01]  /*44a0*/  IMAD R8, R8, 0x2, R83 ;  /* 0x0000000208087824 */ /* 0x000fe200078e0253 */
[----:B------:R-:W-:Y:S03]  /*44b0*/  LEA R226, R226, UR4, 0x1 ;  /* 0x00000004e2e27c11 */ /* 0x000fe6000f8e08ff */
[-C--:B-1----:R-:W-:Y:S08]  /*44c0*/  HMMA.16816.F32 R28, R4, R56.reuse, R28 ;  /* 0x00000038041c723c */ /* 0x082ff0000000181c */
[C---:B------:R-:W-:Y:S08]  /*44d0*/  HMMA.16816.F32 R32, R48.reuse, R56, R32 ;  /* 0x000000383020723c */ /* 0x040ff00000001820 */
[-C--:B------:R-:W-:Y:S08]  /*44e0*/  HMMA.16816.F32 R36, R48, R58.reuse, R36 ;  /* 0x0000003a3024723c */ /* 0x080ff00000001824 */
[----:B------:R-:W-:Y:S01]  /*44f0*/  HMMA.16816.F32 R40, R4, R58, R40 ;  /* 0x0000003a0428723c */ /* 0x000fe20000001828 */
[----:B------:R-:W-:Y:S08]  /*4500*/  @!UPT UIADD3 URZ, UPT, UPT, URZ, URZ, URZ ;  /* 0x000000fffffff290 */ /* 0x000ff0000fffe0ff */
[----:B------:R-:W-:Y:S11]  /*4510*/  BRA.U !UP0, `(.L_x_129) ;  /* 0x0000000108f87547 */ /* 0x000ff6000b800000 */
[----:B------:R-:W-:Y:S02]  /*4520*/  IADD3 R7, P0, PT, RZ, -UR26, RZ ;  /* 0x8000001aff077c10 */ /* 0x000fe4000ff1e0ff */
[----:B------:R-:W-:Y:S02]  /*4530*/  LOP3.LUT R9, R222, 0x1f8, RZ, 0xc0, !PT ;  /* 0x000001f8de097812 */ /* 0x000fe400078ec0ff */
[----:B------:R-:W-:Y:S01]  /*4540*/  ISETP.GE.AND P4, PT, R235, UR6, PT ;  /* 0x00000006eb007c0c */ /* 0x000fe2000bf86270 */
[----:B------:R-:W-:Y:S01]  /*4550*/  IMAD.X R4, RZ, RZ, ~UR12, P0 ;  /* 0x8000000cff047e24 */ /* 0x000fe200080e06ff */
[----:B------:R-:W-:Y:S02]  /*4560*/  LOP3.LUT R9, R9, 0x38, R221, 0x78, !PT ;  /* 0x0000003809097812 */ /* 0x000fe400078e78dd */
[----:B------:R-:W-:Y:S02]  /*4570*/  LOP3.LUT R6, R235, 0x40, RZ, 0xfc, !PT ;  /* 0x00000040eb067812 */ /* 0x000fe400078efcff */
[----:B------:R-:W-:Y:S02]  /*4580*/  SHF.R.S64 R7, R7, 0x1f, R4 ;  /* 0x0000001f07077819 */ /* 0x000fe40000001004 */
[----:B------:R-:W-:Y:S02]  /*4590*/  LOP3.LUT R9, R9, 0x1e00, R222, 0xf8, !PT ;  /* 0x00001e0009097812 */ /* 0x000fe400078ef8de */
[----:B------:R-:W-:Y:S02]  /*45a0*/  IADD3 R238, P0, PT, R238, R7, RZ ;  /* 0x00000007eeee7210 */ /* 0x000fe40007f1e0ff */
[----:B------:R-:W-:Y:S01]  /*45b0*/  ISETP.GE.AND P3, PT, R6, UR6, PT ;  /* 0x0000000606007c0c */ /* 0x000fe2000bf66270 */
[----:B------:R-:W-:Y:S01]  /*45c0*/  IMAD.U32 R6, RZ, RZ, UR19 ;  /* 0x00000013ff067e24 */ /* 0x000fe2000f8e00ff */
[----:B------:R-:W-:Y:S01]  /*45d0*/  LEA.HI.X.SX32 R239, R4, R239, 0x1, P0 ;  /* 0x000000ef04ef7211 */ /* 0x000fe200000f0eff */
[----:B------:R-:W-:Y:S01]  /*45e0*/  IMAD.U32 R4, RZ, RZ, UR18 ;  /* 0x00000012ff047e24 */ /* 0x000fe2000f8e00ff */
[----:B------:R-:W-:Y:S02]  /*45f0*/  LEA R9, R9, UR4, 0x1 ;  /* 0x0000000409097c11 */ /* 0x000fe4000f8e08ff */
[----:B------:R-:W-:Y:S02]  /*4600*/  LOP3.LUT R5, R235, 0x80, RZ, 0xfc, !PT ;  /* 0x00000080eb057812 */ /* 0x000fe400078efcff */
[----:B------:R-:W-:Y:S01]  /*4610*/  LEA R6, P0, R6, R238, 0x1 ;  /* 0x000000ee06067211 */ /* 0x000fe200078008ff */
[----:B------:R-:W-:Y:S01]  /*4620*/  @!PT LDS RZ, [RZ] ;  /* 0x00000000fffff984 */ /* 0x000fe20000000800 */
[----:B------:R-:W-:Y:S01]  /*4630*/  @!PT LDS RZ, [RZ] ;  /* 0x00000000fffff984 */ /* 0x000fe20000000800 */
[----:B------:R-:W-:Y:S01]  /*4640*/  @!PT LDS RZ, [RZ] ;  /* 0x00000000fffff984 */ /* 0x000fe20000000800 */
[----:B------:R1:W-:Y:S01]  /*4650*/  @!P4 LDGSTS.E.BYPASS.LTC128B.128 [R9+0x8000], desc[UR22][R238.64] ;  /* 0x08000000ee09cfae */ /* 0x0003e2000b981a16 */
[----:B------:R-:W-:Y:S01]  /*4660*/  ISETP.GE.AND P2, PT, R5, UR6, PT ;  /* 0x0000000605007c0c */ /* 0x000fe2000bf46270 */
[----:B------:R-:W-:Y:S01]  /*4670*/  IMAD.U32 R5, RZ, RZ, UR19 ;  /* 0x00000013ff057e24 */ /* 0x000fe2000f8e00ff */
[----:B------:R-:W-:Y:S01]  /*4680*/  LOP3.LUT R7, R235, 0xc0, RZ, 0xfc, !PT ;  /* 0x000000c0eb077812 */ /* 0x000fe200078efcff */
[----:B------:R1:W-:Y:S03]  /*4690*/  @P4 STS.128 [R9+0x8000], RZ ;  /* 0x008000ff09004388 */ /* 0x0003e60000000c00 */
[----:B------:R-:W-:Y:S01]  /*46a0*/  ISETP.GE.AND P1, PT, R7, UR6, PT ;  /* 0x0000000607007c0c */ /* 0x000fe2000bf26270 */
[----:B------:R-:W-:Y:S01]  /*46b0*/  @!PT LDS RZ, [RZ] ;  /* 0x00000000fffff984 */ /* 0x000fe20000000800 */
[----:B------:R-:W-:Y:S01]  /*46c0*/  @!PT LDS RZ, [RZ] ;  /* 0x00000000fffff984 */ /* 0x000fe20000000800 */
[----:B------:R-:W-:Y:S01]  /*46d0*/  @!PT LDS RZ, [RZ] ;  /* 0x00000000fffff984 */ /* 0x000fe20000000800 */
[----:B------:R1:W-:Y:S01]  /*46e0*/  @!P3 LDGSTS.E.BYPASS.LTC128B.128 [R9+0xa000], desc[UR22][R238.64+0x80] ;  /* 0x0a000080ee09bfae */ /* 0x0003e2000b981a16 */
[----:B------:R-:W-:Y:S03]  /*46f0*/  LEA.HI.X R7, R5, R239, R4, 0x1, P0 ;  /* 0x000000ef05077211 */ /* 0x000fe600000f0c04 */
        /* <DEDUP_REMOVED lines=31> */
[----:B------:R-:W0:Y:S02]  /*48f0*/  LDGDEPBAR ;  /* 0x00000000000079af */ /* 0x000e240000000000 */
.L_x_129:
[----:B------:R-:W-:Y:S01]  /*4900*/  LDSM.16.M88.4 R96, [R8+UR4+0x14000] ;  /* 0x014000040860783b */ /* 0x000fe20008000200 */
[----:B------:R-:W-:Y:S01]  /*4910*/  VIADD R208, R8, UR4 ;  /* 0x0000000408d07c36 */ /* 0x000fe20008000000 */
[----:B------:R-:W2:Y:S01]  /*4920*/  LDC R244, c[0x0][0x44c] ;  /* 0x00011300fff47b82 */ /* 0x000ea20000000800 */
[----:B------:R-:W-:Y:S01]  /*4930*/  PLOP3.LUT P1, PT, PT, PT, UP0, 0x80, 0x8 ;  /* 0x000000000008781c */ /* 0x000fe20003f2f008 */
[----:B------:R-:W1:Y:S01]  /*4940*/  LDSM.16.MT88.4 R48, [R226+0x10000] ;  /* 0x01000000e230783b */ /* 0x000e620000004200 */
[----:B------:R-:W-:Y:S02]  /*4950*/  @UP0 UIADD3 UR13, UP2, UPT, UR32, -0x100, URZ ;  /* 0xffffff00200d0890 */ /* 0x000fe4000ff5e0ff */
[----:B------:R-:W-:Y:S01]  /*4960*/  @UP0 UIADD3 UR16, UP1, UPT, UR16, -0x100, URZ ;  /* 0xffffff0010100890 */ /* 0x000fe2000ff3e0ff */
[----:B------:R3:W4:Y:S01]  /*4970*/  LDSM.16.M88.4 R92, [R8+UR4+0x14800] ;  /* 0x01480004085c783b */ /* 0x0007220008000200 */
[----:B------:R-:W-:Y:S02]  /*4980*/  @UP0 UIADD3.X UR10, UPT, UPT, UR33, -0x1, URZ, UP2, !UPT ;  /* 0xffffffff210a0890 */ /* 0x000fe400097fe4ff */
[----:B------:R-:W-:Y:S01]  /*4990*/  @UP0 UIADD3.X UR15, UPT, UPT, UR15, -0x1, URZ, UP1, !UPT ;  /* 0xffffffff0f0f0890 */ /* 0x000fe20008ffe4ff */
[----:B------:R-:W4:Y:S04]  /*49a0*/  LDSM.16.MT88.4 R64, [R226+0x11000] ;  /* 0x01100000e240783b */ /* 0x000f280000004200 */
[----:B------:R-:W4:Y:S04]  /*49b0*/  LDSM.16.MT88.4 R80, [R226+0x12000] ;  /* 0x01200000e250783b */ /* 0x000f280000004200 */
[----:B------:R-:W4:Y:S04]  /*49c0*/  LDSM.16.MT88.4 R196, [R226+0x13000] ;  /* 0x01300000e2c4783b */ /* 0x000f280000004200 */
[----:B------:R-:W-:Y:S04]  /*49d0*/  LDSM.16.MT88.4 R204, [R226+0x10800] ;  /* 0x01080000e2cc783b */ /* 0x000fe80000004200 */
[----:B------:R-:W-:Y:S01]  /*49e0*/  LDSM.16.MT88.4 R212, [R226+0x11800] ;  /* 0x01180000e2d4783b */ /* 0x000fe20000004200 */
[C---:B---3--:R-:W-:Y:S03]  /*49f0*/  VIADD R8, R208.reuse, 0x14000 ;  /* 0x00014000d0087836 */ /* 0x048fe60000000000 */
[----:B------:R-:W-:Y:S01]  /*4a00*/  STL.64 [R1], R2 ;  /* 0x0000000201007387 */ /* 0x000fe20000100a00 */
[----:B------:R-:W-:Y:S02]  /*4a10*/  VIADD R208, R208, 0x14020 ;  /* 0x00014020d0d07836 */ /* 0x000fe40000000000 */
[----:B------:R-:W-:Y:S05]  /*4a20*/  @P5 VIADD R208, R8, 0xffffffe0 ;  /* 0xffffffe008d05836 */ /* 0x000fea0000000000 */
[----:B------:R-:W3:Y:S01]  /*4a30*/  LDSM.16.M88.4 R200, [R208] ;  /* 0x00000000d0c8783b */ /* 0x000ee20000000200 */
[-C--:B-1----:R-:W-:Y:S03]  /*4a40*/  HMMA.16816.F32 R4, R96, R48.reuse, RZ ;  /* 0x000000306004723c */ /* 0x082fe600000018ff */
[----:B------:R-:W1:Y:S01]  /*4a50*/  LDSM.16.M88.4 R208, [R208+0x800] ;  /* 0x00080000d0d0783b */ /* 0x000e620000000200 */
[----:B--2---:R-:W-:Y:S04]  /*4a60*/  IMAD R244, R244, UR7, RZ ;  /* 0x00000007f4f47c24 */ /* 0x004fe8000f8e02ff */
[C---:B------:R-:W-:Y:S01]  /*4a70*/  IMAD.SHL.U32 R245, R244.reuse, 0x8, RZ ;  /* 0x00000008f4f57824 */ /* 0x040fe200078e00ff */
[C---:B----4-:R-:W-:Y:S08]  /*4a80*/  HMMA.16816.F32 R8, R92.reuse, R48, RZ ;  /* 0x000000305c08723c */ /* 0x050ff000000018ff */
        /* <DEDUP_REMOVED lines=11> */
[C---:B------:R-:W-:Y:S02]  /*4b40*/  HMMA.16816.F32 R88, R92.reuse, R196, RZ ;  /* 0x000000c45c58723c */ /* 0x040fe400000018ff */
[----:B------:R-:W-:Y:S05]  /*4b50*/  IMAD.U32 R196, R244, -0x40, RZ ;  /* 0xffffffc0f4c47824 */ /* 0x000fea00078e00ff */
[C---:B------:R-:W-:Y:S01]  /*4b60*/  LEA R236, P0, R196.reuse, R236, 0x2 ;  /* 0x000000ecc4ec7211 */ /* 0x040fe200078010ff */
[-C--:B------:R-:W-:Y:S03]  /*4b70*/  HMMA.16816.F32 R92, R92, R198.reuse, RZ ;  /* 0x000000c65c5c723c */ /* 0x080fe600000018ff */
[----:B------:R-:W-:Y:S02]  /*4b80*/  LEA.HI.X.SX32 R237, R196, R237, 0x2, P0 ;  /* 0x000000edc4ed7211 */ /* 0x000fe400000f16ff */
[C---:B------:R-:W-:Y:S03]  /*4b90*/  LEA R246, P0, R245.reuse, R236, 0x2 ;  /* 0x000000ecf5f67211 */ /* 0x040fe600078010ff */
[----:B------:R-:W-:Y:S01]  /*4ba0*/  HMMA.16816.F32 R96, R96, R198, RZ ;  /* 0x000000c66060723c */ /* 0x000fe200000018ff */
[----:B------:R-:W2:Y:S01]  /*4bb0*/  LDSM.16.MT88.4 R196, [R226+0x12800] ;  /* 0x01280000e2c4783b */ /* 0x000ea20000004200 */
[----:B------:R-:W-:Y:S02]  /*4bc0*/  LEA.HI.X.SX32 R247, R245, R237, 0x2, P0 ;  /* 0x000000edf5f77211 */ /* 0x000fe400000f16ff */
[C---:B------:R-:W-:Y:S04]  /*4bd0*/  LEA R248, P0, R244.reuse, R246, 0x5 ;  /* 0x000000f6f4f87211 */ /* 0x040fe800078028ff */
[-C--:B---3--:R-:W-:Y:S05]  /*4be0*/  HMMA.16816.F32 R4, R200, R204.reuse, R4 ;  /* 0x000000ccc804723c */ /* 0x088fea0000001804 */
[C---:B------:R-:W-:Y:S02]  /*4bf0*/  LEA.HI.X.SX32 R249, R244.reuse, R247, 0x5, P0 ;  /* 0x000000f7f4f97211 */ /* 0x040fe400000f2eff */
[C---:B------:R-:W-:Y:S01]  /*4c00*/  LEA R250, P0, R244.reuse, R248, 0x5 ;  /* 0x000000f8f4fa7211 */ /* 0x040fe200078028ff */
[C---:B-1----:R-:W-:Y:S04]  /*4c10*/  HMMA.16816.F32 R8, R208.reuse, R204, R8 ;  /* 0x000000ccd008723c */ /* 0x042fe80000001808 */
[C---:B------:R-:W-:Y:S04]  /*4c20*/  LEA.HI.X.SX32 R251, R244.reuse, R249, 0x5, P0 ;  /* 0x000000f9f4fb7211 */ /* 0x040fe800000f2eff */
[-C--:B------:R-:W-:Y:S08]  /*4c30*/  HMMA.16816.F32 R44, R208, R206.reuse, R44 ;  /* 0x000000ced02c723c */ /* 0x080ff0000000182c */
[C---:B------:R-:W-:Y:S01]  /*4c40*/  HMMA.16816.F32 R48, R200.reuse, R206, R48 ;  /* 0x000000cec830723c */ /* 0x040fe20000001830 */
[----:B------:R-:W1:Y:S07]  /*4c50*/  LDSM.16.MT88.4 R204, [R226+0x13800] ;  /* 0x01380000e2cc783b */ /* 0x000e6e0000004200 */
[-C--:B------:R-:W-:Y:S08]  /*4c60*/  HMMA.16816.F32 R52, R200, R212.reuse, R52 ;  /* 0x000000d4c834723c */ /* 0x080ff00000001834 */
[C---:B------:R-:W-:Y:S04]  /*4c70*/  HMMA.16816.F32 R56, R208.reuse, R212, R56 ;  /* 0x000000d4d038723c */ /* 0x040fe80000001838 */
[C---:B------:R-:W-:Y:S04]  /*4c80*/  LEA R212, P0, R244.reuse, R250, 0x5 ;  /* 0x000000faf4d47211 */ /* 0x040fe800078028ff */
        /* <DEDUP_REMOVED lines=9> */
[C---:B------:R-:W-:Y:S05]  /*4d20*/  LEA.HI.X.SX32 R197, R244.reuse, R215, 0x5, P0 ;  /* 0x000000d7f4c57211 */ /* 0x040fea00000f2eff */
[C---:B------:R-:W-:Y:S04]  /*4d30*/  HMMA.16816.F32 R80, R200.reuse, R198, R80 ;  /* 0x000000c6c850723c */ /* 0x040fe80000001850 */
[C---:B------:R-:W-:Y:S04]  /*4d40*/  LEA R198, P0, R244.reuse, R196, 0x5 ;  /* 0x000000c4f4c67211 */ /* 0x040fe800078028ff */
[-C--:B-1----:R-:W-:Y:S03]  /*4d50*/  HMMA.16816.F32 R84, R200, R204.reuse, R84 ;  /* 0x000000ccc854723c */ /* 0x082fe60000001854 */
[C---:B------:R-:W-:Y:S05]  /*4d60*/  LEA.HI.X.SX32 R199, R244.reuse, R197, 0x5, P0 ;  /* 0x000000c5f4c77211 */ /* 0x040fea00000f2eff */
[C---:B------:R-:W-:Y:S04]  /*4d70*/  HMMA.16816.F32 R88, R208.reuse, R204, R88 ;  /* 0x000000ccd058723c */ /* 0x040fe80000001858 */
[C---:B------:R-:W-:Y:S04]  /*4d80*/  IMAD.WIDE R204, R244.reuse, -0xc0, R198 ;  /* 0xffffff40f4cc7825 */ /* 0x040fe800078e02c6 */
[-C--:B------:R-:W-:Y:S03]  /*4d90*/  HMMA.16816.F32 R92, R208, R206.reuse, R92 ;  /* 0x000000ced05c723c */ /* 0x080fe6000000185c */
[C---:B------:R-:W-:Y:S04]  /*4da0*/  LEA R210, P0, R244.reuse, R204, 0x5 ;  /* 0x000000ccf4d27211 */ /* 0x040fe800078028ff */
[C---:B------:R-:W-:Y:S01]  /*4db0*/  LEA.HI.X.SX32 R211, R244.reuse, R205, 0x5, P0 ;  /* 0x000000cdf4d37211 */ /* 0x040fe200000f2eff */
[----:B------:R-:W-:Y:S04]  /*4dc0*/  HMMA.16816.F32 R96, R200, R206, R96 ;  /* 0x000000cec860723c */ /* 0x000fe80000001860 */
[----:B------:R-:W-:Y:S02]  /*4dd0*/  SHF.R.U32.HI R200, RZ, 0x1, R221 ;  /* 0x00000001ffc87819 */ /* 0x000fe400000116dd */
[----:B------:R-:W-:Y:S02]  /*4de0*/  LEA R208, P0, R244, R210, 0x5 ;  /* 0x000000d2f4d07211 */ /* 0x000fe400078028ff */
[----:B------:R-:W-:Y:S02]  /*4df0*/  @P1 LOP3.LUT R200, R200, 0x30, RZ, 0xc0, !PT ;  /* 0x00000030c8c81812 */ /* 0x000fe400078ec0ff */
[----:B------:R-:W-:Y:S02]  /*4e00*/  LEA.HI.X.SX32 R209, R244, R211, 0x5, P0 ;  /* 0x000000d3f4d17211 */ /* 0x000fe400000f2eff */
[----:B------:R-:W-:Y:S01]  /*4e10*/  @P1 LOP3.LUT R229, R200, 0x7, R223, 0xf8, !PT ;  /* 0x00000007c8e51812 */ /* 0x000fe200078ef8df */
[----:B------:R-:W-:Y:S01]  /*4e20*/  IMAD.MOV.U32 R200, RZ, RZ, 0x4 ;  /* 0x00000004ffc87424 */ /* 0x000fe200078e00ff */
[C---:B------:R-:W-:Y:S03]  /*4e30*/  LEA R202, P0, R244.reuse, R208, 0x5 ;  /* 0x000000d0f4ca7211 */ /* 0x040fe600078028ff */
[----:B------:R-:W-:Y:S01]  /*4e40*/  @P1 IMAD.WIDE.U32 R200, R229, R200, UR32 ;  /* 0x00000020e5c81e25 */ /* 0x000fe2000f8e00c8 */
[C---:B------:R-:W-:Y:S01]  /*4e50*/  LEA.HI.X.SX32 R203, R244.reuse, R209, 0x5, P0 ;  /* 0x000000d1f4cb7211 */ /* 0x040fe200000f2eff */
[----:B------:R-:W-:Y:S01]  /*4e60*/  @UP0 UMOV UR32, UR13 ;  /* 0x0000000d00200c82 */ /* 0x000fe20008000000 */
[C---:B------:R-:W-:Y:S01]  /*4e70*/  LEA R206, P0, R244.reuse, R202, 0x5 ;  /* 0x000000caf4ce7211 */ /* 0x040fe200078028ff */
[----:B------:R-:W-:Y:S01]  /*4e80*/  @UP0 UMOV UR33, UR10 ;  /* 0x0000000a00210c82 */ /* 0x000fe20008000000 */
[----:B------:R-:W5:Y:S02]  /*4e90*/  @P1 LDG.E R228, desc[UR22][R200.64+-0x100] ;  /* 0xffff0016c8e41981 */ /* 0x000f64000c1e1900 */
[C---:B------:R-:W-:Y:S02]  /*4ea0*/  LEA.HI.X.SX32 R207, R244.reuse, R203, 0x5, P0 ;  /* 0x000000cbf4cf7211 */ /* 0x040fe400000f2eff */
        /* <DEDUP_REMOVED lines=13> */
[----:B------:R3:W-:Y:S04]  /*4f80*/  REDG.E.ADD.F32.FTZ.RN.STRONG.GPU desc[UR22][R236.64+0x80], R48 ;  /* 0x00008030ec0079a6 */ /* 0x0007e8000c12f316 */
[----:B------:R3:W-:Y:S01]  /*4f90*/  REDG.E.ADD.F32.FTZ.RN.STRONG.GPU desc[UR22][R204.64+0x80], R49 ;  /* 0x00008031cc0079a6 */ /* 0x0007e2000c12f316 */
[C---:B------:R-:W-:Y:S03]  /*4fa0*/  IMAD.WIDE R246, R244.reuse, -0xc0, R4 ;  /* 0xffffff40f4f67825 */ /* 0x040fe600078e0204 */
[----:B------:R3:W-:Y:S01]  /*4fb0*/  REDG.E.ADD.F32.FTZ.RN.STRONG.GPU desc[UR22][R210.64+0x80], R50 ;  /* 0x00008032d20079a6 */ /* 0x0007e2000c12f316 */
[C---:B----4-:R-:W-:Y:S03]  /*4fc0*/  LEA R248, P0, R244.reuse, R246, 0x5 ;  /* 0x000000f6f4f87211 */ /* 0x050fe600078028ff */
[----:B------:R4:W-:Y:S01]  /*4fd0*/  REDG.E.ADD.F32.FTZ.RN.STRONG.GPU desc[UR22][R208.64+0x80], R51 ;  /* 0x00008033d00079a6 */ /* 0x0009e2000c12f316 */
[C---:B------:R-:W-:Y:S03]  /*4fe0*/  LEA.HI.X.SX32 R249, R244.reuse, R247, 0x5, P0 ;  /* 0x000000f7f4f97211 */ /* 0x040fe600000f2eff */
[----:B------:R4:W-:Y:S01]  /*4ff0*/  REDG.E.ADD.F32.FTZ.RN.STRONG.GPU desc[UR22][R202.64+0x80], R44 ;  /* 0x0000802cca0079a6 */ /* 0x0009e2000c12f316 */
[C---:B------:R-:W-:Y:S03]  /*5000*/  LEA R6, P0, R244.reuse, R248, 0x5 ;  /* 0x000000f8f4067211 */ /* 0x040fe600078028ff */
[----:B------:R4:W-:Y:S01]  /*5010*/  REDG.E.ADD.F32.FTZ.RN.STRONG.GPU desc[UR22][R206.64+0x80], R45 ;  /* 0x0000802dce0079a6 */ /* 0x0009e2000c12f316 */
[C---:B------:R-:W-:Y:S02]  /*5020*/  LEA.HI.X.SX32 R7, R244.reuse, R249, 0x5, P0 ;  /* 0x000000f9f4077211 */ /* 0x040fe400000f2eff */
[C---:B------:R-:W-:Y:S01]  /*5030*/  LEA R250, P0, R244.reuse, R6, 0x5 ;  /* 0x00000006f4fa7211 */ /* 0x040fe200078028ff */
[----:B------:R4:W-:Y:S03]  /*5040*/  REDG.E.ADD.F32.FTZ.RN.STRONG.GPU desc[UR22][R200.64+0x80], R46 ;  /* 0x0000802ec80079a6 */ /* 0x0009e6000c12f316 */
[C---:B------:R-:W-:Y:S01]  /*5050*/  LEA.HI.X.SX32 R251, R244.reuse, R7, 0x5, P0 ;  /* 0x00000007f4fb7211 */ /* 0x040fe200000f2eff */
[----:B------:R4:W-:Y:S01]  /*5060*/  REDG.E.ADD.F32.FTZ.RN.STRONG.GPU desc[UR22][R4.64+0x80], R47 ;  /* 0x0000802f040079a6 */ /* 0x0009e2000c12f316 */
[C---:B------:R-:W-:Y:S03]  /*5070*/  LEA R212, P0, R244.reuse, R250, 0x5 ;  /* 0x000000faf4d47211 */ /* 0x040fe600078028ff */
[----:B------:R-:W-:Y:S01]  /*5080*/  REDG.E.ADD.F32.FTZ.RN.STRONG.GPU desc[UR22][R236.64+0x100], R52 ;  /* 0x00010034ec0079a6 */ /* 0x000fe2000c12f316 */
[C---:B------:R-:W-:Y:S02]  /*5090*/  LEA.HI.X.SX32 R213, R244.reuse, R251, 0x5, P0 ;  /* 0x000000fbf4d57211 */ /* 0x040fe400000f2eff */
[C---:B------:R-:W-:Y:S01]  /*50a0*/  LEA R8, P0, R244.reuse, R212, 0x5 ;  /* 0x000000d4f4087211 */ /* 0x040fe200078028ff */
[----:B------:R4:W-:Y:S03]  /*50b0*/  REDG.E.ADD.F32.FTZ.RN.STRONG.GPU desc[UR22][R246.64+0x100], R53 ;  /* 0x00010035f60079a6 */ /* 0x0009e6000c12f316 */
[C---:B------:R-:W-:Y:S01]  /*50c0*/  LEA.HI.X.SX32 R9, R244.reuse, R213, 0x5, P0 ;  /* 0x000000d5f4097211 */ /* 0x040fe200000f2eff */
[----:B------:R4:W-:Y:S01]  /*50d0*/  REDG.E.ADD.F32.FTZ.RN.STRONG.GPU desc[UR22][R248.64+0x100], R54 ;  /* 0x00010036f80079a6 */ /* 0x0009e2000c12f316 */
[C---:B------:R-:W-:Y:S03]  /*50e0*/  LEA R214, P0, R244.reuse, R8, 0x5 ;  /* 0x00000008f4d67211 */ /* 0x040fe600078028ff */
[----:B------:R-:W-:Y:S01]  /*50f0*/  REDG.E.ADD.F32.FTZ.RN.STRONG.GPU desc[UR22][R6.64+0x100], R55 ;  /* 0x00010037060079a6 */ /* 0x000fe2000c12f316 */
[C---:B------:R-:W-:Y:S03]  /*5100*/  LEA.HI.X.SX32 R215, R244.reuse, R9, 0x5, P0 ;  /* 0x00000009f4d77211 */ /* 0x040fe600000f2eff */
[----:B------:R-:W-:Y:S01]  /*5110*/  REDG.E.ADD.F32.FTZ.RN.STRONG.GPU desc[UR22][R250.64+0x100], R56 ;  /* 0x00010038fa0079a6 */ /* 0x000fe2000c12f316 */
[C---:B-1----:R-:W-:Y:S03]  /*5120*/  IMAD.WIDE R196, R244.reuse, -0xc0, R214 ;  /* 0xffffff40f4c47825 */ /* 0x042fe600078e02d6 */
[----:B------:R-:W-:Y:S01]  /*5130*/  REDG.E.ADD.F32.FTZ.RN.STRONG.GPU desc[UR22][R212.64+0x100], R57 ;  /* 0x00010039d40079a6 */ /* 0x000fe2000c12f316 */
[C---:B------:R-:W-:Y:S03]  /*5140*/  LEA R10, P0, R244.reuse, R196, 0x5 ;  /* 0x000000c4f40a7211 */ /* 0x040fe600078028ff */
[----:B------:R-:W-:Y:S01]  /*5150*/  REDG.E.ADD.F32.FTZ.RN.STRONG.GPU desc[UR22][R8.64+0x100], R58 ;  /* 0x0001003a080079a6 */ /* 0x000fe2000c12f316 */
[C---:B--2---:R-:W-:Y:S03]  /*5160*/  LEA.HI.X.SX32 R11, R244.reuse, R197, 0x5, P0 ;  /* 0x000000c5f40b7211 */ /* 0x044fe600000f2eff */
[----:B------:R-:W-:Y:S01]  /*5170*/  REDG.E.ADD.F32.FTZ.RN.STRONG.GPU desc[UR22][R214.64+0x100], R59 ;  /* 0x0001003bd60079a6 */ /* 0x000fe2000c12f316 */
[C---:B------:R-:W-:Y:S03]  /*5180*/  LEA R198, P0, R244.reuse, R10, 0x5 ;  /* 0x0000000af4c67211 */ /* 0x040fe600078028ff */
[----:B------:R-:W-:Y:S01]  /*5190*/  REDG.E.ADD.F32.FTZ.RN.STRONG.GPU desc[UR22][R236.64+0x180], R64 ;  /* 0x00018040ec0079a6 */ /* 0x000fe2000c12f316 */
[C---:B------:R-:W-:Y:S02]  /*51a0*/  LEA.HI.X.SX32 R199, R244.reuse, R11, 0x5, P0 ;  /* 0x0000000bf4c77211 */ /* 0x040fe400000f2eff */
[C---:B---3--:R-:W-:Y:S01]  /*51b0*/  LEA R48, P0, R244.reuse, R198, 0x5 ;  /* 0x000000c6f4307211 */ /* 0x048fe200078028ff */
[----:B------:R-:W-:Y:S03]  /*51c0*/  REDG.E.ADD.F32.FTZ.RN.STRONG.GPU desc[UR22][R196.64+0x180], R65 ;  /* 0x00018041c40079a6 */ /* 0x000fe6000c12f316 */
[C---:B------:R-:W-:Y:S01]  /*51d0*/  LEA.HI.X.SX32 R49, R244.reuse, R199, 0x5, P0 ;  /* 0x000000c7f4317211 */ /* 0x040fe200000f2eff */
[----:B------:R-:W-:Y:S01]  /*51e0*/  REDG.E.ADD.F32.FTZ.RN.STRONG.GPU desc[UR22][R10.64+0x180], R66 ;  /* 0x000180420a0079a6 */ /* 0x000fe2000c12f316 */
[C---:B------:R-:W-:Y:S03]  /*51f0*/  LEA R204, P0, R244.reuse, R48, 0x5 ;  /* 0x00000030f4cc7211 */ /* 0x040fe600078028ff */
[----:B------:R-:W-:Y:S01]  /*5200*/  REDG.E.ADD.F32.FTZ.RN.STRONG.GPU desc[UR22][R198.64+0x180], R67 ;  /* 0x00018043c60079a6 */ /* 0x000fe2000c12f316 */
[C---:B------:R-:W-:Y:S02]  /*5210*/  LEA.HI.X.SX32 R205, R244.reuse, R49, 0x5, P0 ;  /* 0x00000031f4cd7211 */ /* 0x040fe400000f2eff */
[C---:B------:R-:W-:Y:S01]  /*5220*/  LEA R210, P0, R244.reuse, R204, 0x5 ;  /* 0x000000ccf4d27211 */ /* 0x040fe200078028ff */
[----:B------:R-:W-:Y:S03]  /*5230*/  REDG.E.ADD.F32.FTZ.RN.STRONG.GPU desc[UR22][R48.64+0x180], R60 ;  /* 0x0001803c300079a6 */ /* 0x000fe6000c12f316 */
[C---:B------:R-:W-:Y:S01]  /*5240*/  LEA.HI.X.SX32 R211, R244.reuse, R205, 0x5, P0 ;  /* 0x000000cdf4d37211 */ /* 0x040fe200000f2eff */
[----:B------:R-:W-:Y:S01]  /*5250*/  REDG.E.ADD.F32.FTZ.RN.STRONG.GPU desc[UR22][R204.64+0x180], R61 ;  /* 0x0001803dcc0079a6 */ /* 0x000fe2000c12f316 */
[C---:B------:R-:W-:Y:S03]  /*5260*/  LEA R50, P0, R244.reuse, R210, 0x5 ;  /* 0x000000d2f4327211 */ /* 0x040fe600078028ff */
[----:B------:R-:W-:Y:S01]  /*5270*/  REDG.E.ADD.F32.FTZ.RN.STRONG.GPU desc[UR22][R210.64+0x180], R62 ;  /* 0x0001803ed20079a6 */ /* 0x000fe2000c12f316 */
[C---:B----4-:R-:W-:Y:S03]  /*5280*/  LEA.HI.X.SX32 R51, R244.reuse, R211, 0x5, P0 ;  /* 0x000000d3f4337211 */ /* 0x050fe600000f2eff */
        /* <DEDUP_REMOVED lines=27> */
[C---:B------:R-:W-:Y:S01]  /*5440*/  LEA R248, P0, R244.reuse, R52, 0x5 ;  /* 0x00000034f4f87211 */ /* 0x040fe200078028ff */
[C---:B-1----:R-:W-:Y:S02]  /*5450*/  VIADD R72, R225.reuse, 0x20 ;  /* 0x00000020e1487836 */ /* 0x042fe40000000000 */
[----:B------:R-:W-:Y:S01]  /*5460*/  REDG.E.ADD.F32.FTZ.RN.STRONG.GPU desc[UR22][R52.64+0x280], R82 ;  /* 0x00028052340079a6 */ /* 0x000fe2000c12f316 */
[C---:B------:R-:W-:Y:S01]  /*5470*/  LEA.HI.X.SX32 R249, R244.reuse, R53, 0x5, P0 ;  /* 0x00000035f4f97211 */ /* 0x040fe200000f2eff */
[----:B------:R-:W-:Y:S01]  /*5480*/  @P5 VIADD R72, R225, 0xffffffe0 ;  /* 0xffffffe0e1485836 */ /* 0x000fe20000000000 */
        /* <DEDUP_REMOVED lines=13> */
[----:B------:R-:W-:Y:S02]  /*5560*/  REDG.E.ADD.F32.FTZ.RN.STRONG.GPU desc[UR22][R250.64+0x280], R78 ;  /* 0x0002804efa0079a6 */ /* 0x000fe4000c12f316 */
[C---:B------:R-:W-:Y:S02]  /*5570*/  IMAD.WIDE R212, R244.reuse, -0xc0, R56 ;  /* 0xffffff40f4d47825 */ /* 0x040fe400078e0238 */
[----:B------:R-:W-:Y:S01]  /*5580*/  REDG.E.ADD.F32.FTZ.RN.STRONG.GPU desc[UR22][R56.64+0x280], R79 ;  /* 0x0002804f380079a6 */ /* 0x000fe2000c12f316 */
[C---:B------:R-:W-:Y:S03]  /*5590*/  LEA R2, P0, R244.reuse, R212, 0x5 ;  /* 0x000000d4f4027211 */ /* 0x040fe600078028ff */
[----:B------:R-:W-:Y:S01]  /*55a0*/  REDG.E.ADD.F32.FTZ.RN.STRONG.GPU desc[UR22][R236.64+0x300], R84 ;  /* 0x00030054ec0079a6 */ /* 0x000fe2000c12f316 */
[C---:B------:R-:W-:Y:S03]  /*55b0*/  LEA.HI.X.SX32 R3, R244.reuse, R213, 0x5, P0 ;  /* 0x000000d5f4037211 */ /* 0x040fe600000f2eff */
        /* <DEDUP_REMOVED lines=18> */
[----:B-1----:R1:W5:Y:S01]  /*56e0*/  LDL.LU.64 R2, [R1] ;  /* 0x0000000001027983 */ /* 0x0023620000300a00 */
        /* <DEDUP_REMOVED lines=22> */
[----:B------:R-:W-:Y:S03]  /*5850*/  LEA.HI.X.SX32 R7, R244, R5, 0x5, P0 ;  /* 0x00000005f4077211 */ /* 0x000fe600000f2eff */
[----:B------:R-:W-:Y:S04]  /*5860*/  LDSM.16.MT88.4 R48, [R224+0x4000] ;  /* 0x00400000e030783b */ /* 0x000fe80000004200 */
[----:B------:R-:W-:Y:S04]  /*5870*/  REDG.E.ADD.F32.FTZ.RN.STRONG.GPU desc[UR22][R6.64+0x380], R95 ;  /* 0x0003805f060079a6 */ /* 0x000fe8000c12f316 */
[----:B------:R-:W2:Y:S04]  /*5880*/  LDSM.16.MT88.4 R4, [R225+0x14000] ;  /* 0x01400000e104783b */ /* 0x000ea80000004200 */
[----:B------:R-:W-:Y:S01]  /*5890*/  LDSM.16.MT88.4 R68, [R72+0x14800] ;  /* 0x014800004844783b */ /* 0x000fe20000004200 */
[-C--:B--2---:R-:W-:Y:S08]  /*58a0*/  HMMA.16816.F32 R100, R4, R8.reuse, R100 ;  /* 0x000000080464723c */ /* 0x084ff00000001864 */
[C---:B------:R-:W-:Y:S08]  /*58b0*/  HMMA.16816.F32 R104, R44.reuse, R8, R104 ;  /* 0x000000082c68723c */ /* 0x040ff00000001868 */
[-C--:B------:R-:W-:Y:S08]  /*58c0*/  HMMA.16816.F32 R108, R44, R10.reuse, R108 ;  /* 0x0000000a2c6c723c */ /* 0x080ff0000000186c */
        /* <DEDUP_REMOVED lines=26> */
[----:B------:R-:W-:Y:S04]  /*5a70*/  LOP3.LUT R4, R222, 0x1f8, RZ, 0xc0, !PT ;  /* 0x000001f8de047812 */ /* 0x000fe800078ec0ff */
[-C--:B------:R-:W-:Y:S03]  /*5a80*/  HMMA.16816.F32 R124, R68, R6.reuse, R124 ;  /* 0x00000006447c723c */ /* 0x080fe6000000187c */
[----:B------:R-:W-:Y:S05]  /*5a90*/  LOP3.LUT R4, R4, 0x38, R221, 0x78, !PT ;  /* 0x0000003804047812 */ /* 0x000fea00078e78dd */
[----:B------:R-:W-:Y:S04]  /*5aa0*/  HMMA.16816.F32 R128, R8, R6, R128 ;  /* 0x000000060880723c */ /* 0x000fe80000001880 */
[----:B------:R-:W-:Y:S02]  /*5ab0*/  LOP3.LUT R9, R4, 0x1e00, R222, 0xf8, !PT ;  /* 0x00001e0004097812 */ /* 0x000fe400078ef8de */
[C---:B------:R-:W-:Y:S02]  /*5ac0*/  LOP3.LUT R8, R235.reuse, 0xc0, RZ, 0xfc, !PT ;  /* 0x000000c0eb087812 */ /* 0x040fe400078efcff */
[-C--:B----4-:R-:W-:Y:S05]  /*5ad0*/  HMMA.16816.F32 R100, R48, R56.reuse, R100 ;  /* 0x000000383064723c */ /* 0x090fea0000001864 */
[C---:B------:R-:W-:Y:S02]  /*5ae0*/  LOP3.LUT R7, R235.reuse, 0x80, RZ, 0xfc, !PT ;  /* 0x00000080eb077812 */ /* 0x040fe400078efcff */
[----:B------:R-:W-:Y:S01]  /*5af0*/  LOP3.LUT R6, R235, 0x40, RZ, 0xfc, !PT ;  /* 0x00000040eb067812 */ /* 0x000fe200078efcff */
[C---:B-1----:R-:W-:Y:S04]  /*5b00*/  HMMA.16816.F32 R104, R60.reuse, R56, R104 ;  /* 0x000000383c68723c */ /* 0x042fe80000001868 */
[----:B------:R-:W-:Y:S04]  /*5b10*/  LEA R9, R9, UR4, 0x1 ;  /* 0x0000000409097c11 */ /* 0x000fe8000f8e08ff */
[-C--:B------:R-:W-:Y:S08]  /*5b20*/  HMMA.16816.F32 R108, R60, R58.reuse, R108 ;  /* 0x0000003a3c6c723c */ /* 0x080ff0000000186c */
[C---:B------:R-:W-:Y:S08]  /*5b30*/  HMMA.16816.F32 R112, R48.reuse, R58, R112 ;  /* 0x0000003a3070723c */ /* 0x040ff00000001870 */
[-C--:B------:R-:W-:Y:S08]  /*5b40*/  HMMA.16816.F32 R116, R48, R72.reuse, R116 ;  /* 0x000000483074723c */ /* 0x080ff00000001874 */
[C---:B------:R-:W-:Y:S08]  /*5b50*/  HMMA.16816.F32 R120, R60.reuse, R72, R120 ;  /* 0x000000483c78723c */ /* 0x040ff00000001878 */
[-C--:B------:R-:W-:Y:S08]  /*5b60*/  HMMA.16816.F32 R124, R60, R74.reuse, R124 ;  /* 0x0000004a3c7c723c */ /* 0x080ff0000000187c */
[----:B------:R-:W-:Y:S01]  /*5b70*/  HMMA.16816.F32 R128, R48, R74, R128 ;  /* 0x0000004a3080723c */ /* 0x000fe20000001880 */
[----:B------:R-:W-:Y:S08]  /*5b80*/  @!UPT UIADD3 URZ, UPT, UPT, URZ, URZ, URZ ;  /* 0x000000fffffff290 */ /* 0x000ff0000fffe0ff */
[----:B------:R-:W-:Y:S11]  /*5b90*/  BRA.U !UP0, `(.L_x_130) ;  /* 0x0000000108e07547 */ /* 0x000ff6000b800000 */
[----:B------:R-:W-:Y:S01]  /*5ba0*/  BAR.SYNC.DEFER_BLOCKING 0x0 ;  /* 0x0000000000007b1d */ /* 0x000fe20000010000 */
[----:B------:R-:W-:Y:S02]  /*5bb0*/  IADD3 R11, P0, PT, RZ, -UR27, RZ ;  /* 0x8000001bff0b7c10 */ /* 0x000fe4000ff1e0ff */
[----:B------:R-:W-:Y:S02]  /*5bc0*/  ISETP.GE.AND P3, PT, R235, UR6, PT ;  /* 0x00000006eb007c0c */ /* 0x000fe4000bf66270 */
[----:B------:R-:W-:Y:S02]  /*5bd0*/  ISETP.GE.AND P2, PT, R6, UR6, PT ;  /* 0x0000000606007c0c */ /* 0x000fe4000bf46270 */
[----:B------:R-:W-:Y:S01]  /*5be0*/  ISETP.GE.AND P1, PT, R7, UR6, PT ;  /* 0x0000000607007c0c */ /* 0x000fe2000bf26270 */
[----:B------:R-:W1:Y:S08]  /*5bf0*/  LDC R5, c[0x0][0x3b0] ;  /* 0x0000ec00ff057b82 */ /* 0x000e700000000800 */
[----:B------:R-:W2:Y:S01]  /*5c00*/  LDC R4, c[0x0][0x3b4] ;  /* 0x0000ed00ff047b82 */ /* 0x000ea20000000800 */
[----:B-1----:R-:W-:Y:S04]  /*5c10*/  IMAD.SHL.U32 R10, R5, 0x40, RZ ;  /* 0x00000040050a7824 */ /* 0x002fe800078e00ff */
[----:B------:R-:W-:Y:S05]  /*5c20*/  IMAD.X R10, RZ, RZ, ~R10, P0 ;  /* 0x000000ffff0a7224 */ /* 0x000fea00000e0e0a */
[----:B------:R-:W-:Y:S04]  /*5c30*/  SHF.R.S64 R11, R11, 0x1f, R10 ;  /* 0x0000001f0b0b7819 */ /* 0x000fe8000000100a */
[----:B------:R-:W-:Y:S04]  /*5c40*/  IADD3 R240, P0, PT, R240, R11, RZ ;  /* 0x0000000bf0f07210 */ /* 0x000fe80007f1e0ff */
[----:B------:R-:W-:Y:S02]  /*5c50*/  LEA.HI.X.SX32 R241, R10, R241, 0x1, P0 ;  /* 0x000000f10af17211 */ /* 0x000fe400000f0eff */
[----:B------:R-:W-:Y:S02]  /*5c60*/  ISETP.GE.AND P0, PT, R8, UR6, PT ;  /* 0x0000000608007c0c */ /* 0x000fe4000bf06270 */
[C---:B------:R-:W-:Y:S01]  /*5c70*/  LEA R10, P4, R5.reuse, R240, 0x6 ;  /* 0x000000f0050a7211 */ /* 0x040fe200078830ff */
[----:B------:R-:W-:Y:S01]  /*5c80*/  @!PT LDS RZ, [RZ] ;  /* 0x00000000fffff984 */ /* 0x000fe20000000800 */
[----:B------:R-:W-:Y:S01]  /*5c90*/  @!PT LDS RZ, [RZ] ;  /* 0x00000000fffff984 */ /* 0x000fe20000000800 */
[----:B------:R-:W-:Y:S01]  /*5ca0*/  @!PT LDS RZ, [RZ] ;  /* 0x00000000fffff984 */ /* 0x000fe20000000800 */
[----:B------:R1:W-:Y:S03]  /*5cb0*/  @!P3 LDGSTS.E.BYPASS.LTC128B.128 [R9], desc[UR22][R240.64] ;  /* 0x00000000f009bfae */ /* 0x0003e6000b981a16 */
[----:B--2---:R-:W-:Y:S01]  /*5cc0*/  LEA.HI.X R11, R5, R241, R4, 0x6, P4 ;  /* 0x000000f1050b7211 */ /* 0x004fe200020f3404 */
        /* <DEDUP_REMOVED lines=37> */
.L_x_130:
[----:B------:R-:W-:Y:S02]  /*5f20*/  UISETP.GT.AND UP0, UPT, UR30, UR14, UPT ;  /* 0x0000000e1e00728c */ /* 0x000fe4000bf04270 */
[----:B------:R-:W-:Y:S07]  /*5f30*/  UIADD3 UR30, UPT, UPT, UR30, -0x1, URZ ;  /* 0xffffffff1e1e7890 */ /* 0x000fee000fffe0ff */
[----:B------:R-:W-:Y:S05]  /*5f40*/  BRA.U UP0, `(.L_x_131) ;  /* 0xffffffcd00f47547 */ /* 0x000fea000b83ffff */
        /* <DEDUP_REMOVED lines=24> */
[----:B--2--5:R-:W-:-:S02]  /*60d0*/  IMAD.SHL.U32 R2, R0, 0x10, RZ ;  /* 0x0000001000027824 */ /* 0x024fc400078e00ff */
        /* <DEDUP_REMOVED lines=50> */
[----:B------:R-:W2:Y:S01]  /*6400*/  S2R R2, SR_CTAID.Y ;  /* 0x0000000000027919 */ /* 0x000ea20000002600 */
        /* <DEDUP_REMOVED lines=32> */
[----:B--2---:R-:W-:Y:S05]  /*6610*/  @P0 BRA `(.L_x_132) ;  /* 0x0000000000280947 */ /* 0x004fea0003800000 */
[----:B------:R-:W2:Y:S01]  /*6620*/  LDCU.64 UR12, c[0x0][0x5c0] ;  /* 0x0000b800ff0c77ac */ /* 0x000ea20008000a00 */
[----:B---3--:R-:W-:Y:S01]  /*6630*/  SHF.R.S32.HI R3, RZ, 0x1f, R231 ;  /* 0x0000001fff037819 */ /* 0x008fe200000114e7 */
        /* <DEDUP_REMOVED lines=8> */
.L_x_132:
[----:B------:R-:W3:Y:S01]  /*66c0*/  LDCU.64 UR12, c[0x0][0x5c0] ;  /* 0x0000b800ff0c77ac */ /* 0x000ee20008000a00 */
[----:B------:R-:W-:-:S05]  /*66d0*/  IADD3 R46, PT, PT, R231, R233, RZ ;  /* 0x000000e9e72e7210 */ /* 0x000fca0007ffe0ff */
[C---:B---3--:R-:W-:Y:S02]  /*66e0*/  IMAD R12, R46.reuse, UR13, RZ ;  /* 0x0000000d2e0c7c24 */ /* 0x048fe4000f8e02ff */
[----:B------:R-:W-:-:S05]  /*66f0*/  IMAD.WIDE.U32 R46, R46, UR12, RZ ;  /* 0x0000000c2e2e7c25 */ /* 0x000fca000f8e00ff */
[----:B------:R-:W-:Y:S02]  /*6700*/  IADD3 R12, PT, PT, R47, R12, RZ ;  /* 0x0000000c2f0c7210 */ /* 0x000fe40007ffe0ff */
.L_x_133:
        /* <DEDUP_REMOVED lines=11> */
.L_x_134:
[----:B------:R-:W2:Y:S01]  /*67c0*/  LDCU.64 UR10, c[0x0][0x5c8] ;  /* 0x0000b900ff0a77ac */ /* 0x000ea20008000a00 */
[----:B------:R-:W-:-:S05]  /*67d0*/  IADD3 R16, PT, PT, R231, R233, RZ ;  /* 0x000000e9e7107210 */ /* 0x000fca0007ffe0ff */
[C---:B--2---:R-:W-:Y:S02]  /*67e0*/  IMAD R3, R16.reuse, UR11, RZ ;  /* 0x0000000b10037c24 */ /* 0x044fe4000f8e02ff */
[----:B------:R-:W-:-:S05]  /*67f0*/  IMAD.WIDE.U32 R16, R16, UR10, RZ ;  /* 0x0000000a10107c25 */ /* 0x000fca000f8e00ff */
[----:B------:R-:W-:Y:S02]  /*6800*/  IADD3 R3, PT, PT, R17, R3, RZ ;  /* 0x0000000311037210 */ /* 0x000fe40007ffe0ff */
.L_x_135:
[----:B------:R-:W-:Y:S01]  /*6810*/  USHF.L.U32 UR6, UR29, 0x5, URZ ;  /* 0x000000051d067899 */ /* 0x000fe200080006ff */
[----:B------:R-:W-:Y:S01]  /*6820*/  SHF.R.U32.HI R0, RZ, 0x3, R0 ;  /* 0x00000003ff007819 */ /* 0x000fe20000011600 */
[----:B------:R-:W-:Y:S04]  /*6830*/  BAR.SYNC.DEFER_BLOCKING 0x0 ;  /* 0x0000000000007b1d */ /* 0x000fe80000010000 */
[----:B------:R-:W-:-:S05]  /*6840*/  VIADD R230, R230, -UR6 ;  /* 0x80000006e6e67c36 */ /* 0x000fca0008000000 */
[----:B------:R-:W-:-:S13]  /*6850*/  ISETP.GE.AND P0, PT, R0, R230, PT ;  /* 0x000000e60000720c */ /* 0x000fda0003f06270 */
[----:B------:R-:W-:Y:S05]  /*6860*/  @P0 BRA `(.L_x_110) ;  /* 0x0000000000d40947 */ /* 0x000fea0003800000 */
[----:B------:R-:W2:Y:S01]  /*6870*/  LDCU UR14, c[0x0][0x440] ;  /* 0x00008800ff0e77ac */ /* 0x000ea20008000800 */
[----:B------:R-:W-:Y:S01]  /*6880*/  MOV R15, RZ ;  /* 0x000000ff000f7202 */ /* 0x000fe20000000f00 */
[----:B------:R-:W-:Y:S01]  /*6890*/  IMAD.U32 R18, RZ, RZ, UR12 ;  /* 0x0000000cff127e24 */ /* 0x000fe2000f8e00ff */
[----:B-1----:R-:W1:Y:S01]  /*68a0*/  LDC.64 R10, c[0x0][0x5d8] ;  /* 0x00017600ff0a7b82 */ /* 0x002e620000000a00 */
[----:B------:R-:W-:Y:S01]  /*68b0*/  USHF.L.U32 UR6, UR29, 0x5, URZ ;  /* 0x000000051d067899 */ /* 0x000fe200080006ff */
[----:B------:R-:W-:Y:S01]  /*68c0*/  IMAD.MOV.U32 R14, RZ, RZ, R235 ;  /* 0x000000ffff0e7224 */ /* 0x000fe200078e00eb */
[----:B------:R-:W3:Y:S01]  /*68d0*/  LDS.128 R36, [R9+0x11000] ;  /* 0x0110000009247984 */ /* 0x000ee20000000c00 */
[----:B------:R-:W-:Y:S01]  /*68e0*/  IMAD.U32 R44, RZ, RZ, UR10 ;  /* 0x0000000aff2c7e24 */ /* 0x000fe2000f8e00ff */
[----:B------:R-:W-:Y:S02]  /*68f0*/  USHF.R.S32.HI UR7, URZ, 0x1f, UR6 ;  /* 0x0000001fff077899 */ /* 0x000fe40008011406 */
[--C-:B------:R-:W-:Y:S01]  /*6900*/  IMAD.WIDE.U32 R18, R18, UR6, R14.reuse ;  /* 0x0000000612127c25 */ /* 0x100fe2000f8e000e */
[----:B------:R-:W4:Y:S01]  /*6910*/  LDC.64 R4, c[0x0][0x5e0] ;  /* 0x00017800ff047b82 */ /* 0x000f220000000a00 */
[----:B------:R-:W-:Y:S01]  /*6920*/  UIMAD UR8, UR7, UR12, URZ ;  /* 0x0000000c070872a4 */ /* 0x000fe2000f8e02ff */
[----:B------:R-:W5:Y:S01]  /*6930*/  LDS.128 R32, [R9+0x12000] ;  /* 0x0120000009207984 */ /* 0x000f620000000c00 */
[----:B------:R-:W-:Y:S01]  /*6940*/  IMAD.WIDE.U32 R44, R44, UR6, R14 ;  /* 0x000000062c2c7c25 */ /* 0x000fe2000f8e000e */
[----:B------:R-:W-:Y:S01]  /*6950*/  IADD3 R46, P0, PT, R46, R18, RZ ;  /* 0x000000122e2e7210 */ /* 0x000fe20007f1e0ff */
[----:B------:R-:W-:Y:S01]  /*6960*/  UIMAD UR8, UR6, UR13, UR8 ;  /* 0x0000000d060872a4 */ /* 0x000fe2000f8e0208 */
[----:B------:R-:W5:Y:S01]  /*6970*/  LDS.128 R28, [R9+0x13000] ;  /* 0x01300000091c7984 */ /* 0x000f620000000c00 */
[----:B--2---:R-:W-:Y:S01]  /*6980*/  ISETP.GE.AND P3, PT, R235, UR14, PT ;  /* 0x0000000eeb007c0c */ /* 0x004fe2000bf66270 */
[----:B------:R-:W-:Y:S01]  /*6990*/  UIMAD UR7, UR7, UR10, URZ ;  /* 0x0000000a070772a4 */ /* 0x000fe2000f8e02ff */
[----:B------:R-:W-:Y:S01]  /*69a0*/  ISETP.GE.AND P2, PT, R6, UR14, PT ;  /* 0x0000000e06007c0c */ /* 0x000fe2000bf46270 */
[----:B------:R-:W-:Y:S01]  /*69b0*/  LDS.128 R24, [R9+0x14000] ;  /* 0x0140000009187984 */ /* 0x000fe20000000c00 */
[----:B------:R-:W-:Y:S01]  /*69c0*/  IADD3.X R47, PT, PT, R12, UR8, R19, P0, !PT ;  /* 0x000000080c2f7c10 */ /* 0x000fe200087fe413 */
[----:B------:R-:W-:Y:S01]  /*69d0*/  UIMAD UR7, UR6, UR11, UR7 ;  /* 0x0000000b060772a4 */ /* 0x000fe2000f8e0207 */
[----:B------:R-:W-:Y:S01]  /*69e0*/  IADD3 R44, P0, PT, R16, R44, RZ ;  /* 0x0000002c102c7210 */ /* 0x000fe20007f1e0ff */
[----:B------:R-:W-:Y:S01]  /*69f0*/  LDS.128 R20, [R9+0x15000] ;  /* 0x0150000009147984 */ /* 0x000fe20000000c00 */
[----:B------:R-:W-:Y:S01]  /*6a00*/  ISETP.GE.AND P1, PT, R7, UR14, PT ;  /* 0x0000000e07007c0c */ /* 0x000fe2000bf26270 */
[----:B------:R-:W2:Y:S01]  /*6a10*/  LDCU.64 UR8, c[0x0][0x560] ;  /* 0x0000ac00ff0877ac */ /* 0x000ea20008000a00 */
[----:B-1----:R-:W-:Y:S01]  /*6a20*/  IMAD.WIDE.U32 R46, R10, UR20, R46 ;  /* 0x000000140a2e7c25 */ /* 0x002fe2000f8e002e */
[----:B------:R-:W-:Y:S01]  /*6a30*/  LDS.128 R16, [R9+0x16000] ;  /* 0x0160000009107984 */ /* 0x000fe20000000c00 */
[----:B------:R-:W-:-:S02]  /*6a40*/  IADD3.X R45, PT, PT, R3, UR7, R45, P0, !PT ;  /* 0x00000007032d7c10 */ /* 0x000fc400087fe42d */
[----:B------:R-:W-:Y:S01]  /*6a50*/  IMAD R47, R11, UR20, R47 ;  /* 0x000000140b2f7c24 */ /* 0x000fe2000f8e022f */
[----:B------:R-:W1:Y:S01]  /*6a60*/  @!P3 LDS.128 R12, [R9+0x10000] ;  /* 0x01000000090cb984 */ /* 0x000e620000000c00 */
[----:B------:R-:W3:Y:S01]  /*6a70*/  LDCU.64 UR6, c[0x0][0x568] ;  /* 0x0000ad00ff0677ac */ /* 0x000ee20008000a00 */
[----:B----4-:R-:W-:Y:S01]  /*6a80*/  IMAD.WIDE.U32 R44, R4, UR20, R44 ;  /* 0x00000014042c7c25 */ /* 0x010fe2000f8e002c */
[----:B------:R-:W-:Y:S01]  /*6a90*/  ISETP.GE.AND P0, PT, R8, UR14, PT ;  /* 0x0000000e08007c0c */ /* 0x000fe2000bf06270 */
[----:B------:R-:W4:Y:S02]  /*6aa0*/  LDS.128 R40, [R9+0x17000] ;  /* 0x0170000009287984 */ /* 0x000f240000000c00 */
[----:B------:R-:W-:-:S04]  /*6ab0*/  IMAD.WIDE.U32 R46, R0, UR12, R46 ;  /* 0x0000000c002e7c25 */ /* 0x000fc8000f8e002e */
[----:B------:R-:W-:Y:S02]  /*6ac0*/  IMAD R45, R5, UR20, R45 ;  /* 0x00000014052d7c24 */ /* 0x000fe4000f8e022d */
[----:B------:R-:W-:Y:S01]  /*6ad0*/  IMAD R3, R0, UR13, R47 ;  /* 0x0000000d00037c24 */ /* 0x000fe2000f8e022f */
[----:B--2---:R-:W-:Y:S01]  /*6ae0*/  LEA R4, P4, R46, UR8, 0x1 ;  /* 0x000000082e047c11 */ /* 0x004fe2000f8808ff */
        /* <DEDUP_REMOVED lines=12> */
[----:B----4-:R2:W-:Y:S02]  /*6bb0*/  @!P0 STG.E.128 desc[UR22][R6.64+0x180], R40 ;  /* 0x0001802806008986 */ /* 0x0105e4000c101d16 */
.L_x_110:
[----:B------:R-:W-:Y:S05]  /*6bc0*/  BSYNC.RECONVERGENT B1 ;  /* 0x0000000000017941 */ /* 0x000fea0003800200 */
.L_x_94:
[----:B------:R-:W5:Y:S01]  /*6bd0*/  LDCU UR7, c[0x0][0x438] ;  /* 0x00008700ff0777ac */ /* 0x000f620008000800 */
[----:B------:R-:W1:Y:S01]  /*6be0*/  LDC R0, c[0x0][0x438] ;  /* 0x00010e00ff007b82 */ /* 0x000e620000000800 */
[----:B------:R-:W3:Y:S01]  /*6bf0*/  LDCU UR8, c[0x0][0x370] ;  /* 0x00006e00ff0877ac */ /* 0x000ee20008000800 */
[----:B-----5:R-:W-:-:S04]  /*6c00*/  UIADD3 UR7, UPT, UPT, UR7, 0x1f, URZ ;  /* 0x0000001f07077890 */ /* 0x020fc8000fffe0ff */
[----:B------:R-:W-:Y:S02]  /*6c10*/  USHF.R.S32.HI UR6, URZ, 0x1f, UR7 ;  /* 0x0000001fff067899 */ /* 0x000fe40008011407 */
[----:B---3--:R-:W-:Y:S02]  /*6c20*/  UIADD3 UR29, UPT, UPT, UR8, UR29, URZ ;  /* 0x0000001d081d7290 */ /* 0x008fe4000fffe0ff */
[----:B------:R-:W-:-:S04]  /*6c30*/  ULEA.HI UR6, UR6, UR7, URZ, 0x5 ;  /* 0x0000000706067291 */ /* 0x000fc8000f8f28ff */
[----:B------:R-:W-:-:S04]  /*6c40*/  USHF.R.S32.HI UR6, URZ, 0x5, UR6 ;  /* 0x00000005ff067899 */ /* 0x000fc80008011406 */
[----:B------:R-:W-:-:S09]  /*6c50*/  UISETP.GE.AND UP0, UPT, UR29, UR6, UPT ;  /* 0x000000061d00728c */ /* 0x000fd2000bf06270 */
[----:B------:R-:W-:Y:S05]  /*6c60*/  BRA.U !UP0, `(.L_x_136) ;  /* 0xffffff9508587547 */ /* 0x000fea000b83ffff */
[----:B------:R-:W-:Y:S05]  /*6c70*/  EXIT ;  /* 0x000000000000794d */ /* 0x000fea0003800000 */
.L_x_137:
        /* <DEDUP_REMOVED lines=16> */
.L_x_2486:


//--------------------- .text._ZN5flash44flash_bwd_dq_dk_dv_loop_seqk_parallel_kernelI23Flash_bwd_kernel_traitsILi256ELi64ELi32ELi8ELi4ELi1ELi2ELb1ELb1EN7cutlass6half_tE19Flash_kernel_traitsILi256ELi64ELi32ELi8ES3_EELb0ELb0ELb1ELb0ELb0ELb0ELb1EEEvNS_16Flash_bwd_paramsE --------------------------
	.section	.text._ZN5flash44flash_bwd_dq_dk_dv_loop_seqk_parallel_kernelI23Flash_bwd_kernel_traitsILi256ELi64ELi32ELi8ELi4ELi1ELi2ELb1ELb1EN7cutlass6half_tE19Flash_kernel_traitsILi256ELi64ELi32ELi8ES3_EELb0ELb0ELb1ELb0ELb0ELb0ELb1EEEvNS_16Flash_bwd_paramsE,"ax",@progbits
	.align	128
        .global         _ZN5flash44flash_bwd_dq_dk_dv_loop_seqk_parallel_kernelI23Flash_bwd_kernel_traitsILi256ELi64ELi32ELi8ELi4ELi1ELi2ELb1ELb1EN7cutlass6half_tE19Flash_kernel_traitsILi256ELi64ELi32ELi8ES3_EELb0ELb0ELb1ELb0ELb0ELb0ELb1EEEvNS_16Flash_bwd_paramsE
        .type           _ZN5flash44flash_bwd_dq_dk_dv_loop_seqk_parallel_kernelI23Flash_bwd_kernel_traitsILi256ELi64ELi32ELi8ELi4ELi1ELi2ELb1ELb1EN7cutlass6half_tE19Flash_kernel_traitsILi256ELi64ELi32ELi8ES3_EELb0ELb0ELb1ELb0ELb0ELb0ELb1EEEvNS_16Flash_bwd_paramsE,@function
        .size           _ZN5flash44flash_bwd_dq_dk_dv_loop_seqk_parallel_kernelI23Flash_bwd_kernel_traitsILi256ELi64ELi32ELi8ELi4ELi1ELi2ELb1ELb1EN7cutlass6half_tE19Flash_kernel_traitsILi256ELi64ELi32ELi8ES3_EELb0ELb0ELb1ELb0ELb0ELb0ELb1EEEvNS_16Flash_bwd_paramsE,(.L_x_2487 - _ZN5flash44flash_bwd_dq_dk_dv_loop_seqk_parallel_kernelI23Flash_bwd_kernel_traitsILi256ELi64ELi32ELi8ELi4ELi1ELi2ELb1ELb1EN7cutlass6half_tE19Flash_kernel_traitsILi256ELi64ELi32ELi8ES3_EELb0ELb0ELb1ELb0ELb0ELb0ELb1EEEvNS_16Flash_bwd_paramsE)
        .other          _ZN5flash44flash_bwd_dq_dk_dv_loop_seqk_parallel_kernelI23Flash_bwd_kernel_traitsILi256ELi64ELi32ELi8ELi4ELi1ELi2ELb1ELb1EN7cutlass6half_tE19Flash_kernel_traitsILi256ELi64ELi32ELi8ES3_EELb0ELb0ELb1ELb0ELb0ELb0ELb1EEEvNS_16Flash_bwd_paramsE,@"STO_CUDA_ENTRY STV_DEFAULT"
_ZN5flash44flash_bwd_dq_dk_dv_loop_seqk_parallel_kernelI23Flash_bwd_kernel_traitsILi256ELi64ELi32ELi8ELi4ELi1ELi2ELb1ELb1EN7cutlass6half_tE19Flash_kernel_traitsILi256ELi64ELi32ELi8ES3_EELb0ELb0ELb1ELb0ELb0ELb0ELb1EEEvNS_16Flash_bwd_paramsE:
.text._ZN5flash44flash_bwd_dq_dk_dv_loop_seqk_parallel_kernelI23Flash_bwd_kernel_traitsILi256ELi64ELi32ELi8ELi4ELi1ELi2ELb1ELb1EN7cutlass6half_tE19Flash_kernel_traitsILi256ELi64ELi32ELi8ES3_EELb0ELb0ELb1ELb0ELb0ELb0ELb1EEEvNS_16Flash_bwd_paramsE:
        /* <DEDUP_REMOVED lines=29> */
.L_x_181:
        /* <DEDUP_REMOVED lines=44> */
.L_x_138:
        /* <DEDUP_REMOVED lines=40> */
.L_x_140:
[----:B------:R-:W2:Y:S01]  /*0710*/  LDCU.64 UR12, c[0x0][0x3b8] ;  /* 0x00007700ff0c77ac */ /* 0x000ea20008000a00 */
[----:B------:R-:W-:-:S05]  /*0720*/  IADD3 R4, PT, PT, R231, R233, RZ ;  /* 0x000000e9e7047210 */ /* 0x000fca0007ffe0ff */
[C---:B--2---:R-:W-:Y:S02]  /*0730*/  IMAD R8, R4.reuse, UR13, RZ ;  /* 0x0000000d04087c24 */ /* 0x044fe4000f8e02ff */
[----:B------:R-:W-:-:S05]  /*0740*/  IMAD.WIDE.U32 R4, R4, UR12, RZ ;  /* 0x0000000c04047c25 */ /* 0x000fca000f8e00ff */
[----:B------:R-:W-:Y:S02]  /*0750*/  IADD3 R8, PT, PT, R5, R8, RZ ;  /* 0x0000000805087210 */ /* 0x000fe40007ffe0ff */
[----:B------:R-:W-:-:S07]  /*0760*/  MOV R9, R4 ;  /* 0x0000000400097202 */ /* 0x000fce0000000f00 */
.L_x_141:
        /* <DEDUP_REMOVED lines=42> */
.L_x_142:
[----:B------:R-:W2:Y:S01]  /*0a10*/  LDCU.64 UR6, c[0x0][0x3c0] ;  /* 0x00007800ff0677ac */ /* 0x000ea20008000a00 */
[----:B------:R-:W-:-:S05]  /*0a20*/  IADD3 R4, PT, PT, R231, R233, RZ ;  /* 0x000000e9e7047210 */ /* 0x000fca0007ffe0ff */
[C---:B--2---:R-:W-:Y:S02]  /*0a30*/  IMAD R11, R4.reuse, UR7, RZ ;  /* 0x00000007040b7c24 */ /* 0x044fe4000f8e02ff */
[----:B------:R-:W-:-:S05]  /*0a40*/  IMAD.WIDE.U32 R4, R4, UR6, RZ ;  /* 0x0000000604047c25 */ /* 0x000fca000f8e00ff */
[----:B------:R-:W-:Y:S02]  /*0a50*/  IADD3 R11, PT, PT, R5, R11, RZ ;  /* 0x0000000b050b7210 */ /* 0x000fe40007ffe0ff */
[----:B------:R-:W-:-:S07]  /*0a60*/  MOV R12, R4 ;  /* 0x00000004000c7202 */ /* 0x000fce0000000f00 */
.L_x_143:
        /* <DEDUP_REMOVED lines=29> */
.L_x_144:
[-C--:B------:R-:W-:Y:S02]  /*0c40*/  IMAD R28, R7, R14.reuse, RZ ;  /* 0x0000000e071c7224 */ /* 0x080fe400078e02ff */
[----:B------:R-:W-:-:S05]  /*0c50*/  IMAD.WIDE.U32 R24, R6, R14, RZ ;  /* 0x0000000e06187225 */ /* 0x000fca00078e00ff */
[----:B------:R-:W-:Y:S02]  /*0c60*/  IADD3 R28, PT, PT, R25, R28, RZ ;  /* 0x0000001c191c7210 */ /* 0x000fe40007ffe0ff */
[----:B------:R-:W-:-:S07]  /*0c70*/  MOV R29, R24 ;  /* 0x00000018001d7202 */ /* 0x000fce0000000f00 */
.L_x_145:
        /* <DEDUP_REMOVED lines=20> */
.L_x_146:
[----:B------:R-:W2:Y:S01]  /*0dc0*/  LDC R24, c[0x0][0x434] ;  /* 0x00010d00ff187b82 */ /* 0x000ea20000000800 */
[----:B------:R-:W-:-:S04]  /*0dd0*/  IMAD R5, R2, R21, R13 ;  /* 0x0000001502057224 */ /* 0x000fc800078e020d */
[----:B--2---:R-:W-:-:S03]  /*0de0*/  IMAD R24, R5, R24, RZ ;  /* 0x0000001805187224 */ /* 0x004fc600078e02ff */
.L_x_147:
        /* <DEDUP_REMOVED lines=12> */
.L_x_148:
[----:B------:R-:W2:Y:S01]  /*0eb0*/  LDC R23, c[0x0][0x444] ;  /* 0x00011100ff177b82 */ /* 0x000ea20000000800 */
[----:B------:R-:W-:-:S04]  /*0ec0*/  IMAD R5, R2, R21, R13 ;  /* 0x0000001502057224 */ /* 0x000fc800078e020d */
[----:B--2---:R-:W-:-:S07]  /*0ed0*/  IMAD R23, R5, R23, RZ ;  /* 0x0000001705177224 */ /* 0x004fce00078e02ff */
.L_x_149:
        /* <DEDUP_REMOVED lines=98> */
.L_x_151:
[----:B------:R-:W1:Y:S01]  /*1500*/  LDCU.64 UR14, c[0x0][0x5c0] ;  /* 0x0000b800ff0e77ac */ /* 0x000e620008000a00 */
[----:B------:R-:W-:-:S05]  /*1510*/  IADD3 R0, PT, PT, R231, R233, RZ ;  /* 0x000000e9e7007210 */ /* 0x000fca0007ffe0ff */
[C---:B-1----:R-:W-:Y:S02]  /*1520*/  IMAD R3, R0.reuse, UR15, RZ ;  /* 0x0000000f00037c24 */ /* 0x042fe4000f8e02ff */
[----:B------:R-:W-:-:S05]  /*1530*/  IMAD.WIDE.U32 R4, R0, UR14, RZ ;  /* 0x0000000e00047c25 */ /* 0x000fca000f8e00ff */
[----:B------:R-:W-:Y:S02]  /*1540*/  IADD3 R0, PT, PT, R5, R3, RZ ;  /* 0x0000000305007210 */ /* 0x000fe40007ffe0ff */
[----:B------:R-:W-:Y:S02]  /*1550*/  MOV R3, R4 ;  /* 0x0000000400037202 */ /* 0x000fe40000000f00 */
.L_x_152:
        /* <DEDUP_REMOVED lines=12> */
.L_x_153:
[----:B------:R-:W1:Y:S01]  /*1620*/  LDCU.64 UR12, c[0x0][0x5c8] ;  /* 0x0000b900ff0c77ac */ /* 0x000e620008000a00 */
[----:B------:R-:W-:-:S05]  /*1630*/  IADD3 R231, PT, PT, R231, R233, RZ ;  /* 0x000000e9e7e77210 */ /* 0x000fca0007ffe0ff */
[C---:B-1----:R-:W-:Y:S02]  /*1640*/  IMAD R4, R231.reuse, UR13, RZ ;  /* 0x0000000de7047c24 */ /* 0x042fe4000f8e02ff */
[----:B------:R-:W-:-:S05]  /*1650*/  IMAD.WIDE.U32 R8, R231, UR12, RZ ;  /* 0x0000000ce7087c25 */ /* 0x000fca000f8e00ff */
[----:B------:R-:W-:Y:S02]  /*1660*/  IADD3 R4, PT, PT, R9, R4, RZ ;  /* 0x0000000409047210 */ /* 0x000fe40007ffe0ff */
[----:B------:R-:W-:Y:S02]  /*1670*/  MOV R5, R8 ;  /* 0x0000000800057202 */ /* 0x000fe40000000f00 */
.L_x_154:
        /* <DEDUP_REMOVED lines=46> */
.L_x_150:
        /* <DEDUP_REMOVED lines=51> */
.L_x_157:
[----:B------:R1:W-:Y:S04]  /*1c90*/  STS.128 [R2+0x14000], RZ ;  /* 0x014000ff02007388 */ /* 0x0003e80000000c00 */
[----:B------:R1:W-:Y:S04]  /*1ca0*/  STS.128 [R2+0x15000], RZ ;  /* 0x015000ff02007388 */ /* 0x0003e80000000c00 */
[----:B------:R1:W-:Y:S04]  /*1cb0*/  STS.128 [R2+0x16000], RZ ;  /* 0x016000ff02007388 */ /* 0x0003e80000000c00 */
[----:B------:R1:W-:Y:S02]  /*1cc0*/  STS.128 [R2+0x17000], RZ ;  /* 0x017000ff02007388 */ /* 0x0003e40000000c00 */
.L_x_158:
[----:B------:R-:W-:Y:S05]  /*1cd0*/  BSYNC.RECONVERGENT B0 ;  /* 0x0000000000007941 */ /* 0x000fea0003800200 */
.L_x_156:
        /* <DEDUP_REMOVED lines=31> */
.L_x_160:
[----:B------:R4:W-:Y:S04]  /*1ed0*/  STS.128 [R2+0x8000], RZ ;  /* 0x008000ff02007388 */ /* 0x0009e80000000c00 */
[----:B------:R4:W-:Y:S04]  /*1ee0*/  STS.128 [R2+0xa000], RZ ;  /* 0x00a000ff02007388 */ /* 0x0009e80000000c00 */
[----:B------:R4:W-:Y:S04]  /*1ef0*/  STS.128 [R2+0xc000], RZ ;  /* 0x00c000ff02007388 */ /* 0x0009e80000000c00 */
[----:B------:R4:W-:Y:S02]  /*1f00*/  STS.128 [R2+0xe000], RZ ;  /* 0x00e000ff02007388 */ /* 0x0009e40000000c00 */
.L_x_161:
[----:B------:R-:W-:Y:S05]  /*1f10*/  BSYNC.RECONVERGENT B0 ;  /* 0x0000000000007941 */ /* 0x000fea0003800200 */
.L_x_159:
        /* <DEDUP_REMOVED lines=38> */
.L_x_163:
[----:B------:R-:W-:Y:S05]  /*2180*/  BSYNC.RECONVERGENT B0 ;  /* 0x0000000000007941 */ /* 0x000fea0003800200 */
.L_x_162:
        /* <DEDUP_REMOVED lines=28> */
.L_x_165:
[----:B------:R1:W-:Y:S04]  /*2350*/  STS.128 [R2], RZ ;  /* 0x000000ff02007388 */ /* 0x0003e80000000c00 */
[----:B------:R1:W-:Y:S04]  /*2360*/  STS.128 [R2+0x2000], RZ ;  /* 0x002000ff02007388 */ /* 0x0003e80000000c00 */
[----:B------:R1:W-:Y:S04]  /*2370*/  STS.128 [R2+0x4000], RZ ;  /* 0x004000ff02007388 */ /* 0x0003e80000000c00 */
[----:B------:R1:W-:Y:S02]  /*2380*/  STS.128 [R2+0x6000], RZ ;  /* 0x006000ff02007388 */ /* 0x0003e40000000c00 */
.L_x_166:
[----:B------:R-:W-:Y:S05]  /*2390*/  BSYNC.RECONVERGENT B0 ;  /* 0x0000000000007941 */ /* 0x000fea0003800200 */
.L_x_164:
        /* <DEDUP_REMOVED lines=46> */
.L_x_168:
[----:B------:R-:W-:Y:S05]  /*2680*/  BSYNC.RECONVERGENT B0 ;  /* 0x0000000000007941 */ /* 0x000fea0003800200 */
.L_x_167:
        /* <DEDUP_REMOVED lines=44> */
.L_x_170:
[----:B------:R1:W-:Y:S04]  /*2950*/  STS.128 [R2+0x10000], RZ ;  /* 0x010000ff02007388 */ /* 0x0003e80000000c00 */
[----:B------:R1:W-:Y:S04]  /*2960*/  STS.128 [R2+0x11000], RZ ;  /* 0x011000ff02007388 */ /* 0x0003e80000000c00 */
[----:B------:R1:W-:Y:S04]  /*2970*/  STS.128 [R2+0x12000], RZ ;  /* 0x012000ff02007388 */ /* 0x0003e80000000c00 */
[----:B------:R1:W-:Y:S02]  /*2980*/  STS.128 [R2+0x13000], RZ ;  /* 0x013000ff02007388 */ /* 0x0003e40000000c00 */
.L_x_171:
[----:B------:R-:W-:Y:S05]  /*2990*/  BSYNC.RECONVERGENT B0 ;  /* 0x0000000000007941 */ /* 0x000fea0003800200 */
.L_x_169:
        /* <DEDUP_REMOVED lines=26> */
[----:B------:R-:W-:Y:S01]  /*2b40*/  VIADD R0, R219, 0x14000 ;  /* 0x00014000db007836 */ /* 0x000fe20000000000 */
        /* <DEDUP_REMOVED lines=30> */
[----:B------:R2:W1:Y:S01]  /*2d30*/  LDSM.16.M88.4 R172, [R188+0x2000] ;  /* 0x00200000bcac783b */ /* 0x0004620000000200 */
        /* <DEDUP_REMOVED lines=16> */
[----:B------:R-:W1:Y:S03]  /*2e40*/  LDCU UR10, c[0x0][0x504] ;  /* 0x0000a080ff0a77ac */ /* 0x000e660008000800 */
        /* <DEDUP_REMOVED lines=12> */
[----:B------:R-:W1:Y:S04]  /*2f10*/  LDSM.16.M88.4 R188, [R188+0x3000] ;  /* 0x00300000bcbc783b */ /* 0x000e680000000200 */
[----:B---34-:R-:W1:Y:S02]  /*2f20*/  LDSM.16.M88.4 R192, [R192+0x3000] ;  /* 0x00300000c0c0783b */ /* 0x018e640000000200 */
.L_x_176:
[----:B------:R-:W0:Y:S01]  /*2f30*/  LDGDEPBAR ;  /* 0x00000000000079af */ /* 0x000e220000000000 */
[----:B------:R-:W-:Y:S01]  /*2f40*/  USHF.L.U32 UR11, UR30, 0x6, URZ ;  /* 0x000000061e0b7899 */ /* 0x000fe200080006ff */
        /* <DEDUP_REMOVED lines=12> */
[C---:B----4-:R-:W-:Y:S08]  /*3010*/  HMMA.16816.F32 R4, R48.reuse, R52, R4 ;  /* 0x000000343004723c */ /* 0x050ff00000001804 */
[----:B------:R-:W-:Y:S01]  /*3020*/  HMMA.16816.F32 R8, R48, R54, R8 ;  /* 0x000000363008723c */ /* 0x000fe20000001808 */
[----:B------:R-:W-:Y:S04]  /*3030*/  LDSM.16.M88.4 R48, [R218+0x2000] ;  /* 0x00200000da30783b */ /* 0x000fe80000000200 */
[----:B------:R-:W4:Y:S07]  /*3040*/  LDSM.16.M88.4 R52, [R219+0x11000] ;  /* 0x01100000db34783b */ /* 0x000f2e0000000200 */
[C---:B--2---:R-:W-:Y:S08]  /*3050*/  HMMA.16816.F32 R4, R56.reuse, R60, R4 ;  /* 0x0000003c3804723c */ /* 0x044ff00000001804 */
[----:B------:R-:W-:Y:S01]  /*3060*/  HMMA.16816.F32 R8, R56, R62, R8 ;  /* 0x0000003e3808723c */ /* 0x000fe20000001808 */
[----:B------:R-:W-:Y:S04]  /*3070*/  LDSM.16.M88.4 R56, [R220+0x2000] ;  /* 0x00200000dc38783b */ /* 0x000fe80000000200 */
[----:B------:R-:W2:Y:S07]  /*3080*/  LDSM.16.M88.4 R60, [R3+0x11000] ;  /* 0x01100000033c783b */ /* 0x000eae0000000200 */
[C---:B---3--:R-:W-:Y:S01]  /*3090*/  HMMA.16816.F32 R4, R44.reuse, R64, R4 ;  /* 0x000000402c04723c */ /* 0x048fe20000001804 */
[----:B------:R-:W-:Y:S02]  /*30a0*/  MOV R64, UR16 ;  /* 0x0000001000407c02 */ /* 0x000fe40008000f00 */
[----:B------:R-:W-:Y:S02]  /*30b0*/  MOV R65, UR15 ;  /* 0x0000000f00417c02 */ /* 0x000fe40008000f00 */
[C---:B------:R-:W-:Y:S03]  /*30c0*/  LEA R70, P0, R229.reuse, R64, 0x2 ;  /* 0x00000040e5467211 */ /* 0x040fe600078010ff */
[----:B------:R-:W-:Y:S01]  /*30d0*/  HMMA.16816.F32 R8, R44, R66, R8 ;  /* 0x000000422c08723c */ /* 0x000fe20000001808 */
[----:B------:R-:W-:Y:S02]  /*30e0*/  LDSM.16.M88.4 R44, [R217+0x2000] ;  /* 0x00200000d92c783b */ /* 0x000fe40000000200 */
[----:B------:R-:W-:Y:S02]  /*30f0*/  LEA.HI.X R71, R229, R65, RZ, 0x2, P0 ;  /* 0x00000041e5477211 */ /* 0x000fe400000f14ff */
[----:B------:R-:W3:Y:S01]  /*3100*/  LDSM.16.M88.4 R64, [R2+0x11000] ;  /* 0x011000000240783b */ /* 0x000ee20000000200 */
[----:B------:R-:W-:Y:S03]  /*3110*/  ISETP.LE.AND P0, PT, R234, UR11, PT ;  /* 0x0000000bea007c0c */ /* 0x000fe6000bf03270 */
[----:B-----5:R-:W5:Y:S03]  /*3120*/  LDG.E R69, desc[UR22][R70.64] ;  /* 0x0000001646457981 */ /* 0x020f66000c1e1900 */
[C---:B----4-:R-:W-:Y:S01]  /*3130*/  HMMA.16816.F32 R4, R48.reuse, R52, R4 ;  /* 0x000000343004723c */ /* 0x050fe20000001804 */
[----:B------:R4:W5:Y:S07]  /*3140*/  LDG.E R68, desc[UR22][R70.64+0x20] ;  /* 0x0000201646447981 */ /* 0x00096e000c1e1900 */
[----:B------:R-:W-:Y:S01]  /*3150*/  HMMA.16816.F32 R8, R48, R54, R8 ;  /* 0x000000363008723c */ /* 0x000fe20000001808 */
[----:B------:R-:W-:Y:S04]  /*3160*/  LDSM.16.M88.4 R48, [R216+0x2000] ;  /* 0x00200000d830783b */ /* 0x000fe80000000200 */
[----:B------:R-:W1:Y:S07]  /*3170*/  LDSM.16.M88.4 R52, [R0+0x11000] ;  /* 0x011000000034783b */ /* 0x000e6e0000000200 */
[C---:B--2---:R-:W-:Y:S08]  /*3180*/  HMMA.16816.F32 R4, R56.reuse, R60, R4 ;  /* 0x0000003c3804723c */ /* 0x044ff00000001804 */
[----:B------:R-:W-:Y:S01]  /*3190*/  HMMA.16816.F32 R8, R56, R62, R8 ;  /* 0x0000003e3808723c */ /* 0x000fe20000001808 */
[----:B------:R-:W-:Y:S04]  /*31a0*/  LDSM.16.M88.4 R56, [R218+0x4000] ;  /* 0x00400000da38783b */ /* 0x000fe80000000200 */
[----:B------:R-:W2:Y:S07]  /*31b0*/  LDSM.16.M88.4 R60, [R219+0x12000] ;  /* 0x01200000db3c783b */ /* 0x000eae0000000200 */
[C---:B---3--:R-:W-:Y:S08]  /*31c0*/  HMMA.16816.F32 R4, R44.reuse, R64, R4 ;  /* 0x000000402c04723c */ /* 0x048ff00000001804 */
[----:B------:R-:W-:Y:S01]  /*31d0*/  HMMA.16816.F32 R8, R44, R66, R8 ;  /* 0x000000422c08723c */ /* 0x000fe20000001808 */
[----:B------:R-:W-:Y:S04]  /*31e0*/  LDSM.16.M88.4 R44, [R220+0x4000] ;  /* 0x00400000dc2c783b */ /* 0x000fe80000000200 */
[----:B------:R-:W3:Y:S07]  /*31f0*/  LDSM.16.M88.4 R64, [R3+0x12000] ;  /* 0x012000000340783b */ /* 0x000eee0000000200 */
[C---:B-1----:R-:W-:Y:S08]  /*3200*/  HMMA.16816.F32 R4, R48.reuse, R52, R4 ;  /* 0x000000343004723c */ /* 0x042ff00000001804 */
        /* <DEDUP_REMOVED lines=31> */
[----:B------:R-:W-:Y:S01]  /*3400*/  FMUL.FTZ R4, R4, UR13 ;  /* 0x0000000d04047c20 */ /* 0x000fe20008410000 */
[----:B------:R-:W-:Y:S01]  /*3410*/  FMUL.FTZ R5, R5, UR13 ;  /* 0x0000000d05057c20 */ /* 0x000fe20008410000 */
[----:B------:R-:W-:Y:S01]  /*3420*/  FMUL.FTZ R6, R6, UR13 ;  /* 0x0000000d06067c20 */ /* 0x000fe20008410000 */
[----:B------:R-:W-:Y:S01]  /*3430*/  FMUL.FTZ R7, R7, UR13 ;  /* 0x0000000d07077c20 */ /* 0x000fe20008410000 */
[----:B------:R1:W2:Y:S04]  /*3440*/  MUFU.TANH R59, R4 ;  /* 0x00000004003b7308 */ /* 0x0002a80000002400 */
[----:B------:R-:W-:Y:S01]  /*3450*/  FMUL.FTZ R8, R8, UR13 ;  /* 0x0000000d08087c20 */ /* 0x000fe20008410000 */
[----:B------:R-:W-:Y:S01]  /*3460*/  FMUL.FTZ R9, R9, UR13 ;  /* 0x0000000d09097c20 */ /* 0x000fe20008410000 */
[----:B------:R-:W-:Y:S01]  /*3470*/  FMUL.FTZ R10, R10, UR13 ;  /* 0x0000000d0a0a7c20 */ /* 0x000fe20008410000 */
[----:B------:R-:W-:Y:S03]  /*3480*/  FMUL.FTZ R11, R11, UR13 ;  /* 0x0000000d0b0b7c20 */ /* 0x000fe60008410000 */
[----:B------:R1:W3:Y:S10]  /*3490*/  MUFU.TANH R60, R5 ;  /* 0x00000005003c7308 */ /* 0x0002f40000002400 */
[----:B------:R1:W1:Y:S10]  /*34a0*/  MUFU.TANH R61, R6 ;  /* 0x00000006003d7308 */ /* 0x0002740000002400 */
[----:B------:R1:W1:Y:S10]  /*34b0*/  MUFU.TANH R62, R7 ;  /* 0x00000007003e7308 */ /* 0x0002740000002400 */
[----:B------:R1:W1:Y:S10]  /*34c0*/  MUFU.TANH R65, R8 ;  /* 0x0000000800417308 */ /* 0x0002740000002400 */
[----:B------:R1:W1:Y:S10]  /*34d0*/  MUFU.TANH R66, R9 ;  /* 0x0000000900427308 */ /* 0x0002740000002400 */
[----:B----4-:R4:W1:Y:S10]  /*34e0*/  MUFU.TANH R71, R10 ;  /* 0x0000000a00477308 */ /* 0x0108740000002400 */
[----:B------:R4:W1:Y:S01]  /*34f0*/  MUFU.TANH R85, R11 ;  /* 0x0000000b00557308 */ /* 0x0008620000002400 */
[----:B--23--:R-:W-:Y:S05]  /*3500*/  @!P0 BRA `(.L_x_172) ;  /* 0x0000000000488947 */ /* 0x00cfea0003800000 */
[----:B-1----:R-:W-:Y:S01]  /*3510*/  MOV R8, R65 ;  /* 0x0000004100087202 */ /* 0x002fe20000000f00 */
[----:B------:R-:W-:Y:S01]  /*3520*/  USHF.L.U32 UR6, UR29, 0x5, URZ ;  /* 0x000000051d067899 */ /* 0x000fe200080006ff */
[----:B----4-:R-:W-:Y:S01]  /*3530*/  MOV R10, R61 ;  /* 0x0000003d000a7202 */ /* 0x010fe20000000f00 */
[----:B------:R-:W-:Y:S01]  /*3540*/  UIADD3 UR24, UPT, UPT, UR11, 0x40, URZ ;  /* 0x000000400b187890 */ /* 0x000fe2000fffe0ff */
[----:B------:R-:W-:Y:S01]  /*3550*/  MOV R44, R59 ;  /* 0x0000003b002c7202 */ /* 0x000fe20000000f00 */
[----:B------:R-:W-:Y:S02]  /*3560*/  IMAD.MOV.U32 R7, RZ, RZ, R66 ;  /* 0x000000ffff077224 */ /* 0x000fe400078e0042 */
[----:B------:R-:W-:Y:S01]  /*3570*/  VIADD R4, R232, UR6 ;  /* 0x00000006e8047c36 */ /* 0x000fe20008000000 */
[----:B------:R-:W-:Y:S01]  /*3580*/  UIADD3 UR6, UPT, UPT, UR6, 0x20, URZ ;  /* 0x0000002006067890 */ /* 0x000fe2000fffe0ff */
[----:B------:R-:W-:Y:S02]  /*3590*/  IMAD.MOV.U32 R9, RZ, RZ, R62 ;  /* 0x000000ffff097224 */ /* 0x000fe400078e003e */
[----:B------:R-:W-:Y:S02]  /*35a0*/  VIADD R4, R4, 0x20 ;  /* 0x0000002004047836 */ /* 0x000fe40000000000 */
[----:B------:R-:W-:Y:S01]  /*35b0*/  IMAD.MOV.U32 R11, RZ, RZ, R60 ;  /* 0x000000ffff0b7224 */ /* 0x000fe200078e003c */
[----:B------:R-:W-:Y:S02]  /*35c0*/  ISETP.GT.AND P0, PT, R230, UR6, PT ;  /* 0x00000006e6007c0c */ /* 0x000fe4000bf04270 */
[----:B------:R-:W-:Y:S04]  /*35d0*/  IADD3 R4, PT, PT, R4, UR10, -R230 ;  /* 0x0000000a04047c10 */ /* 0x000fe8000fffe8e6 */
[----:B------:R-:W-:Y:S01]  /*35e0*/  IADD3 R5, PT, PT, R4, -0x20, RZ ;  /* 0xffffffe004057810 */ /* 0x000fe20007ffe0ff */
[----:B------:R-:W-:Y:S03]  /*35f0*/  IMAD.MOV.U32 R4, RZ, RZ, R85 ;  /* 0x000000ffff047224 */ /* 0x000fe600078e0055 */
[----:B------:R-:W-:Y:S02]  /*3600*/  ISETP.LE.AND P1, PT, R5, UR24, PT ;  /* 0x0000001805007c0c */ /* 0x000fe4000bf23270 */
[----:B------:R-:W-:Y:S11]  /*3610*/  MOV R5, R71 ;  /* 0x0000004700057202 */ /* 0x000ff60000000f00 */
[----:B------:R-:W-:Y:S05]  /*3620*/  @!P1 BRA P0, `(.L_x_173) ;  /* 0x0000000000cc9947 */ /* 0x000fea0000000000 */
.L_x_172:
[C-C-:B-1----:R-:W-:Y:S01]  /*3630*/  IADD3 R8, PT, PT, R230.reuse, -UR10, -R232.reuse ;  /* 0x8000000ae6087c10 */ /* 0x142fe2000fffe8e8 */
[----:B------:R-:W1:Y:S01]  /*3640*/  S2R R5, SR_TID.X ;  /* 0x0000000000057919 */ /* 0x000e620000002100 */
[----:B------:R-:W-:Y:S01]  /*3650*/  IADD3 R4, PT, PT, R230, UR9, -R232 ;  /* 0x00000009e6047c10 */ /* 0x000fe2000fffe8e8 */
[----:B------:R-:W-:Y:S02]  /*3660*/  VIADD R6, R229, UR11 ;  /* 0x0000000be5067c36 */ /* 0x000fe40008000000 */
[----:B----4-:R-:W-:Y:S02]  /*3670*/  IMAD.U32 R10, RZ, RZ, UR29 ;  /* 0x0000001dff0a7e24 */ /* 0x010fe4000f8e00ff */
[C---:B------:R-:W-:Y:S02]  /*3680*/  IMAD.IADD R8, R6.reuse, 0x1, R8 ;  /* 0x0000000106087824 */ /* 0x040fe400078e0208 */
[----:B------:R-:W-:Y:S03]  /*3690*/  IMAD.IADD R4, R6, 0x1, R4 ;  /* 0x0000000106047824 */ /* 0x000fe600078e0204 */
[----:B------:R-:W-:Y:S02]  /*36a0*/  VIMNMX R11, PT, PT, RZ, R8, !PT ;  /* 0x00000008ff0b7248 */ /* 0x000fe40007fe0100 */
[----:B------:R-:W-:Y:S01]  /*36b0*/  VIADDMNMX R8, R8, 0x8, RZ, !PT ;  /* 0x0000000808087846 */ /* 0x000fe200078001ff */
[----:B-1----:R-:W-:Y:S01]  /*36c0*/  IMAD.SHL.U32 R7, R5, 0x2, RZ ;  /* 0x0000000205077824 */ /* 0x002fe200078e00ff */
[----:B------:R-:W-:Y:S04]  /*36d0*/  SHF.R.U32.HI R5, RZ, 0x3, R5 ;  /* 0x00000003ff057819 */ /* 0x000fe80000011605 */
[----:B------:R-:W-:Y:S04]  /*36e0*/  LOP3.LUT R7, R7, 0x6, RZ, 0xc0, !PT ;  /* 0x0000000607077812 */ /* 0x000fe800078ec0ff */
[----:B------:R-:W-:Y:S02]  /*36f0*/  LOP3.LUT R5, R7, 0x70, R5, 0xf8, !PT ;  /* 0x0000007007057812 */ /* 0x000fe400078ef805 */
[C-C-:B------:R-:W-:Y:S02]  /*3700*/  VIADDMNMX R7, R4.reuse, 0x1, R230.reuse, PT ;  /* 0x0000000104077846 */ /* 0x140fe400038001e6 */
[----:B------:R-:W-:Y:S01]  /*3710*/  VIADDMNMX R4, R4, 0x9, R230, PT ;  /* 0x0000000904047846 */ /* 0x000fe200038001e6 */
[----:B------:R-:W-:Y:S04]  /*3720*/  IMAD R10, R10, 0x20, R5 ;  /* 0x000000200a0a7824 */ /* 0x000fe800078e0205 */
[C---:B------:R-:W-:Y:S01]  /*3730*/  VIADD R9, R10.reuse, 0x1 ;  /* 0x000000010a097836 */ /* 0x040fe20000000000 */
[C---:B------:R-:W-:Y:S01]  /*3740*/  ISETP.GE.AND P2, PT, R10.reuse, R11, PT ;  /* 0x0000000b0a00720c */ /* 0x040fe20003f46270 */
[C---:B------:R-:W-:Y:S01]  /*3750*/  VIADD R5, R10.reuse, 0x8 ;  /* 0x000000080a057836 */ /* 0x040fe20000000000 */
[C---:B------:R-:W-:Y:S01]  /*3760*/  ISETP.GE.AND P1, PT, R10.reuse, R8, PT ;  /* 0x000000080a00720c */ /* 0x040fe20003f26270 */
[C---:B------:R-:W-:Y:S01]  /*3770*/  VIADD R6, R10.reuse, 0x9 ;  /* 0x000000090a067836 */ /* 0x040fe20000000000 */
[C---:B------:R-:W-:Y:S02]  /*3780*/  ISETP.GE.AND P0, PT, R10.reuse, R7, PT ;  /* 0x000000070a00720c */ /* 0x040fe40003f06270 */
[----:B------:R-:W-:Y:S02]  /*3790*/  FSEL R44, R59, -INF , P2 ;  /* 0xff8000003b2c7808 */ /* 0x000fe40001000000 */
[----:B------:R-:W-:Y:S02]  /*37a0*/  ISETP.GE.AND P6, PT, R10, R4, PT ;  /* 0x000000040a00720c */ /* 0x000fe40003fc6270 */
[-C--:B------:R-:W-:Y:S02]  /*37b0*/  ISETP.GE.AND P5, PT, R9, R11.reuse, PT ;  /* 0x0000000b0900720c */ /* 0x080fe40003fa6270 */
[-C--:B------:R-:W-:Y:S02]  /*37c0*/  ISETP.GE.AND P4, PT, R5, R11.reuse, PT ;  /* 0x0000000b0500720c */ /* 0x080fe40003f86270 */
[----:B------:R-:W-:Y:S02]  /*37d0*/  FSEL R10, R61, -INF , P1 ;  /* 0xff8000003d0a7808 */ /* 0x000fe40000800000 */
[----:B------:R-:W-:Y:S02]  /*37e0*/  ISETP.GE.AND P3, PT, R6, R11, PT ;  /* 0x0000000b0600720c */ /* 0x000fe40003f66270 */
[----:B------:R-:W-:Y:S02]  /*37f0*/  FSEL R44, R44, -INF , !P0 ;  /* 0xff8000002c2c7808 */ /* 0x000fe40004000000 */
[-C--:B------:R-:W-:Y:S02]  /*3800*/  ISETP.GE.AND P2, PT, R9, R8.reuse, PT ;  /* 0x000000080900720c */ /* 0x080fe40003f46270 */
[-C--:B------:R-:W-:Y:S02]  /*3810*/  ISETP.GE.AND P1, PT, R5, R8.reuse, PT ;  /* 0x000000080500720c */ /* 0x080fe40003f26270 */
[----:B------:R-:W-:Y:S02]  /*3820*/  ISETP.GE.AND P0, PT, R6, R8, PT ;  /* 0x000000080600720c */ /* 0x000fe40003f06270 */
[----:B------:R-:W-:Y:S02]  /*3830*/  FSEL R10, R10, -INF , !P6 ;  /* 0xff8000000a0a7808 */ /* 0x000fe40007000000 */
[----:B------:R-:W-:Y:S02]  /*3840*/  FSEL R11, R60, -INF , P5 ;  /* 0xff8000003c0b7808 */ /* 0x000fe40002800000 */
[----:B------:R-:W-:Y:S02]  /*3850*/  FSEL R8, R65, -INF , P4 ;  /* 0xff80000041087808 */ /* 0x000fe40002000000 */
[-C--:B------:R-:W-:Y:S02]  /*3860*/  ISETP.GE.AND P6, PT, R9, R7.reuse, PT ;  /* 0x000000070900720c */ /* 0x080fe40003fc6270 */
[-C--:B------:R-:W-:Y:S02]  /*3870*/  ISETP.GE.AND P5, PT, R5, R7.reuse, PT ;  /* 0x000000070500720c */ /* 0x080fe40003fa6270 */
[----:B------:R-:W-:Y:S02]  /*3880*/  ISETP.GE.AND P4, PT, R6, R7, PT ;  /* 0x000000070600720c */ /* 0x000fe40003f86270 */
[----:B------:R-:W-:Y:S02]  /*3890*/  FSEL R7, R66, -INF , P3 ;  /* 0xff80000042077808 */ /* 0x000fe40001800000 */
[-C--:B------:R-:W-:Y:S02]  /*38a0*/  ISETP.GE.AND P3, PT, R9, R4.reuse, PT ;  /* 0x000000040900720c */ /* 0x080fe40003f66270 */
[----:B------:R-:W-:Y:S02]  /*38b0*/  FSEL R9, R62, -INF , P2 ;  /* 0xff8000003e097808 */ /* 0x000fe40001000000 */
[-C--:B------:R-:W-:Y:S02]  /*38c0*/  ISETP.GE.AND P2, PT, R5, R4.reuse, PT ;  /* 0x000000040500720c */ /* 0x080fe40003f46270 */
[----:B------:R-:W-:Y:S02]  /*38d0*/  FSEL R5, R71, -INF , P1 ;  /* 0xff80000047057808 */ /* 0x000fe40000800000 */
[----:B------:R-:W-:Y:S02]  /*38e0*/  ISETP.GE.AND P1, PT, R6, R4, PT ;  /* 0x000000040600720c */ /* 0x000fe40003f26270 */
[----:B------:R-:W-:Y:S02]  /*38f0*/  FSEL R4, R85, -INF , P0 ;  /* 0xff80000055047808 */ /* 0x000fe40000000000 */
[----:B------:R-:W-:Y:S02]  /*3900*/  FSEL R11, R11, -INF , !P6 ;  /* 0xff8000000b0b7808 */ /* 0x000fe40007000000 */
[----:B------:R-:W-:Y:S02]  /*3910*/  FSEL R8, R8, -INF , !P5 ;  /* 0xff80000008087808 */ /* 0x000fe40006800000 */
[----:B------:R-:W-:Y:S02]  /*3920*/  FSEL R7, R7, -INF , !P4 ;  /* 0xff80000007077808 */ /* 0x000fe40006000000 */
[----:B------:R-:W-:Y:S02]  /*3930*/  FSEL R9, R9, -INF , !P3 ;  /* 0xff80000009097808 */ /* 0x000fe40005800000 */
[----:B------:R-:W-:Y:S02]  /*3940*/  FSEL R5, R5, -INF , !P2 ;  /* 0xff80000005057808 */ /* 0x000fe40005000000 */
[----:B------:R-:W-:Y:S07]  /*3950*/  FSEL R4, R4, -INF , !P1 ;  /* 0xff80000004047808 */ /* 0x000fee0004800000 */
.L_x_173:
[----:B------:R-:W1:Y:S01]  /*3960*/  S2R R222, SR_TID.X ;  /* 0x0000000000de7919 */ /* 0x000e620000002100 */
[C---:B------:R-:W-:Y:S01]  /*3970*/  FMUL.FTZ R6, R228.reuse, 1.4426950216293334961 ;  /* 0x3fb8aa3be4067820 */ /* 0x040fe20000410000 */
[----:B------:R-:W-:Y:S01]  /*3980*/  FSETP.NEU.FTZ.AND P0, PT, R228, -INF , PT ;  /* 0xff800000e400780b */ /* 0x000fe20003f1d000 */
[----:B------:R-:W-:Y:S01]  /*3990*/  FMUL.FTZ R72, R227, 1.4426950216293334961 ;  /* 0x3fb8aa3be3487820 */ /* 0x000fe20000410000 */
[----:B------:R-:W-:Y:S01]  /*39a0*/  IMAD.MOV.U32 R63, RZ, RZ, 0x240 ;  /* 0x00000240ff3f7424 */ /* 0x000fe200078e00ff */
[----:B------:R-:W-:Y:S01]  /*39b0*/  MOV R57, 0x20 ;  /* 0x0000002000397802 */ /* 0x000fe20000000f00 */
[----:B------:R-:W-:Y:S01]  /*39c0*/  FFMA.FTZ R59, -R59, R59, 1 ;  /* 0x3f8000003b3b7423 */ /* 0x000fe2000001013b */
[----:B------:R-:W-:Y:S01]  /*39d0*/  FSEL R6, R6, RZ, P0 ;  /* 0x000000ff06067208 */ /* 0x000fe20000000000 */
[----:B------:R-:W-:Y:S01]  /*39e0*/  FFMA.FTZ R60, -R60, R60, 1 ;  /* 0x3f8000003c3c7423 */ /* 0x000fe2000001013c */
[----:B------:R-:W-:Y:S01]  /*39f0*/  FSETP.NEU.FTZ.AND P0, PT, R227, -INF , PT ;  /* 0xff800000e300780b */ /* 0x000fe20003f1d000 */
[----:B------:R-:W-:Y:S01]  /*3a00*/  FMUL.FTZ R59, R59, UR13 ;  /* 0x0000000d3b3b7c20 */ /* 0x000fe20008410000 */
[----:B------:R-:W-:Y:S01]  /*3a10*/  IADD3 R58, PT, PT, R218, 0x40, RZ ;  /* 0x00000040da3a7810 */ /* 0x000fe20007ffe0ff */
[--C-:B------:R-:W-:Y:S01]  /*3a20*/  FFMA.FTZ R79, R44, UR12, -R6.reuse ;  /* 0x0000000c2c4f7c23 */ /* 0x100fe20008010806 */
[----:B------:R-:W-:Y:S01]  /*3a30*/  FSEL R72, R72, RZ, P0 ;  /* 0x000000ff48487208 */ /* 0x000fe20000000000 */
[--C-:B------:R-:W-:Y:S01]  /*3a40*/  FFMA.FTZ R78, R11, UR12, -R6.reuse ;  /* 0x0000000c0b4e7c23 */ /* 0x100fe20008010806 */
[--C-:B------:R-:W-:Y:S01]  /*3a50*/  FFMA.FTZ R77, R8, UR12, -R6.reuse ;  /* 0x0000000c084d7c23 */ /* 0x100fe20008010806 */
[----:B------:R-:W-:Y:S01]  /*3a60*/  FFMA.FTZ R6, R7, UR12, -R6 ;  /* 0x0000000c07067c23 */ /* 0x000fe20008010806 */
[----:B------:R-:W-:Y:S01]  /*3a70*/  FMUL.FTZ R60, R60, UR13 ;  /* 0x0000000d3c3c7c20 */ /* 0x000fe20008410000 */
[--C-:B------:R-:W-:Y:S01]  /*3a80*/  FFMA.FTZ R75, R10, UR12, -R72.reuse ;  /* 0x0000000c0a4b7c23 */ /* 0x100fe20008010848 */
[--C-:B------:R-:W-:Y:S01]  /*3a90*/  FFMA.FTZ R74, R9, UR12, -R72.reuse ;  /* 0x0000000c094a7c23 */ /* 0x100fe20008010848 */
[----:B------:R-:W-:Y:S01]  /*3aa0*/  MUFU.EX2 R79, R79 ;  /* 0x0000004f004f7308 */ /* 0x000fe20000000800 */
[--C-:B------:R-:W-:Y:S01]  /*3ab0*/  FFMA.FTZ R73, R5, UR12, -R72.reuse ;  /* 0x0000000c05497c23 */ /* 0x100fe20008010848 */
[----:B------:R-:W-:Y:S01]  /*3ac0*/  FFMA.FTZ R72, R4, UR12, -R72 ;  /* 0x0000000c04487c23 */ /* 0x000fe20008010848 */
[----:B------:R-:W-:Y:S01]  /*3ad0*/  FFMA.FTZ R61, -R61, R61, 1 ;  /* 0x3f8000003d3d7423 */ /* 0x000fe2000001013d */
[----:B------:R-:W-:Y:S01]  /*3ae0*/  FFMA.FTZ R62, -R62, R62, 1 ;  /* 0x3f8000003e3e7423 */ /* 0x000fe2000001013e */
[----:B------:R-:W-:Y:S01]  /*3af0*/  FFMA.FTZ R65, -R65, R65, 1 ;  /* 0x3f80000041417423 */ /* 0x000fe20000010141 */
[----:B------:R-:W-:Y:S01]  /*3b00*/  FFMA.FTZ R66, -R66, R66, 1 ;  /* 0x3f80000042427423 */ /* 0x000fe20000010142 */
[----:B------:R-:W-:Y:S03]  /*3b10*/  FMUL.FTZ R61, R61, UR13 ;  /* 0x0000000d3d3d7c20 */ /* 0x000fe60008410000 */
[----:B------:R-:W2:Y:S01]  /*3b20*/  MUFU.EX2 R78, R78 ;  /* 0x0000004e004e7308 */ /* 0x000ea20000000800 */
[----:B------:R-:W-:Y:S01]  /*3b30*/  FMUL.FTZ R62, R62, UR13 ;  /* 0x0000000d3e3e7c20 */ /* 0x000fe20008410000 */
[----:B------:R-:W-:Y:S01]  /*3b40*/  FMUL.FTZ R65, R65, UR13 ;  /* 0x0000000d41417c20 */ /* 0x000fe20008410000 */
[----:B------:R-:W-:Y:S01]  /*3b50*/  FMUL.FTZ R66, R66, UR13 ;  /* 0x0000000d42427c20 */ /* 0x000fe20008410000 */
[----:B------:R-:W-:Y:S01]  /*3b60*/  FFMA.FTZ R71, -R71, R71, 1 ;  /* 0x3f80000047477423 */ /* 0x000fe20000010147 */
[----:B------:R-:W-:Y:S01]  /*3b70*/  FFMA.FTZ R85, -R85, R85, 1 ;  /* 0x3f80000055557423 */ /* 0x000fe20000010155 */
[----:B------:R-:W-:Y:S04]  /*3b80*/  UISETP.GT.AND UP0, UPT, UR30, UR14, UPT ;  /* 0x0000000e1e00728c */ /* 0x000fe8000bf04270 */
[----:B------:R-:W-:Y:S01]  /*3b90*/  MUFU.EX2 R75, R75 ;  /* 0x0000004b004b7308 */ /* 0x000fe20000000800 */
[----:B------:R-:W-:Y:S09]  /*3ba0*/  FMUL.FTZ R71, R71, UR13 ;  /* 0x0000000d47477c20 */ /* 0x000ff20008410000 */
[----:B------:R-:W3:Y:S10]  /*3bb0*/  MUFU.EX2 R74, R74 ;  /* 0x0000004a004a7308 */ /* 0x000ef40000000800 */
[----:B------:R3:W-:Y:S10]  /*3bc0*/  MUFU.EX2 R76, R6 ;  /* 0x00000006004c7308 */ /* 0x0007f40000000800 */
[----:B------:R-:W4:Y:S10]  /*3bd0*/  MUFU.EX2 R77, R77 ;  /* 0x0000004d004d7308 */ /* 0x000f340000000800 */
[----:B------:R-:W-:Y:S10]  /*3be0*/  MUFU.EX2 R73, R73 ;  /* 0x0000004900497308 */ /* 0x000ff40000000800 */
[----:B------:R-:W4:Y:S01]  /*3bf0*/  MUFU.EX2 R72, R72 ;  /* 0x0000004800487308 */ /* 0x000f220000000800 */
[C---:B-1----:R-:W-:Y:S01]  /*3c00*/  IMAD.SHL.U32 R221, R222.reuse, 0x8, RZ ;  /* 0x00000008dedd7824 */ /* 0x042fe200078e00ff */
[C---:B------:R-:W-:Y:S01]  /*3c10*/  SHF.L.U32 R80, R222.reuse, 0x1, RZ ;  /* 0x00000001de507819 */ /* 0x040fe200000006ff */
[C---:B------:R-:W-:Y:S01]  /*3c20*/  IMAD.SHL.U32 R56, R222.reuse, 0x10, RZ ;  /* 0x00000010de387824 */ /* 0x040fe200078e00ff */
[--C-:B------:R-:W-:Y:S01]  /*3c30*/  SHF.R.U32.HI R81, RZ, 0x3, R222.reuse ;  /* 0x00000003ff517819 */ /* 0x100fe200000116de */
[----:B------:R-:W-:Y:S01]  /*3c40*/  IMAD.SHL.U32 R83, R222, 0x20, RZ ;  /* 0x00000020de537824 */ /* 0x000fe200078e00ff */
[----:B------:R-:W-:Y:S02]  /*3c50*/  LOP3.LUT R67, R221, 0xe0, RZ, 0xc0, !PT ;  /* 0x000000e0dd437812 */ /* 0x000fe400078ec0ff */
[----:B------:R-:W-:Y:S02]  /*3c60*/  LOP3.LUT R4, R56, 0x600, RZ, 0xc0, !PT ;  /* 0x0000060038047812 */ /* 0x000fe400078ec0ff */
[----:B------:R-:W-:Y:S02]  /*3c70*/  LOP3.LUT R67, R67, 0x18, R222, 0xf8, !PT ;  /* 0x0000001843437812 */ /* 0x000fe400078ef8de */
[----:B------:R-:W-:Y:S02]  /*3c80*/  LOP3.LUT R4, R4, 0x6, R80, 0xf8, !PT ;  /* 0x0000000604047812 */ /* 0x000fe400078ef850 */
[----:B------:R-:W-:Y:S02]  /*3c90*/  LOP3.LUT R67, R67, 0x10, R81, 0x78, !PT ;  /* 0x0000001043437812 */ /* 0x000fe400078e7851 */
[----:B------:R-:W-:Y:S02]  /*3ca0*/  SHF.L.U32 R82, R222, 0x2, RZ ;  /* 0x00000002de527819 */ /* 0x000fe400000006ff */
[----:B------:R-:W-:Y:S02]  /*3cb0*/  LOP3.LUT R67, R4, R67, RZ, 0xfc, !PT ;  /* 0x0000004304437212 */ /* 0x000fe400078efcff */
[----:B------:R-:W-:Y:S02]  /*3cc0*/  LOP3.LUT P1, RZ, R222, 0x4, RZ, 0xc0, !PT ;  /* 0x00000004deff7812 */ /* 0x000fe4000782c0ff */
[----:B------:R-:W-:Y:S02]  /*3cd0*/  LOP3.LUT R64, R82, 0x20, RZ, 0xc0, !PT ;  /* 0x0000002052407812 */ /* 0x000fe400078ec0ff */
[C---:B------:R-:W-:Y:S02]  /*3ce0*/  LEA R70, R67.reuse, UR28, 0x1 ;  /* 0x0000001c43467c11 */ /* 0x040fe4000f8e08ff */
[----:B--2---:R-:W-:Y:S02]  /*3cf0*/  F2FP.F16.F32.PACK_AB R7, R78, R79 ;  /* 0x0000004f4e07723e */ /* 0x004fe400000000ff */
[----:B------:R-:W-:Y:S01]  /*3d00*/  LEA R67, R67, UR4, 0x1 ;  /* 0x0000000443437c11 */ /* 0x000fe2000f8e08ff */
[----:B------:R-:W-:Y:S01]  /*3d10*/  IMAD.IADD R64, R70, 0x1, -R64 ;  /* 0x0000000146407824 */ /* 0x000fe200078e0a40 */
[----:B------:R-:W-:Y:S02]  /*3d20*/  SEL R63, R63, 0x1c0, !P1 ;  /* 0x000001c03f3f7807 */ /* 0x000fe40004800000 */
[----:B---3--:R-:W-:Y:S01]  /*3d30*/  F2FP.F16.F32.PACK_AB R6, R74, R75 ;  /* 0x0000004b4a06723e */ /* 0x008fe200000000ff */
[----:B------:R-:W-:Y:S01]  /*3d40*/  STS [R67+0x15000], R7 ;  /* 0x0150000743007388 */ /* 0x000fe20000000800 */
[----:B------:R-:W-:Y:S01]  /*3d50*/  IADD3 R70, PT, PT, R70, R63, RZ ;  /* 0x0000003f46467210 */ /* 0x000fe20007ffe0ff */
[----:B------:R-:W-:Y:S01]  /*3d60*/  IMAD.IADD R63, R63, 0x1, R64 ;  /* 0x000000013f3f7824 */ /* 0x000fe200078e0240 */
[----:B----4-:R-:W-:Y:S01]  /*3d70*/  F2FP.F16.F32.PACK_AB R5, R76, R77 ;  /* 0x0000004d4c05723e */ /* 0x010fe200000000ff */
[----:B------:R-:W-:Y:S01]  /*3d80*/  @P1 VIADD R58, R218, 0xffffffc0 ;  /* 0xffffffc0da3a1836 */ /* 0x000fe20000000000 */
[----:B------:R-:W-:Y:S01]  /*3d90*/  F2FP.F16.F32.PACK_AB R4, R72, R73 ;  /* 0x000000494804723e */ /* 0x000fe200000000ff */
[----:B------:R-:W-:Y:S01]  /*3da0*/  STS [R70], R6 ;  /* 0x0000000646007388 */ /* 0x000fe20000000800 */
[C---:B------:R-:W-:Y:S02]  /*3db0*/  LOP3.LUT P0, RZ, R222.reuse, 0x2, RZ, 0xc0, !PT ;  /* 0x00000002deff7812 */ /* 0x040fe4000780c0ff */
[----:B------:R-:W-:Y:S01]  /*3dc0*/  SHF.L.U32 R84, R222, 0x6, RZ ;  /* 0x00000006de547819 */ /* 0x000fe200000006ff */
[----:B------:R-:W-:Y:S01]  /*3dd0*/  STS [R64+0x10], R5 ;  /* 0x0000100540007388 */ /* 0x000fe20000000800 */
[----:B------:R-:W-:Y:S02]  /*3de0*/  SEL R57, R57, 0xffffffe0, !P0 ;  /* 0xffffffe039397807 */ /* 0x000fe40004000000 */
[----:B------:R-:W-:Y:S01]  /*3df0*/  SHF.R.U32.HI R223, RZ, 0x2, R222 ;  /* 0x00000002ffdf7819 */ /* 0x000fe200000116de */
[----:B------:R-:W-:Y:S01]  /*3e00*/  STS [R63+0x10], R4 ;  /* 0x000010043f007388 */ /* 0x000fe20000000800 */
[----:B------:R-:W-:Y:S01]  /*3e10*/  LOP3.LUT R80, R80, 0x20, RZ, 0xc0, !PT ;  /* 0x0000002050507812 */ /* 0x000fe200078ec0ff */
[C---:B------:R-:W-:Y:S01]  /*3e20*/  IMAD.IADD R220, R57.reuse, 0x1, R218 ;  /* 0x0000000139dc7824 */ /* 0x040fe200078e02da */
[----:B------:R-:W-:Y:S01]  /*3e30*/  IADD3 R57, PT, PT, R57, R58, RZ ;  /* 0x0000003a39397210 */ /* 0x000fe20007ffe0ff */
[----:B------:R-:W1:Y:S01]  /*3e40*/  LDSM.16.M88.4 R8, [R218+0x8000] ;  /* 0x00800000da08783b */ /* 0x000e620000000200 */
[----:B------:R-:W-:Y:S07]  /*3e50*/  LOP3.LUT R235, R221, 0x38, RZ, 0xc0, !PT ;  /* 0x00000038ddeb7812 */ /* 0x000fee00078ec0ff */
        /* <DEDUP_REMOVED lines=50> */
[----:B------:R-:W-:Y:S01]  /*4180*/  LOP3.LUT R44, R44, 0x38, R46, 0x78, !PT ;  /* 0x000000382c2c7812 */ /* 0x000fe200078e782e */
[----:B------:R-:W-:Y:S01]  /*4190*/  FMUL.FTZ R46, R85, UR13 ;  /* 0x0000000d552e7c20 */ /* 0x000fe20008410000 */
[----:B------:R-:W-:Y:S01]  /*41a0*/  LOP3.LUT R47, R84, 0x1c0, RZ, 0xc0, !PT ;  /* 0x000001c0542f7812 */ /* 0x000fe200078ec0ff */
[----:B------:R-:W-:Y:S03]  /*41b0*/  HMMA.16816.F32 R8, R48, R190, R8 ;  /* 0x000000be3008723c */ /* 0x000fe60000001808 */
[----:B------:R-:W-:Y:S01]  /*41c0*/  IMAD.SHL.U32 R48, R222, 0x100, RZ ;  /* 0x00000100de307824 */ /* 0x000fe200078e00ff */
[----:B------:R-:W-:Y:S02]  /*41d0*/  LOP3.LUT R44, R44, R56, RZ, 0x3c, !PT ;  /* 0x000000382c2c7212 */ /* 0x000fe400078e3cff */
[----:B------:R-:W-:Y:S02]  /*41e0*/  LOP3.LUT R47, R47, 0x38, R223, 0xf8, !PT ;  /* 0x000000382f2f7812 */ /* 0x000fe400078ef8df */
[----:B------:R-:W-:Y:S02]  /*41f0*/  LOP3.LUT R45, R45, 0x1000, R48, 0xf8, !PT ;  /* 0x000010002d2d7812 */ /* 0x000fe400078ef830 */
[----:B------:R-:W-:Y:S02]  /*4200*/  LOP3.LUT R47, R47, 0x38, R221, 0x78, !PT ;  /* 0x000000382f2f7812 */ /* 0x000fe400078e78dd */
[C---:B---3--:R-:W-:Y:S05]  /*4210*/  HMMA.16816.F32 R4, R52.reuse, R192, R4 ;  /* 0x000000c03404723c */ /* 0x048fea0000001804 */
[----:B------:R-:W-:Y:S02]  /*4220*/  LOP3.LUT R45, R45, R47, RZ, 0xfc, !PT ;  /* 0x0000002f2d2d7212 */ /* 0x000fe400078efcff */
[----:B------:R-:W-:Y:S01]  /*4230*/  LEA R225, R44, UR4, 0x1 ;  /* 0x000000042ce17c11 */ /* 0x000fe2000f8e08ff */
[----:B------:R-:W-:Y:S03]  /*4240*/  HMMA.16816.F32 R8, R52, R194, R8 ;  /* 0x000000c23408723c */ /* 0x000fe60000001808 */
[----:B------:R-:W-:Y:S08]  /*4250*/  LEA R224, R45, UR4, 0x1 ;  /* 0x000000042de07c11 */ /* 0x000ff0000f8e08ff */
        /* <DEDUP_REMOVED lines=29> */
[----:B------:R-:W-:Y:S02]  /*4430*/  LEA R5, R44, UR28, 0x1 ;  /* 0x0000001c2c057c11 */ /* 0x000fe4000f8e08ff */
[----:B------:R-:W-:Y:S01]  /*4440*/  F2FP.F16.F32.PACK_AB R10, R11, R10 ;  /* 0x0000000a0b0a723e */ /* 0x000fe200000000ff */
[----:B------:R-:W-:Y:S01]  /*4450*/  STS [R64+-0xff0], R8 ;  /* 0xfff0100840007388 */ /* 0x000fe20000000800 */
[C---:B------:R-:W-:Y:S01]  /*4460*/  IADD3 R85, PT, PT, R5.reuse, 0x20, RZ ;  /* 0x0000002005557810 */ /* 0x040fe20007ffe0ff */
[----:B------:R-:W-:Y:S02]  /*4470*/  @P1 VIADD R85, R5, 0xffffffe0 ;  /* 0xffffffe005551836 */ /* 0x000fe40000000000 */
        /* <DEDUP_REMOVED lines=56> */
[----:B------:R-:W-:Y:S02]  /*4800*/  LEA R8, R8, R83, 0x1 ;  /* 0x0000005308087211 */ /* 0x000fe400078e08ff */
[----:B------:R-:W-:Y:S02]  /*4810*/  LEA R226, R226, UR4, 0x1 ;  /* 0x00000004e2e27c11 */ /* 0x000fe4000f8e08ff */
        /* <DEDUP_REMOVED lines=68> */
.L_x_174:
        /* <DEDUP_REMOVED lines=354> */
.L_x_175:
        /* <DEDUP_REMOVED lines=122> */
.L_x_177:
[----:B------:R-:W3:Y:S01]  /*6a20*/  LDCU.64 UR12, c[0x0][0x5c0] ;  /* 0x0000b800ff0c77ac */ /* 0x000ee20008000a00 */
[----:B------:R-:W-:-:S05]  /*6a30*/  IADD3 R46, PT, PT, R231, R233, RZ ;  /* 0x000000e9e72e7210 */ /* 0x000fca0007ffe0ff */
[C---:B---3--:R-:W-:Y:S02]  /*6a40*/  IMAD R12, R46.reuse, UR13, RZ ;  /* 0x0000000d2e0c7c24 */ /* 0x048fe4000f8e02ff */
[----:B------:R-:W-:-:S05]  /*6a50*/  IMAD.WIDE.U32 R46, R46, UR12, RZ ;  /* 0x0000000c2e2e7c25 */ /* 0x000fca000f8e00ff */
[----:B------:R-:W-:Y:S02]  /*6a60*/  IADD3 R12, PT, PT, R47, R12, RZ ;  /* 0x0000000c2f0c7210 */ /* 0x000fe40007ffe0ff */
.L_x_178:
        /* <DEDUP_REMOVED lines=11> */
.L_x_179:
[----:B------:R-:W2:Y:S01]  /*6b20*/  LDCU.64 UR10, c[0x0][0x5c8] ;  /* 0x0000b900ff0a77ac */ /* 0x000ea20008000a00 */
[----:B------:R-:W-:-:S05]  /*6b30*/  IADD3 R16, PT, PT, R231, R233, RZ ;  /* 0x000000e9e7107210 */ /* 0x000fca0007ffe0ff */
[C---:B--2---:R-:W-:Y:S02]  /*6b40*/  IMAD R3, R16.reuse, UR11, RZ ;  /* 0x0000000b10037c24 */ /* 0x044fe4000f8e02ff */
[----:B------:R-:W-:-:S05]  /*6b50*/  IMAD.WIDE.U32 R16, R16, UR10, RZ ;  /* 0x0000000a10107c25 */ /* 0x000fca000f8e00ff */
[----:B------:R-:W-:Y:S02]  /*6b60*/  IADD3 R3, PT, PT, R17, R3, RZ ;  /* 0x0000000311037210 */ /* 0x000fe40007ffe0ff */
.L_x_180:
        /* <DEDUP_REMOVED lines=59> */
.L_x_155:
[----:B------:R-:W-:Y:S05]  /*6f20*/  BSYNC.RECONVERGENT B1 ;  /* 0x0000000000017941 */ /* 0x000fea0003800200 */
.L_x_139:
        /* <DEDUP_REMOVED lines=11> */
.L_x_182:
        /* <DEDUP_REMOVED lines=10> */
.L_x_2487:


//--------------------- .text._ZN5flash44flash_bwd_dq_dk_dv_loop_seqk_parallel_kernelI23Flash_bwd_kernel_traitsILi256ELi64ELi32ELi8ELi4ELi1ELi2ELb1ELb1EN7cutlass6half_tE19Flash_kernel_traitsILi256ELi64ELi32ELi8ES3_EELb0ELb0ELb0ELb0ELb0ELb1ELb0EEEvNS_16Flash_bwd_paramsE --------------------------
	.section	.text._ZN5flash44flash_bwd_dq_dk_dv_loop_seqk_parallel_kernelI23Flash_bwd_kernel_traitsILi256ELi64ELi32ELi8ELi4ELi1ELi2ELb1ELb1EN7cutlass6half_tE19Flash_kernel_traitsILi256ELi64ELi32ELi8ES3_EELb0ELb0ELb0ELb0ELb0ELb1ELb0EEEvNS_16Flash_bwd_paramsE,"ax",@progbits
	.align	128
        .global         _ZN5flash44flash_bwd_dq_dk_dv_loop_seqk_parallel_kernelI23Flash_bwd_kernel_traitsILi256ELi64ELi32ELi8ELi4ELi1ELi2ELb1ELb1EN7cutlass6half_tE19Flash_kernel_traitsILi256ELi64ELi32ELi8ES3_EELb0ELb0ELb0ELb0ELb0ELb1ELb0EEEvNS_16Flash_bwd_paramsE
        .type           _ZN5flash44flash_bwd_dq_dk_dv_loop_seqk_parallel_kernelI23Flash_bwd_kernel_traitsILi256ELi64ELi32ELi8ELi4ELi1ELi2ELb1ELb1EN7cutlass6half_tE19Flash_kernel_traitsILi256ELi64ELi32ELi8ES3_EELb0ELb0ELb0ELb0ELb0ELb1ELb0EEEvNS_16Flash_bwd_paramsE,@function
        .size           _ZN5flash44flash_bwd_dq_dk_dv_loop_seqk_parallel_kernelI23Flash_bwd_kernel_traitsILi256ELi64ELi32ELi8ELi4ELi1ELi2ELb1ELb1EN7cutlass6half_tE19Flash_kernel_traitsILi256ELi64ELi32ELi8ES3_EELb0ELb0ELb0ELb0ELb0ELb1ELb0EEEvNS_16Flash_bwd_paramsE,(.L_x_2488 - _ZN5flash44flash_bwd_dq_dk_dv_loop_seqk_parallel_kernelI23Flash_bwd_kernel_traitsILi256ELi64ELi32ELi8ELi4ELi1ELi2ELb1ELb1EN7cutlass6half_tE19Flash_kernel_traitsILi256ELi64ELi32ELi8ES3_EELb0ELb0ELb0ELb0ELb0ELb1ELb0EEEvNS_16Flash_bwd_paramsE)
        .other          _ZN5flash44flash_bwd_dq_dk_dv_loop_seqk_parallel_kernelI23Flash_bwd_kernel_traitsILi256ELi64ELi32ELi8ELi4ELi1ELi2ELb1ELb1EN7cutlass6half_tE19Flash_kernel_traitsILi256ELi64ELi32ELi8ES3_EELb0ELb0ELb0ELb0ELb0ELb1ELb0EEEvNS_16Flash_bwd_paramsE,@"STO_CUDA_ENTRY STV_DEFAULT"
_ZN5flash44flash_bwd_dq_dk_dv_loop_seqk_parallel_kernelI23Flash_bwd_kernel_traitsILi256ELi64ELi32ELi8ELi4ELi1ELi2ELb1ELb1EN7cutlass6half_tE19Flash_kernel_traitsILi256ELi64ELi32ELi8ES3_EELb0ELb0ELb0ELb0ELb0ELb1ELb0EEEvNS_16Flash_bwd_paramsE:
.text._ZN5flash44flash_bwd_dq_dk_dv_loop_seqk_parallel_kernelI23Flash_bwd_kernel_traitsILi256ELi64ELi32ELi8ELi4ELi1ELi2ELb1ELb1EN7cutlass6half_tE19Flash_kernel_traitsILi256ELi64ELi32ELi8ES3_EELb0ELb0ELb0ELb0ELb0ELb1ELb0EEEvNS_16Flash_bwd_paramsE:
[----:B------:R-:W-:Y:S08]  /*0000*/  LDC R1, c[0x0][0x37c] ;  /* 0x0000df00ff017b82 */ /* 0x000ff00000000800 */
[----:B------:R-:W1:Y:S08]  /*0010*/  LDC R3, c[0x0][0x438] ;  /* 0x00010e00ff037b82 */ /* 0x000e700000000800 */
[----:B------:R-:W2:Y:S01]  /*0020*/  S2UR UR9, SR_CTAID.X ;  /* 0x00000000000979c3 */ /* 0x000ea20000002500 */
[----:B-1----:R-:W-:-:S05]  /*0030*/  VIADD R3, R3, 0x1f ;  /* 0x0000001f03037836 */ /* 0x002fca0000000000 */
[----:B------:R-:W-:-:S04]  /*0040*/  SHF.R.S32.HI R0, RZ, 0x1f, R3 ;  /* 0x0000001fff007819 */ /* 0x000fc80000011403 */
[----:B------:R-:W-:-:S04]  /*0050*/  LEA.HI R0, R0, R3, RZ, 0x5 ;  /* 0x0000000300007211 */ /* 0x000fc800078f28ff */
[----:B------:R-:W-:-:S04]  /*0060*/  SHF.R.S32.HI R0, RZ, 0x5, R0 ;  /* 0x00000005ff007819 */ /* 0x000fc80000011400 */
[----:B--2---:R-:W-:-:S13]  /*0070*/  ISETP.LE.AND P0, PT, R0, UR9, PT ;  /* 0x0000000900007c0c */ /* 0x004fda000bf03270 */
        /* <DEDUP_REMOVED lines=15> */
[----:B------:R-:W-:-:S05]  /*0170*/  UMOV UR30, URZ ;  /* 0x000000ff001e7c82 */ /* 0x000fca0008000000 */
[----:B------:R-:W3:Y:S01]  /*0180*/  S2UR UR10, SR_CgaCtaId ;  /* 0x00000000000a79c3 */ /* 0x000ee20000008800 */
[----:B--2---:R-:W-:Y:S01]  /*0190*/  ULEA UR7, UR7, UR17, 0x18 ;  /* 0x0000001107077291 */ /* 0x004fe2000f8ec0ff */
[----:B-1----:R-:W-:-:S06]  /*01a0*/  IMAD.SHL.U32 R0, R5, 0x40, RZ ;  /* 0x0000004005007824 */ /* 0x002fcc00078e00ff */
[----:B------:R-:W1:Y:S01]  /*01b0*/  S2UR UR26, SR_CTAID.X ;  /* 0x00000000001a79c3 */ /* 0x000e620000002500 */
[----:B------:R-:W-:Y:S01]  /*01c0*/  IMAD.SHL.U32 R220, R5, 0x100, RZ ;  /* 0x0000010005dc7824 */ /* 0x000fe200078e00ff */
[----:B------:R-:W-:Y:S01]  /*01d0*/  SHF.R.U32.HI R224, RZ, 0x1, R5 ;  /* 0x00000001ffe07819 */ /* 0x000fe20000011605 */
[----:B----4-:R-:W-:Y:S01]  /*01e0*/  ULEA UR4, UR4, UR5, 0x18 ;  /* 0x0000000504047291 */ /* 0x010fe2000f8ec0ff */
[C---:B------:R-:W-:Y:S02]  /*01f0*/  LOP3.LUT R3, R0.reuse, 0x200, RZ, 0xc0, !PT ;  /* 0x0000020000037812 */ /* 0x040fe400078ec0ff */
[----:B------:R-:W-:Y:S01]  /*0200*/  LOP3.LUT R0, R0, 0x1c0, RZ, 0xc0, !PT ;  /* 0x000001c000007812 */ /* 0x000fe200078ec0ff */
[----:B------:R-:W-:Y:S01]  /*0210*/  UIADD3 UR27, UPT, UPT, UR4, 0x15000, URZ ;  /* 0x00015000041b7890 */ /* 0x000fe2000fffe0ff */
[----:B------:R-:W-:Y:S01]  /*0220*/  LOP3.LUT R220, R3, 0x1000, R220, 0xf8, !PT ;  /* 0x0000100003dc7812 */ /* 0x000fe200078ef8dc */
[----:B------:R-:W-:Y:S01]  /*0230*/  IMAD.SHL.U32 R3, R5, 0x8, RZ ;  /* 0x0000000805037824 */ /* 0x000fe200078e00ff */
[----:B------:R-:W2:Y:S01]  /*0240*/  S2UR UR25, SR_CTAID.Y ;  /* 0x00000000001979c3 */ /* 0x000ea20000002600 */
[----:B------:R-:W-:Y:S01]  /*0250*/  LOP3.LUT R224, R224, 0x30, RZ, 0xc0, !PT ;  /* 0x00000030e0e07812 */ /* 0x000fe200078ec0ff */
[----:B-----5:R-:W-:-:S02]  /*0260*/  ULEA UR6, UR6, UR16, 0x18 ;  /* 0x0000001006067291 */ /* 0x020fc4000f8ec0ff */
[----:B------:R-:W-:Y:S01]  /*0270*/  LOP3.LUT R2, R3, 0x1f8, RZ, 0xc0, !PT ;  /* 0x000001f803027812 */ /* 0x000fe200078ec0ff */
[----:B---3--:R-:W-:-:S03]  /*0280*/  ULEA UR5, UR10, UR11, 0x18 ;  /* 0x0000000b0a057291 */ /* 0x008fc6000f8ec0ff */
[----:B------:R-:W3:Y:S01]  /*0290*/  S2UR UR24, SR_CTAID.Z ;  /* 0x00000000001879c3 */ /* 0x000ee20000002700 */
[--C-:B------:R-:W-:Y:S02]  /*02a0*/  LOP3.LUT R2, R2, 0x38, R5.reuse, 0x78, !PT ;  /* 0x0000003802027812 */ /* 0x100fe400078e7805 */
[----:B------:R-:W-:Y:S02]  /*02b0*/  SHF.R.U32.HI R5, RZ, 0x2, R5 ;  /* 0x00000002ff057819 */ /* 0x000fe40000011605 */
[----:B------:R-:W-:Y:S02]  /*02c0*/  LOP3.LUT R2, R2, 0x1e00, R3, 0xf8, !PT ;  /* 0x00001e0002027812 */ /* 0x000fe400078ef803 */
[--C-:B------:R-:W-:Y:S02]  /*02d0*/  LOP3.LUT R0, R0, 0x38, R5.reuse, 0xf8, !PT ;  /* 0x0000003800007812 */ /* 0x100fe400078ef805 */
[----:B------:R-:W-:Y:S02]  /*02e0*/  LOP3.LUT R224, R224, 0x7, R5, 0xf8, !PT ;  /* 0x00000007e0e07812 */ /* 0x000fe400078ef805 */
[----:B------:R-:W-:-:S02]  /*02f0*/  LOP3.LUT R5, R0, 0x38, R3, 0x78, !PT ;  /* 0x0000003800057812 */ /* 0x000fc400078e7803 */
[----:B------:R-:W-:Y:S02]  /*0300*/  LEA R225, R2, UR7, 0x1 ;  /* 0x0000000702e17c11 */ /* 0x000fe4000f8e08ff */
[----:B------:R-:W-:-:S04]  /*0310*/  LOP3.LUT R220, R220, R5, RZ, 0xfc, !PT ;  /* 0x00000005dcdc7212 */ /* 0x000fc800078efcff */
[----:B------:R-:W-:Y:S01]  /*0320*/  LEA R220, R220, UR7, 0x1 ;  /* 0x00000007dcdc7c11 */ /* 0x000fe2000f8e08ff */
[----:B-12---:R-:W-:-:S06]  /*0330*/  UMOV UR7, URZ ;  /* 0x000000ff00077c82 */ /* 0x006fcc0008000000 */
.L_x_214:
[----:B------:R-:W1:Y:S01]  /*0340*/  S2R R18, SR_CTAID.Y ;  /* 0x0000000000127919 */ /* 0x000e620000002600 */
[----:B------:R-:W2:Y:S01]  /*0350*/  LDCU.64 UR8, c[0x0][0x478] ;  /* 0x00008f00ff0877ac */ /* 0x000ea20008000a00 */
[----:B------:R-:W-:Y:S01]  /*0360*/  ISETP.NE.U32.AND P0, PT, RZ, UR12, PT ;  /* 0x0000000cff007c0c */ /* 0x000fe2000bf05070 */
[----:B------:R-:W4:Y:S01]  /*0370*/  LDC.64 R6, c[0x0][0x460] ;  /* 0x00011800ff067b82 */ /* 0x000f220000000a00 */
[----:B------:R-:W-:Y:S01]  /*0380*/  ISETP.NE.U32.AND P5, PT, RZ, UR14, PT ;  /* 0x0000000eff007c0c */ /* 0x000fe2000bfa5070 */
[----:B------:R-:W-:Y:S01]  /*0390*/  IMAD.MOV.U32 R236, RZ, RZ, RZ ;  /* 0x000000ffffec7224 */ /* 0x000fe200078e00ff */
[----:B------:R-:W-:Y:S02]  /*03a0*/  ISETP.NE.AND.EX P0, PT, RZ, UR13, PT, P0 ;  /* 0x0000000dff007c0c */ /* 0x000fe4000bf05300 */
[----:B------:R-:W-:-:S03]  /*03b0*/  ISETP.NE.AND.EX P5, PT, RZ, UR15, PT, P5 ;  /* 0x0000000fff007c0c */ /* 0x000fc6000bfa5350 */
[----:B------:R-:W3:Y:S01]  /*03c0*/  LDC.64 R4, c[0x0][0x468] ;  /* 0x00011a00ff047b82 */ /* 0x000ee20000000a00 */
[----:B--2---:R-:W-:-:S07]  /*03d0*/  ISETP.NE.U32.AND P2, PT, RZ, UR8, PT ;  /* 0x00000008ff007c0c */ /* 0x004fce000bf45070 */
[----:B------:R-:W2:Y:S01]  /*03e0*/  LDC.U8 R3, c[0x0][0x532] ;  /* 0x00014c80ff037b82 */ /* 0x000ea20000000000 */
[----:B------:R-:W-:Y:S01]  /*03f0*/  ISETP.NE.AND.EX P2, PT, RZ, UR9, PT, P2 ;  /* 0x00000009ff007c0c */ /* 0x000fe2000bf45320 */
[----:B-1----:R-:W-:Y:S01]  /*0400*/  IMAD.SHL.U32 R11, R18, 0x4, RZ ;  /* 0x00000004120b7824 */ /* 0x002fe200078e00ff */
[----:B------:R-:W-:-:S11]  /*0410*/  SHF.R.U32.HI R2, RZ, 0x1e, R18 ;  /* 0x0000001eff027819 */ /* 0x000fd60000011612 */
[C---:B------:R-:W-:Y:S02]  /*0420*/  @P2 IADD3 R12, P3, PT, R11.reuse, UR8, RZ ;  /* 0x000000080b0c2c10 */ /* 0x040fe4000ff7e0ff */
[----:B------:R-:W-:Y:S02]  /*0430*/  @P0 IADD3 R14, P1, PT, R11, UR12, RZ ;  /* 0x0000000c0b0e0c10 */ /* 0x000fe4000ff3e0ff */
[C---:B------:R-:W-:Y:S02]  /*0440*/  @P2 IADD3.X R13, PT, PT, R2.reuse, UR9, RZ, P3, !PT ;  /* 0x00000009020d2c10 */ /* 0x040fe40009ffe4ff */
[----:B------:R-:W-:Y:S02]  /*0450*/  ISETP.NE.U32.AND P3, PT, RZ, UR14, PT ;  /* 0x0000000eff007c0c */ /* 0x000fe4000bf65070 */
[----:B------:R-:W-:Y:S01]  /*0460*/  @P0 IADD3.X R15, PT, PT, R2, UR13, RZ, P1, !PT ;  /* 0x0000000d020f0c10 */ /* 0x000fe20008ffe4ff */
[----:B------:R-:W-:Y:S01]  /*0470*/  IMAD.MOV.U32 R0, RZ, RZ, -0x1 ;  /* 0xffffffffff007424 */ /* 0x000fe200078e00ff */
[----:B------:R-:W-:Y:S01]  /*0480*/  ISETP.NE.AND.EX P3, PT, RZ, UR15, PT, P3 ;  /* 0x0000000fff007c0c */ /* 0x000fe2000bf65330 */
[----:B----4-:R-:W-:Y:S01]  /*0490*/  IMAD.WIDE.U32 R20, R18, 0x4, R6 ;  /* 0x0000000412147825 */ /* 0x010fe200078e0006 */
[----:B------:R-:W4:Y:S01]  /*04a0*/  @P2 LDG.E R235, desc[UR28][R12.64] ;  /* 0x0000001c0ceb2981 */ /* 0x000f22000c1e1900 */
[----:B--2---:R-:W-:Y:S01]  /*04b0*/  ISETP.NE.AND P4, PT, R3, RZ, PT ;  /* 0x000000ff0300720c */ /* 0x004fe20003f85270 */
[----:B------:R-:W1:Y:S02]  /*04c0*/  @!P2 LDC R6, c[0x0][0x43c] ;  /* 0x00010f00ff06ab82 */ /* 0x000e640000000800 */
[----:B------:R-:W4:Y:S04]  /*04d0*/  @P0 LDG.E R236, desc[UR28][R14.64] ;  /* 0x0000001c0eec0981 */ /* 0x000f28000c1e1900 */
[----:B-----5:R2:W5:Y:S04]  /*04e0*/  @P5 LDG.E R0, desc[UR28][R20.64] ;  /* 0x0000001c14005981 */ /* 0x020568000c1e1900 */
[----:B------:R2:W5:Y:S01]  /*04f0*/  @P3 LDG.E R7, desc[UR28][R20.64+0x4] ;  /* 0x0000041c14073981 */ /* 0x000562000c1e1900 */
[----:B---3--:R-:W-:-:S02]  /*0500*/  IADD3 R10, P0, PT, R11, R4, RZ ;  /* 0x000000040b0a7210 */ /* 0x008fc40007f1e0ff */
[----:B------:R-:W-:-:S03]  /*0510*/  ISETP.EQ.U32.AND P1, PT, R4, RZ, PT ;  /* 0x000000ff0400720c */ /* 0x000fc60003f22070 */
[----:B------:R-:W-:Y:S01]  /*0520*/  IMAD.X R11, R2, 0x1, R5, P0 ;  /* 0x00000001020b7824 */ /* 0x000fe200000e0605 */
[----:B------:R-:W-:Y:S01]  /*0530*/  ISETP.EQ.OR.EX P1, PT, R5, RZ, !P4, P1 ;  /* 0x000000ff0500720c */ /* 0x000fe20006722710 */
[----:B------:R-:W3:Y:S01]  /*0540*/  @!P2 LDC.64 R2, c[0x0][0x488] ;  /* 0x00012200ff02ab82 */ /* 0x000ee20000000a00 */
[----:B------:R-:W-:-:S07]  /*0550*/  IMAD.MOV.U32 R237, RZ, RZ, -0x1 ;  /* 0xffffffffffed7424 */ /* 0x000fce00078e00ff */
[----:B------:R-:W1:Y:S04]  /*0560*/  @!P3 LDC R17, c[0x0][0x434] ;  /* 0x00010d00ff11bb82 */ /* 0x000e680000000800 */
[----:B------:R2:W5:Y:S01]  /*0570*/  @!P1 LDG.E R237, desc[UR28][R10.64] ;  /* 0x0000001c0aed9981 */ /* 0x000562000c1e1900 */
[----:B------:R-:W-:-:S04]  /*0580*/  ISETP.NE.U32.AND P1, PT, R4, RZ, PT ;  /* 0x000000ff0400720c */ /* 0x000fc80003f25070 */
[----:B------:R-:W-:Y:S02]  /*0590*/  ISETP.NE.AND.EX P1, PT, R5, RZ, PT, P1 ;  /* 0x000000ff0500720c */ /* 0x000fe40003f25310 */
[----:B---3--:R-:W-:-:S04]  /*05a0*/  @!P2 ISETP.NE.U32.AND P0, PT, R2, RZ, PT ;  /* 0x000000ff0200a20c */ /* 0x008fc80003f05070 */
[----:B------:R-:W-:-:S04]  /*05b0*/  @!P2 ISETP.NE.AND.EX P0, PT, R3, RZ, PT, P0 ;  /* 0x000000ff0300a20c */ /* 0x000fc80003f05300 */
[----:B-1----:R-:W-:Y:S01]  /*05c0*/  @!P2 SEL R6, R6, RZ, P0 ;  /* 0x000000ff0606a207 */ /* 0x002fe20000000000 */
[----:B----4-:R-:W-:Y:S02]  /*05d0*/  @P2 IMAD.IADD R235, R235, 0x1, -R236 ;  /* 0x00000001ebeb2824 */ /* 0x010fe400078e0aec */
[----:B--2---:R-:W-:Y:S06]  /*05e0*/  @!P1 BRA `(.L_x_183) ;  /* 0x00000000000c9947 */ /* 0x004fec0003800000 */
[----:B------:R-:W2:Y:S02]  /*05f0*/  @P4 LDG.E R2, desc[UR28][R10.64+0x4] ;  /* 0x0000041c0a024981 */ /* 0x000ea4000c1e1900 */
[----:B--2--5:R-:W-:-:S06]  /*0600*/  @P4 IADD3 R9, PT, PT, R2, -R237, RZ ;  /* 0x800000ed02094210 */ /* 0x024fcc0007ffe0ff */
[----:B------:R1:W5:Y:S02]  /*0610*/  @!P4 LDG.E R9, desc[UR28][R10.64] ;  /* 0x0000001c0a09c981 */ /* 0x000364000c1e1900 */
.L_x_183:
[----:B------:R-:W-:Y:S01]  /*0620*/  IMAD.SHL.U32 R8, R226, 0x20, RZ ;  /* 0x00000020e2087824 */ /* 0x000fe200078e00ff */
[----:B-----5:R-:W-:Y:S01]  /*0630*/  @!P2 IADD3 R235, PT, PT, R6, R9, -R236 ;  /* 0x0000000906eba210 */ /* 0x020fe20007ffe8ec */
        /* <DEDUP_REMOVED lines=29> */
.L_x_185:
[----:B------:R-:W2:Y:S01]  /*0810*/  LDCU.64 UR22, c[0x0][0x3b8] ;  /* 0x00007700ff1677ac */ /* 0x000ea20008000a00 */
[----:B------:R-:W-:-:S05]  /*0820*/  IADD3 R14, PT, PT, R236, R237, RZ ;  /* 0x000000edec0e7210 */ /* 0x000fca0007ffe0ff */
[C---:B--2---:R-:W-:Y:S02]  /*0830*/  IMAD R12, R14.reuse, UR23, RZ ;  /* 0x000000170e0c7c24 */ /* 0x044fe4000f8e02ff */
[----:B------:R-:W-:-:S05]  /*0840*/  IMAD.WIDE.U32 R14, R14, UR22, RZ ;  /* 0x000000160e0e7c25 */ /* 0x000fca000f8e00ff */
[----:B------:R-:W-:-:S07]  /*0850*/  IADD3 R12, PT, PT, R15, R12, RZ ;  /* 0x0000000c0f0c7210 */ /* 0x000fce0007ffe0ff */
.L_x_186:
[----:B------:R-:W2:Y:S01]  /*0860*/  LDC R2, c[0x0][0x3e8] ;  /* 0x0000fa00ff027b82 */ /* 0x000ea20000000800 */
[----:B------:R-:W3:Y:S01]  /*0870*/  S2R R15, SR_CTAID.Z ;  /* 0x00000000000f7919 */ /* 0x000ee20000002700 */
[----:B-1----:R-:W-:Y:S02]  /*0880*/  SHF.R.S32.HI R11, RZ, 0x1f, R8 ;  /* 0x0000001fff0b7819 */ /* 0x002fe40000011408 */
[----:B--2---:R-:W-:-:S04]  /*0890*/  IABS R5, R2 ;  /* 0x0000000200057213 */ /* 0x004fc80000000000 */
[----:B------:R-:W1:Y:S08]  /*08a0*/  I2F.RP R9, R5 ;  /* 0x0000000500097306 */ /* 0x000e700000209400 */
[----:B-1----:R-:W1:Y:S02]  /*08b0*/  MUFU.RCP R6, R9 ;  /* 0x0000000900067308 */ /* 0x002e640000001000 */
[----:B-1----:R-:W-:-:S06]  /*08c0*/  VIADD R6, R6, 0xffffffe ;  /* 0x0ffffffe06067836 */ /* 0x002fcc0000000000 */
[----:B------:R-:W1:Y:S02]  /*08d0*/  F2I.FTZ.U32.TRUNC.NTZ R7, R6 ;  /* 0x0000000600077305 */ /* 0x000e64000021f000 */
[----:B-1----:R-:W-:Y:S02]  /*08e0*/  IMAD.MOV R3, RZ, RZ, -R7 ;  /* 0x000000ffff037224 */ /* 0x002fe400078e0a07 */
[----:B------:R-:W-:Y:S02]  /*08f0*/  IMAD.MOV.U32 R6, RZ, RZ, RZ ;  /* 0x000000ffff067224 */ /* 0x000fe400078e00ff */
[----:B------:R-:W-:Y:S01]  /*0900*/  IMAD R4, R3, R5, RZ ;  /* 0x0000000503047224 */ /* 0x000fe200078e02ff */
[----:B---3--:R-:W-:-:S03]  /*0910*/  IABS R3, R15 ;  /* 0x0000000f00037213 */ /* 0x008fc60000000000 */
[----:B------:R-:W-:-:S06]  /*0920*/  IMAD.HI.U32 R4, R7, R4, R6 ;  /* 0x0000000407047227 */ /* 0x000fcc00078e0006 */
[----:B------:R-:W-:-:S04]  /*0930*/  IMAD.HI.U32 R10, R4, R3, RZ ;  /* 0x00000003040a7227 */ /* 0x000fc800078e00ff */
        /* <DEDUP_REMOVED lines=25> */
.L_x_187:
[----:B------:R-:W1:Y:S01]  /*0ad0*/  LDCU.64 UR20, c[0x0][0x3c0] ;  /* 0x00007800ff1477ac */ /* 0x000e620008000a00 */
[----:B------:R-:W-:-:S05]  /*0ae0*/  IADD3 R2, PT, PT, R236, R237, RZ ;  /* 0x000000edec027210 */ /* 0x000fca0007ffe0ff */
[C---:B-1----:R-:W-:Y:S02]  /*0af0*/  IMAD R13, R2.reuse, UR21, RZ ;  /* 0x00000015020d7c24 */ /* 0x042fe4000f8e02ff */
[----:B------:R-:W-:-:S05]  /*0b00*/  IMAD.WIDE.U32 R2, R2, UR20, RZ ;  /* 0x0000001402027c25 */ /* 0x000fca000f8e00ff */
[----:B------:R-:W-:Y:S02]  /*0b10*/  IADD3 R13, PT, PT, R3, R13, RZ ;  /* 0x0000000d030d7210 */ /* 0x000fe40007ffe0ff */
[----:B------:R-:W-:-:S07]  /*0b20*/  MOV R16, R2 ;  /* 0x0000000200107202 */ /* 0x000fce0000000f00 */
.L_x_188:
[----:B------:R-:W1:Y:S01]  /*0b30*/  @!P3 LDC.64 R4, c[0x0][0x588] ;  /* 0x00016200ff04bb82 */ /* 0x000e620000000a00 */
[----:B------:R-:W2:Y:S07]  /*0b40*/  LDCU UR10, c[0x0][0x44c] ;  /* 0x00008980ff0a77ac */ /* 0x000eae0008000800 */
[----:B------:R-:W3:Y:S08]  /*0b50*/  @P3 LDC.64 R2, c[0x0][0x590] ;  /* 0x00016400ff023b82 */ /* 0x000ef00000000a00 */
[----:B------:R-:W2:Y:S01]  /*0b60*/  LDC R28, c[0x0][0x3e0] ;  /* 0x0000f800ff1c7b82 */ /* 0x000ea20000000800 */
[----:B-1----:R-:W-:-:S04]  /*0b70*/  @!P3 IMAD.WIDE.U32 R6, R18, R4, RZ ;  /* 0x000000041206b225 */ /* 0x002fc800078e00ff */
[----:B------:R-:W-:Y:S01]  /*0b80*/  @!P3 IMAD R26, R18, R5, R7 ;  /* 0x00000005121ab224 */ /* 0x000fe200078e0207 */
[----:B------:R-:W-:Y:S01]  /*0b90*/  @!P3 MOV R27, R6 ;  /* 0x00000006001bb202 */ /* 0x000fe20000000f00 */
[----:B---3--:R-:W-:-:S04]  /*0ba0*/  @P3 IMAD.WIDE.U32 R4, R0, R2, RZ ;  /* 0x0000000200043225 */ /* 0x008fc800078e00ff */
[----:B------:R-:W-:Y:S01]  /*0bb0*/  @P3 IMAD R26, R0, R3, R5 ;  /* 0x00000003001a3224 */ /* 0x000fe200078e0205 */
[----:B------:R-:W-:Y:S01]  /*0bc0*/  @P3 MOV R27, R4 ;  /* 0x00000004001b3202 */ /* 0x000fe20000000f00 */
[----:B--2---:R-:W-:Y:S01]  /*0bd0*/  IMAD.WIDE R6, R28, UR10, RZ ;  /* 0x0000000a1c067c25 */ /* 0x004fe2000f8e02ff */
[----:B------:R-:W-:Y:S06]  /*0be0*/  @P3 BRA `(.L_x_189) ;  /* 0x0000000000443947 */ /* 0x000fec0003800000 */
[----:B------:R-:W1:Y:S01]  /*0bf0*/  LDCU UR8, c[0x0][0x444] ;  /* 0x00008880ff0877ac */ /* 0x000e620008000800 */
[----:B------:R-:W-:Y:S01]  /*0c00*/  SHF.R.S32.HI R3, RZ, 0x1f, R28 ;  /* 0x0000001fff037819 */ /* 0x000fe2000001141c */
[----:B-1----:R-:W-:Y:S01]  /*0c10*/  USHF.R.S32.HI UR9, URZ, 0x1f, UR8 ;  /* 0x0000001fff097899 */ /* 0x002fe20008011408 */
[----:B------:R-:W-:Y:S01]  /*0c20*/  IMAD.WIDE.U32 R30, R18, UR8, RZ ;  /* 0x00000008121e7c25 */ /* 0x000fe2000f8e00ff */
[----:B------:R-:W-:-:S04]  /*0c30*/  USHF.R.S32.HI UR8, URZ, 0x1f, UR10 ;  /* 0x0000001fff087899 */ /* 0x000fc8000801140a */
[----:B------:R-:W-:-:S05]  /*0c40*/  IMAD R5, R18, UR9, RZ ;  /* 0x0000000912057c24 */ /* 0x000fca000f8e02ff */
[----:B------:R-:W-:-:S05]  /*0c50*/  IADD3 R5, PT, PT, R31, R5, RZ ;  /* 0x000000051f057210 */ /* 0x000fca0007ffe0ff */
[-C--:B------:R-:W-:Y:S02]  /*0c60*/  IMAD R2, R5, R28.reuse, RZ ;  /* 0x0000001c05027224 */ /* 0x080fe400078e02ff */
[----:B------:R-:W-:-:S04]  /*0c70*/  IMAD.WIDE.U32 R4, R30, R28, RZ ;  /* 0x0000001c1e047225 */ /* 0x000fc800078e00ff */
        /* <DEDUP_REMOVED lines=8> */
.L_x_189:
[-C--:B------:R-:W-:Y:S02]  /*0d00*/  IMAD R35, R7, R0.reuse, RZ ;  /* 0x0000000007237224 */ /* 0x080fe400078e02ff */
[----:B------:R-:W-:-:S05]  /*0d10*/  IMAD.WIDE.U32 R2, R6, R0, RZ ;  /* 0x0000000006027225 */ /* 0x000fca00078e00ff */
[----:B------:R-:W-:Y:S02]  /*0d20*/  IADD3 R35, PT, PT, R3, R35, RZ ;  /* 0x0000002303237210 */ /* 0x000fe40007ffe0ff */
[----:B------:R-:W-:-:S07]  /*0d30*/  MOV R34, R2 ;  /* 0x0000000200227202 */ /* 0x000fce0000000f00 */
.L_x_190:
        /* <DEDUP_REMOVED lines=8> */
[----:B------:R-:W-:Y:S02]  /*0dc0*/  IMAD R2, R19, R6, RZ ;  /* 0x0000000613027224 */ /* 0x000fe400078e02ff */
[----:B------:R-:W-:Y:S02]  /*0dd0*/  IMAD R19, R15, UR10, RZ ;  /* 0x0000000a0f137c24 */ /* 0x000fe4000f8e02ff */
        /* <DEDUP_REMOVED lines=10> */
.L_x_191:
[----:B------:R-:W1:Y:S01]  /*0e80*/  LDC R23, c[0x0][0x434] ;  /* 0x00010d00ff177b82 */ /* 0x000e620000000800 */
[----:B------:R-:W-:-:S04]  /*0e90*/  IMAD R2, R18, R28, R15 ;  /* 0x0000001c12027224 */ /* 0x000fc800078e020f */
[----:B-1----:R-:W-:-:S03]  /*0ea0*/  IMAD R23, R2, R23, RZ ;  /* 0x0000001702177224 */ /* 0x002fc600078e02ff */
.L_x_192:
        /* <DEDUP_REMOVED lines=11> */
.L_x_193:
[----:B------:R-:W1:Y:S01]  /*0f60*/  LDC R29, c[0x0][0x444] ;  /* 0x00011100ff1d7b82 */ /* 0x000e620000000800 */
[----:B------:R-:W-:-:S04]  /*0f70*/  IMAD R0, R18, R28, R15 ;  /* 0x0000001c12007224 */ /* 0x000fc800078e020f */
[----:B-1----:R-:W-:-:S07]  /*0f80*/  IMAD R29, R0, R29, RZ ;  /* 0x0000001d001d7224 */ /* 0x002fce00078e02ff */
.L_x_194:
[----:B------:R-:W1:Y:S01]  /*0f90*/  S2R R0, SR_TID.X ;  /* 0x0000000000007919 */ /* 0x000e620000002100 */
[----:B------:R-:W2:Y:S01]  /*0fa0*/  LDC.64 R6, c[0x0][0x5f8] ;  /* 0x00017e00ff067b82 */ /* 0x000ea20000000a00 */
[----:B------:R-:W-:Y:S01]  /*0fb0*/  IADD3 R34, P1, P0, R32, R34, R19 ;  /* 0x0000002220227210 */ /* 0x000fe2000783e013 */
[----:B------:R-:W-:Y:S01]  /*0fc0*/  IMAD R28, R28, UR10, RZ ;  /* 0x0000000a1c1c7c24 */ /* 0x000fe2000f8e02ff */
[----:B------:R-:W-:Y:S01]  /*0fd0*/  ISETP.NE.AND P4, PT, RZ, UR9, PT ;  /* 0x00000009ff007c0c */ /* 0x000fe2000bf85270 */
[----:B------:R-:W3:Y:S01]  /*0fe0*/  LDCU.64 UR18, c[0x0][0x3c8] ;  /* 0x00007900ff1277ac */ /* 0x000ee20008000a00 */
[C---:B------:R-:W-:Y:S01]  /*0ff0*/  IMAD R29, R234.reuse, 0x40, R29 ;  /* 0x00000040ea1d7824 */ /* 0x040fe200078e021d */
[----:B------:R-:W-:Y:S01]  /*1000*/  LEA R23, R234, R23, 0x6 ;  /* 0x00000017ea177211 */ /* 0x000fe200078e30ff */
[----:B------:R-:W-:Y:S01]  /*1010*/  BSSY.RECONVERGENT B1, `(.L_x_184) ;  /* 0x0000485000017945 */ /* 0x000fe20003800200 */
[----:B------:R-:W4:Y:S01]  /*1020*/  LDC.64 R4, c[0x0][0x3b0] ;  /* 0x0000ec00ff047b82 */ /* 0x000f220000000a00 */
[----:B------:R-:W5:Y:S01]  /*1030*/  LDCU.64 UR8, c[0x0][0x570] ;  /* 0x0000ae00ff0877ac */ /* 0x000f620008000a00 */
[----:B------:R-:W3:Y:S06]  /*1040*/  LDCU.64 UR16, c[0x0][0x380] ;  /* 0x00007000ff1077ac */ /* 0x000eec0008000a00 */
[----:B------:R-:W5:Y:S01]  /*1050*/  LDC.64 R2, c[0x0][0x590] ;  /* 0x00016400ff027b82 */ /* 0x000f620000000a00 */
[----:B------:R-:W3:Y:S01]  /*1060*/  LDCU.64 UR10, c[0x0][0x550] ;  /* 0x0000aa00ff0a77ac */ /* 0x000ee20008000a00 */
[----:B--2---:R-:W-:Y:S01]  /*1070*/  IMAD.WIDE.U32 R36, R6, UR26, RZ ;  /* 0x0000001a06247c25 */ /* 0x004fe2000f8e00ff */
[----:B------:R-:W-:-:S05]  /*1080*/  SHF.R.S32.HI R6, RZ, 0x1f, R19 ;  /* 0x0000001fff067819 */ /* 0x000fca0000011413 */
[----:B------:R-:W2:Y:S01]  /*1090*/  LDC.64 R244, c[0x0][0x420] ;  /* 0x00010800fff47b82 */ /* 0x000ea20000000a00 */
[----:B------:R-:W-:Y:S01]  /*10a0*/  IMAD R32, R7, UR26, R37 ;  /* 0x0000001a07207c24 */ /* 0x000fe2000f8e0225 */
[----:B------:R-:W-:Y:S02]  /*10b0*/  IADD3.X R30, PT, PT, R30, R35, R6, P1, P0 ;  /* 0x000000231e1e7210 */ /* 0x000fe40000fe0406 */
[----:B-1----:R-:W-:Y:S01]  /*10c0*/  SHF.R.U32.HI R20, RZ, 0x5, R0 ;  /* 0x00000005ff147819 */ /* 0x002fe20000011600 */
[C---:B------:R-:W-:Y:S01]  /*10d0*/  IMAD.SHL.U32 R19, R0.reuse, 0x8, RZ ;  /* 0x0000000800137824 */ /* 0x040fe200078e00ff */
[----:B------:R-:W-:Y:S02]  /*10e0*/  LOP3.LUT R31, R0, 0x1f, RZ, 0xc0, !PT ;  /* 0x0000001f001f7812 */ /* 0x000fe400078ec0ff */
[----:B------:R-:W1:Y:S01]  /*10f0*/  LDC.64 R6, c[0x0][0x598] ;  /* 0x00016600ff067b82 */ /* 0x000e620000000a00 */
[----:B------:R-:W-:Y:S02]  /*1100*/  SEL R33, R36, RZ, P4 ;  /* 0x000000ff24217207 */ /* 0x000fe40002000000 */
[----:B------:R-:W-:Y:S01]  /*1110*/  SEL R32, R32, RZ, P4 ;  /* 0x000000ff20207207 */ /* 0x000fe20002000000 */
[----:B------:R-:W-:Y:S01]  /*1120*/  IMAD R31, R28, R20, R31 ;  /* 0x000000141c1f7224 */ /* 0x000fe200078e021f */
[----:B------:R-:W-:Y:S01]  /*1130*/  LOP3.LUT R20, R19, 0x38, RZ, 0xc0, !PT ;  /* 0x0000003813147812 */ /* 0x000fe200078ec0ff */
[----:B-----5:R-:W-:Y:S01]  /*1140*/  IMAD R36, R21, R2, RZ ;  /* 0x0000000215247224 */ /* 0x020fe200078e02ff */
[----:B------:R-:W-:Y:S01]  /*1150*/  SHF.L.U64.HI R227, R2, 0x5, R3 ;  /* 0x0000000502e37819 */ /* 0x000fe20000010203 */
[----:B------:R-:W-:Y:S01]  /*1160*/  IMAD.SHL.U32 R28, R28, 0x40, RZ ;  /* 0x000000401c1c7824 */ /* 0x000fe200078e00ff */
[----:B------:R-:W-:Y:S01]  /*1170*/  IADD3 R33, P1, P0, R31, R34, R33 ;  /* 0x000000221f217210 */ /* 0x000fe2000783e021 */
[----:B----4-:R-:W-:Y:S01]  /*1180*/  IMAD R34, R21, R4, RZ ;  /* 0x0000000415227224 */ /* 0x010fe200078e02ff */
[----:B------:R-:W-:Y:S01]  /*1190*/  IADD3 R38, P3, PT, R20, R27, RZ ;  /* 0x0000001b14267210 */ /* 0x000fe20007f7e0ff */
[----:B------:R-:W-:Y:S01]  /*11a0*/  IMAD.MOV.U32 R21, RZ, RZ, RZ ;  /* 0x000000ffff157224 */ /* 0x000fe200078e00ff */
[----:B------:R-:W-:Y:S01]  /*11b0*/  SHF.R.S32.HI R31, RZ, 0x1f, R31 ;  /* 0x0000001fff1f7819 */ /* 0x000fe2000001141f */
[----:B------:R-:W-:-:S02]  /*11c0*/  IMAD R27, R25, R5, R34 ;  /* 0x00000005191b7224 */ /* 0x000fc400078e0222 */
[----:B------:R-:W-:Y:S01]  /*11d0*/  IMAD.X R39, RZ, RZ, R26, P3 ;  /* 0x000000ffff277224 */ /* 0x000fe200018e061a */
[----:B------:R-:W-:Y:S01]  /*11e0*/  IADD3.X R30, PT, PT, R31, R30, R32, P1, P0 ;  /* 0x0000001e1f1e7210 */ /* 0x000fe20000fe0420 */
[----:B------:R-:W-:Y:S01]  /*11f0*/  IMAD.WIDE.U32 R34, R25, R4, R20 ;  /* 0x0000000419227225 */ /* 0x000fe200078e0014 */
[----:B------:R-:W-:-:S03]  /*1200*/  IADD3 R33, P0, PT, R28, R33, RZ ;  /* 0x000000211c217210 */ /* 0x000fc60007f1e0ff */
[C---:B------:R-:W-:Y:S01]  /*1210*/  IMAD R36, R25.reuse, R3, R36 ;  /* 0x0000000319247224 */ /* 0x040fe200078e0224 */
[----:B------:R-:W-:Y:S01]  /*1220*/  IADD3 R24, P3, PT, R24, R34, RZ ;  /* 0x0000002218187210 */ /* 0x000fe20007f7e0ff */
[----:B------:R-:W-:Y:S01]  /*1230*/  IMAD.WIDE.U32 R40, R25, R2, R38 ;  /* 0x0000000219287225 */ /* 0x000fe200078e0026 */
[----:B------:R-:W-:Y:S01]  /*1240*/  LEA.HI.X.SX32 R30, R28, R30, 0x1, P0 ;  /* 0x0000001e1c1e7211 */ /* 0x000fe200000f0eff */
[----:B------:R-:W4:Y:S01]  /*1250*/  LDC.64 R38, c[0x0][0x5e8] ;  /* 0x00017a00ff267b82 */ /* 0x000f220000000a00 */
[----:B------:R-:W-:Y:S01]  /*1260*/  IADD3.X R25, PT, PT, R22, R35, R27, P3, !PT ;  /* 0x0000002316197210 */ /* 0x000fe20001ffe41b */
[----:B--2---:R-:W-:Y:S01]  /*1270*/  IMAD.WIDE R244, R23, 0x4, R244 ;  /* 0x0000000417f47825 */ /* 0x004fe200078e02f4 */
[----:B------:R-:W-:Y:S02]  /*1280*/  IADD3 R41, PT, PT, R41, R36, RZ ;  /* 0x0000002429297210 */ /* 0x000fe40007ffe0ff */
[----:B------:R-:W-:Y:S01]  /*1290*/  LEA R250, P0, R33, UR8, 0x2 ;  /* 0x0000000821fa7c11 */ /* 0x000fe2000f8010ff */
[----:B---3--:R-:W-:-:S03]  /*12a0*/  IMAD.WIDE.U32 R24, R15, UR18, R24 ;  /* 0x000000120f187c25 */ /* 0x008fc6000f8e0018 */
[----:B------:R-:W-:Y:S01]  /*12b0*/  LEA.HI.X R251, R33, UR9, R30, 0x2, P0 ;  /* 0x0000000921fb7c11 */ /* 0x000fe200080f141e */
[----:B-1----:R-:W-:Y:S01]  /*12c0*/  IMAD.WIDE.U32 R40, R15, R6, R40 ;  /* 0x000000060f287225 */ /* 0x002fe200078e0028 */
[----:B------:R-:W-:Y:S02]  /*12d0*/  SHF.R.U32.HI R6, RZ, 0x3, R0 ;  /* 0x00000003ff067819 */ /* 0x000fe40000011600 */
[----:B------:R-:W-:Y:S01]  /*12e0*/  ISETP.GT.AND P0, PT, R17, RZ, PT ;  /* 0x000000ff1100720c */ /* 0x000fe20003f04270 */
[C---:B------:R-:W-:Y:S02]  /*12f0*/  IMAD R25, R15.reuse, UR19, R25 ;  /* 0x000000130f197c24 */ /* 0x040fe4000f8e0219 */
[----:B------:R-:W-:Y:S02]  /*1300*/  IMAD R41, R15, R7, R41 ;  /* 0x000000070f297224 */ /* 0x000fe400078e0229 */
[----:B------:R-:W-:-:S04]  /*1310*/  IMAD.WIDE.U32 R24, R6, R4, R24 ;  /* 0x0000000406187225 */ /* 0x000fc800078e0018 */
[----:B------:R-:W-:Y:S01]  /*1320*/  IMAD.WIDE.U32 R40, R6, R2, R40 ;  /* 0x0000000206287225 */ /* 0x000fe200078e0028 */
[----:B------:R-:W-:-:S03]  /*1330*/  LEA R242, P3, R24, UR16, 0x1 ;  /* 0x0000001018f27c11 */ /* 0x000fc6000f8608ff */
[----:B------:R-:W-:Y:S01]  /*1340*/  IMAD R7, R6, R5, R25 ;  /* 0x0000000506077224 */ /* 0x000fe200078e0219 */
[----:B------:R-:W-:Y:S01]  /*1350*/  LEA R240, P1, R40, UR10, 0x1 ;  /* 0x0000000a28f07c11 */ /* 0x000fe2000f8208ff */
[----:B------:R-:W-:Y:S01]  /*1360*/  IMAD R22, R6, R3, R41 ;  /* 0x0000000306167224 */ /* 0x000fe200078e0229 */
[----:B------:R-:W-:Y:S01]  /*1370*/  SHF.L.U64.HI R5, R4, 0x5, R5 ;  /* 0x0000000504057819 */ /* 0x000fe20000010205 */
[----:B----4-:R-:W-:Y:S01]  /*1380*/  IMAD.WIDE R228, R29, 0x4, R38 ;  /* 0x000000041de47825 */ /* 0x010fe200078e0226 */
[----:B------:R-:W-:Y:S02]  /*1390*/  LEA.HI.X R243, R24, UR17, R7, 0x1, P3 ;  /* 0x0000001118f37c11 */ /* 0x000fe400098f0c07 */
[----:B------:R-:W-:Y:S01]  /*13a0*/  LEA.HI.X R241, R40, UR11, R22, 0x1, P1 ;  /* 0x0000000b28f17c11 */ /* 0x000fe200088f0c16 */
[----:B------:R-:W-:Y:S01]  /*13b0*/  IMAD.MOV.U32 R230, RZ, RZ, R228 ;  /* 0x000000ffffe67224 */ /* 0x000fe200078e00e4 */
[----:B------:R-:W-:Y:S01]  /*13c0*/  SHF.L.U32 R228, R2, 0x5, RZ ;  /* 0x0000000502e47819 */ /* 0x000fe200000006ff */
[----:B------:R-:W-:Y:S01]  /*13d0*/  IMAD.SHL.U32 R7, R4, 0x20, RZ ;  /* 0x0000002004077824 */ /* 0x000fe200078e00ff */
[----:B------:R-:W-:Y:S06]  /*13e0*/  @P0 BRA `(.L_x_195) ;  /* 0x0000000400180947 */ /* 0x000fec0003800000 */
        /* <DEDUP_REMOVED lines=10> */
[----:B------:R-:W-:Y:S05]  /*1490*/  BRA `(.L_x_197) ;  /* 0x0000000000187947 */ /* 0x000fea0003800000 */
.L_x_196:
[----:B------:R-:W1:Y:S01]  /*14a0*/  LDCU.64 UR22, c[0x0][0x5c0] ;  /* 0x0000b800ff1677ac */ /* 0x000e620008000a00 */
[----:B------:R-:W-:-:S05]  /*14b0*/  IADD3 R0, PT, PT, R236, R237, RZ ;  /* 0x000000edec007210 */ /* 0x000fca0007ffe0ff */
[C---:B-1----:R-:W-:Y:S02]  /*14c0*/  IMAD R2, R0.reuse, UR23, RZ ;  /* 0x0000001700027c24 */ /* 0x042fe4000f8e02ff */
[----:B------:R-:W-:-:S05]  /*14d0*/  IMAD.WIDE.U32 R4, R0, UR22, RZ ;  /* 0x0000001600047c25 */ /* 0x000fca000f8e00ff */
[----:B------:R-:W-:Y:S02]  /*14e0*/  IADD3 R0, PT, PT, R5, R2, RZ ;  /* 0x0000000205007210 */ /* 0x000fe40007ffe0ff */
[----:B------:R-:W-:Y:S02]  /*14f0*/  MOV R2, R4 ;  /* 0x0000000400027202 */ /* 0x000fe40000000f00 */
.L_x_197:
        /* <DEDUP_REMOVED lines=11> */
.L_x_198:
[----:B------:R-:W1:Y:S01]  /*15b0*/  LDCU.64 UR20, c[0x0][0x5c8] ;  /* 0x0000b900ff1477ac */ /* 0x000e620008000a00 */
[----:B------:R-:W-:-:S05]  /*15c0*/  IADD3 R236, PT, PT, R236, R237, RZ ;  /* 0x000000edecec7210 */ /* 0x000fca0007ffe0ff */
[C---:B-1----:R-:W-:Y:S02]  /*15d0*/  IMAD R18, R236.reuse, UR21, RZ ;  /* 0x00000015ec127c24 */ /* 0x042fe4000f8e02ff */
[----:B------:R-:W-:-:S05]  /*15e0*/  IMAD.WIDE.U32 R4, R236, UR20, RZ ;  /* 0x00000014ec047c25 */ /* 0x000fca000f8e00ff */
[----:B------:R-:W-:Y:S02]  /*15f0*/  IADD3 R18, PT, PT, R5, R18, RZ ;  /* 0x0000001205127210 */ /* 0x000fe40007ffe0ff */
.L_x_199:
[----:B------:R-:W-:-:S04]  /*1600*/  IADD3 R235, PT, PT, -R8, R235, RZ ;  /* 0x000000eb08eb7210 */ /* 0x000fc80007ffe1ff */
[----:B------:R-:W-:-:S13]  /*1610*/  ISETP.GE.AND P0, PT, R6, R235, PT ;  /* 0x000000eb0600720c */ /* 0x000fda0003f06270 */
[----:B------:R-:W-:Y:S05]  /*1620*/  @P0 BRA `(.L_x_200) ;  /* 0x00000040008c0947 */ /* 0x000fea0003800000 */
[----:B------:R-:W1:Y:S01]  /*1630*/  LDCU.64 UR18, c[0x0][0x5d8] ;  /* 0x0000bb00ff1277ac */ /* 0x000e620008000a00 */
[C---:B------:R-:W-:Y:S02]  /*1640*/  IMAD R3, R11.reuse, UR22, RZ ;  /* 0x000000160b037c24 */ /* 0x040fe4000f8e02ff */
[C-C-:B------:R-:W-:Y:S01]  /*1650*/  IMAD.WIDE.U32 R12, R8.reuse, UR22, R20.reuse ;  /* 0x00000016080c7c25 */ /* 0x140fe2000f8e0014 */
[----:B------:R-:W2:Y:S03]  /*1660*/  LDCU.64 UR16, c[0x0][0x5e0] ;  /* 0x0000bc00ff1077ac */ /* 0x000ea60008000a00 */
[----:B------:R-:W-:Y:S01]  /*1670*/  IMAD.WIDE.U32 R20, R8, UR20, R20 ;  /* 0x0000001408147c25 */ /* 0x000fe2000f8e0014 */
[----:B------:R-:W-:Y:S01]  /*1680*/  IADD3 R2, P1, PT, R2, R12, RZ ;  /* 0x0000000c02027210 */ /* 0x000fe20007f3e0ff */
[----:B------:R-:W3:Y:S02]  /*1690*/  LDCU.128 UR8, c[0x0][0x560] ;  /* 0x0000ac00ff0877ac */ /* 0x000ee40008000c00 */
[----:B------:R-:W-:Y:S01]  /*16a0*/  IMAD R11, R11, UR20, RZ ;  /* 0x000000140b0b7c24 */ /* 0x000fe2000f8e02ff */
[----:B------:R-:W-:Y:S01]  /*16b0*/  IADD3 R4, P0, PT, R4, R20, RZ ;  /* 0x0000001404047210 */ /* 0x000fe20007f1e0ff */
[----:B------:R-:W-:-:S02]  /*16c0*/  IMAD R3, R8, UR23, R3 ;  /* 0x0000001708037c24 */ /* 0x000fc4000f8e0203 */
[----:B------:R-:W-:-:S03]  /*16d0*/  IMAD R11, R8, UR21, R11 ;  /* 0x00000015080b7c24 */ /* 0x000fc6000f8e020b */
[----:B------:R-:W-:Y:S02]  /*16e0*/  IADD3.X R3, PT, PT, R0, R13, R3, P1, !PT ;  /* 0x0000000d00037210 */ /* 0x000fe40000ffe403 */
[----:B------:R-:W-:Y:S01]  /*16f0*/  IADD3.X R5, PT, PT, R18, R21, R11, P0, !PT ;  /* 0x0000001512057210 */ /* 0x000fe200007fe40b */
[----:B-1----:R-:W-:-:S04]  /*1700*/  IMAD.WIDE.U32 R8, R15, UR18, R2 ;  /* 0x000000120f087c25 */ /* 0x002fc8000f8e0002 */
[----:B--2---:R-:W-:-:S04]  /*1710*/  IMAD.WIDE.U32 R2, R15, UR16, R4 ;  /* 0x000000100f027c25 */ /* 0x004fc8000f8e0004 */
[C---:B------:R-:W-:Y:S02]  /*1720*/  IMAD R9, R15.reuse, UR19, R9 ;  /* 0x000000130f097c24 */ /* 0x040fe4000f8e0209 */
[----:B------:R-:W-:Y:S02]  /*1730*/  IMAD R3, R15, UR17, R3 ;  /* 0x000000110f037c24 */ /* 0x000fe4000f8e0203 */
[----:B------:R-:W-:-:S04]  /*1740*/  IMAD.WIDE.U32 R4, R6, UR22, R8 ;  /* 0x0000001606047c25 */ /* 0x000fc8000f8e0008 */
[----:B------:R-:W-:Y:S01]  /*1750*/  IMAD.WIDE.U32 R2, R6, UR20, R2 ;  /* 0x0000001406027c25 */ /* 0x000fe2000f8e0002 */
[----:B---3--:R-:W-:-:S03]  /*1760*/  LEA R10, P1, R4, UR8, 0x1 ;  /* 0x00000008040a7c11 */ /* 0x008fc6000f8208ff */
[----:B------:R-:W-:Y:S01]  /*1770*/  IMAD R0, R6, UR23, R5 ;  /* 0x0000001706007c24 */ /* 0x000fe2000f8e0205 */
[----:B------:R-:W-:Y:S01]  /*1780*/  LEA R8, P0, R2, UR10, 0x1 ;  /* 0x0000000a02087c11 */ /* 0x000fe2000f8008ff */
[----:B------:R-:W-:-:S03]  /*1790*/  IMAD R3, R6, UR21, R3 ;  /* 0x0000001506037c24 */ /* 0x000fc6000f8e0203 */
[----:B------:R-:W-:Y:S02]  /*17a0*/  LEA.HI.X R11, R4, UR9, R0, 0x1, P1 ;  /* 0x00000009040b7c11 */ /* 0x000fe400088f0c00 */
[----:B------:R-:W-:-:S03]  /*17b0*/  LEA.HI.X R9, R2, UR11, R3, 0x1, P0 ;  /* 0x0000000b02097c11 */ /* 0x000fc600080f0c03 */
[----:B------:R1:W-:Y:S04]  /*17c0*/  STG.E.128 desc[UR28][R10.64], RZ ;  /* 0x000000ff0a007986 */ /* 0x0003e8000c101d1c */
[----:B------:R1:W-:Y:S04]  /*17d0*/  STG.E.128 desc[UR28][R10.64+0x80], RZ ;  /* 0x000080ff0a007986 */ /* 0x0003e8000c101d1c */
[----:B------:R1:W-:Y:S04]  /*17e0*/  STG.E.128 desc[UR28][R10.64+0x100], RZ ;  /* 0x000100ff0a007986 */ /* 0x0003e8000c101d1c */
[----:B------:R1:W-:Y:S04]  /*17f0*/  STG.E.128 desc[UR28][R10.64+0x180], RZ ;  /* 0x000180ff0a007986 */ /* 0x0003e8000c101d1c */
[----:B------:R1:W-:Y:S04]  /*1800*/  STG.E.128 desc[UR28][R8.64], RZ ;  /* 0x000000ff08007986 */ /* 0x0003e8000c101d1c */
[----:B------:R1:W-:Y:S04]  /*1810*/  STG.E.128 desc[UR28][R8.64+0x80], RZ ;  /* 0x000080ff08007986 */ /* 0x0003e8000c101d1c */
[----:B------:R1:W-:Y:S04]  /*1820*/  STG.E.128 desc[UR28][R8.64+0x100], RZ ;  /* 0x000100ff08007986 */ /* 0x0003e8000c101d1c */
[----:B------:R1:W-:Y:S01]  /*1830*/  STG.E.128 desc[UR28][R8.64+0x180], RZ ;  /* 0x000180ff08007986 */ /* 0x0003e2000c101d1c */
[----:B------:R-:W-:Y:S05]  /*1840*/  BRA `(.L_x_200) ;  /* 0x0000004000047947 */ /* 0x000fea0003800000 */
.L_x_195:
[----:B------:R-:W-:Y:S01]  /*1850*/  IADD3 R3, PT, PT, -R8, R235, RZ ;  /* 0x000000eb08037210 */ /* 0x000fe20007ffe1ff */
[----:B------:R-:W-:Y:S03]  /*1860*/  @P4 BAR.SYNC.DEFER_BLOCKING 0x0 ;  /* 0x0000000000004b1d */ /* 0x000fe60000010000 */
[----:B------:R-:W-:-:S03]  /*1870*/  ISETP.GE.AND P4, PT, R6, R3, PT ;  /* 0x000000030600720c */ /* 0x000fc60003f86270 */
[----:B------:R-:W-:Y:S10]  /*1880*/  BSSY.RECONVERGENT B0, `(.L_x_201) ;  /* 0x000001d000007945 */ /* 0x000ff40003800200 */
[----:B------:R-:W-:Y:S05]  /*1890*/  @P4 BRA `(.L_x_202) ;  /* 0x00000000005c4947 */ /* 0x000fea0003800000 */
[----:B------:R-:W1:Y:S01]  /*18a0*/  LDCU.64 UR10, c[0x0][0x3d8] ;  /* 0x00007b00ff0a77ac */ /* 0x000e620008000a00 */
[----:B------:R-:W-:Y:S02]  /*18b0*/  IMAD R3, R11, UR20, RZ ;  /* 0x000000140b037c24 */ /* 0x000fe4000f8e02ff */
[C---:B------:R-:W-:Y:S01]  /*18c0*/  IMAD.WIDE.U32 R22, R8.reuse, UR20, R20 ;  /* 0x0000001408167c25 */ /* 0x040fe2000f8e0014 */
[----:B------:R-:W2:Y:S03]  /*18d0*/  LDCU.64 UR8, c[0x0][0x390] ;  /* 0x00007200ff0877ac */ /* 0x000ea60008000a00 */
[----:B------:R-:W-:Y:S01]  /*18e0*/  IMAD R2, R8, UR21, R3 ;  /* 0x0000001508027c24 */ /* 0x000fe2000f8e0203 */
[----:B------:R-:W-:-:S04]  /*18f0*/  IADD3 R22, P0, PT, R16, R22, RZ ;  /* 0x0000001610167210 */ /* 0x000fc80007f1e0ff */
[----:B------:R-:W-:Y:S01]  /*1900*/  IADD3.X R23, PT, PT, R13, R23, R2, P0, !PT ;  /* 0x000000170d177210 */ /* 0x000fe200007fe402 */
[----:B-1----:R-:W-:Y:S02]  /*1910*/  IMAD R3, R9, UR10, RZ ;  /* 0x0000000a09037c24 */ /* 0x002fe4000f8e02ff */
[----:B------:R-:W-:-:S04]  /*1920*/  IMAD.WIDE.U32 R22, R10, UR10, R22 ;  /* 0x0000000a0a167c25 */ /* 0x000fc8000f8e0016 */
[----:B------:R-:W-:-:S05]  /*1930*/  IMAD R3, R10, UR11, R3 ;  /* 0x0000000b0a037c24 */ /* 0x000fca000f8e0203 */
[----:B------:R-:W-:-:S03]  /*1940*/  IADD3 R23, PT, PT, R23, R3, RZ ;  /* 0x0000000317177210 */ /* 0x000fc60007ffe0ff */
[----:B------:R-:W-:-:S04]  /*1950*/  IMAD.WIDE.U32 R22, R6, UR20, R22 ;  /* 0x0000001406167c25 */ /* 0x000fc8000f8e0016 */
[----:B------:R-:W-:Y:S01]  /*1960*/  IMAD R2, R6, UR21, R23 ;  /* 0x0000001506027c24 */ /* 0x000fe2000f8e0217 */
[----:B--2---:R-:W-:-:S04]  /*1970*/  LEA R24, P0, R22, UR8, 0x1 ;  /* 0x0000000816187c11 */ /* 0x004fc8000f8008ff */
[----:B------:R-:W-:-:S05]  /*1980*/  LEA.HI.X R25, R22, UR9, R2, 0x1, P0 ;  /* 0x0000000916197c11 */ /* 0x000fca00080f0c02 */
[----:B------:R-:W-:Y:S01]  /*1990*/  @!PT LDS RZ, [RZ] ;  /* 0x00000000fffff984 */ /* 0x000fe20000000800 */
[----:B------:R-:W-:Y:S01]  /*19a0*/  @!PT LDS RZ, [RZ] ;  /* 0x00000000fffff984 */ /* 0x000fe20000000800 */
[----:B------:R-:W-:Y:S01]  /*19b0*/  @!PT LDS RZ, [RZ] ;  /* 0x00000000fffff984 */ /* 0x000fe20000000800 */
[----:B------:R1:W-:Y:S04]  /*19c0*/  LDGSTS.E.BYPASS.LTC128B.128 [R225+0x14000], desc[UR28][R24.64] ;  /* 0x1400000018e17fae */ /* 0x0003e8000b981a1c */
[----:B------:R1:W-:Y:S04]  /*19d0*/  LDGSTS.E.BYPASS.LTC128B.128 [R225+0x15000], desc[UR28][R24.64+0x80] ;  /* 0x1500008018e17fae */ /* 0x0003e8000b981a1c */
[----:B------:R1:W-:Y:S04]  /*19e0*/  LDGSTS.E.BYPASS.LTC128B.128 [R225+0x16000], desc[UR28][R24.64+0x100] ;  /* 0x1600010018e17fae */ /* 0x0003e8000b981a1c */
[----:B------:R1:W-:Y:S01]  /*19f0*/  LDGSTS.E.BYPASS.LTC128B.128 [R225+0x17000], desc[UR28][R24.64+0x180] ;  /* 0x1700018018e17fae */ /* 0x0003e2000b981a1c */
[----:B------:R-:W-:Y:S05]  /*1a00*/  BRA `(.L_x_203) ;  /* 0x0000000000107947 */ /* 0x000fea0003800000 */
.L_x_202:
[----:B------:R2:W-:Y:S04]  /*1a10*/  STS.128 [R225+0x14000], RZ ;  /* 0x014000ffe1007388 */ /* 0x0005e80000000c00 */
[----:B------:R2:W-:Y:S04]  /*1a20*/  STS.128 [R225+0x15000], RZ ;  /* 0x015000ffe1007388 */ /* 0x0005e80000000c00 */
[----:B------:R2:W-:Y:S04]  /*1a30*/  STS.128 [R225+0x16000], RZ ;  /* 0x016000ffe1007388 */ /* 0x0005e80000000c00 */
[----:B------:R2:W-:Y:S02]  /*1a40*/  STS.128 [R225+0x17000], RZ ;  /* 0x017000ffe1007388 */ /* 0x0005e40000000c00 */
.L_x_203:
[----:B------:R-:W-:Y:S05]  /*1a50*/  BSYNC.RECONVERGENT B0 ;  /* 0x0000000000007941 */ /* 0x000fea0003800200 */
.L_x_201:
[----:B------:R-:W-:Y:S01]  /*1a60*/  IMAD R17, R234, -0x40, R17 ;  /* 0xffffffc0ea117824 */ /* 0x000fe200078e0211 */
[----:B------:R-:W0:Y:S01]  /*1a70*/  LDGDEPBAR ;  /* 0x00000000000079af */ /* 0x000e220000000000 */
[C---:B------:R-:W-:Y:S02]  /*1a80*/  VIADD R2, R224.reuse, 0x8 ;  /* 0x00000008e0027836 */ /* 0x040fe40000000000 */
[----:B------:R-:W-:Y:S01]  /*1a90*/  IMAD.MOV.U32 R233, RZ, RZ, 0x7f800000 ;  /* 0x7f800000ffe97424 */ /* 0x000fe200078e00ff */
[CC--:B------:R-:W-:Y:S01]  /*1aa0*/  ISETP.GE.AND P1, PT, R224.reuse, R17.reuse, PT ;  /* 0x00000011e000720c */ /* 0x0c0fe20003f26270 */
[----:B------:R-:W-:Y:S01]  /*1ab0*/  IMAD.WIDE.U32 R22, R224, 0x4, R244 ;  /* 0x00000004e0167825 */ /* 0x000fe200078e00f4 */
[----:B------:R-:W-:-:S03]  /*1ac0*/  ISETP.GE.AND P0, PT, R2, R17, PT ;  /* 0x000000110200720c */ /* 0x000fc60003f06270 */
[C---:B------:R-:W-:Y:S01]  /*1ad0*/  VIADD R2, R6.reuse, 0x20 ;  /* 0x0000002006027836 */ /* 0x040fe20000000000 */
[----:B------:R-:W-:Y:S01]  /*1ae0*/  ISETP.GE.AND P3, PT, R6, R17, PT ;  /* 0x000000110600720c */ /* 0x000fe20003f66270 */
[----:B------:R-:W-:-:S03]  /*1af0*/  IMAD.MOV.U32 R232, RZ, RZ, 0x7f800000 ;  /* 0x7f800000ffe87424 */ /* 0x000fc600078e00ff */
[----:B------:R-:W-:-:S03]  /*1b00*/  ISETP.GE.AND P2, PT, R2, R17, PT ;  /* 0x000000110200720c */ /* 0x000fc60003f46270 */
[----:B------:R3:W5:Y:S04]  /*1b10*/  @!P1 LDG.E R233, desc[UR28][R22.64] ;  /* 0x0000001c16e99981 */ /* 0x000768000c1e1900 */
[----:B------:R3:W5:Y:S01]  /*1b20*/  @!P0 LDG.E R232, desc[UR28][R22.64+0x20] ;  /* 0x0000201c16e88981 */ /* 0x000762000c1e1900 */
[----:B------:R-:W-:Y:S03]  /*1b30*/  BSSY.RECONVERGENT B0, `(.L_x_204) ;  /* 0x000004a000007945 */ /* 0x000fe60003800200 */
[----:B------:R-:W-:Y:S01]  /*1b40*/  @!PT LDS RZ, [RZ] ;  /* 0x00000000fffff984 */ /* 0x000fe20000000800 */
[----:B------:R-:W-:Y:S01]  /*1b50*/  @!PT LDS RZ, [RZ] ;  /* 0x00000000fffff984 */ /* 0x000fe20000000800 */
[----:B------:R-:W-:Y:S01]  /*1b60*/  @!PT LDS RZ, [RZ] ;  /* 0x00000000fffff984 */ /* 0x000fe20000000800 */
[----:B------:R3:W-:Y:S02]  /*1b70*/  @!P3 LDGSTS.E.BYPASS.LTC128B.128 [R225+0x8000], desc[UR28][R240.64] ;  /* 0x08000000f0e1bfae */ /* 0x0007e4000b981a1c */
[----:B------:R-:W-:-:S02]  /*1b80*/  @!P2 LEA R16, P1, R228, R240, 0x1 ;  /* 0x000000f0e410a211 */ /* 0x000fc400078208ff */
[----:B------:R3:W-:Y:S01]  /*1b90*/  @!P3 LDGSTS.E.BYPASS.LTC128B.128 [R225+0xa000], desc[UR28][R240.64+0x80] ;  /* 0x0a000080f0e1bfae */ /* 0x0007e2000b981a1c */
[C---:B------:R-:W-:Y:S02]  /*1ba0*/  @!P2 LEA R2, P0, R7.reuse, R242, 0x1 ;  /* 0x000000f20702a211 */ /* 0x040fe400078008ff */
[----:B------:R-:W-:Y:S01]  /*1bb0*/  @!P2 LEA.HI.X R17, R228, R241, R227, 0x1, P1 ;  /* 0x000000f1e411a211 */ /* 0x000fe200008f0ce3 */
[----:B------:R3:W-:Y:S01]  /*1bc0*/  @!P3 LDGSTS.E.BYPASS.LTC128B.128 [R225+0xc000], desc[UR28][R240.64+0x100] ;  /* 0x0c000100f0e1bfae */ /* 0x0007e2000b981a1c */
[----:B------:R-:W-:-:S03]  /*1bd0*/  @!P2 LEA.HI.X R3, R7, R243, R5, 0x1, P0 ;  /* 0x000000f30703a211 */ /* 0x000fc600000f0c05 */
[----:B------:R3:W-:Y:S04]  /*1be0*/  @!P3 LDGSTS.E.BYPASS.LTC128B.128 [R225+0xe000], desc[UR28][R240.64+0x180] ;  /* 0x0e000180f0e1bfae */ /* 0x0007e8000b981a1c */
[----:B------:R3:W-:Y:S04]  /*1bf0*/  @P3 STS.128 [R225+0x8000], RZ ;  /* 0x008000ffe1003388 */ /* 0x0007e80000000c00 */
[----:B------:R3:W-:Y:S04]  /*1c00*/  @P3 STS.128 [R225+0xa000], RZ ;  /* 0x00a000ffe1003388 */ /* 0x0007e80000000c00 */
[----:B------:R3:W-:Y:S04]  /*1c10*/  @P3 STS.128 [R225+0xc000], RZ ;  /* 0x00c000ffe1003388 */ /* 0x0007e80000000c00 */
[----:B------:R3:W-:Y:S04]  /*1c20*/  @P3 STS.128 [R225+0xe000], RZ ;  /* 0x00e000ffe1003388 */ /* 0x0007e80000000c00 */
[----:B------:R3:W-:Y:S04]  /*1c30*/  @P2 STS.128 [R225+0x9000], RZ ;  /* 0x009000ffe1002388 */ /* 0x0007e80000000c00 */
[----:B------:R3:W-:Y:S04]  /*1c40*/  @P2 STS.128 [R225+0xb000], RZ ;  /* 0x00b000ffe1002388 */ /* 0x0007e80000000c00 */
[----:B------:R3:W-:Y:S04]  /*1c50*/  @P2 STS.128 [R225+0xd000], RZ ;  /* 0x00d000ffe1002388 */ /* 0x0007e80000000c00 */
[----:B------:R3:W-:Y:S04]  /*1c60*/  @P2 STS.128 [R225+0xf000], RZ ;  /* 0x00f000ffe1002388 */ /* 0x0007e80000000c00 */
[----:B------:R-:W-:Y:S01]  /*1c70*/  @!PT LDS RZ, [RZ] ;  /* 0x00000000fffff984 */ /* 0x000fe20000000800 */
[----:B------:R-:W-:Y:S01]  /*1c80*/  @!PT LDS RZ, [RZ] ;  /* 0x00000000fffff984 */ /* 0x000fe20000000800 */
[----:B------:R-:W-:Y:S01]  /*1c90*/  @!PT LDS RZ, [RZ] ;  /* 0x00000000fffff984 */ /* 0x000fe20000000800 */
[----:B------:R3:W-:Y:S04]  /*1ca0*/  @!P2 LDGSTS.E.BYPASS.LTC128B.128 [R225+0x9000], desc[UR28][R16.64] ;  /* 0x0900000010e1afae */ /* 0x0007e8000b981a1c */
[----:B------:R3:W-:Y:S04]  /*1cb0*/  @!P2 LDGSTS.E.BYPASS.LTC128B.128 [R225+0xb000], desc[UR28][R16.64+0x80] ;  /* 0x0b00008010e1afae */ /* 0x0007e8000b981a1c */
[----:B------:R3:W-:Y:S04]  /*1cc0*/  @!P2 LDGSTS.E.BYPASS.LTC128B.128 [R225+0xd000], desc[UR28][R16.64+0x100] ;  /* 0x0d00010010e1afae */ /* 0x0007e8000b981a1c */
[----:B------:R3:W-:Y:S04]  /*1cd0*/  @!P2 LDGSTS.E.BYPASS.LTC128B.128 [R225+0xf000], desc[UR28][R16.64+0x180] ;  /* 0x0f00018010e1afae */ /* 0x0007e8000b981a1c */
[----:B------:R3:W-:Y:S04]  /*1ce0*/  @!P3 LDGSTS.E.BYPASS.LTC128B.128 [R225], desc[UR28][R242.64] ;  /* 0x00000000f2e1bfae */ /* 0x0007e8000b981a1c */
[----:B------:R3:W-:Y:S04]  /*1cf0*/  @!P3 LDGSTS.E.BYPASS.LTC128B.128 [R225+0x2000], desc[UR28][R242.64+0x80] ;  /* 0x02000080f2e1bfae */ /* 0x0007e8000b981a1c */
[----:B------:R3:W-:Y:S04]  /*1d00*/  @!P3 LDGSTS.E.BYPASS.LTC128B.128 [R225+0x4000], desc[UR28][R242.64+0x100] ;  /* 0x04000100f2e1bfae */ /* 0x0007e8000b981a1c */
[----:B------:R3:W-:Y:S04]  /*1d10*/  @!P3 LDGSTS.E.BYPASS.LTC128B.128 [R225+0x6000], desc[UR28][R242.64+0x180] ;  /* 0x06000180f2e1bfae */ /* 0x0007e8000b981a1c */
[----:B------:R3:W-:Y:S04]  /*1d20*/  @P3 STS.128 [R225], RZ ;  /* 0x000000ffe1003388 */ /* 0x0007e80000000c00 */
        /* <DEDUP_REMOVED lines=13> */
[----:B------:R3:W-:Y:S01]  /*1e00*/  @!P2 LDGSTS.E.BYPASS.LTC128B.128 [R225+0x7000], desc[UR28][R2.64+0x180] ;  /* 0x0700018002e1afae */ /* 0x0007e2000b981a1c */
[----:B------:R-:W-:Y:S05]  /*1e10*/  @P4 BRA `(.L_x_205) ;  /* 0x00000000005c4947 */ /* 0x000fea0003800000 */
[----:B------:R-:W4:Y:S01]  /*1e20*/  LDCU.64 UR10, c[0x0][0x3d0] ;  /* 0x00007a00ff0a77ac */ /* 0x000f220008000a00 */
[----:B------:R-:W-:Y:S01]  /*1e30*/  IMAD.WIDE.U32 R20, R8, UR22, R20 ;  /* 0x0000001608147c25 */ /* 0x000fe2000f8e0014 */
[----:B------:R-:W1:Y:S03]  /*1e40*/  LDCU.64 UR8, c[0x0][0x388] ;  /* 0x00007100ff0877ac */ /* 0x000e660008000a00 */
[----:B---3--:R-:W-:Y:S01]  /*1e50*/  IMAD R3, R11, UR22, RZ ;  /* 0x000000160b037c24 */ /* 0x008fe2000f8e02ff */
[----:B------:R-:W-:-:S03]  /*1e60*/  IADD3 R14, P0, PT, R14, R20, RZ ;  /* 0x000000140e0e7210 */ /* 0x000fc60007f1e0ff */
[----:B------:R-:W-:-:S05]  /*1e70*/  IMAD R3, R8, UR23, R3 ;  /* 0x0000001708037c24 */ /* 0x000fca000f8e0203 */
[----:B------:R-:W-:Y:S01]  /*1e80*/  IADD3.X R15, PT, PT, R12, R21, R3, P0, !PT ;  /* 0x000000150c0f7210 */ /* 0x000fe200007fe403 */
[----:B----4-:R-:W-:Y:S02]  /*1e90*/  IMAD R9, R9, UR10, RZ ;  /* 0x0000000a09097c24 */ /* 0x010fe4000f8e02ff */
[----:B------:R-:W-:-:S04]  /*1ea0*/  IMAD.WIDE.U32 R14, R10, UR10, R14 ;  /* 0x0000000a0a0e7c25 */ /* 0x000fc8000f8e000e */
[----:B------:R-:W-:-:S05]  /*1eb0*/  IMAD R9, R10, UR11, R9 ;  /* 0x0000000b0a097c24 */ /* 0x000fca000f8e0209 */
[----:B------:R-:W-:-:S03]  /*1ec0*/  IADD3 R15, PT, PT, R15, R9, RZ ;  /* 0x000000090f0f7210 */ /* 0x000fc60007ffe0ff */
[----:B------:R-:W-:-:S04]  /*1ed0*/  IMAD.WIDE.U32 R2, R6, UR22, R14 ;  /* 0x0000001606027c25 */ /* 0x000fc8000f8e000e */
[----:B------:R-:W-:Y:S01]  /*1ee0*/  IMAD R6, R6, UR23, R3 ;  /* 0x0000001706067c24 */ /* 0x000fe2000f8e0203 */
[----:B-1----:R-:W-:-:S04]  /*1ef0*/  LEA R4, P0, R2, UR8, 0x1 ;  /* 0x0000000802047c11 */ /* 0x002fc8000f8008ff */
        /* <DEDUP_REMOVED lines=9> */
.L_x_205:
[----:B------:R4:W-:Y:S04]  /*1f90*/  STS.128 [R225+0x10000], RZ ;  /* 0x010000ffe1007388 */ /* 0x0009e80000000c00 */
[----:B------:R4:W-:Y:S04]  /*1fa0*/  STS.128 [R225+0x11000], RZ ;  /* 0x011000ffe1007388 */ /* 0x0009e80000000c00 */
[----:B------:R4:W-:Y:S04]  /*1fb0*/  STS.128 [R225+0x12000], RZ ;  /* 0x012000ffe1007388 */ /* 0x0009e80000000c00 */
[----:B------:R4:W-:Y:S02]  /*1fc0*/  STS.128 [R225+0x13000], RZ ;  /* 0x013000ffe1007388 */ /* 0x0009e40000000c00 */
.L_x_206:
[----:B------:R-:W-:Y:S05]  /*1fd0*/  BSYNC.RECONVERGENT B0 ;  /* 0x0000000000007941 */ /* 0x000fea0003800200 */
.L_x_204:
[----:B------:R-:W2:Y:S01]  /*1fe0*/  S2R R208, SR_TID.X ;  /* 0x0000000000d07919 */ /* 0x000ea20000002100 */
[C---:B------:R-:W-:Y:S01]  /*1ff0*/  IMAD.SHL.U32 R218, R0.reuse, 0x20, RZ ;  /* 0x0000002000da7824 */ /* 0x040fe200078e00ff */
[C---:B------:R-:W-:Y:S01]  /*2000*/  LOP3.LUT P1, RZ, R0.reuse, 0x4, RZ, 0xc0, !PT ;  /* 0x0000000400ff7812 */ /* 0x040fe2000782c0ff */
[C---:B-1----:R-:W-:Y:S01]  /*2010*/  IMAD.SHL.U32 R5, R0.reuse, 0x40, RZ ;  /* 0x0000004000057824 */ /* 0x042fe200078e00ff */
[----:B------:R-:W0:Y:S01]  /*2020*/  LDGDEPBAR ;  /* 0x00000000000079af */ /* 0x000e220000000000 */
[----:B------:R-:W-:Y:S01]  /*2030*/  LOP3.LUT P0, RZ, R0, 0x2, RZ, 0xc0, !PT ;  /* 0x0000000200ff7812 */ /* 0x000fe2000780c0ff */
[----:B------:R-:W-:Y:S01]  /*2040*/  IMAD.MOV.U32 R216, RZ, RZ, 0x20 ;  /* 0x00000020ffd87424 */ /* 0x000fe200078e00ff */
[----:B------:R-:W-:Y:S01]  /*2050*/  LOP3.LUT R4, R218, 0x200, RZ, 0xc0, !PT ;  /* 0x00000200da047812 */ /* 0x000fe200078ec0ff */
[----:B------:R-:W-:Y:S01]  /*2060*/  VIADD R8, R8, 0x20 ;  /* 0x0000002008087836 */ /* 0x000fe20000000000 */
[----:B---3--:R-:W-:Y:S01]  /*2070*/  LOP3.LUT R2, R5, 0x1c0, RZ, 0xc0, !PT ;  /* 0x000001c005027812 */ /* 0x008fe200078ec0ff */
[----:B------:R-:W1:Y:S01]  /*2080*/  LDC R239, c[0x0][0x44c] ;  /* 0x00011300ffef7b82 */ /* 0x000e620000000800 */
[--C-:B------:R-:W-:Y:S01]  /*2090*/  LOP3.LUT R219, R4, 0x1c00, R19.reuse, 0xf8, !PT ;  /* 0x00001c0004db7812 */ /* 0x100fe200078ef813 */
[----:B------:R-:W3:Y:S01]  /*20a0*/  LDCU UR8, c[0x0][0x590] ;  /* 0x0000b200ff0877ac */ /* 0x000ee20008000800 */
[----:B------:R-:W-:Y:S01]  /*20b0*/  LOP3.LUT R3, R2, 0x38, R19, 0xf8, !PT ;  /* 0x0000003802037812 */ /* 0x000fe200078ef813 */
[----:B------:R-:W-:Y:S01]  /*20c0*/  IMAD.MOV.U32 R217, RZ, RZ, 0x40 ;  /* 0x00000040ffd97424 */ /* 0x000fe200078e00ff */
[--C-:B------:R-:W-:Y:S01]  /*20d0*/  SHF.R.U32.HI R4, RZ, 0x1, R0.reuse ;  /* 0x00000001ff047819 */ /* 0x100fe20000011600 */
[----:B------:R-:W-:Y:S01]  /*20e0*/  IMAD.MOV.U32 R246, RZ, RZ, 0x240 ;  /* 0x00000240fff67424 */ /* 0x000fe200078e00ff */
[----:B------:R-:W-:-:S02]  /*20f0*/  LOP3.LUT R0, R3, 0x8, R0, 0x78, !PT ;  /* 0x0000000803007812 */ /* 0x000fc400078e7800 */
[----:B------:R-:W-:Y:S02]  /*2100*/  CS2R R126, SRZ ;  /* 0x00000000007e7805 */ /* 0x000fe4000001ff00 */
[----:B------:R-:W-:Y:S02]  /*2110*/  LOP3.LUT R3, R3, 0x8, R4, 0x78, !PT ;  /* 0x0000000803037812 */ /* 0x000fe400078e7804 */
[----:B------:R-:W-:Y:S02]  /*2120*/  CS2R R124, SRZ ;  /* 0x00000000007c7805 */ /* 0x000fe4000001ff00 */
[----:B------:R-:W-:Y:S02]  /*2130*/  LOP3.LUT R219, R219, R0, RZ, 0xfc, !PT ;  /* 0x00000000dbdb7212 */ /* 0x000fe400078efcff */
[----:B------:R-:W-:Y:S02]  /*2140*/  CS2R R130, SRZ ;  /* 0x0000000000827805 */ /* 0x000fe4000001ff00 */
[----:B------:R-:W-:-:S02]  /*2150*/  LOP3.LUT R5, R5, 0x200, RZ, 0xc0, !PT ;  /* 0x0000020005057812 */ /* 0x000fc400078ec0ff */
[----:B------:R-:W-:Y:S02]  /*2160*/  CS2R R128, SRZ ;  /* 0x0000000000807805 */ /* 0x000fe4000001ff00 */
[----:B------:R-:W-:Y:S02]  /*2170*/  LEA R219, R219, UR6, 0x1 ;  /* 0x00000006dbdb7c11 */ /* 0x000fe4000f8e08ff */
[----:B------:R-:W-:Y:S02]  /*2180*/  CS2R R122, SRZ ;  /* 0x00000000007a7805 */ /* 0x000fe4000001ff00 */
[----:B------:R-:W-:Y:S01]  /*2190*/  LOP3.LUT R218, R5, 0xc00, R218, 0xf8, !PT ;  /* 0x00000c0005da7812 */ /* 0x000fe200078ef8da */
[----:B------:R-:W-:-:S04]  /*21a0*/  DEPBAR.LE SB0, 0x1 ;  /* 0x000080400000791a */ /* 0x000fc80000000000 */
[C---:B--2---:R-:W-:Y:S01]  /*21b0*/  IMAD.SHL.U32 R2, R208.reuse, 0x20, RZ ;  /* 0x00000020d0027824 */ /* 0x044fe200078e00ff */
[----:B------:R-:W-:Y:S01]  /*21c0*/  BAR.SYNC.DEFER_BLOCKING 0x0 ;  /* 0x0000000000007b1d */ /* 0x000fe20000010000 */
[C---:B------:R-:W-:Y:S01]  /*21d0*/  IMAD.SHL.U32 R7, R208.reuse, 0x10, RZ ;  /* 0x00000010d0077824 */ /* 0x040fe200078e00ff */
[C---:B------:R-:W-:Y:S01]  /*21e0*/  LOP3.LUT R213, R208.reuse, 0x8, RZ, 0xc0, !PT ;  /* 0x00000008d0d57812 */ /* 0x040fe200078ec0ff */
[----:B------:R-:W-:Y:S01]  /*21f0*/  IMAD.SHL.U32 R0, R208, 0x8, RZ ;  /* 0x00000008d0007824 */ /* 0x000fe200078e00ff */
[----:B------:R-:W-:Y:S01]  /*2200*/  LOP3.LUT R4, R2, 0xe0, RZ, 0xc0, !PT ;  /* 0x000000e002047812 */ /* 0x000fe200078ec0ff */
[----:B------:R-:W-:Y:S01]  /*2210*/  IMAD.SHL.U32 R214, R208, 0x2, RZ ;  /* 0x00000002d0d67824 */ /* 0x000fe200078e00ff */
[----:B------:R-:W-:Y:S01]  /*2220*/  SEL R216, R216, 0xffffffe0, !P0 ;  /* 0xffffffe0d8d87807 */ /* 0x000fe20004000000 */
[----:B------:R-:W-:Y:S01]  /*2230*/  IMAD.SHL.U32 R212, R208, 0x4, RZ ;  /* 0x00000004d0d47824 */ /* 0x000fe200078e00ff */
[----:B------:R-:W-:Y:S02]  /*2240*/  LOP3.LUT R4, R4, 0x100, R7, 0xf8, !PT ;  /* 0x0000010004047812 */ /* 0x000fe400078ef807 */
[----:B------:R-:W-:-:S02]  /*2250*/  CS2R R120, SRZ ;  /* 0x0000000000787805 */ /* 0x000fc4000001ff00 */
[----:B------:R-:W-:Y:S01]  /*2260*/  LOP3.LUT R5, R0, 0xe0, RZ, 0xc0, !PT ;  /* 0x000000e000057812 */ /* 0x000fe200078ec0ff */
[----:B------:R-:W-:Y:S01]  /*2270*/  IMAD.IADD R211, R219, 0x1, R216 ;  /* 0x00000001dbd37824 */ /* 0x000fe200078e02d8 */
[----:B------:R-:W-:Y:S02]  /*2280*/  SHF.R.U32.HI R6, RZ, 0x3, R4 ;  /* 0x00000003ff067819 */ /* 0x000fe40000011604 */
[----:B------:R-:W-:Y:S02]  /*2290*/  CS2R R118, SRZ ;  /* 0x0000000000767805 */ /* 0x000fe4000001ff00 */
[----:B------:R-:W-:Y:S01]  /*22a0*/  LOP3.LUT R238, R5, 0x18, R208, 0xf8, !PT ;  /* 0x0000001805ee7812 */ /* 0x000fe200078ef8d0 */
[----:B------:R-:W-:Y:S01]  /*22b0*/  VIADD R5, R219, 0x14040 ;  /* 0x00014040db057836 */ /* 0x000fe20000000000 */
[----:B------:R-:W-:Y:S01]  /*22c0*/  LOP3.LUT R213, R213, 0x38, R6, 0x78, !PT ;  /* 0x00000038d5d57812 */ /* 0x000fe200078e7806 */
[----:B------:R-:W-:Y:S01]  /*22d0*/  VIADD R6, R219, 0x14000 ;  /* 0x00014000db067836 */ /* 0x000fe20000000000 */
[----:B------:R-:W-:-:S02]  /*22e0*/  ISETP.GE.AND P2, PT, R8, R235, PT ;  /* 0x000000eb0800720c */ /* 0x000fc40003f46270 */
[----:B------:R-:W-:Y:S02]  /*22f0*/  CS2R R116, SRZ ;  /* 0x0000000000747805 */ /* 0x000fe4000001ff00 */
[----:B------:R-:W-:Y:S01]  /*2300*/  LOP3.LUT R218, R218, R3, RZ, 0xfc, !PT ;  /* 0x00000003dada7212 */ /* 0x000fe200078efcff */
[----:B------:R-:W-:Y:S01]  /*2310*/  @P1 VIADD R5, R6, 0xffffffc0 ;  /* 0xffffffc006051836 */ /* 0x000fe20000000000 */
[----:B------:R-:W-:Y:S02]  /*2320*/  LOP3.LUT R213, R213, R4, RZ, 0x3c, !PT ;  /* 0x00000004d5d57212 */ /* 0x000fe400078e3cff */
[----:B------:R-:W-:Y:S01]  /*2330*/  CS2R R110, SRZ ;  /* 0x00000000006e7805 */ /* 0x000fe2000001ff00 */
[----:B------:R-:W2:Y:S01]  /*2340*/  LDSM.16.M88.4 R132, [R219+0x14000] ;  /* 0x01400000db84783b */ /* 0x000ea20000000200 */
[----:B------:R-:W-:Y:S01]  /*2350*/  IMAD.IADD R4, R216, 0x1, R5 ;  /* 0x00000001d8047824 */ /* 0x000fe200078e0205 */
[----:B------:R-:W-:Y:S02]  /*2360*/  SEL R217, R217, 0xffffffc0, !P1 ;  /* 0xffffffc0d9d97807 */ /* 0x000fe40004800000 */
[----:B------:R-:W-:Y:S01]  /*2370*/  CS2R R108, SRZ ;  /* 0x00000000006c7805 */ /* 0x000fe2000001ff00 */
[----:B------:R-:W1:Y:S01]  /*2380*/  LDSM.16.M88.4 R148, [R219+0x15000] ;  /* 0x01500000db94783b */ /* 0x000e620000000200 */
[----:B------:R-:W-:-:S02]  /*2390*/  LEA R218, R218, UR6, 0x1 ;  /* 0x00000006dada7c11 */ /* 0x000fc4000f8e08ff */
[----:B------:R-:W-:Y:S02]  /*23a0*/  CS2R R114, SRZ ;  /* 0x0000000000727805 */ /* 0x000fe4000001ff00 */
[----:B------:R-:W-:Y:S01]  /*23b0*/  SHF.R.U32.HI R3, RZ, 0x3, R208 ;  /* 0x00000003ff037819 */ /* 0x000fe200000116d0 */
[----:B------:R-:W1:Y:S01]  /*23c0*/  LDSM.16.M88.4 R164, [R219+0x16000] ;  /* 0x01600000dba4783b */ /* 0x000e620000000200 */
[----:B------:R-:W-:Y:S01]  /*23d0*/  LOP3.LUT R7, R7, 0x600, RZ, 0xc0, !PT ;  /* 0x0000060007077812 */ /* 0x000fe200078ec0ff */
[----:B------:R-:W-:Y:S01]  /*23e0*/  IMAD.IADD R210, R219, 0x1, R217 ;  /* 0x00000001dbd27824 */ /* 0x000fe200078e02d9 */
[----:B------:R-:W-:Y:S01]  /*23f0*/  LOP3.LUT R238, R238, 0x10, R3, 0x78, !PT ;  /* 0x00000010eeee7812 */ /* 0x000fe200078e7803 */
[----:B------:R-:W1:Y:S01]  /*2400*/  LDSM.16.M88.4 R180, [R219+0x17000] ;  /* 0x01700000dbb4783b */ /* 0x000e620000000200 */
[----:B------:R-:W-:Y:S01]  /*2410*/  LOP3.LUT R7, R7, 0x6, R214, 0xf8, !PT ;  /* 0x0000000607077812 */ /* 0x000fe200078ef8d6 */
[--C-:B------:R-:W-:Y:S01]  /*2420*/  IMAD.IADD R217, R217, 0x1, R218.reuse ;  /* 0x00000001d9d97824 */ /* 0x100fe200078e02da */
[----:B------:R-:W-:Y:S01]  /*2430*/  LOP3.LUT P0, RZ, R208, 0x4, RZ, 0xc0, !PT ;  /* 0x00000004d0ff7812 */ /* 0x000fe2000780c0ff */
[----:B------:R-:W1:Y:S01]  /*2440*/  LDSM.16.M88.4 R136, [R211+0x14000] ;  /* 0x01400000d388783b */ /* 0x000e620000000200 */
[C---:B------:R-:W-:Y:S01]  /*2450*/  IMAD.IADD R215, R216.reuse, 0x1, R218 ;  /* 0x00000001d8d77824 */ /* 0x040fe200078e02da */
[----:B------:R-:W-:Y:S01]  /*2460*/  LOP3.LUT R238, R7, R238, RZ, 0xfc, !PT ;  /* 0x000000ee07ee7212 */ /* 0x000fe200078efcff */
[----:B------:R-:W-:Y:S01]  /*2470*/  IMAD.IADD R209, R216, 0x1, R210 ;  /* 0x00000001d8d17824 */ /* 0x000fe200078e02d2 */
[----:B------:R-:W1:Y:S01]  /*2480*/  LDSM.16.M88.4 R152, [R211+0x15000] ;  /* 0x01500000d398783b */ /* 0x000e620000000200 */
[----:B------:R-:W-:-:S02]  /*2490*/  CS2R R112, SRZ ;  /* 0x0000000000707805 */ /* 0x000fc4000001ff00 */
[----:B------:R-:W-:Y:S02]  /*24a0*/  CS2R R106, SRZ ;  /* 0x00000000006a7805 */ /* 0x000fe4000001ff00 */
[----:B------:R-:W-:Y:S01]  /*24b0*/  CS2R R104, SRZ ;  /* 0x0000000000687805 */ /* 0x000fe2000001ff00 */
[----:B------:R-:W1:Y:S01]  /*24c0*/  LDSM.16.M88.4 R168, [R211+0x16000] ;  /* 0x01600000d3a8783b */ /* 0x000e620000000200 */
[----:B------:R-:W-:Y:S02]  /*24d0*/  CS2R R102, SRZ ;  /* 0x0000000000667805 */ /* 0x000fe4000001ff00 */
[----:B------:R-:W-:Y:S02]  /*24e0*/  CS2R R100, SRZ ;  /* 0x0000000000647805 */ /* 0x000fe4000001ff00 */
[----:B------:R-:W-:Y:S01]  /*24f0*/  CS2R R38, SRZ ;  /* 0x0000000000267805 */ /* 0x000fe2000001ff00 */
[----:B------:R-:W1:Y:S01]  /*2500*/  LDSM.16.M88.4 R184, [R211+0x17000] ;  /* 0x01700000d3b8783b */ /* 0x000e620000000200 */
[----:B------:R-:W-:-:S02]  /*2510*/  CS2R R36, SRZ ;  /* 0x0000000000247805 */ /* 0x000fc4000001ff00 */
[----:B------:R-:W-:Y:S02]  /*2520*/  CS2R R42, SRZ ;  /* 0x00000000002a7805 */ /* 0x000fe4000001ff00 */
[----:B------:R-:W-:Y:S01]  /*2530*/  CS2R R40, SRZ ;  /* 0x0000000000287805 */ /* 0x000fe2000001ff00 */
[----:B------:R-:W1:Y:S01]  /*2540*/  LDSM.16.M88.4 R140, [R5] ;  /* 0x00000000058c783b */ /* 0x000e620000000200 */
[----:B------:R-:W-:Y:S02]  /*2550*/  CS2R R34, SRZ ;  /* 0x0000000000227805 */ /* 0x000fe4000001ff00 */
[----:B------:R-:W-:Y:S02]  /*2560*/  CS2R R32, SRZ ;  /* 0x0000000000207805 */ /* 0x000fe4000001ff00 */
[----:B------:R-:W-:Y:S01]  /*2570*/  CS2R R30, SRZ ;  /* 0x00000000001e7805 */ /* 0x000fe2000001ff00 */
        /* <DEDUP_REMOVED lines=13> */
[----:B------:R-:W-:Y:S01]  /*2650*/  SEL R246, R246, 0x1c0, !P0 ;  /* 0x000001c0f6f67807 */ /* 0x000fe20004000000 */
[----:B------:R-:W-:Y:S01]  /*2660*/  IMAD.IADD R216, R216, 0x1, R217 ;  /* 0x00000001d8d87824 */ /* 0x000fe200078e02d9 */
[----:B------:R-:W-:Y:S01]  /*2670*/  LOP3.LUT R247, R212, 0x20, RZ, 0xc0, !PT ;  /* 0x00000020d4f77812 */ /* 0x000fe200078ec0ff */
[----:B------:R-:W1:Y:S01]  /*2680*/  LDSM.16.M88.4 R160, [R4+0x1000] ;  /* 0x0010000004a0783b */ /* 0x000e620000000200 */
[----:B------:R-:W1:Y:S03]  /*2690*/  LDCU UR9, c[0x0][0x3e0] ;  /* 0x00007c00ff0977ac */ /* 0x000e660008000800 */
[----:B------:R-:W1:Y:S01]  /*26a0*/  LDSM.16.M88.4 R176, [R4+0x2000] ;  /* 0x0020000004b0783b */ /* 0x000e620000000200 */
[----:B------:R-:W1:Y:S03]  /*26b0*/  LDCU UR10, c[0x0][0x45c] ;  /* 0x00008b80ff0a77ac */ /* 0x000e660008000800 */
[----:B------:R4:W1:Y:S01]  /*26c0*/  LDSM.16.M88.4 R192, [R4+0x3000] ;  /* 0x0030000004c0783b */ /* 0x0008620000000200 */
[----:B---3--:R-:W-:Y:S01]  /*26d0*/  USHF.L.U32 UR8, UR8, 0x6, URZ ;  /* 0x0000000608087899 */ /* 0x008fe200080006ff */
[----:B----4-:R-:W-:-:S04]  /*26e0*/  @P2 LOP3.LUT R4, R214, 0x6, RZ, 0xc0, !PT ;  /* 0x00000006d6042812 */ /* 0x010fc800078ec0ff */
[----:B--2---:R-:W-:-:S07]  /*26f0*/  @P2 LOP3.LUT R249, R4, 0x70, R3, 0xf8, !PT ;  /* 0x0000007004f92812 */ /* 0x004fce00078ef803 */
.L_x_209:
[----:B------:R-:W0:Y:S01]  /*2700*/  LDGDEPBAR ;  /* 0x00000000000079af */ /* 0x000e220000000000 */
[----:B------:R-:W-:Y:S02]  /*2710*/  @P2 IMAD R70, R226, 0x20, R249 ;  /* 0x00000020e2462824 */ /* 0x000fe400078e02f9 */
[C---:B-----5:R-:W-:Y:S01]  /*2720*/  FMUL.FTZ R73, R233.reuse, 1.4426950216293334961 ;  /* 0x3fb8aa3be9497820 */ /* 0x060fe20000410000 */
[----:B------:R-:W-:Y:S01]  /*2730*/  FSETP.NEU.FTZ.AND P1, PT, R233, -INF , PT ;  /* 0xff800000e900780b */ /* 0x000fe20003f3d000 */
[----:B------:R-:W-:Y:S01]  /*2740*/  FMUL.FTZ R76, R232, 1.4426950216293334961 ;  /* 0x3fb8aa3be84c7820 */ /* 0x000fe20000410000 */
[C---:B------:R-:W-:Y:S01]  /*2750*/  @P2 VIADD R68, R70.reuse, 0x1 ;  /* 0x0000000146442836 */ /* 0x040fe20000000000 */
[CC--:B------:R-:W-:Y:S01]  /*2760*/  @P2 ISETP.GE.AND P3, PT, R70.reuse, R235.reuse, PT ;  /* 0x000000eb4600220c */ /* 0x0c0fe20003f66270 */
[C---:B------:R-:W-:Y:S01]  /*2770*/  @P2 VIADD R72, R70.reuse, 0x8 ;  /* 0x0000000846482836 */ /* 0x040fe20000000000 */
[----:B------:R-:W-:Y:S01]  /*2780*/  FSEL R73, R73, RZ, P1 ;  /* 0x000000ff49497208 */ /* 0x000fe20000800000 */
[----:B------:R-:W-:Y:S01]  /*2790*/  @P2 VIADD R78, R70, 0x9 ;  /* 0x00000009464e2836 */ /* 0x000fe20000000000 */
[----:B------:R-:W-:Y:S01]  /*27a0*/  FSETP.NEU.FTZ.AND P1, PT, R232, -INF , PT ;  /* 0xff800000e800780b */ /* 0x000fe20003f3d000 */
[----:B------:R-:W-:Y:S01]  /*27b0*/  IMAD.MOV.U32 R231, RZ, RZ, R229 ;  /* 0x000000ffffe77224 */ /* 0x000fe200078e00e5 */
[-C--:B------:R-:W-:Y:S02]  /*27c0*/  @P2 ISETP.GE.AND P4, PT, R68, R235.reuse, PT ;  /* 0x000000eb4400220c */ /* 0x080fe40003f86270 */
[----:B------:R-:W-:Y:S02]  /*27d0*/  FSEL R76, R76, RZ, P1 ;  /* 0x000000ff4c4c7208 */ /* 0x000fe40000800000 */
[-C--:B------:R-:W-:Y:S02]  /*27e0*/  @P2 ISETP.GE.AND P1, PT, R72, R235.reuse, PT ;  /* 0x000000eb4800220c */ /* 0x080fe40003f26270 */
[----:B------:R-:W-:Y:S02]  /*27f0*/  LEA R221, R213, UR4, 0x1 ;  /* 0x00000004d5dd7c11 */ /* 0x000fe4000f8e08ff */
[----:B------:R-:W-:Y:S02]  /*2800*/  LEA R80, R238, UR27, 0x1 ;  /* 0x0000001bee507c11 */ /* 0x000fe4000f8e08ff */
[----:B------:R-:W-:Y:S01]  /*2810*/  SHF.R.U32.HI R200, RZ, 0x1, R208 ;  /* 0x00000001ffc87819 */ /* 0x000fe200000116d0 */
[----:B------:R-:W-:Y:S04]  /*2820*/  DEPBAR.LE SB0, 0x0 ;  /* 0x000080000000791a */ /* 0x000fe80000000000 */
[----:B------:R-:W-:Y:S01]  /*2830*/  BAR.SYNC.DEFER_BLOCKING 0x0 ;  /* 0x0000000000007b1d */ /* 0x000fe20000010000 */
[----:B------:R-:W-:Y:S05]  /*2840*/  IMAD.IADD R77, R80, 0x1, -R247 ;  /* 0x00000001504d7824 */ /* 0x000fea00078e0af7 */
[----:B------:R-:W-:Y:S05]  /*2850*/  LDSM.16.M88.4 R44, [R218] ;  /* 0x00000000da2c783b */ /* 0x000fea0000000200 */
[----:B------:R-:W2:Y:S05]  /*2860*/  LDSM.16.M88.4 R48, [R219+0x10000] ;  /* 0x01000000db30783b */ /* 0x000eaa0000000200 */
[----:B------:R-:W-:Y:S05]  /*2870*/  LDSM.16.M88.4 R52, [R215] ;  /* 0x00000000d734783b */ /* 0x000fea0000000200 */
[----:B------:R-:W3:Y:S05]  /*2880*/  LDSM.16.M88.4 R56, [R211+0x10000] ;  /* 0x01000000d338783b */ /* 0x000eea0000000200 */
[----:B------:R-:W-:Y:S05]  /*2890*/  LDSM.16.M88.4 R60, [R217] ;  /* 0x00000000d93c783b */ /* 0x000fea0000000200 */
[----:B------:R-:W4:Y:S01]  /*28a0*/  LDSM.16.M88.4 R64, [R210+0x10000] ;  /* 0x01000000d240783b */ /* 0x000f220000000200 */
[C---:B-12---:R-:W-:Y:S08]  /*28b0*/  HMMA.16816.F32 R4, R44.reuse, R48, RZ ;  /* 0x000000302c04723c */ /* 0x046ff000000018ff */
        /* <DEDUP_REMOVED lines=57> */
[C---:B--2---:R-:W-:Y:S08]  /*2c50*/  HMMA.16816.F32 R4, R44.reuse, R48, R4 ;  /* 0x000000302c04723c */ /* 0x044ff00000001804 */
[----:B------:R-:W-:Y:S11]  /*2c60*/  HMMA.16816.F32 R8, R44, R50, R8 ;  /* 0x000000322c08723c */ /* 0x000ff60000001808 */
[----:B------:R-:W-:Y:S02]  /*2c70*/  @P2 FSEL R4, R4, -INF , !P3 ;  /* 0xff80000004042808 */ /* 0x000fe40005800000 */
[----:B------:R-:W-:Y:S02]  /*2c80*/  @P2 FSEL R6, R6, -INF , !P3 ;  /* 0xff80000006062808 */ /* 0x000fe40005800000 */
[----:B------:R-:W-:Y:S01]  /*2c90*/  @P2 FSEL R5, R5, -INF , !P4 ;  /* 0xff80000005052808 */ /* 0x000fe20006000000 */
[--C-:B-1----:R-:W-:Y:S01]  /*2ca0*/  FFMA.FTZ R71, R4, UR10, -R73.reuse ;  /* 0x0000000a04477c23 */ /* 0x102fe20008010849 */
[----:B------:R-:W-:Y:S01]  /*2cb0*/  @P2 ISETP.GE.AND P3, PT, R78, R235, PT ;  /* 0x000000eb4e00220c */ /* 0x000fe20003f66270 */
[--C-:B------:R-:W-:Y:S01]  /*2cc0*/  FFMA.FTZ R74, R6, UR10, -R76.reuse ;  /* 0x0000000a064a7c23 */ /* 0x100fe2000801084c */
[----:B------:R-:W-:Y:S01]  /*2cd0*/  @P2 FSEL R7, R7, -INF , !P4 ;  /* 0xff80000007072808 */ /* 0x000fe20006000000 */
[----:B------:R1:W-:Y:S01]  /*2ce0*/  MUFU.EX2 R68, R71 ;  /* 0x0000004700447308 */ /* 0x0003e20000000800 */
[----:B------:R-:W-:Y:S01]  /*2cf0*/  @P2 FSEL R8, R8, -INF , !P1 ;  /* 0xff80000008082808 */ /* 0x000fe20004800000 */
[--C-:B------:R-:W-:Y:S01]  /*2d00*/  FFMA.FTZ R69, R5, UR10, -R73.reuse ;  /* 0x0000000a05457c23 */ /* 0x100fe20008010849 */
[----:B------:R-:W-:Y:S02]  /*2d10*/  @P2 FSEL R9, R9, -INF , !P3 ;  /* 0xff80000009092808 */ /* 0x000fe40005800000 */
[----:B------:R-:W-:Y:S01]  /*2d20*/  @P2 FSEL R10, R10, -INF , !P1 ;  /* 0xff8000000a0a2808 */ /* 0x000fe20004800000 */
[--C-:B------:R-:W-:Y:S01]  /*2d30*/  FFMA.FTZ R72, R8, UR10, -R73.reuse ;  /* 0x0000000a08487c23 */ /* 0x100fe20008010849 */
[----:B------:R-:W-:Y:S03]  /*2d40*/  @P2 FSEL R11, R11, -INF , !P3 ;  /* 0xff8000000b0b2808 */ /* 0x000fe60005800000 */
[----:B------:R2:W-:Y:S01]  /*2d50*/  MUFU.EX2 R70, R74 ;  /* 0x0000004a00467308 */ /* 0x0005e20000000800 */
[----:B------:R-:W-:Y:S01]  /*2d60*/  FFMA.FTZ R73, R9, UR10, -R73 ;  /* 0x0000000a09497c23 */ /* 0x000fe20008010849 */
[----:B------:R-:W-:Y:S02]  /*2d70*/  LEA R78, R238, UR4, 0x1 ;  /* 0x00000004ee4e7c11 */ /* 0x000fe4000f8e08ff */
[C---:B------:R-:W-:Y:S06]  /*2d80*/  LEA R82, P1, R224.reuse, R230, 0x2 ;  /* 0x000000e6e0527211 */ /* 0x040fec00078210ff */
[----:B------:R-:W3:Y:S01]  /*2d90*/  MUFU.EX2 R69, R69 ;  /* 0x0000004500457308 */ /* 0x000ee20000000800 */
[--C-:B-1----:R-:W-:Y:S01]  /*2da0*/  FFMA.FTZ R71, R7, UR10, -R76.reuse ;  /* 0x0000000a07477c23 */ /* 0x102fe2000801084c */
[----:B------:R-:W-:Y:S02]  /*2db0*/  LEA.HI.X R83, R224, R231, RZ, 0x2, P1 ;  /* 0x000000e7e0537211 */ /* 0x000fe400008f14ff */
[----:B------:R-:W-:Y:S06]  /*2dc0*/  ISETP.NE.AND P1, PT, R234, RZ, PT ;  /* 0x000000ffea00720c */ /* 0x000fec0003f25270 */
[----:B------:R-:W1:Y:S01]  /*2dd0*/  MUFU.EX2 R71, R71 ;  /* 0x0000004700477308 */ /* 0x000e620000000800 */
[--C-:B--2---:R-:W-:Y:S01]  /*2de0*/  FFMA.FTZ R74, R10, UR10, -R76.reuse ;  /* 0x0000000a0a4a7c23 */ /* 0x104fe2000801084c */
[----:B------:R-:W-:Y:S08]  /*2df0*/  FFMA.FTZ R76, R11, UR10, -R76 ;  /* 0x0000000a0b4c7c23 */ /* 0x000ff0000801084c */
[----:B------:R2:W-:Y:S01]  /*2e00*/  MUFU.EX2 R75, R73 ;  /* 0x00000049004b7308 */ /* 0x0005e20000000800 */
[----:B---3--:R-:W-:Y:S05]  /*2e10*/  F2FP.F16.F32.PACK_AB R85, R69, R68 ;  /* 0x000000444555723e */ /* 0x008fea00000000ff */
[----:B------:R-:W-:Y:S04]  /*2e20*/  STS [R78+0x15000], R85 ;  /* 0x015000554e007388 */ /* 0x000fe80000000800 */
[----:B------:R-:W3:Y:S01]  /*2e30*/  MUFU.EX2 R72, R72 ;  /* 0x0000004800487308 */ /* 0x000ee20000000800 */
[----:B-1----:R-:W-:Y:S09]  /*2e40*/  F2FP.F16.F32.PACK_AB R84, R71, R70 ;  /* 0x000000464754723e */ /* 0x002ff200000000ff */
[----:B------:R-:W-:Y:S01]  /*2e50*/  MUFU.EX2 R74, R74 ;  /* 0x0000004a004a7308 */ /* 0x000fe20000000800 */
[----:B--2---:R-:W-:Y:S05]  /*2e60*/  IMAD.IADD R73, R80, 0x1, R246 ;  /* 0x0000000150497824 */ /* 0x004fea00078e02f6 */
[----:B------:R-:W-:Y:S04]  /*2e70*/  STS [R73], R84 ;  /* 0x0000005449007388 */ /* 0x000fe80000000800 */
[----:B------:R1:W2:Y:S01]  /*2e80*/  MUFU.EX2 R79, R76 ;  /* 0x0000004c004f7308 */ /* 0x0002a20000000800 */
[----:B---3--:R-:W-:Y:S05]  /*2e90*/  F2FP.F16.F32.PACK_AB R80, R75, R72 ;  /* 0x000000484b50723e */ /* 0x008fea00000000ff */
[----:B------:R3:W-:Y:S01]  /*2ea0*/  STS [R77+0x10], R80 ;  /* 0x000010504d007388 */ /* 0x0007e20000000800 */
[----:B-1----:R-:W-:Y:S01]  /*2eb0*/  IMAD.IADD R76, R246, 0x1, R77 ;  /* 0x00000001f64c7824 */ /* 0x002fe200078e024d */
[----:B--2---:R-:W-:Y:S05]  /*2ec0*/  F2FP.F16.F32.PACK_AB R81, R79, R74 ;  /* 0x0000004a4f51723e */ /* 0x004fea00000000ff */
[----:B------:R1:W-:Y:S05]  /*2ed0*/  STS [R76+0x10], R81 ;  /* 0x000010514c007388 */ /* 0x0003ea0000000800 */
[----:B------:R-:W2:Y:S05]  /*2ee0*/  LDSM.16.M88.4 R44, [R218+0x8000] ;  /* 0x00800000da2c783b */ /* 0x000eaa0000000200 */
[----:B------:R-:W4:Y:S05]  /*2ef0*/  LDSM.16.M88.4 R48, [R215+0x8000] ;  /* 0x00800000d730783b */ /* 0x000f2a0000000200 */
[----:B---3--:R-:W3:Y:S05]  /*2f00*/  LDG.E R80, desc[UR28][R82.64] ;  /* 0x0000001c52507981 */ /* 0x008eea000c1e1900 */
[----:B------:R-:W4:Y:S05]  /*2f10*/  LDSM.16.M88.4 R52, [R217+0x8000] ;  /* 0x00800000d934783b */ /* 0x000f2a0000000200 */
[----:B-1----:R3:W3:Y:S01]  /*2f20*/  LDG.E R81, desc[UR28][R82.64+0x20] ;  /* 0x0000201c52517981 */ /* 0x0026e2000c1e1900 */
[C---:B--2---:R-:W-:Y:S08]  /*2f30*/  HMMA.16816.F32 R4, R44.reuse, R132, RZ ;  /* 0x000000842c04723c */ /* 0x044ff000000018ff */
[----:B------:R-:W-:Y:S01]  /*2f40*/  HMMA.16816.F32 R8, R44, R134, RZ ;  /* 0x000000862c08723c */ /* 0x000fe200000018ff */
[----:B------:R-:W1:Y:S11]  /*2f50*/  LDSM.16.M88.4 R44, [R216+0x8000] ;  /* 0x00800000d82c783b */ /* 0x000e760000000200 */
[C---:B----4-:R-:W-:Y:S08]  /*2f60*/  HMMA.16816.F32 R4, R48.reuse, R136, R4 ;  /* 0x000000883004723c */ /* 0x050ff00000001804 */
[----:B------:R-:W-:Y:S01]  /*2f70*/  HMMA.16816.F32 R8, R48, R138, R8 ;  /* 0x0000008a3008723c */ /* 0x000fe20000001808 */
[----:B------:R-:W2:Y:S11]  /*2f80*/  LDSM.16.M88.4 R48, [R218+0xa000] ;  /* 0x00a00000da30783b */ /* 0x000eb60000000200 */
[C---:B------:R-:W-:Y:S08]  /*2f90*/  HMMA.16816.F32 R4, R52.reuse, R140, R4 ;  /* 0x0000008c3404723c */ /* 0x040ff00000001804 */
[----:B------:R-:W-:Y:S01]  /*2fa0*/  HMMA.16816.F32 R8, R52, R142, R8 ;  /* 0x0000008e3408723c */ /* 0x000fe20000001808 */
[----:B------:R-:W4:Y:S11]  /*2fb0*/  LDSM.16.M88.4 R52, [R215+0xa000] ;  /* 0x00a00000d734783b */ /* 0x000f360000000200 */
[C---:B-1----:R-:W-:Y:S08]  /*2fc0*/  HMMA.16816.F32 R4, R44.reuse, R144, R4 ;  /* 0x000000902c04723c */ /* 0x042ff00000001804 */
[----:B------:R-:W-:Y:S01]  /*2fd0*/  HMMA.16816.F32 R8, R44, R146, R8 ;  /* 0x000000922c08723c */ /* 0x000fe20000001808 */
[----:B------:R-:W1:Y:S11]  /*2fe0*/  LDSM.16.M88.4 R44, [R217+0xa000] ;  /* 0x00a00000d92c783b */ /* 0x000e760000000200 */
[C---:B--2---:R-:W-:Y:S08]  /*2ff0*/  HMMA.16816.F32 R4, R48.reuse, R148, R4 ;  /* 0x000000943004723c */ /* 0x044ff00000001804 */
[----:B------:R-:W-:Y:S01]  /*3000*/  HMMA.16816.F32 R8, R48, R150, R8 ;  /* 0x000000963008723c */ /* 0x000fe20000001808 */
[----:B------:R-:W2:Y:S11]  /*3010*/  LDSM.16.M88.4 R48, [R216+0xa000] ;  /* 0x00a00000d830783b */ /* 0x000eb60000000200 */
[C---:B----4-:R-:W-:Y:S08]  /*3020*/  HMMA.16816.F32 R4, R52.reuse, R152, R4 ;  /* 0x000000983404723c */ /* 0x050ff00000001804 */
        /* <DEDUP_REMOVED lines=24> */
[----:B------:R-:W-:Y:S11]  /*31b0*/  HMMA.16816.F32 R8, R48, R186, R8 ;  /* 0x000000ba3008723c */ /* 0x000ff60000001808 */
[----:B------:R-:W-:Y:S01]  /*31c0*/  @!UPT UIADD3 URZ, UPT, UPT, URZ, URZ, URZ ;  /* 0x000000fffffff290 */ /* 0x000fe2000fffe0ff */
[C---:B----4-:R-:W-:Y:S08]  /*31d0*/  HMMA.16816.F32 R4, R52.reuse, R188, R4 ;  /* 0x000000bc3404723c */ /* 0x050ff00000001804 */
[----:B------:R-:W-:Y:S11]  /*31e0*/  HMMA.16816.F32 R8, R52, R190, R8 ;  /* 0x000000be3408723c */ /* 0x000ff60000001808 */
[----:B------:R-:W-:Y:S01]  /*31f0*/  @!UPT UIADD3 URZ, UPT, UPT, URZ, URZ, URZ ;  /* 0x000000fffffff290 */ /* 0x000fe2000fffe0ff */
[C---:B-1----:R-:W-:Y:S08]  /*3200*/  HMMA.16816.F32 R4, R44.reuse, R192, R4 ;  /* 0x000000c02c04723c */ /* 0x042ff00000001804 */
[----:B------:R-:W-:Y:S11]  /*3210*/  HMMA.16816.F32 R8, R44, R194, R8 ;  /* 0x000000c22c08723c */ /* 0x000ff60000001808 */
[C---:B---3--:R-:W-:Y:S01]  /*3220*/  FADD.FTZ R82, -R80.reuse, R5 ;  /* 0x0000000550527221 */ /* 0x048fe20000010100 */
[----:B------:R-:W-:Y:S03]  /*3230*/  FADD.FTZ R83, -R80, R4 ;  /* 0x0000000450537221 */ /* 0x000fe60000010100 */
[----:B------:R-:W-:Y:S01]  /*3240*/  FMUL.FTZ R82, R69, R82 ;  /* 0x0000005245527220 */ /* 0x000fe20000410000 */
[----:B------:R-:W-:Y:S01]  /*3250*/  FADD.FTZ R69, -R81, R6 ;  /* 0x0000000651457221 */ /* 0x000fe20000010100 */
[----:B------:R-:W-:Y:S01]  /*3260*/  FMUL.FTZ R83, R68, R83 ;  /* 0x0000005344537220 */ /* 0x000fe20000410000 */
[----:B------:R-:W-:Y:S01]  /*3270*/  LEA R68, R213, UR27, 0x1 ;  /* 0x0000001bd5447c11 */ /* 0x000fe2000f8e08ff */
[C---:B------:R-:W-:Y:S01]  /*3280*/  FADD.FTZ R85, -R80.reuse, R8 ;  /* 0x0000000850557221 */ /* 0x040fe20000010100 */
[----:B------:R-:W-:Y:S01]  /*3290*/  FADD.FTZ R80, -R80, R9 ;  /* 0x0000000950507221 */ /* 0x000fe20000010100 */
[----:B------:R-:W-:Y:S01]  /*32a0*/  FMUL.FTZ R69, R70, R69 ;  /* 0x0000004546457220 */ /* 0x000fe20000410000 */
[----:B------:R-:W-:Y:S01]  /*32b0*/  F2FP.F16.F32.PACK_AB R83, R82, R83 ;  /* 0x000000535253723e */ /* 0x000fe200000000ff */
[----:B------:R-:W-:Y:S01]  /*32c0*/  FMUL.FTZ R85, R72, R85 ;  /* 0x0000005548557220 */ /* 0x000fe20000410000 */
[----:B------:R-:W-:Y:S01]  /*32d0*/  FADD.FTZ R72, -R81, R7 ;  /* 0x0000000751487221 */ /* 0x000fe20000010100 */
[----:B------:R-:W-:Y:S01]  /*32e0*/  FMUL.FTZ R80, R75, R80 ;  /* 0x000000504b507220 */ /* 0x000fe20000410000 */
[C---:B------:R-:W-:Y:S01]  /*32f0*/  FADD.FTZ R75, -R81.reuse, R10 ;  /* 0x0000000a514b7221 */ /* 0x040fe20000010100 */
[----:B------:R-:W-:Y:S01]  /*3300*/  FADD.FTZ R84, -R81, R11 ;  /* 0x0000000b51547221 */ /* 0x000fe20000010100 */
[----:B------:R-:W-:Y:S01]  /*3310*/  FMUL.FTZ R72, R71, R72 ;  /* 0x0000004847487220 */ /* 0x000fe20000410000 */
[----:B------:R-:W-:Y:S01]  /*3320*/  STS [R78+0x14000], R83 ;  /* 0x014000534e007388 */ /* 0x000fe20000000800 */
[----:B------:R-:W-:Y:S01]  /*3330*/  FMUL.FTZ R75, R74, R75 ;  /* 0x0000004b4a4b7220 */ /* 0x000fe20000410000 */
[----:B------:R-:W-:Y:S01]  /*3340*/  FMUL.FTZ R84, R79, R84 ;  /* 0x000000544f547220 */ /* 0x000fe20000410000 */
[----:B------:R-:W-:Y:S01]  /*3350*/  F2FP.F16.F32.PACK_AB R80, R80, R85 ;  /* 0x000000555050723e */ /* 0x000fe200000000ff */
[----:B------:R-:W-:Y:S01]  /*3360*/  VIADD R88, R68, 0x20 ;  /* 0x0000002044587836 */ /* 0x000fe20000000000 */
[----:B------:R-:W-:Y:S01]  /*3370*/  F2FP.F16.F32.PACK_AB R72, R72, R69 ;  /* 0x000000454848723e */ /* 0x000fe200000000ff */
[----:B------:R-:W-:Y:S01]  /*3380*/  @P0 VIADD R88, R68, 0xffffffe0 ;  /* 0xffffffe044580836 */ /* 0x000fe20000000000 */
[----:B------:R-:W-:Y:S03]  /*3390*/  F2FP.F16.F32.PACK_AB R79, R84, R75 ;  /* 0x0000004b544f723e */ /* 0x000fe600000000ff */
[----:B------:R-:W-:Y:S05]  /*33a0*/  STS [R73+-0x1000], R72 ;  /* 0xfff0004849007388 */ /* 0x000fea0000000800 */
        /* <DEDUP_REMOVED lines=44> */
[----:B------:R-:W-:Y:S01]  /*3670*/  LOP3.LUT R48, R214, 0x20, RZ, 0xc0, !PT ;  /* 0x00000020d6307812 */ /* 0x000fe200078ec0ff */
[----:B------:R-:W-:Y:S01]  /*3680*/  IMAD.SHL.U32 R50, R208, 0x40, RZ ;  /* 0x00000040d0327824 */ /* 0x000fe200078e00ff */
[----:B------:R-:W-:Y:S02]  /*3690*/  LOP3.LUT R49, R2, 0x1e0, RZ, 0xc0, !PT ;  /* 0x000001e002317812 */ /* 0x000fe400078ec0ff */
[-C--:B--2---:R-:W-:Y:S05]  /*36a0*/  HMMA.16816.F32 R12, R44, R52.reuse, R12 ;  /* 0x000000342c0c723c */ /* 0x084fea000000180c */
[----:B------:R-:W-:Y:S03]  /*36b0*/  LOP3.LUT R51, R49, 0x38, R212, 0x78, !PT ;  /* 0x0000003831337812 */ /* 0x000fe600078e78d4 */
[C---:B---3--:R-:W-:Y:S04]  /*36c0*/  HMMA.16816.F32 R16, R56.reuse, R52, R16 ;  /* 0x000000343810723c */ /* 0x048fe80000001810 */
[----:B------:R-:W-:Y:S02]  /*36d0*/  LOP3.LUT R53, R48, 0x18, R3, 0xf8, !PT ;  /* 0x0000001830357812 */ /* 0x000fe400078ef803 */
[----:B------:R-:W-:Y:S02]  /*36e0*/  LOP3.LUT R200, R51, 0x8, R200, 0x78, !PT ;  /* 0x0000000833c87812 */ /* 0x000fe400078e78c8 */
[-C--:B------:R-:W-:Y:S03]  /*36f0*/  HMMA.16816.F32 R20, R56, R54.reuse, R20 ;  /* 0x000000363814723c */ /* 0x080fe60000001814 */
[----:B------:R-:W-:Y:S04]  /*3700*/  LOP3.LUT R49, R53, 0x1c0, R50, 0xf8, !PT ;  /* 0x000001c035317812 */ /* 0x000fe800078ef832 */
[----:B------:R-:W-:Y:S01]  /*3710*/  LOP3.LUT R51, R49, 0x38, R0, 0x78, !PT ;  /* 0x0000003831337812 */ /* 0x000fe200078e7800 */
[C---:B------:R-:W-:Y:S04]  /*3720*/  HMMA.16816.F32 R24, R44.reuse, R54, R24 ;  /* 0x000000362c18723c */ /* 0x040fe80000001818 */
[----:B------:R-:W-:Y:S02]  /*3730*/  LOP3.LUT R49, R2, 0x400, RZ, 0xc0, !PT ;  /* 0x0000040002317812 */ /* 0x000fe400078ec0ff */
[----:B------:R-:W-:Y:S02]  /*3740*/  LOP3.LUT R222, R51, 0x200, R50, 0xf8, !PT ;  /* 0x0000020033de7812 */ /* 0x000fe400078ef832 */
[-C--:B----4-:R-:W-:Y:S03]  /*3750*/  HMMA.16816.F32 R28, R44, R64.reuse, R28 ;  /* 0x000000402c1c723c */ /* 0x090fe6000000181c */
[----:B------:R-:W-:Y:S01]  /*3760*/  IMAD R200, R200, 0x2, R49 ;  /* 0x00000002c8c87824 */ /* 0x000fe200078e0231 */
[----:B------:R-:W-:Y:S04]  /*3770*/  LEA R222, R222, UR4, 0x1 ;  /* 0x00000004dede7c11 */ /* 0x000fe8000f8e08ff */
[C---:B------:R-:W-:Y:S08]  /*3780*/  HMMA.16816.F32 R32, R56.reuse, R64, R32 ;  /* 0x000000403820723c */ /* 0x040ff00000001820 */
[-C--:B------:R-:W-:Y:S08]  /*3790*/  HMMA.16816.F32 R36, R56, R66.reuse, R36 ;  /* 0x000000423824723c */ /* 0x080ff00000001824 */
[----:B------:R-:W-:Y:S01]  /*37a0*/  HMMA.16816.F32 R40, R44, R66, R40 ;  /* 0x000000422c28723c */ /* 0x000fe20000001828 */
[----:B------:R-:W-:Y:S08]  /*37b0*/  @!UPT UIADD3 URZ, UPT, UPT, URZ, URZ, URZ ;  /* 0x000000fffffff290 */ /* 0x000ff0000fffe0ff */
[----:B------:R-:W-:Y:S11]  /*37c0*/  @!P1 BRA `(.L_x_207) ;  /* 0x00000000004c9947 */ /* 0x000ff60003800000 */
[----:B------:R-:W-:Y:S05]  /*37d0*/  IADD3 R4, P3, PT, RZ, -UR7, RZ ;  /* 0x80000007ff047c10 */ /* 0x000fea000ff7e0ff */
[----:B------:R-:W-:Y:S05]  /*37e0*/  IMAD.X R5, RZ, RZ, ~UR8, P3 ;  /* 0x80000008ff057e24 */ /* 0x000fea00098e06ff */
[----:B------:R-:W-:Y:S04]  /*37f0*/  SHF.R.S64 R7, R4, 0x1f, R5 ;  /* 0x0000001f04077819 */ /* 0x000fe80000001005 */
[----:B------:R-:W-:Y:S04]  /*3800*/  IADD3 R240, P3, PT, R240, R7, RZ ;  /* 0x00000007f0f07210 */ /* 0x000fe80007f7e0ff */
[----:B------:R-:W-:Y:S02]  /*3810*/  LEA.HI.X.SX32 R241, R5, R241, 0x1, P3 ;  /* 0x000000f105f17211 */ /* 0x000fe400018f0eff */
[C---:B------:R-:W-:Y:S03]  /*3820*/  LEA R4, P3, R228.reuse, R240, 0x1 ;  /* 0x000000f0e4047211 */ /* 0x040fe600078608ff */
[----:B------:R-:W-:Y:S01]  /*3830*/  @!PT LDS RZ, [RZ] ;  /* 0x00000000fffff984 */ /* 0x000fe20000000800 */
[----:B------:R-:W-:Y:S01]  /*3840*/  @!PT LDS RZ, [RZ] ;  /* 0x00000000fffff984 */ /* 0x000fe20000000800 */
[----:B------:R-:W-:Y:S01]  /*3850*/  @!PT LDS RZ, [RZ] ;  /* 0x00000000fffff984 */ /* 0x000fe20000000800 */
[----:B------:R1:W-:Y:S01]  /*3860*/  LDGSTS.E.BYPASS.LTC128B.128 [R225+0x8000], desc[UR28][R240.64] ;  /* 0x08000000f0e17fae */ /* 0x0003e2000b981a1c */
[----:B------:R-:W-:Y:S03]  /*3870*/  LEA.HI.X R5, R228, R241, R227, 0x1, P3 ;  /* 0x000000f1e4057211 */ /* 0x000fe600018f0ce3 */
[----:B------:R1:W-:Y:S04]  /*3880*/  LDGSTS.E.BYPASS.LTC128B.128 [R225+0xa000], desc[UR28][R240.64+0x80] ;  /* 0x0a000080f0e17fae */ /* 0x0003e8000b981a1c */
[----:B------:R1:W-:Y:S04]  /*3890*/  LDGSTS.E.BYPASS.LTC128B.128 [R225+0xc000], desc[UR28][R240.64+0x100] ;  /* 0x0c000100f0e17fae */ /* 0x0003e8000b981a1c */
[----:B------:R1:W-:Y:S04]  /*38a0*/  LDGSTS.E.BYPASS.LTC128B.128 [R225+0xe000], desc[UR28][R240.64+0x180] ;  /* 0x0e000180f0e17fae */ /* 0x0003e8000b981a1c */
[----:B------:R1:W-:Y:S04]  /*38b0*/  LDGSTS.E.BYPASS.LTC128B.128 [R225+0x9000], desc[UR28][R4.64] ;  /* 0x0900000004e17fae */ /* 0x0003e8000b981a1c */
[----:B------:R1:W-:Y:S04]  /*38c0*/  LDGSTS.E.BYPASS.LTC128B.128 [R225+0xb000], desc[UR28][R4.64+0x80] ;  /* 0x0b00008004e17fae */ /* 0x0003e8000b981a1c */
[----:B------:R1:W-:Y:S04]  /*38d0*/  LDGSTS.E.BYPASS.LTC128B.128 [R225+0xd000], desc[UR28][R4.64+0x100] ;  /* 0x0d00010004e17fae */ /* 0x0003e8000b981a1c */
[----:B------:R1:W-:Y:S04]  /*38e0*/  LDGSTS.E.BYPASS.LTC128B.128 [R225+0xf000], desc[UR28][R4.64+0x180] ;  /* 0x0f00018004e17fae */ /* 0x0003e8000b981a1c */
[----:B------:R-:W0:Y:S02]  /*38f0*/  LDGDEPBAR ;  /* 0x00000000000079af */ /* 0x000e240000000000 */
.L_x_207:
[----:B------:R-:W-:Y:S01]  /*3900*/  LDSM.16.M88.4 R196, [R200+UR4+0x14000] ;  /* 0x01400004c8c4783b */ /* 0x000fe20008000200 */
[----:B------:R-:W-:Y:S02]  /*3910*/  IMAD R231, R239, UR9, RZ ;  /* 0x00000009efe77c24 */ /* 0x000fe4000f8e02ff */
[----:B------:R-:W-:Y:S01]  /*3920*/  VIADD R201, R200, UR4 ;  /* 0x00000004c8c97c36 */ /* 0x000fe20008000000 */
[----:B------:R-:W1:Y:S03]  /*3930*/  LDSM.16.MT88.4 R48, [R222+0x10000] ;  /* 0x01000000de30783b */ /* 0x000e660000004200 */
[----:B------:R-:W-:Y:S01]  /*3940*/  VIADD R223, R201, 0x14020 ;  /* 0x00014020c9df7836 */ /* 0x000fe20000000000 */
[----:B------:R-:W2:Y:S04]  /*3950*/  LDSM.16.M88.4 R92, [R200+UR4+0x14800] ;  /* 0x01480004c85c783b */ /* 0x000ea80008000200 */
[----:B------:R-:W3:Y:S04]  /*3960*/  LDSM.16.MT88.4 R64, [R222+0x11000] ;  /* 0x01100000de40783b */ /* 0x000ee80000004200 */
        /* <DEDUP_REMOVED lines=15> */
[C---:B------:R-:W-:Y:S02]  /*3a60*/  HMMA.16816.F32 R88, R92.reuse, R96, RZ ;  /* 0x000000605c58723c */ /* 0x040fe400000018ff */
[----:B------:R-:W-:Y:S02]  /*3a70*/  IMAD.U32 R97, R231, -0x40, RZ ;  /* 0xffffffc0e7617824 */ /* 0x000fe400078e00ff */
[----:B------:R-:W-:Y:S03]  /*3a80*/  VIADD R96, R201, 0x14000 ;  /* 0x00014000c9607836 */ /* 0x000fe60000000000 */
[C---:B------:R-:W-:Y:S01]  /*3a90*/  LEA R250, P3, R97.reuse, R250, 0x2 ;  /* 0x000000fa61fa7211 */ /* 0x040fe200078610ff */
[-C--:B------:R-:W-:Y:S01]  /*3aa0*/  HMMA.16816.F32 R92, R92, R98.reuse, RZ ;  /* 0x000000625c5c723c */ /* 0x080fe200000018ff */
[----:B------:R-:W-:Y:S02]  /*3ab0*/  @P0 VIADD R223, R96, 0xffffffe0 ;  /* 0xffffffe060df0836 */ /* 0x000fe40000000000 */
[----:B------:R-:W-:Y:S03]  /*3ac0*/  LEA.HI.X.SX32 R251, R97, R251, 0x2, P3 ;  /* 0x000000fb61fb7211 */ /* 0x000fe600018f16ff */
[----:B------:R-:W-:Y:S02]  /*3ad0*/  LDSM.16.M88.4 R200, [R223] ;  /* 0x00000000dfc8783b */ /* 0x000fe40000000200 */
[----:B------:R-:W-:Y:S02]  /*3ae0*/  HMMA.16816.F32 R96, R196, R98, RZ ;  /* 0x00000062c460723c */ /* 0x000fe400000018ff */
[----:B------:R-:W1:Y:S04]  /*3af0*/  LDSM.16.MT88.4 R196, [R222+0x10800] ;  /* 0x01080000dec4783b */ /* 0x000e680000004200 */
[----:B------:R2:W3:Y:S02]  /*3b00*/  LDSM.16.M88.4 R204, [R223+0x800] ;  /* 0x00080000dfcc783b */ /* 0x0004e40000000200 */
[----:B--2---:R-:W-:Y:S01]  /*3b10*/  IMAD.SHL.U32 R223, R231, 0x8, RZ ;  /* 0x00000008e7df7824 */ /* 0x004fe200078e00ff */
[-C--:B-1----:R-:W-:Y:S08]  /*3b20*/  HMMA.16816.F32 R4, R200, R196.reuse, R4 ;  /* 0x000000c4c804723c */ /* 0x082ff00000001804 */
[C---:B---3--:R-:W-:Y:S08]  /*3b30*/  HMMA.16816.F32 R8, R204.reuse, R196, R8 ;  /* 0x000000c4cc08723c */ /* 0x048ff00000001808 */
[-C--:B------:R-:W-:Y:S08]  /*3b40*/  HMMA.16816.F32 R44, R204, R198.reuse, R44 ;  /* 0x000000c6cc2c723c */ /* 0x080ff0000000182c */
[C---:B------:R-:W-:Y:S01]  /*3b50*/  HMMA.16816.F32 R48, R200.reuse, R198, R48 ;  /* 0x000000c6c830723c */ /* 0x040fe20000001830 */
[----:B------:R-:W1:Y:S07]  /*3b60*/  LDSM.16.MT88.4 R196, [R222+0x11800] ;  /* 0x01180000dec4783b */ /* 0x000e6e0000004200 */
[-C--:B-1----:R-:W-:Y:S08]  /*3b70*/  HMMA.16816.F32 R52, R200, R196.reuse, R52 ;  /* 0x000000c4c834723c */ /* 0x082ff00000001834 */
[C---:B------:R-:W-:Y:S08]  /*3b80*/  HMMA.16816.F32 R56, R204.reuse, R196, R56 ;  /* 0x000000c4cc38723c */ /* 0x040ff00000001838 */
[-C--:B------:R-:W-:Y:S08]  /*3b90*/  HMMA.16816.F32 R60, R204, R198.reuse, R60 ;  /* 0x000000c6cc3c723c */ /* 0x080ff0000000183c */
[C---:B------:R-:W-:Y:S01]  /*3ba0*/  HMMA.16816.F32 R64, R200.reuse, R198, R64 ;  /* 0x000000c6c840723c */ /* 0x040fe20000001840 */
[----:B------:R-:W1:Y:S07]  /*3bb0*/  LDSM.16.MT88.4 R196, [R222+0x12800] ;  /* 0x01280000dec4783b */ /* 0x000e6e0000004200 */
[-C--:B-1----:R-:W-:Y:S08]  /*3bc0*/  HMMA.16816.F32 R68, R200, R196.reuse, R68 ;  /* 0x000000c4c844723c */ /* 0x082ff00000001844 */
[C---:B------:R-:W-:Y:S04]  /*3bd0*/  HMMA.16816.F32 R72, R204.reuse, R196, R72 ;  /* 0x000000c4cc48723c */ /* 0x040fe80000001848 */
[----:B------:R-:W-:Y:S04]  /*3be0*/  @P1 IMAD.WIDE.U32 R196, R224, 0x4, R244 ;  /* 0x00000004e0c41825 */ /* 0x000fe800078e00f4 */
[-C--:B------:R-:W-:Y:S01]  /*3bf0*/  HMMA.16816.F32 R76, R204, R198.reuse, R76 ;  /* 0x000000c6cc4c723c */ /* 0x080fe2000000184c */
[----:B------:R-:W5:Y:S04]  /*3c00*/  @P1 LDG.E R233, desc[UR28][R196.64+-0x100] ;  /* 0xffff001cc4e91981 */ /* 0x000f68000c1e1900 */
[----:B------:R1:W5:Y:S03]  /*3c10*/  @P1 LDG.E R232, desc[UR28][R196.64+-0xe0] ;  /* 0xffff201cc4e81981 */ /* 0x000366000c1e1900 */
[C---:B------:R-:W-:Y:S01]  /*3c20*/  HMMA.16816.F32 R80, R200.reuse, R198, R80 ;  /* 0x000000c6c850723c */ /* 0x040fe20000001850 */
[----:B------:R-:W-:Y:S04]  /*3c30*/  REDG.E.ADD.F32.FTZ.RN.STRONG.GPU desc[UR28][R250.64], R4 ;  /* 0x00000004fa0079a6 */ /* 0x000fe8000c12f31c */
[----:B-1----:R1:W2:Y:S02]  /*3c40*/  LDSM.16.MT88.4 R196, [R222+0x13800] ;  /* 0x01380000dec4783b */ /* 0x0022a40000004200 */
[C---:B-1----:R-:W-:Y:S04]  /*3c50*/  LEA R222, P3, R223.reuse, R250, 0x2 ;  /* 0x000000fadfde7211 */ /* 0x042fe800078610ff */
[----:B------:R-:W-:Y:S05]  /*3c60*/  LEA.HI.X.SX32 R223, R223, R251, 0x2, P3 ;  /* 0x000000fbdfdf7211 */ /* 0x000fea00018f16ff */
[----:B------:R1:W-:Y:S01]  /*3c70*/  REDG.E.ADD.F32.FTZ.RN.STRONG.GPU desc[UR28][R222.64], R5 ;  /* 0x00000005de0079a6 */ /* 0x0003e2000c12f31c */
[-C--:B--2---:R-:W-:Y:S08]  /*3c80*/  HMMA.16816.F32 R84, R200, R196.reuse, R84 ;  /* 0x000000c4c854723c */ /* 0x084ff00000001854 */
[C---:B------:R-:W-:Y:S04]  /*3c90*/  HMMA.16816.F32 R88, R204.reuse, R196, R88 ;  /* 0x000000c4cc58723c */ /* 0x040fe80000001858 */
[C---:B------:R-:W-:Y:S04]  /*3ca0*/  LEA R196, P3, R231.reuse, R222, 0x5 ;  /* 0x000000dee7c47211 */ /* 0x040fe800078628ff */
[-C--:B------:R-:W-:Y:S03]  /*3cb0*/  HMMA.16816.F32 R92, R204, R198.reuse, R92 ;  /* 0x000000c6cc5c723c */ /* 0x080fe6000000185c */
[C---:B------:R-:W-:Y:S02]  /*3cc0*/  LEA.HI.X.SX32 R197, R231.reuse, R223, 0x5, P3 ;  /* 0x000000dfe7c57211 */ /* 0x040fe400018f2eff */
[C---:B------:R-:W-:Y:S03]  /*3cd0*/  LEA R206, P3, R231.reuse, R196, 0x5 ;  /* 0x000000c4e7ce7211 */ /* 0x040fe600078628ff */
[----:B------:R2:W-:Y:S01]  /*3ce0*/  REDG.E.ADD.F32.FTZ.RN.STRONG.GPU desc[UR28][R196.64], R6 ;  /* 0x00000006c40079a6 */ /* 0x0005e2000c12f31c */
[C---:B------:R-:W-:Y:S01]  /*3cf0*/  LEA.HI.X.SX32 R207, R231.reuse, R197, 0x5, P3 ;  /* 0x000000c5e7cf7211 */ /* 0x040fe200018f2eff */
[----:B------:R-:W-:Y:S04]  /*3d00*/  HMMA.16816.F32 R96, R200, R198, R96 ;  /* 0x000000c6c860723c */ /* 0x000fe80000001860 */
[----:B------:R3:W-:Y:S01]  /*3d10*/  REDG.E.ADD.F32.FTZ.RN.STRONG.GPU desc[UR28][R206.64], R7 ;  /* 0x00000007ce0079a6 */ /* 0x0007e2000c12f31c */
[C---:B------:R-:W-:Y:S04]  /*3d20*/  LEA R204, P3, R231.reuse, R206, 0x5 ;  /* 0x000000cee7cc7211 */ /* 0x040fe800078628ff */
[C---:B------:R-:W-:Y:S02]  /*3d30*/  LEA.HI.X.SX32 R205, R231.reuse, R207, 0x5, P3 ;  /* 0x000000cfe7cd7211 */ /* 0x040fe400018f2eff */
[C---:B------:R-:W-:Y:S03]  /*3d40*/  LEA R198, P3, R231.reuse, R204, 0x5 ;  /* 0x000000cce7c67211 */ /* 0x040fe600078628ff */
[----:B------:R4:W-:Y:S01]  /*3d50*/  REDG.E.ADD.F32.FTZ.RN.STRONG.GPU desc[UR28][R204.64], R8 ;  /* 0x00000008cc0079a6 */ /* 0x0009e2000c12f31c */
[C---:B------:R-:W-:Y:S02]  /*3d60*/  LEA.HI.X.SX32 R199, R231.reuse, R205, 0x5, P3 ;  /* 0x000000cde7c77211 */ /* 0x040fe400018f2eff */
[C---:B------:R-:W-:Y:S03]  /*3d70*/  LEA R200, P3, R231.reuse, R198, 0x5 ;  /* 0x000000c6e7c87211 */ /* 0x040fe600078628ff */
[----:B------:R4:W-:Y:S01]  /*3d80*/  REDG.E.ADD.F32.FTZ.RN.STRONG.GPU desc[UR28][R198.64], R9 ;  /* 0x00000009c60079a6 */ /* 0x0009e2000c12f31c */
[C---:B------:R-:W-:Y:S02]  /*3d90*/  LEA.HI.X.SX32 R201, R231.reuse, R199, 0x5, P3 ;  /* 0x000000c7e7c97211 */ /* 0x040fe400018f2eff */
[C---:B------:R-:W-:Y:S03]  /*3da0*/  LEA R202, P3, R231.reuse, R200, 0x5 ;  /* 0x000000c8e7ca7211 */ /* 0x040fe600078628ff */
[----:B------:R4:W-:Y:S01]  /*3db0*/  REDG.E.ADD.F32.FTZ.RN.STRONG.GPU desc[UR28][R200.64], R10 ;  /* 0x0000000ac80079a6 */ /* 0x0009e2000c12f31c */
[C---:B------:R-:W-:Y:S05]  /*3dc0*/  LEA.HI.X.SX32 R203, R231.reuse, R201, 0x5, P3 ;  /* 0x000000c9e7cb7211 */ /* 0x040fea00018f2eff */
[----:B------:R4:W-:Y:S01]  /*3dd0*/  REDG.E.ADD.F32.FTZ.RN.STRONG.GPU desc[UR28][R202.64], R11 ;  /* 0x0000000bca0079a6 */ /* 0x0009e2000c12f31c */
[C---:B-1----:R-:W-:Y:S03]  /*3de0*/  IMAD.WIDE R4, R231.reuse, -0xc0, R202 ;  /* 0xffffff40e7047825 */ /* 0x042fe600078e02ca */
[----:B------:R1:W-:Y:S01]  /*3df0*/  REDG.E.ADD.F32.FTZ.RN.STRONG.GPU desc[UR28][R250.64+0x80], R48 ;  /* 0x00008030fa0079a6 */ /* 0x0003e2000c12f31c */
[C---:B------:R-:W-:Y:S03]  /*3e00*/  LEA R222, P3, R231.reuse, R4, 0x5 ;  /* 0x00000004e7de7211 */ /* 0x040fe600078628ff */
[----:B------:R1:W-:Y:S01]  /*3e10*/  REDG.E.ADD.F32.FTZ.RN.STRONG.GPU desc[UR28][R4.64+0x80], R49 ;  /* 0x00008031040079a6 */ /* 0x0003e2000c12f31c */
[C---:B------:R-:W-:Y:S02]  /*3e20*/  LEA.HI.X.SX32 R223, R231.reuse, R5, 0x5, P3 ;  /* 0x00000005e7df7211 */ /* 0x040fe400018f2eff */
[C---:B--2---:R-:W-:Y:S03]  /*3e30*/  LEA R196, P3, R231.reuse, R222, 0x5 ;  /* 0x000000dee7c47211 */ /* 0x044fe600078628ff */
[----:B------:R2:W-:Y:S01]  /*3e40*/  REDG.E.ADD.F32.FTZ.RN.STRONG.GPU desc[UR28][R222.64+0x80], R50 ;  /* 0x00008032de0079a6 */ /* 0x0005e2000c12f31c */
[C---:B------:R-:W-:Y:S02]  /*3e50*/  LEA.HI.X.SX32 R197, R231.reuse, R223, 0x5, P3 ;  /* 0x000000dfe7c57211 */ /* 0x040fe400018f2eff */
[C---:B------:R-:W-:Y:S03]  /*3e60*/  LEA R6, P3, R231.reuse, R196, 0x5 ;  /* 0x000000c4e7067211 */ /* 0x040fe600078628ff */
[----:B------:R2:W-:Y:S01]  /*3e70*/  REDG.E.ADD.F32.FTZ.RN.STRONG.GPU desc[UR28][R196.64+0x80], R51 ;  /* 0x00008033c40079a6 */ /* 0x0005e2000c12f31c */
[C---:B---3--:R-:W-:Y:S02]  /*3e80*/  LEA.HI.X.SX32 R7, R231.reuse, R197, 0x5, P3 ;  /* 0x000000c5e7077211 */ /* 0x048fe400018f2eff */
[C---:B------:R-:W-:Y:S03]  /*3e90*/  LEA R206, P3, R231.reuse, R6, 0x5 ;  /* 0x00000006e7ce7211 */ /* 0x040fe600078628ff */
[----:B------:R3:W-:Y:S01]  /*3ea0*/  REDG.E.ADD.F32.FTZ.RN.STRONG.GPU desc[UR28][R6.64+0x80], R44 ;  /* 0x0000802c060079a6 */ /* 0x0007e2000c12f31c */
[C---:B------:R-:W-:Y:S02]  /*3eb0*/  LEA.HI.X.SX32 R207, R231.reuse, R7, 0x5, P3 ;  /* 0x00000007e7cf7211 */ /* 0x040fe400018f2eff */
[C---:B----4-:R-:W-:Y:S03]  /*3ec0*/  LEA R204, P3, R231.reuse, R206, 0x5 ;  /* 0x000000cee7cc7211 */ /* 0x050fe600078628ff */
[----:B------:R4:W-:Y:S01]  /*3ed0*/  REDG.E.ADD.F32.FTZ.RN.STRONG.GPU desc[UR28][R206.64+0x80], R45 ;  /* 0x0000802dce0079a6 */ /* 0x0009e2000c12f31c */
[C---:B------:R-:W-:Y:S02]  /*3ee0*/  LEA.HI.X.SX32 R205, R231.reuse, R207, 0x5, P3 ;  /* 0x000000cfe7cd7211 */ /* 0x040fe400018f2eff */
[C---:B------:R-:W-:Y:S03]  /*3ef0*/  LEA R8, P3, R231.reuse, R204, 0x5 ;  /* 0x000000cce7087211 */ /* 0x040fe600078628ff */
[----:B------:R4:W-:Y:S01]  /*3f00*/  REDG.E.ADD.F32.FTZ.RN.STRONG.GPU desc[UR28][R204.64+0x80], R46 ;  /* 0x0000802ecc0079a6 */ /* 0x0009e2000c12f31c */
[C---:B------:R-:W-:Y:S05]  /*3f10*/  LEA.HI.X.SX32 R9, R231.reuse, R205, 0x5, P3 ;  /* 0x000000cde7097211 */ /* 0x040fea00018f2eff */
[----:B------:R4:W-:Y:S01]  /*3f20*/  REDG.E.ADD.F32.FTZ.RN.STRONG.GPU desc[UR28][R8.64+0x80], R47 ;  /* 0x0000802f080079a6 */ /* 0x0009e2000c12f31c */
[C---:B------:R-:W-:Y:S03]  /*3f30*/  IMAD.WIDE R198, R231.reuse, -0xc0, R8 ;  /* 0xffffff40e7c67825 */ /* 0x040fe600078e0208 */
[----:B------:R-:W-:Y:S01]  /*3f40*/  REDG.E.ADD.F32.FTZ.RN.STRONG.GPU desc[UR28][R250.64+0x100], R52 ;  /* 0x00010034fa0079a6 */ /* 0x000fe2000c12f31c */
        /* <DEDUP_REMOVED lines=8> */
[C---:B------:R-:W-:Y:S02]  /*3fd0*/  LEA.HI.X.SX32 R203, R231.reuse, R11, 0x5, P3 ;  /* 0x0000000be7cb7211 */ /* 0x040fe400018f2eff */
[C---:B-1----:R-:W-:Y:S03]  /*3fe0*/  LEA R48, P3, R231.reuse, R202, 0x5 ;  /* 0x000000cae7307211 */ /* 0x042fe600078628ff */
[----:B------:R1:W-:Y:S01]  /*3ff0*/  REDG.E.ADD.F32.FTZ.RN.STRONG.GPU desc[UR28][R202.64+0x100], R56 ;  /* 0x00010038ca0079a6 */ /* 0x0003e2000c12f31c */
[C---:B------:R-:W-:Y:S02]  /*4000*/  LEA.HI.X.SX32 R49, R231.reuse, R203, 0x5, P3 ;  /* 0x000000cbe7317211 */ /* 0x040fe400018f2eff */
[C---:B------:R-:W-:Y:S03]  /*4010*/  LEA R4, P3, R231.reuse, R48, 0x5 ;  /* 0x00000030e7047211 */ /* 0x040fe600078628ff */
[----:B------:R1:W-:Y:S01]  /*4020*/  REDG.E.ADD.F32.FTZ.RN.STRONG.GPU desc[UR28][R48.64+0x100], R57 ;  /* 0x00010039300079a6 */ /* 0x0003e2000c12f31c */
[C---:B------:R-:W-:Y:S02]  /*4030*/  LEA.HI.X.SX32 R5, R231.reuse, R49, 0x5, P3 ;  /* 0x00000031e7057211 */ /* 0x040fe400018f2eff */
[C---:B--2---:R-:W-:Y:S03]  /*4040*/  LEA R222, P3, R231.reuse, R4, 0x5 ;  /* 0x00000004e7de7211 */ /* 0x044fe600078628ff */
[----:B------:R2:W-:Y:S01]  /*4050*/  REDG.E.ADD.F32.FTZ.RN.STRONG.GPU desc[UR28][R4.64+0x100], R58 ;  /* 0x0001003a040079a6 */ /* 0x0005e2000c12f31c */
[C---:B------:R-:W-:Y:S03]  /*4060*/  LEA.HI.X.SX32 R223, R231.reuse, R5, 0x5, P3 ;  /* 0x00000005e7df7211 */ /* 0x040fe600018f2eff */
[C---:B------:R-:W-:Y:S02]  /*4070*/  IMAD.WIDE R196, R231.reuse, -0xc0, R222 ;  /* 0xffffff40e7c47825 */ /* 0x040fe400078e02de */
[----:B------:R2:W-:Y:S01]  /*4080*/  REDG.E.ADD.F32.FTZ.RN.STRONG.GPU desc[UR28][R222.64+0x100], R59 ;  /* 0x0001003bde0079a6 */ /* 0x0005e2000c12f31c */
[C---:B------:R-:W-:Y:S03]  /*4090*/  LEA R50, P3, R231.reuse, R196, 0x5 ;  /* 0x000000c4e7327211 */ /* 0x040fe600078628ff */
[----:B------:R-:W-:Y:S01]  /*40a0*/  REDG.E.ADD.F32.FTZ.RN.STRONG.GPU desc[UR28][R250.64+0x180], R64 ;  /* 0x00018040fa0079a6 */ /* 0x000fe2000c12f31c */
[C---:B------:R-:W-:Y:S03]  /*40b0*/  LEA.HI.X.SX32 R51, R231.reuse, R197, 0x5, P3 ;  /* 0x000000c5e7337211 */ /* 0x040fe600018f2eff */
[----:B------:R2:W-:Y:S01]  /*40c0*/  REDG.E.ADD.F32.FTZ.RN.STRONG.GPU desc[UR28][R196.64+0x180], R65 ;  /* 0x00018041c40079a6 */ /* 0x0005e2000c12f31c */
[C---:B---3--:R-:W-:Y:S03]  /*40d0*/  LEA R6, P3, R231.reuse, R50, 0x5 ;  /* 0x00000032e7067211 */ /* 0x048fe600078628ff */
[----:B------:R3:W-:Y:S01]  /*40e0*/  REDG.E.ADD.F32.FTZ.RN.STRONG.GPU desc[UR28][R50.64+0x180], R66 ;  /* 0x00018042320079a6 */ /* 0x0007e2000c12f31c */
[C---:B------:R-:W-:Y:S02]  /*40f0*/  LEA.HI.X.SX32 R7, R231.reuse, R51, 0x5, P3 ;  /* 0x00000033e7077211 */ /* 0x040fe400018f2eff */
[C---:B------:R-:W-:Y:S03]  /*4100*/  LEA R44, P3, R231.reuse, R6, 0x5 ;  /* 0x00000006e72c7211 */ /* 0x040fe600078628ff */
[----:B------:R3:W-:Y:S01]  /*4110*/  REDG.E.ADD.F32.FTZ.RN.STRONG.GPU desc[UR28][R6.64+0x180], R67 ;  /* 0x00018043060079a6 */ /* 0x0007e2000c12f31c */
[C---:B----4-:R-:W-:Y:S02]  /*4120*/  LEA.HI.X.SX32 R45, R231.reuse, R7, 0x5, P3 ;  /* 0x00000007e72d7211 */ /* 0x050fe400018f2eff */
        /* <DEDUP_REMOVED lines=27> */
[C---:B-1----:R-:W-:Y:S03]  /*42e0*/  LEA R202, P3, R231.reuse, R10, 0x5 ;  /* 0x0000000ae7ca7211 */ /* 0x042fe600078628ff */
        /* <DEDUP_REMOVED lines=8> */
[C---:B--2---:R-:W-:Y:S03]  /*4370*/  LEA R4, P3, R231.reuse, R48, 0x5 ;  /* 0x00000030e7047211 */ /* 0x044fe600078628ff */
        /* <DEDUP_REMOVED lines=52> */
[----:B------:R-:W1:Y:S03]  /*46c0*/  LDSM.16.MT88.4 R8, [R220] ;  /* 0x00000000dc08783b */ /* 0x000e660000004200 */
[C---:B------:R-:W-:Y:S01]  /*46d0*/  LEA.HI.X.SX32 R47, R231.reuse, R69, 0x5, P3 ;  /* 0x00000045e72f7211 */ /* 0x040fe200018f2eff */
[----:B------:R-:W-:Y:S01]  /*46e0*/  REDG.E.ADD.F32.FTZ.RN.STRONG.GPU desc[UR28][R68.64+0x380], R99 ;  /* 0x00038063440079a6 */ /* 0x000fe2000c12f31c */
[C---:B------:R-:W-:Y:S03]  /*46f0*/  LEA R198, P3, R231.reuse, R46, 0x5 ;  /* 0x0000002ee7c67211 */ /* 0x040fe600078628ff */
[----:B------:R-:W-:Y:S01]  /*4700*/  REDG.E.ADD.F32.FTZ.RN.STRONG.GPU desc[UR28][R46.64+0x380], R92 ;  /* 0x0003805c2e0079a6 */ /* 0x000fe2000c12f31c */
[C---:B------:R-:W-:Y:S02]  /*4710*/  LEA.HI.X.SX32 R199, R231.reuse, R47, 0x5, P3 ;  /* 0x0000002fe7c77211 */ /* 0x040fe400018f2eff */
[C---:B------:R-:W-:Y:S01]  /*4720*/  LEA R70, P3, R231.reuse, R198, 0x5 ;  /* 0x000000c6e7467211 */ /* 0x040fe200078628ff */
[----:B------:R-:W2:Y:S03]  /*4730*/  LDSM.16.MT88.4 R44, [R76+0x14000] ;  /* 0x014000004c2c783b */ /* 0x000ea60000004200 */
[C---:B------:R-:W-:Y:S01]  /*4740*/  LEA.HI.X.SX32 R71, R231.reuse, R199, 0x5, P3 ;  /* 0x000000c7e7477211 */ /* 0x040fe200018f2eff */
[----:B------:R-:W-:Y:S01]  /*4750*/  REDG.E.ADD.F32.FTZ.RN.STRONG.GPU desc[UR28][R198.64+0x380], R93 ;  /* 0x0003805dc60079a6 */ /* 0x000fe2000c12f31c */
[C---:B------:R-:W-:Y:S03]  /*4760*/  LEA R52, P3, R231.reuse, R70, 0x5 ;  /* 0x00000046e7347211 */ /* 0x040fe600078628ff */
[----:B------:R-:W-:Y:S01]  /*4770*/  REDG.E.ADD.F32.FTZ.RN.STRONG.GPU desc[UR28][R70.64+0x380], R94 ;  /* 0x0003805e460079a6 */ /* 0x000fe2000c12f31c */
[----:B------:R-:W-:Y:S02]  /*4780*/  LEA.HI.X.SX32 R53, R231, R71, 0x5, P3 ;  /* 0x00000047e7357211 */ /* 0x000fe400018f2eff */
[----:B------:R-:W-:Y:S01]  /*4790*/  @P1 IADD3 R230, P3, PT, R230, -0x100, RZ ;  /* 0xffffff00e6e61810 */ /* 0x000fe20007f7e0ff */
[----:B------:R-:W-:Y:S03]  /*47a0*/  LDSM.16.MT88.4 R60, [R76+0x14400] ;  /* 0x014400004c3c783b */ /* 0x000fe60000004200 */
[----:B------:R-:W-:Y:S01]  /*47b0*/  @P1 IADD3.X R229, PT, PT, R229, -0x1, RZ, P3, !PT ;  /* 0xffffffffe5e51810 */ /* 0x000fe20001ffe4ff */
[----:B------:R-:W-:Y:S04]  /*47c0*/  REDG.E.ADD.F32.FTZ.RN.STRONG.GPU desc[UR28][R52.64+0x380], R95 ;  /* 0x0003805f340079a6 */ /* 0x000fe8000c12f31c */
[----:B------:R-:W3:Y:S04]  /*47d0*/  LDSM.16.MT88.4 R52, [R221+0x14400] ;  /* 0x01440000dd34783b */ /* 0x000ee80000004200 */
[----:B------:R-:W-:Y:S01]  /*47e0*/  LDSM.16.MT88.4 R68, [R76+0x14800] ;  /* 0x014800004c44783b */ /* 0x000fe20000004200 */
[-C--:B-1----:R-:W-:Y:S08]  /*47f0*/  HMMA.16816.F32 R100, R4, R8.reuse, R100 ;  /* 0x000000080464723c */ /* 0x082ff00000001864 */
[C---:B--2---:R-:W-:Y:S08]  /*4800*/  HMMA.16816.F32 R104, R44.reuse, R8, R104 ;  /* 0x000000082c68723c */ /* 0x044ff00000001868 */
[-C--:B------:R-:W-:Y:S08]  /*4810*/  HMMA.16816.F32 R108, R44, R10.reuse, R108 ;  /* 0x0000000a2c6c723c */ /* 0x080ff0000000186c */
[C---:B------:R-:W-:Y:S01]  /*4820*/  HMMA.16816.F32 R112, R4.reuse, R10, R112 ;  /* 0x0000000a0470723c */ /* 0x040fe20000001870 */
[----:B------:R-:W-:Y:S07]  /*4830*/  LDSM.16.MT88.4 R8, [R221+0x14800] ;  /* 0x01480000dd08783b */ /* 0x000fee0000004200 */
[-C--:B------:R-:W-:Y:S08]  /*4840*/  HMMA.16816.F32 R116, R4, R48.reuse, R116 ;  /* 0x000000300474723c */ /* 0x080ff00000001874 */
[C---:B------:R-:W-:Y:S08]  /*4850*/  HMMA.16816.F32 R120, R44.reuse, R48, R120 ;  /* 0x000000302c78723c */ /* 0x040ff00000001878 */
[-C--:B------:R-:W-:Y:S01]  /*4860*/  HMMA.16816.F32 R124, R44, R50.reuse, R124 ;  /* 0x000000322c7c723c */ /* 0x080fe2000000187c */
[----:B------:R-:W1:Y:S07]  /*4870*/  LDSM.16.MT88.4 R44, [R220+0x1000] ;  /* 0x00100000dc2c783b */ /* 0x000e6e0000004200 */
[----:B------:R-:W-:Y:S01]  /*4880*/  HMMA.16816.F32 R128, R4, R50, R128 ;  /* 0x000000320480723c */ /* 0x000fe20000001880 */
[----:B------:R-:W2:Y:S04]  /*4890*/  LDSM.16.MT88.4 R4, [R220+0x5000] ;  /* 0x00500000dc04783b */ /* 0x000ea80000004200 */
[----:B------:R-:W-:Y:S03]  /*48a0*/  LDSM.16.MT88.4 R48, [R221+0x14c00] ;  /* 0x014c0000dd30783b */ /* 0x000fe60000004200 */
[-C--:B---3--:R-:W-:Y:S08]  /*48b0*/  HMMA.16816.F32 R100, R52, R56.reuse, R100 ;  /* 0x000000383464723c */ /* 0x088ff00000001864 */
[C---:B------:R-:W-:Y:S08]  /*48c0*/  HMMA.16816.F32 R104, R60.reuse, R56, R104 ;  /* 0x000000383c68723c */ /* 0x040ff00000001868 */
[-C--:B------:R-:W-:Y:S08]  /*48d0*/  HMMA.16816.F32 R108, R60, R58.reuse, R108 ;  /* 0x0000003a3c6c723c */ /* 0x080ff0000000186c */
[C---:B------:R-:W-:Y:S01]  /*48e0*/  HMMA.16816.F32 R112, R52.reuse, R58, R112 ;  /* 0x0000003a3470723c */ /* 0x040fe20000001870 */
[----:B------:R-:W3:Y:S07]  /*48f0*/  LDSM.16.MT88.4 R56, [R220+0x1800] ;  /* 0x00180000dc38783b */ /* 0x000eee0000004200 */
        /* <DEDUP_REMOVED lines=9> */
[-C--:B--2---:R-:W-:Y:S08]  /*4990*/  HMMA.16816.F32 R116, R8, R4.reuse, R116 ;  /* 0x000000040874723c */ /* 0x084ff00000001874 */
[C---:B------:R-:W-:Y:S04]  /*49a0*/  HMMA.16816.F32 R120, R68.reuse, R4, R120 ;  /* 0x000000044478723c */ /* 0x040fe80000001878 */
[----:B------:R-:W-:Y:S04]  /*49b0*/  @P1 IADD3 R5, P4, PT, R244, -0x100, RZ ;  /* 0xffffff00f4051810 */ /* 0x000fe80007f9e0ff */
[-C--:B------:R-:W-:Y:S03]  /*49c0*/  HMMA.16816.F32 R124, R68, R6.reuse, R124 ;  /* 0x00000006447c723c */ /* 0x080fe6000000187c */
[----:B------:R-:W-:Y:S01]  /*49d0*/  @P1 IMAD.MOV.U32 R244, RZ, RZ, R5 ;  /* 0x000000fffff41224 */ /* 0x000fe200078e0005 */
[----:B------:R-:W-:Y:S04]  /*49e0*/  @P1 IADD3.X R4, PT, PT, R245, -0x1, RZ, P4, !PT ;  /* 0xfffffffff5041810 */ /* 0x000fe800027fe4ff */
[----:B------:R-:W-:Y:S04]  /*49f0*/  HMMA.16816.F32 R128, R8, R6, R128 ;  /* 0x000000060880723c */ /* 0x000fe80000001880 */
[----:B------:R-:W-:Y:S04]  /*4a00*/  @P1 IMAD.MOV.U32 R245, RZ, RZ, R4 ;  /* 0x000000fffff51224 */ /* 0x000fe800078e0004 */
[-C--:B---3--:R-:W-:Y:S08]  /*4a10*/  HMMA.16816.F32 R100, R48, R56.reuse, R100 ;  /* 0x000000383064723c */ /* 0x088ff00000001864 */
[C---:B----4-:R-:W-:Y:S08]  /*4a20*/  HMMA.16816.F32 R104, R60.reuse, R56, R104 ;  /* 0x000000383c68723c */ /* 0x050ff00000001868 */
[-C--:B------:R-:W-:Y:S08]  /*4a30*/  HMMA.16816.F32 R108, R60, R58.reuse, R108 ;  /* 0x0000003a3c6c723c */ /* 0x080ff0000000186c */
[C---:B------:R-:W-:Y:S08]  /*4a40*/  HMMA.16816.F32 R112, R48.reuse, R58, R112 ;  /* 0x0000003a3070723c */ /* 0x040ff00000001870 */
[-C--:B------:R-:W-:Y:S08]  /*4a50*/  HMMA.16816.F32 R116, R48, R72.reuse, R116 ;  /* 0x000000483074723c */ /* 0x080ff00000001874 */
[C---:B------:R-:W-:Y:S08]  /*4a60*/  HMMA.16816.F32 R120, R60.reuse, R72, R120 ;  /* 0x000000483c78723c */ /* 0x040ff00000001878 */
[-C--:B------:R-:W-:Y:S08]  /*4a70*/  HMMA.16816.F32 R124, R60, R74.reuse, R124 ;  /* 0x0000004a3c7c723c */ /* 0x080ff0000000187c */
[----:B------:R-:W-:Y:S01]  /*4a80*/  HMMA.16816.F32 R128, R48, R74, R128 ;  /* 0x0000004a3080723c */ /* 0x000fe20000001880 */
[----:B------:R-:W-:Y:S08]  /*4a90*/  @!UPT UIADD3 URZ, UPT, UPT, URZ, URZ, URZ ;  /* 0x000000fffffff290 */ /* 0x000ff0000fffe0ff */
[----:B------:R-:W-:Y:S11]  /*4aa0*/  @!P1 BRA `(.L_x_208) ;  /* 0x00000000005c9947 */ /* 0x000ff60003800000 */
[----:B------:R-:W-:Y:S01]  /*4ab0*/  BAR.SYNC.DEFER_BLOCKING 0x0 ;  /* 0x0000000000007b1d */ /* 0x000fe20000010000 */
[----:B------:R-:W-:Y:S07]  /*4ac0*/  IADD3 R6, P1, PT, RZ, -UR30, RZ ;  /* 0x8000001eff067c10 */ /* 0x000fee000ff3e0ff */
[----:B------:R-:W1:Y:S08]  /*4ad0*/  LDC R5, c[0x0][0x3b0] ;  /* 0x0000ec00ff057b82 */ /* 0x000e700000000800 */
[----:B------:R-:W2:Y:S01]  /*4ae0*/  LDC R4, c[0x0][0x3b4] ;  /* 0x0000ed00ff047b82 */ /* 0x000ea20000000800 */
[----:B-1----:R-:W-:Y:S04]  /*4af0*/  IMAD.SHL.U32 R7, R5, 0x40, RZ ;  /* 0x0000004005077824 */ /* 0x002fe800078e00ff */
[----:B------:R-:W-:Y:S05]  /*4b00*/  IMAD.X R7, RZ, RZ, ~R7, P1 ;  /* 0x000000ffff077224 */ /* 0x000fea00008e0e07 */
[----:B------:R-:W-:Y:S04]  /*4b10*/  SHF.R.S64 R9, R6, 0x1f, R7 ;  /* 0x0000001f06097819 */ /* 0x000fe80000001007 */
[----:B------:R-:W-:Y:S04]  /*4b20*/  IADD3 R242, P1, PT, R242, R9, RZ ;  /* 0x00000009f2f27210 */ /* 0x000fe80007f3e0ff */
[----:B------:R-:W-:Y:S02]  /*4b30*/  LEA.HI.X.SX32 R243, R7, R243, 0x1, P1 ;  /* 0x000000f307f37211 */ /* 0x000fe400008f0eff */
[C---:B------:R-:W-:Y:S03]  /*4b40*/  LEA R6, P1, R5.reuse, R242, 0x6 ;  /* 0x000000f205067211 */ /* 0x040fe600078230ff */
[----:B------:R-:W-:Y:S01]  /*4b50*/  @!PT LDS RZ, [RZ] ;  /* 0x00000000fffff984 */ /* 0x000fe20000000800 */
[----:B------:R-:W-:Y:S01]  /*4b60*/  @!PT LDS RZ, [RZ] ;  /* 0x00000000fffff984 */ /* 0x000fe20000000800 */
[----:B------:R-:W-:Y:S01]  /*4b70*/  @!PT LDS RZ, [RZ] ;  /* 0x00000000fffff984 */ /* 0x000fe20000000800 */
[----:B------:R1:W-:Y:S01]  /*4b80*/  LDGSTS.E.BYPASS.LTC128B.128 [R225], desc[UR28][R242.64] ;  /* 0x00000000f2e17fae */ /* 0x0003e2000b981a1c */
[----:B--2---:R-:W-:Y:S03]  /*4b90*/  LEA.HI.X R7, R5, R243, R4, 0x6, P1 ;  /* 0x000000f305077211 */ /* 0x004fe600008f3404 */
        /* <DEDUP_REMOVED lines=8> */
.L_x_208:
        /* <DEDUP_REMOVED lines=27> */
[C---:B--2---:R-:W-:Y:S01]  /*4dd0*/  IMAD.SHL.U32 R2, R0.reuse, 0x10, RZ ;  /* 0x0000001000027824 */ /* 0x044fe200078e00ff */
[----:B------:R-:W-:Y:S01]  /*4de0*/  SHF.R.U32.HI R4, RZ, 0x2, R0 ;  /* 0x00000002ff047819 */ /* 0x000fe20000011600 */
[----:B------:R-:W-:-:S02]  /*4df0*/  IMAD.SHL.U32 R3, R0, 0x2, RZ ;  /* 0x0000000200037824 */ /* 0x000fc400078e00ff */
        /* <DEDUP_REMOVED lines=88> */
[----:B------:R-:W-:-:S03]  /*5380*/  IADD3 R7, PT, PT, R7, R4, RZ ;  /* 0x0000000407077210 */ /* 0x000fc60007ffe0ff */
[----:B--2---:R-:W-:-:S04]  /*5390*/  IMAD.WIDE.U32 R42, R2, UR25, R6 ;  /* 0x00000019022a7c25 */ /* 0x004fc8000f8e0006 */
[----:B------:R-:W-:Y:S01]  /*53a0*/  IMAD R8, R3, UR25, R43 ;  /* 0x0000001903087c24 */ /* 0x000fe2000f8e022b */
[----:B------:R-:W-:Y:S05]  /*53b0*/  BRA `(.L_x_211) ;  /* 0x0000000000147947 */ /* 0x000fea0003800000 */
.L_x_210:
[----:B------:R-:W3:Y:S01]  /*53c0*/  LDCU.64 UR18, c[0x0][0x5c0] ;  /* 0x0000b800ff1277ac */ /* 0x000ee20008000a00 */
[----:B--2---:R-:W-:-:S05]  /*53d0*/  IADD3 R42, PT, PT, R236, R237, RZ ;  /* 0x000000edec2a7210 */ /* 0x004fca0007ffe0ff */
[C---:B---3--:R-:W-:Y:S02]  /*53e0*/  IMAD R8, R42.reuse, UR19, RZ ;  /* 0x000000132a087c24 */ /* 0x048fe4000f8e02ff */
[----:B------:R-:W-:-:S05]  /*53f0*/  IMAD.WIDE.U32 R42, R42, UR18, RZ ;  /* 0x000000122a2a7c25 */ /* 0x000fca000f8e00ff */
[----:B------:R-:W-:Y:S02]  /*5400*/  IADD3 R8, PT, PT, R43, R8, RZ ;  /* 0x000000082b087210 */ /* 0x000fe40007ffe0ff */
.L_x_211:
[----:B------:R-:W-:Y:S05]  /*5410*/  @P0 BRA `(.L_x_212) ;  /* 0x0000000000280947 */ /* 0x000fea0003800000 */
[----:B------:R-:W2:Y:S01]  /*5420*/  LDCU.64 UR16, c[0x0][0x5c8] ;  /* 0x0000b900ff1077ac */ /* 0x000ea20008000a00 */
[----:B-1----:R-:W1:Y:S01]  /*5430*/  LDC.64 R6, c[0x0][0x5b0] ;  /* 0x00016c00ff067b82 */ /* 0x002e620000000a00 */
[----:B------:R-:W-:-:S05]  /*5440*/  SHF.R.S32.HI R3, RZ, 0x1f, R236 ;  /* 0x0000001fff037819 */ /* 0x000fca00000114ec */
[----:B--2---:R-:W-:Y:S02]  /*5450*/  IMAD R3, R3, UR16, RZ ;  /* 0x0000001003037c24 */ /* 0x004fe4000f8e02ff */
[----:B------:R-:W-:-:S04]  /*5460*/  IMAD.WIDE.U32 R4, R236, UR16, RZ ;  /* 0x00000010ec047c25 */ /* 0x000fc8000f8e00ff */
[----:B------:R-:W-:-:S05]  /*5470*/  IMAD R3, R236, UR17, R3 ;  /* 0x00000011ec037c24 */ /* 0x000fca000f8e0203 */
[----:B------:R-:W-:-:S03]  /*5480*/  IADD3 R5, PT, PT, R5, R3, RZ ;  /* 0x0000000305057210 */ /* 0x000fc60007ffe0ff */
[----:B-1----:R-:W-:-:S04]  /*5490*/  IMAD.WIDE.U32 R24, R6, UR25, R4 ;  /* 0x0000001906187c25 */ /* 0x002fc8000f8e0004 */
[----:B------:R-:W-:Y:S01]  /*54a0*/  IMAD R7, R7, UR25, R25 ;  /* 0x0000001907077c24 */ /* 0x000fe2000f8e0219 */
[----:B------:R-:W-:Y:S06]  /*54b0*/  BRA `(.L_x_213) ;  /* 0x0000000000147947 */ /* 0x000fec0003800000 */
.L_x_212:
[----:B------:R-:W1:Y:S01]  /*54c0*/  LDCU.64 UR16, c[0x0][0x5c8] ;  /* 0x0000b900ff1077ac */ /* 0x000e620008000a00 */
[----:B------:R-:W-:-:S05]  /*54d0*/  IADD3 R24, PT, PT, R236, R237, RZ ;  /* 0x000000edec187210 */ /* 0x000fca0007ffe0ff */
[C---:B-1----:R-:W-:Y:S02]  /*54e0*/  IMAD R7, R24.reuse, UR17, RZ ;  /* 0x0000001118077c24 */ /* 0x042fe4000f8e02ff */
[----:B------:R-:W-:-:S05]  /*54f0*/  IMAD.WIDE.U32 R24, R24, UR16, RZ ;  /* 0x0000001018187c25 */ /* 0x000fca000f8e00ff */
[----:B------:R-:W-:Y:S02]  /*5500*/  IADD3 R7, PT, PT, R25, R7, RZ ;  /* 0x0000000719077210 */ /* 0x000fe40007ffe0ff */
.L_x_213:
[----:B------:R-:W-:Y:S01]  /*5510*/  IMAD.SHL.U32 R2, R226, 0x20, RZ ;  /* 0x00000020e2027824 */ /* 0x000fe200078e00ff */
[----:B------:R-:W-:Y:S01]  /*5520*/  SHF.R.U32.HI R6, RZ, 0x3, R0 ;  /* 0x00000003ff067819 */ /* 0x000fe20000011600 */
[----:B------:R-:W-:Y:S02]  /*5530*/  BAR.SYNC.DEFER_BLOCKING 0x0 ;  /* 0x0000000000007b1d */ /* 0x000fe40000010000 */
[----:B------:R-:W-:-:S05]  /*5540*/  IMAD.IADD R235, R235, 0x1, -R2 ;  /* 0x00000001ebeb7824 */ /* 0x000fca00078e0a02 */
[----:B------:R-:W-:-:S13]  /*5550*/  ISETP.GE.AND P0, PT, R6, R235, PT ;  /* 0x000000eb0600720c */ /* 0x000fda0003f06270 */
[----:B------:R-:W-:Y:S05]  /*5560*/  @P0 BRA `(.L_x_200) ;  /* 0x0000000000bc0947 */ /* 0x000fea0003800000 */
[----:B------:R-:W-:Y:S01]  /*5570*/  SHF.L.U32 R9, R226, 0x5, RZ ;  /* 0x00000005e2097819 */ /* 0x000fe200000006ff */
[----:B------:R-:W1:Y:S01]  /*5580*/  LDC.64 R4, c[0x0][0x5d8] ;  /* 0x00017600ff047b82 */ /* 0x000e620000000a00 */
[----:B------:R-:W-:Y:S01]  /*5590*/  SHF.L.U32 R40, R0, 0x3, RZ ;  /* 0x0000000300287819 */ /* 0x000fe200000006ff */
[----:B------:R-:W2:Y:S01]  /*55a0*/  LDS.128 R16, [R225+0x12000] ;  /* 0x01200000e1107984 */ /* 0x000ea20000000c00 */
[----:B------:R-:W-:Y:S01]  /*55b0*/  SHF.R.S32.HI R0, RZ, 0x1f, R9 ;  /* 0x0000001fff007819 */ /* 0x000fe20000011409 */
[----:B------:R-:W3:Y:S01]  /*55c0*/  LDCU.128 UR8, c[0x0][0x560] ;  /* 0x0000ac00ff0877ac */ /* 0x000ee20008000c00 */
[----:B------:R-:W-:Y:S01]  /*55d0*/  LOP3.LUT R40, R40, 0x38, RZ, 0xc0, !PT ;  /* 0x0000003828287812 */ /* 0x000fe200078ec0ff */
[----:B------:R-:W4:Y:S01]  /*55e0*/  LDS.128 R20, [R225+0x13000] ;  /* 0x01300000e1147984 */ /* 0x000f220000000c00 */
[----:B------:R-:W-:Y:S01]  /*55f0*/  MOV R41, RZ ;  /* 0x000000ff00297202 */ /* 0x000fe20000000f00 */
[C---:B------:R-:W-:Y:S01]  /*5600*/  IMAD R10, R0.reuse, UR18, RZ ;  /* 0x00000012000a7c24 */ /* 0x040fe2000f8e02ff */
[----:B------:R-:W3:Y:S01]  /*5610*/  LDC.64 R2, c[0x0][0x5e0] ;  /* 0x00017800ff027b82 */ /* 0x000ee20000000a00 */
[----:B------:R-:W-:Y:S01]  /*5620*/  IMAD R0, R0, UR16, RZ ;  /* 0x0000001000007c24 */ /* 0x000fe2000f8e02ff */
[----:B------:R-:W-:Y:S01]  /*5630*/  LDS.128 R32, [R225+0x16000] ;  /* 0x01600000e1207984 */ /* 0x000fe20000000c00 */
[----:B------:R-:W-:-:S03]  /*5640*/  IMAD.WIDE.U32 R12, R9, UR18, R40 ;  /* 0x00000012090c7c25 */ /* 0x000fc6000f8e0028 */
[----:B------:R-:W-:Y:S01]  /*5650*/  LDS.128 R28, [R225+0x15000] ;  /* 0x01500000e11c7984 */ /* 0x000fe20000000c00 */
[C---:B------:R-:W-:Y:S01]  /*5660*/  IMAD R11, R9.reuse, UR19, R10 ;  /* 0x00000013090b7c24 */ /* 0x040fe2000f8e020a */
[----:B------:R-:W-:Y:S01]  /*5670*/  IADD3 R42, P0, PT, R42, R12, RZ ;  /* 0x0000000c2a2a7210 */ /* 0x000fe20007f1e0ff */
[C---:B------:R-:W-:Y:S01]  /*5680*/  IMAD.WIDE.U32 R40, R9.reuse, UR16, R40 ;  /* 0x0000001009287c25 */ /* 0x040fe2000f8e0028 */
[----:B------:R-:W-:Y:S02]  /*5690*/  LDS.128 R36, [R225+0x17000] ;  /* 0x01700000e1247984 */ /* 0x000fe40000000c00 */
[----:B------:R-:W-:Y:S01]  /*56a0*/  IADD3.X R43, PT, PT, R8, R13, R11, P0, !PT ;  /* 0x0000000d082b7210 */ /* 0x000fe200007fe40b */
[----:B------:R-:W-:Y:S01]  /*56b0*/  IMAD R0, R9, UR17, R0 ;  /* 0x0000001109007c24 */ /* 0x000fe2000f8e0200 */
[----:B------:R-:W4:Y:S01]  /*56c0*/  LDS.128 R12, [R225+0x11000] ;  /* 0x01100000e10c7984 */ /* 0x000f220000000c00 */
[----:B------:R-:W-:Y:S01]  /*56d0*/  IADD3 R40, P0, PT, R24, R40, RZ ;  /* 0x0000002818287210 */ /* 0x000fe20007f1e0ff */
[----:B-1----:R-:W-:-:S02]  /*56e0*/  IMAD.WIDE.U32 R42, R4, UR24, R42 ;  /* 0x00000018042a7c25 */ /* 0x002fc4000f8e002a */
[----:B------:R-:W1:Y:S01]  /*56f0*/  LDS.128 R8, [R225+0x10000] ;  /* 0x01000000e1087984 */ /* 0x000e620000000c00 */
[----:B------:R-:W-:Y:S01]  /*5700*/  IADD3.X R41, PT, PT, R7, R41, R0, P0, !PT ;  /* 0x0000002907297210 */ /* 0x000fe200007fe400 */
[----:B------:R-:W-:Y:S02]  /*5710*/  IMAD R43, R5, UR24, R43 ;  /* 0x00000018052b7c24 */ /* 0x000fe4000f8e022b */
[----:B------:R-:W1:Y:S01]  /*5720*/  LDS.128 R24, [R225+0x14000] ;  /* 0x01400000e1187984 */ /* 0x000e620000000c00 */
[----:B---3--:R-:W-:-:S04]  /*5730*/  IMAD.WIDE.U32 R40, R2, UR24, R40 ;  /* 0x0000001802287c25 */ /* 0x008fc8000f8e0028 */
[----:B------:R-:W-:Y:S01]  /*5740*/  IMAD.WIDE.U32 R4, R6, UR18, R42 ;  /* 0x0000001206047c25 */ /* 0x000fe2000f8e002a */
[----:B------:R-:W-:-:S03]  /*5750*/  MOV R2, R40 ;  /* 0x0000002800027202 */ /* 0x000fc60000000f00 */
[----:B------:R-:W-:Y:S01]  /*5760*/  IMAD R3, R3, UR24, R41 ;  /* 0x0000001803037c24 */ /* 0x000fe2000f8e0229 */
[----:B------:R-:W-:Y:S01]  /*5770*/  LEA R40, P0, R4, UR8, 0x1 ;  /* 0x0000000804287c11 */ /* 0x000fe2000f8008ff */
[C---:B------:R-:W-:Y:S02]  /*5780*/  IMAD R0, R6.reuse, UR19, R5 ;  /* 0x0000001306007c24 */ /* 0x040fe4000f8e0205 */
[----:B------:R-:W-:-:S03]  /*5790*/  IMAD.WIDE.U32 R2, R6, UR16, R2 ;  /* 0x0000001006027c25 */ /* 0x000fc6000f8e0002 */
[----:B------:R-:W-:Y:S01]  /*57a0*/  LEA.HI.X R41, R4, UR9, R0, 0x1, P0 ;  /* 0x0000000904297c11 */ /* 0x000fe200080f0c00 */
[----:B------:R-:W-:Y:S01]  /*57b0*/  IMAD R6, R6, UR17, R3 ;  /* 0x0000001106067c24 */ /* 0x000fe2000f8e0203 */
[----:B------:R-:W-:-:S03]  /*57c0*/  LEA R4, P0, R2, UR10, 0x1 ;  /* 0x0000000a02047c11 */ /* 0x000fc6000f8008ff */
[----:B--2---:R2:W-:Y:S01]  /*57d0*/  STG.E.128 desc[UR28][R40.64+0x100], R16 ;  /* 0x0001001028007986 */ /* 0x0045e2000c101d1c */
[----:B------:R-:W-:-:S03]  /*57e0*/  LEA.HI.X R5, R2, UR11, R6, 0x1, P0 ;  /* 0x0000000b02057c11 */ /* 0x000fc600080f0c06 */
[----:B----4-:R2:W-:Y:S04]  /*57f0*/  STG.E.128 desc[UR28][R40.64+0x180], R20 ;  /* 0x0001801428007986 */ /* 0x0105e8000c101d1c */
[----:B------:R2:W-:Y:S04]  /*5800*/  STG.E.128 desc[UR28][R40.64+0x80], R12 ;  /* 0x0000800c28007986 */ /* 0x0005e8000c101d1c */
[----:B-1----:R2:W-:Y:S04]  /*5810*/  STG.E.128 desc[UR28][R40.64], R8 ;  /* 0x0000000828007986 */ /* 0x0025e8000c101d1c */
[----:B------:R2:W-:Y:S04]  /*5820*/  STG.E.128 desc[UR28][R4.64+0x100], R32 ;  /* 0x0001002004007986 */ /* 0x0005e8000c101d1c */
[----:B------:R2:W-:Y:S04]  /*5830*/  STG.E.128 desc[UR28][R4.64+0x80], R28 ;  /* 0x0000801c04007986 */ /* 0x0005e8000c101d1c */
[----:B------:R2:W-:Y:S04]  /*5840*/  STG.E.128 desc[UR28][R4.64], R24 ;  /* 0x0000001804007986 */ /* 0x0005e8000c101d1c */
[----:B------:R2:W-:Y:S02]  /*5850*/  STG.E.128 desc[UR28][R4.64+0x180], R36 ;  /* 0x0001802404007986 */ /* 0x0005e4000c101d1c */
.L_x_200:
[----:B------:R-:W-:Y:S05]  /*5860*/  BSYNC.RECONVERGENT B1 ;  /* 0x0000000000017941 */ /* 0x000fea0003800200 */
.L_x_184:
[----:B------:R-:W3:Y:S01]  /*5870*/  LDCU UR9, c[0x0][0x438] ;  /* 0x00008700ff0977ac */ /* 0x000ee20008000800 */
[----:B------:R-:W4:Y:S08]  /*5880*/  LDC R3, c[0x0][0x370] ;  /* 0x0000dc00ff037b82 */ /* 0x000f300000000800 */
[----:B-12---:R-:W1:Y:S01]  /*5890*/  LDC R9, c[0x0][0x438] ;  /* 0x00010e00ff097b82 */ /* 0x006e620000000800 */
[----:B---3--:R-:W-:-:S04]  /*58a0*/  UIADD3 UR9, UPT, UPT, UR9, 0x1f, URZ ;  /* 0x0000001f09097890 */ /* 0x008fc8000fffe0ff */
[----:B------:R-:W-:Y:S01]  /*58b0*/  USHF.R.S32.HI UR8, URZ, 0x1f, UR9 ;  /* 0x0000001fff087899 */ /* 0x000fe20008011409 */
[----:B----4-:R-:W-:-:S03]  /*58c0*/  IADD3 R226, PT, PT, R3, R226, RZ ;  /* 0x000000e203e27210 */ /* 0x010fc60007ffe0ff */
[----:B------:R-:W-:-:S04]  /*58d0*/  ULEA.HI UR8, UR8, UR9, URZ, 0x5 ;  /* 0x0000000908087291 */ /* 0x000fc8000f8f28ff */
[----:B------:R-:W-:-:S06]  /*58e0*/  USHF.R.S32.HI UR8, URZ, 0x5, UR8 ;  /* 0x00000005ff087899 */ /* 0x000fcc0008011408 */
[----:B------:R-:W-:-:S13]  /*58f0*/  ISETP.GE.AND P0, PT, R226, UR8, PT ;  /* 0x00000008e2007c0c */ /* 0x000fda000bf06270 */
[----:B-1----:R-:W-:Y:S05]  /*5900*/  @!P0 BRA `(.L_x_214) ;  /* 0xffffffa8008c8947 */ /* 0x002fea000383ffff */
[----:B------:R-:W-:Y:S05]  /*5910*/  EXIT ;  /* 0x000000000000794d */ /* 0x000fea0003800000 */
.L_x_215:
        /* <DEDUP_REMOVED lines=14> */
.L_x_2488:


//--------------------- .text._ZN5flash44flash_bwd_dq_dk_dv_loop_seqk_parallel_kernelI23Flash_bwd_kernel_traitsILi256ELi64ELi32ELi8ELi4ELi1ELi2ELb1ELb1EN7cutlass6half_tE19Flash_kernel_traitsILi256ELi64ELi32ELi8ES3_EELb0ELb0ELb0ELb0ELb0ELb1ELb1EEEvNS_16Flash_bwd_paramsE --------------------------
	.section	.text._ZN5flash44flash_bwd_dq_dk_dv_loop_seqk_parallel_kernelI23Flash_bwd_kernel_traitsILi256ELi64ELi32ELi8ELi4ELi1ELi2ELb1ELb1EN7cutlass6half_tE19Flash_kernel_traitsILi256ELi64ELi32ELi8ES3_EELb0ELb0ELb0ELb0ELb0ELb1ELb1EEEvNS_16Flash_bwd_paramsE,"ax",@progbits
	.align	128
        .global         _ZN5flash44flash_bwd_dq_dk_dv_loop_seqk_parallel_kernelI23Flash_bwd_kernel_traitsILi256ELi64ELi32ELi8ELi4ELi1ELi2ELb1ELb1EN7cutlass6half_tE19Flash_kernel_traitsILi256ELi64ELi32ELi8ES3_EELb0ELb0ELb0ELb0ELb0ELb1ELb1EEEvNS_16Flash_bwd_paramsE
        .type           _ZN5flash44flash_bwd_dq_dk_dv_loop_seqk_parallel_kernelI23Flash_bwd_kernel_traitsILi256ELi64ELi32ELi8ELi4ELi1ELi2ELb1ELb1EN7cutlass6half_tE19Flash_kernel_traitsILi256ELi64ELi32ELi8ES3_EELb0ELb0ELb0ELb0ELb0ELb1ELb1EEEvNS_16Flash_bwd_paramsE,@function
        .size           _ZN5flash44flash_bwd_dq_dk_dv_loop_seqk_parallel_kernelI23Flash_bwd_kernel_traitsILi256ELi64ELi32ELi8ELi4ELi1ELi2ELb1ELb1EN7cutlass6half_tE19Flash_kernel_traitsILi256ELi64ELi32ELi8ES3_EELb0ELb0ELb0ELb0ELb0ELb1ELb1EEEvNS_16Flash_bwd_paramsE,(.L_x_2489 - _ZN5flash44flash_bwd_dq_dk_dv_loop_seqk_parallel_kernelI23Flash_bwd_kernel_traitsILi256ELi64ELi32ELi8ELi4ELi1ELi2ELb1ELb1EN7cutlass6half_tE19Flash_kernel_traitsILi256ELi64ELi32ELi8ES3_EELb0ELb0ELb0ELb0ELb0ELb1ELb1EEEvNS_16Flash_bwd_paramsE)
        .other          _ZN5flash44flash_bwd_dq_dk_dv_loop_seqk_parallel_kernelI23Flash_bwd_kernel_traitsILi256ELi64ELi32ELi8ELi4ELi1ELi2ELb1ELb1EN7cutlass6half_tE19Flash_kernel_traitsILi256ELi64ELi32ELi8ES3_EELb0ELb0ELb0ELb0ELb0ELb1ELb1EEEvNS_16Flash_bwd_paramsE,@"STO_CUDA_ENTRY STV_DEFAULT"
_ZN5flash44flash_bwd_dq_dk_dv_loop_seqk_parallel_kernelI23Flash_bwd_kernel_traitsILi256ELi64ELi32ELi8ELi4ELi1ELi2ELb1ELb1EN7cutlass6half_tE19Flash_kernel_traitsILi256ELi64ELi32ELi8ES3_EELb0ELb0ELb0ELb0ELb0ELb1ELb1EEEvNS_16Flash_bwd_paramsE:
.text._ZN5flash44flash_bwd_dq_dk_dv_loop_seqk_parallel_kernelI23Flash_bwd_kernel_traitsILi256ELi64ELi32ELi8ELi4ELi1ELi2ELb1ELb1EN7cutlass6half_tE19Flash_kernel_traitsILi256ELi64ELi32ELi8ES3_EELb0ELb0ELb0ELb0ELb0ELb1ELb1EEEvNS_16Flash_bwd_paramsE:
        /* <DEDUP_REMOVED lines=52> */
.L_x_247:
        /* <DEDUP_REMOVED lines=46> */
.L_x_216:
[----:B-1----:R-:W-:Y:S01]  /*0620*/  IMAD.SHL.U32 R10, R226, 0x20, RZ ;  /* 0x00000020e20a7824 */ /* 0x002fe200078e00ff */
        /* <DEDUP_REMOVED lines=9> */
[----:B------:R-:W1:Y:S01]  /*06c0*/  @!P3 LDC.64 R4, c[0x0][0x398] ;  /* 0x0000e600ff04bb82 */ /* 0x000e620000000a00 */
[----:B------:R-:W-:-:S04]  /*06d0*/  SHF.R.S32.HI R234, RZ, 0x6, R6 ;  /* 0x00000006ffea7819 */ /* 0x000fc80000011406 */
[----:B------:R-:W-:-:S03]  /*06e0*/  LEA R25, R234, 0xffffffc0, 0x6 ;  /* 0xffffffc0ea197811 */ /* 0x000fc600078e30ff */
[----:B------:R-:W2:Y:S01]  /*06f0*/  @P3 LDC.64 R2, c[0x0][0x3b0] ;  /* 0x0000ec00ff023b82 */ /* 0x000ea20000000a00 */
[----:B------:R-:W-:Y:S01]  /*0700*/  SHF.R.S32.HI R23, RZ, 0x1f, R25 ;  /* 0x0000001fff177819 */ /* 0x000fe20000011419 */
[----:B-1----:R-:W-:-:S04]  /*0710*/  @!P3 IMAD.WIDE.U32 R26, R20, R4, RZ ;  /* 0x00000004141ab225 */ /* 0x002fc800078e00ff */
[----:B------:R-:W-:Y:S02]  /*0720*/  @!P3 IMAD R24, R20, R5, R27 ;  /* 0x000000051418b224 */ /* 0x000fe400078e021b */
[----:B--2---:R-:W-:-:S04]  /*0730*/  @P3 IMAD.WIDE.U32 R4, R0, R2, RZ ;  /* 0x0000000200043225 */ /* 0x004fc800078e00ff */
[----:B------:R-:W-:Y:S02]  /*0740*/  @P3 IMAD R24, R0, R3, R5 ;  /* 0x0000000300183224 */ /* 0x000fe400078e0205 */
[----:B------:R-:W-:Y:S01]  /*0750*/  @P3 IMAD.MOV.U32 R26, RZ, RZ, R4 ;  /* 0x000000ffff1a3224 */ /* 0x000fe200078e0004 */
        /* <DEDUP_REMOVED lines=10> */
[----:B------:R-:W-:Y:S06]  /*0800*/  BRA `(.L_x_219) ;  /* 0x0000000000147947 */ /* 0x000fec0003800000 */
.L_x_218:
[----:B------:R-:W1:Y:S01]  /*0810*/  LDCU.64 UR22, c[0x0][0x3b8] ;  /* 0x00007700ff1677ac */ /* 0x000e620008000a00 */
[----:B------:R-:W-:-:S05]  /*0820*/  IADD3 R16, PT, PT, R236, R237, RZ ;  /* 0x000000edec107210 */ /* 0x000fca0007ffe0ff */
[C---:B-1----:R-:W-:Y:S02]  /*0830*/  IMAD R14, R16.reuse, UR23, RZ ;  /* 0x00000017100e7c24 */ /* 0x042fe4000f8e02ff */
[----:B------:R-:W-:-:S05]  /*0840*/  IMAD.WIDE.U32 R16, R16, UR22, RZ ;  /* 0x0000001610107c25 */ /* 0x000fca000f8e00ff */
[----:B------:R-:W-:-:S07]  /*0850*/  IADD3 R14, PT, PT, R17, R14, RZ ;  /* 0x0000000e110e7210 */ /* 0x000fce0007ffe0ff */
.L_x_219:
[----:B------:R-:W1:Y:S01]  /*0860*/  LDC R2, c[0x0][0x3e8] ;  /* 0x0000fa00ff027b82 */ /* 0x000e620000000800 */
[----:B------:R-:W2:Y:S01]  /*0870*/  S2R R17, SR_CTAID.Z ;  /* 0x0000000000117919 */ /* 0x000ea20000002700 */
[----:B------:R-:W-:Y:S02]  /*0880*/  SHF.R.S32.HI R13, RZ, 0x1f, R10 ;  /* 0x0000001fff0d7819 */ /* 0x000fe4000001140a */
[----:B-1----:R-:W-:-:S04]  /*0890*/  IABS R5, R2 ;  /* 0x0000000200057213 */ /* 0x002fc80000000000 */
[----:B------:R-:W1:Y:S08]  /*08a0*/  I2F.RP R8, R5 ;  /* 0x0000000500087306 */ /* 0x000e700000209400 */
[----:B-1----:R-:W1:Y:S02]  /*08b0*/  MUFU.RCP R6, R8 ;  /* 0x0000000800067308 */ /* 0x002e640000001000 */
[----:B-1----:R-:W-:-:S06]  /*08c0*/  VIADD R6, R6, 0xffffffe ;  /* 0x0ffffffe06067836 */ /* 0x002fcc0000000000 */
[----:B------:R-:W1:Y:S02]  /*08d0*/  F2I.FTZ.U32.TRUNC.NTZ R7, R6 ;  /* 0x0000000600077305 */ /* 0x000e64000021f000 */
[----:B-1----:R-:W-:Y:S02]  /*08e0*/  IMAD.MOV R3, RZ, RZ, -R7 ;  /* 0x000000ffff037224 */ /* 0x002fe400078e0a07 */
[----:B------:R-:W-:Y:S02]  /*08f0*/  IMAD.MOV.U32 R6, RZ, RZ, RZ ;  /* 0x000000ffff067224 */ /* 0x000fe400078e00ff */
[----:B------:R-:W-:Y:S01]  /*0900*/  IMAD R4, R3, R5, RZ ;  /* 0x0000000503047224 */ /* 0x000fe200078e02ff */
[----:B--2---:R-:W-:-:S03]  /*0910*/  IABS R3, R17 ;  /* 0x0000001100037213 */ /* 0x004fc60000000000 */
        /* <DEDUP_REMOVED lines=27> */
.L_x_220:
[----:B------:R-:W1:Y:S01]  /*0ad0*/  LDCU.64 UR20, c[0x0][0x3c0] ;  /* 0x00007800ff1477ac */ /* 0x000e620008000a00 */
[----:B------:R-:W-:-:S05]  /*0ae0*/  IADD3 R2, PT, PT, R236, R237, RZ ;  /* 0x000000edec027210 */ /* 0x000fca0007ffe0ff */
[C---:B-1----:R-:W-:Y:S02]  /*0af0*/  IMAD R15, R2.reuse, UR21, RZ ;  /* 0x00000015020f7c24 */ /* 0x042fe4000f8e02ff */
[----:B------:R-:W-:-:S05]  /*0b00*/  IMAD.WIDE.U32 R2, R2, UR20, RZ ;  /* 0x0000001402027c25 */ /* 0x000fca000f8e00ff */
[----:B------:R-:W-:Y:S02]  /*0b10*/  IADD3 R15, PT, PT, R3, R15, RZ ;  /* 0x0000000f030f7210 */ /* 0x000fe40007ffe0ff */
[----:B------:R-:W-:-:S07]  /*0b20*/  MOV R18, R2 ;  /* 0x0000000200127202 */ /* 0x000fce0000000f00 */
.L_x_221:
        /* <DEDUP_REMOVED lines=20> */
[----:B------:R-:W-:Y:S02]  /*0c70*/  IMAD R3, R3, R8, R2 ;  /* 0x0000000803037224 */ /* 0x000fe400078e0202 */
[----:B------:R-:W-:-:S03]  /*0c80*/  IMAD.WIDE.U32 R8, R4, UR10, RZ ;  /* 0x0000000a04087c25 */ /* 0x000fc6000f8e00ff */
[----:B------:R-:W-:-:S05]  /*0c90*/  IADD3 R3, PT, PT, R5, R3, RZ ;  /* 0x0000000305037210 */ /* 0x000fca0007ffe0ff */
[----:B------:R-:W-:-:S04]  /*0ca0*/  IMAD R22, R3, UR10, RZ ;  /* 0x0000000a03167c24 */ /* 0x000fc8000f8e02ff */
[----:B------:R-:W-:-:S05]  /*0cb0*/  IMAD R22, R4, UR8, R22 ;  /* 0x0000000804167c24 */ /* 0x000fca000f8e0216 */
[----:B------:R-:W-:Y:S01]  /*0cc0*/  IADD3 R22, PT, PT, R9, R22, RZ ;  /* 0x0000001609167210 */ /* 0x000fe20007ffe0ff */
[----:B------:R-:W-:Y:S06]  /*0cd0*/  BRA `(.L_x_223) ;  /* 0x00000000000c7947 */ /* 0x000fec0003800000 */
.L_x_222:
[-C--:B------:R-:W-:Y:S02]  /*0ce0*/  IMAD R22, R7, R0.reuse, RZ ;  /* 0x0000000007167224 */ /* 0x080fe400078e02ff */
[----:B------:R-:W-:-:S05]  /*0cf0*/  IMAD.WIDE.U32 R8, R6, R0, RZ ;  /* 0x0000000006087225 */ /* 0x000fca00078e00ff */
[----:B------:R-:W-:-:S07]  /*0d00*/  IADD3 R22, PT, PT, R9, R22, RZ ;  /* 0x0000001609167210 */ /* 0x000fce0007ffe0ff */
.L_x_223:
        /* <DEDUP_REMOVED lines=20> */
.L_x_224:
[----:B------:R-:W1:Y:S01]  /*0e50*/  LDC R21, c[0x0][0x434] ;  /* 0x00010d00ff157b82 */ /* 0x000e620000000800 */
[----:B------:R-:W-:-:S04]  /*0e60*/  IMAD R2, R20, R30, R17 ;  /* 0x0000001e14027224 */ /* 0x000fc800078e0211 */
[----:B-1----:R-:W-:-:S03]  /*0e70*/  IMAD R21, R2, R21, RZ ;  /* 0x0000001502157224 */ /* 0x002fc600078e02ff */
.L_x_225:
        /* <DEDUP_REMOVED lines=11> */
.L_x_226:
[----:B------:R-:W1:Y:S01]  /*0f30*/  LDC R29, c[0x0][0x444] ;  /* 0x00011100ff1d7b82 */ /* 0x000e620000000800 */
[----:B------:R-:W-:-:S04]  /*0f40*/  IMAD R0, R20, R30, R17 ;  /* 0x0000001e14007224 */ /* 0x000fc800078e0211 */
[----:B-1----:R-:W-:-:S07]  /*0f50*/  IMAD R29, R0, R29, RZ ;  /* 0x0000001d001d7224 */ /* 0x002fce00078e02ff */
.L_x_227:
[----:B------:R-:W1:Y:S01]  /*0f60*/  S2R R0, SR_TID.X ;  /* 0x0000000000007919 */ /* 0x000e620000002100 */
[----:B------:R-:W2:Y:S01]  /*0f70*/  LDC.64 R6, c[0x0][0x5f8] ;  /* 0x00017e00ff067b82 */ /* 0x000ea20000000a00 */
[--C-:B------:R-:W-:Y:S01]  /*0f80*/  IADD3 R33, P1, P0, R32, R8, R34.reuse ;  /* 0x0000000820217210 */ /* 0x100fe2000783e022 */
[----:B------:R-:W-:Y:S01]  /*0f90*/  IMAD R30, R30, UR10, RZ ;  /* 0x0000000a1e1e7c24 */ /* 0x000fe2000f8e02ff */
[----:B------:R-:W-:Y:S01]  /*0fa0*/  ISETP.NE.AND P4, PT, RZ, UR9, PT ;  /* 0x00000009ff007c0c */ /* 0x000fe2000bf85270 */
[----:B------:R-:W3:Y:S01]  /*0fb0*/  LDCU.64 UR18, c[0x0][0x3c8] ;  /* 0x00007900ff1277ac */ /* 0x000ee20008000a00 */
[----:B------:R-:W-:Y:S01]  /*0fc0*/  SHF.R.S32.HI R34, RZ, 0x1f, R34 ;  /* 0x0000001fff227819 */ /* 0x000fe20000011422 */
[C---:B------:R-:W-:Y:S01]  /*0fd0*/  IMAD R29, R234.reuse, 0x40, R29 ;  /* 0x00000040ea1d7824 */ /* 0x040fe200078e021d */
[----:B------:R-:W-:Y:S01]  /*0fe0*/  LEA R21, R234, R21, 0x6 ;  /* 0x00000015ea157211 */ /* 0x000fe200078e30ff */
[----:B------:R-:W4:Y:S01]  /*0ff0*/  LDC.64 R4, c[0x0][0x3b0] ;  /* 0x0000ec00ff047b82 */ /* 0x000f220000000a00 */
[----:B------:R-:W-:Y:S01]  /*1000*/  IADD3.X R31, PT, PT, R31, R22, R34, P1, P0 ;  /* 0x000000161f1f7210 */ /* 0x000fe20000fe0422 */
[----:B------:R-:W5:Y:S01]  /*1010*/  LDCU.64 UR8, c[0x0][0x570] ;  /* 0x0000ae00ff0877ac */ /* 0x000f620008000a00 */
[----:B------:R-:W-:Y:S01]  /*1020*/  BSSY.RECONVERGENT B1, `(.L_x_217) ;  /* 0x00004b2000017945 */ /* 0x000fe20003800200 */
[----:B------:R-:W5:Y:S04]  /*1030*/  LDCU.64 UR16, c[0x0][0x380] ;  /* 0x00007000ff1077ac */ /* 0x000f680008000a00 */
[----:B------:R-:W3:Y:S01]  /*1040*/  LDC.64 R2, c[0x0][0x590] ;  /* 0x00016400ff027b82 */ /* 0x000ee20000000a00 */
[----:B------:R-:W5:Y:S01]  /*1050*/  LDCU.64 UR10, c[0x0][0x550] ;  /* 0x0000aa00ff0a77ac */ /* 0x000f620008000a00 */
[----:B--2---:R-:W-:-:S06]  /*1060*/  IMAD.WIDE.U32 R8, R6, UR26, RZ ;  /* 0x0000001a06087c25 */ /* 0x004fcc000f8e00ff */
[----:B------:R-:W2:Y:S01]  /*1070*/  LDC.64 R244, c[0x0][0x420] ;  /* 0x00010800fff47b82 */ /* 0x000ea20000000a00 */
[----:B------:R-:W-:Y:S01]  /*1080*/  IMAD R7, R7, UR26, R9 ;  /* 0x0000001a07077c24 */ /* 0x000fe2000f8e0209 */
[----:B------:R-:W-:Y:S02]  /*1090*/  SEL R8, R8, RZ, P4 ;  /* 0x000000ff08087207 */ /* 0x000fe40002000000 */
[----:B-1----:R-:W-:Y:S01]  /*10a0*/  SHF.R.U32.HI R32, RZ, 0x5, R0 ;  /* 0x00000005ff207819 */ /* 0x002fe20000011600 */
[C---:B------:R-:W-:Y:S01]  /*10b0*/  IMAD.SHL.U32 R6, R0.reuse, 0x8, RZ ;  /* 0x0000000800067824 */ /* 0x040fe200078e00ff */
[----:B------:R-:W-:Y:S02]  /*10c0*/  LOP3.LUT R35, R0, 0x1f, RZ, 0xc0, !PT ;  /* 0x0000001f00237812 */ /* 0x000fe400078ec0ff */
[----:B------:R-:W-:Y:S02]  /*10d0*/  SEL R7, R7, RZ, P4 ;  /* 0x000000ff07077207 */ /* 0x000fe40002000000 */
[----:B------:R-:W-:Y:S01]  /*10e0*/  LOP3.LUT R22, R6, 0x38, RZ, 0xc0, !PT ;  /* 0x0000003806167812 */ /* 0x000fe200078ec0ff */
[----:B------:R-:W-:-:S02]  /*10f0*/  IMAD R32, R30, R32, R35 ;  /* 0x000000201e207224 */ /* 0x000fc400078e0223 */
[C---:B---3--:R-:W-:Y:S01]  /*1100*/  IMAD R34, R23.reuse, R2, RZ ;  /* 0x0000000217227224 */ /* 0x048fe200078e02ff */
[----:B------:R-:W-:Y:S01]  /*1110*/  IADD3 R36, P3, PT, R22, R28, RZ ;  /* 0x0000001c16247210 */ /* 0x000fe20007f7e0ff */
[-C--:B----4-:R-:W-:Y:S01]  /*1120*/  IMAD R28, R23, R4.reuse, RZ ;  /* 0x00000004171c7224 */ /* 0x090fe200078e02ff */
[----:B------:R-:W-:Y:S01]  /*1130*/  IADD3 R33, P1, P0, R32, R33, R8 ;  /* 0x0000002120217210 */ /* 0x000fe2000783e008 */
[----:B------:R-:W-:Y:S01]  /*1140*/  IMAD.MOV.U32 R23, RZ, RZ, RZ ;  /* 0x000000ffff177224 */ /* 0x000fe200078e00ff */
[----:B------:R-:W1:Y:S01]  /*1150*/  LDC.64 R8, c[0x0][0x598] ;  /* 0x00016600ff087b82 */ /* 0x000e620000000a00 */
[----:B------:R-:W-:Y:S01]  /*1160*/  IMAD.X R37, RZ, RZ, R27, P3 ;  /* 0x000000ffff257224 */ /* 0x000fe200018e061b */
[----:B------:R-:W-:Y:S01]  /*1170*/  SHF.R.S32.HI R32, RZ, 0x1f, R32 ;  /* 0x0000001fff207819 */ /* 0x000fe20000011420 */
[C---:B------:R-:W-:Y:S01]  /*1180*/  IMAD.WIDE.U32 R38, R25.reuse, R4, R22 ;  /* 0x0000000419267225 */ /* 0x040fe200078e0016 */
[----:B------:R-:W-:Y:S02]  /*1190*/  SHF.L.U64.HI R227, R2, 0x5, R3 ;  /* 0x0000000502e37819 */ /* 0x000fe40000010203 */
[----:B------:R-:W-:Y:S01]  /*11a0*/  IADD3.X R31, PT, PT, R32, R31, R7, P1, P0 ;  /* 0x0000001f201f7210 */ /* 0x000fe20000fe0407 */
[C---:B------:R-:W-:Y:S01]  /*11b0*/  IMAD R27, R25.reuse, R5, R28 ;  /* 0x00000005191b7224 */ /* 0x040fe200078e021c */
[----:B------:R-:W-:Y:S01]  /*11c0*/  IADD3 R26, P3, PT, R26, R38, RZ ;  /* 0x000000261a1a7210 */ /* 0x000fe20007f7e0ff */
[C---:B------:R-:W-:Y:S01]  /*11d0*/  IMAD R34, R25.reuse, R3, R34 ;  /* 0x0000000319227224 */ /* 0x040fe200078e0222 */
[----:B------:R-:W-:Y:S01]  /*11e0*/  SHF.R.U32.HI R7, RZ, 0x3, R0 ;  /* 0x00000003ff077819 */ /* 0x000fe20000011600 */
[----:B------:R-:W-:Y:S01]  /*11f0*/  IMAD.WIDE.U32 R40, R25, R2, R36 ;  /* 0x0000000219287225 */ /* 0x000fe200078e0024 */
[----:B------:R-:W-:Y:S01]  /*1200*/  IADD3.X R27, PT, PT, R24, R39, R27, P3, !PT ;  /* 0x00000027181b7210 */ /* 0x000fe20001ffe41b */
[----:B------:R-:W3:Y:S02]  /*1210*/  LDC.64 R36, c[0x0][0x5e8] ;  /* 0x00017a00ff247b82 */ /* 0x000ee40000000a00 */
[----:B------:R-:W-:Y:S01]  /*1220*/  IMAD.SHL.U32 R30, R30, 0x40, RZ ;  /* 0x000000401e1e7824 */ /* 0x000fe200078e00ff */
[----:B------:R-:W-:Y:S01]  /*1230*/  IADD3 R41, PT, PT, R41, R34, RZ ;  /* 0x0000002229297210 */ /* 0x000fe20007ffe0ff */
[----:B------:R-:W-:-:S03]  /*1240*/  IMAD.WIDE.U32 R26, R17, UR18, R26 ;  /* 0x00000012111a7c25 */ /* 0x000fc6000f8e001a */
[C---:B------:R-:W-:Y:S01]  /*1250*/  IADD3 R33, P0, PT, R30.reuse, R33, RZ ;  /* 0x000000211e217210 */ /* 0x040fe20007f1e0ff */
[----:B------:R-:W-:Y:S02]  /*1260*/  IMAD R27, R17, UR19, R27 ;  /* 0x00000013111b7c24 */ /* 0x000fe4000f8e021b */
[----:B--2---:R-:W-:Y:S01]  /*1270*/  IMAD.WIDE R244, R21, 0x4, R244 ;  /* 0x0000000415f47825 */ /* 0x004fe200078e02f4 */
[----:B------:R-:W-:Y:S02]  /*1280*/  LEA.HI.X.SX32 R30, R30, R31, 0x1, P0 ;  /* 0x0000001f1e1e7211 */ /* 0x000fe400000f0eff */
[----:B-----5:R-:W-:Y:S01]  /*1290*/  LEA R250, P0, R33, UR8, 0x2 ;  /* 0x0000000821fa7c11 */ /* 0x020fe2000f8010ff */
[----:B-1----:R-:W-:-:S03]  /*12a0*/  IMAD.WIDE.U32 R40, R17, R8, R40 ;  /* 0x0000000811287225 */ /* 0x002fc600078e0028 */
[----:B------:R-:W-:Y:S01]  /*12b0*/  LEA.HI.X R251, R33, UR9, R30, 0x2, P0 ;  /* 0x0000000921fb7c11 */ /* 0x000fe200080f141e */
[----:B------:R-:W-:Y:S01]  /*12c0*/  IMAD R41, R17, R9, R41 ;  /* 0x0000000911297224 */ /* 0x000fe200078e0229 */
[----:B------:R-:W-:Y:S01]  /*12d0*/  ISETP.GT.AND P0, PT, R19, RZ, PT ;  /* 0x000000ff1300720c */ /* 0x000fe20003f04270 */
[----:B------:R-:W-:-:S04]  /*12e0*/  IMAD.WIDE.U32 R26, R7, R4, R26 ;  /* 0x00000004071a7225 */ /* 0x000fc800078e001a */
[----:B------:R-:W-:Y:S01]  /*12f0*/  IMAD.WIDE.U32 R40, R7, R2, R40 ;  /* 0x0000000207287225 */ /* 0x000fe200078e0028 */
[----:B------:R-:W-:-:S03]  /*1300*/  LEA R242, P3, R26, UR16, 0x1 ;  /* 0x000000101af27c11 */ /* 0x000fc6000f8608ff */
[C---:B------:R-:W-:Y:S01]  /*1310*/  IMAD R8, R7.reuse, R5, R27 ;  /* 0x0000000507087224 */ /* 0x040fe200078e021b */
[----:B------:R-:W-:Y:S01]  /*1320*/  LEA R240, P1, R40, UR10, 0x1 ;  /* 0x0000000a28f07c11 */ /* 0x000fe2000f8208ff */
[----:B------:R-:W-:Y:S01]  /*1330*/  IMAD R9, R7, R3, R41 ;  /* 0x0000000307097224 */ /* 0x000fe200078e0229 */
[----:B------:R-:W-:Y:S01]  /*1340*/  SHF.L.U64.HI R5, R4, 0x5, R5 ;  /* 0x0000000504057819 */ /* 0x000fe20000010205 */
[----:B---3--:R-:W-:Y:S01]  /*1350*/  IMAD.WIDE R228, R29, 0x4, R36 ;  /* 0x000000041de47825 */ /* 0x008fe200078e0224 */
        /* <DEDUP_REMOVED lines=17> */
.L_x_229:
[----:B------:R-:W1:Y:S01]  /*1470*/  LDCU.64 UR22, c[0x0][0x5c0] ;  /* 0x0000b800ff1677ac */ /* 0x000e620008000a00 */
[----:B------:R-:W-:-:S05]  /*1480*/  IADD3 R0, PT, PT, R236, R237, RZ ;  /* 0x000000edec007210 */ /* 0x000fca0007ffe0ff */
[C---:B-1----:R-:W-:Y:S02]  /*1490*/  IMAD R2, R0.reuse, UR23, RZ ;  /* 0x0000001700027c24 */ /* 0x042fe4000f8e02ff */
[----:B------:R-:W-:-:S05]  /*14a0*/  IMAD.WIDE.U32 R4, R0, UR22, RZ ;  /* 0x0000001600047c25 */ /* 0x000fca000f8e00ff */
[----:B------:R-:W-:Y:S02]  /*14b0*/  IADD3 R0, PT, PT, R5, R2, RZ ;  /* 0x0000000205007210 */ /* 0x000fe40007ffe0ff */
[----:B------:R-:W-:Y:S02]  /*14c0*/  MOV R2, R4 ;  /* 0x0000000400027202 */ /* 0x000fe40000000f00 */
.L_x_230:
        /* <DEDUP_REMOVED lines=11> */
.L_x_231:
[----:B------:R-:W1:Y:S01]  /*1580*/  LDCU.64 UR20, c[0x0][0x5c8] ;  /* 0x0000b900ff1477ac */ /* 0x000e620008000a00 */
[----:B------:R-:W-:-:S05]  /*1590*/  IADD3 R236, PT, PT, R236, R237, RZ ;  /* 0x000000edecec7210 */ /* 0x000fca0007ffe0ff */
[C---:B-1----:R-:W-:Y:S02]  /*15a0*/  IMAD R20, R236.reuse, UR21, RZ ;  /* 0x00000015ec147c24 */ /* 0x042fe4000f8e02ff */
[----:B------:R-:W-:-:S05]  /*15b0*/  IMAD.WIDE.U32 R4, R236, UR20, RZ ;  /* 0x00000014ec047c25 */ /* 0x000fca000f8e00ff */
[----:B------:R-:W-:Y:S02]  /*15c0*/  IADD3 R20, PT, PT, R5, R20, RZ ;  /* 0x0000001405147210 */ /* 0x000fe40007ffe0ff */
.L_x_232:
        /* <DEDUP_REMOVED lines=23> */
[C---:B------:R-:W-:Y:S01]  /*1740*/  IMAD R0, R7.reuse, UR23, R5 ;  /* 0x0000001707007c24 */ /* 0x040fe2000f8e0205 */
        /* <DEDUP_REMOVED lines=13> */
.L_x_228:
        /* <DEDUP_REMOVED lines=28> */
.L_x_235:
[----:B------:R2:W-:Y:S04]  /*19e0*/  STS.128 [R225+0x14000], RZ ;  /* 0x014000ffe1007388 */ /* 0x0005e80000000c00 */
[----:B------:R2:W-:Y:S04]  /*19f0*/  STS.128 [R225+0x15000], RZ ;  /* 0x015000ffe1007388 */ /* 0x0005e80000000c00 */
[----:B------:R2:W-:Y:S04]  /*1a00*/  STS.128 [R225+0x16000], RZ ;  /* 0x016000ffe1007388 */ /* 0x0005e80000000c00 */
[----:B------:R2:W-:Y:S02]  /*1a10*/  STS.128 [R225+0x17000], RZ ;  /* 0x017000ffe1007388 */ /* 0x0005e40000000c00 */
.L_x_236:
[----:B------:R-:W-:Y:S05]  /*1a20*/  BSYNC.RECONVERGENT B0 ;  /* 0x0000000000007941 */ /* 0x000fea0003800200 */
.L_x_234:
        /* <DEDUP_REMOVED lines=83> */
.L_x_238:
[----:B------:R4:W-:Y:S04]  /*1f60*/  STS.128 [R225+0x10000], RZ ;  /* 0x010000ffe1007388 */ /* 0x0009e80000000c00 */
[----:B------:R4:W-:Y:S04]  /*1f70*/  STS.128 [R225+0x11000], RZ ;  /* 0x011000ffe1007388 */ /* 0x0009e80000000c00 */
[----:B------:R4:W-:Y:S04]  /*1f80*/  STS.128 [R225+0x12000], RZ ;  /* 0x012000ffe1007388 */ /* 0x0009e80000000c00 */
[----:B------:R4:W-:Y:S02]  /*1f90*/  STS.128 [R225+0x13000], RZ ;  /* 0x013000ffe1007388 */ /* 0x0009e40000000c00 */
.L_x_239:
[----:B------:R-:W-:Y:S05]  /*1fa0*/  BSYNC.RECONVERGENT B0 ;  /* 0x0000000000007941 */ /* 0x000fea0003800200 */
.L_x_237:
[----:B------:R-:W2:Y:S01]  /*1fb0*/  S2R R208, SR_TID.X ;  /* 0x0000000000d07919 */ /* 0x000ea20000002100 */
[C---:B---3--:R-:W-:Y:S01]  /*1fc0*/  IMAD.SHL.U32 R3, R0.reuse, 0x20, RZ ;  /* 0x0000002000037824 */ /* 0x048fe200078e00ff */
[C---:B------:R-:W-:Y:S01]  /*1fd0*/  LOP3.LUT P1, RZ, R0.reuse, 0x4, RZ, 0xc0, !PT ;  /* 0x0000000400ff7812 */ /* 0x040fe2000782c0ff */
[C---:B------:R-:W-:Y:S01]  /*1fe0*/  IMAD.SHL.U32 R218, R0.reuse, 0x40, RZ ;  /* 0x0000004000da7824 */ /* 0x040fe200078e00ff */
[----:B------:R-:W0:Y:S01]  /*1ff0*/  LDGDEPBAR ;  /* 0x00000000000079af */ /* 0x000e220000000000 */
[----:B------:R-:W-:Y:S01]  /*2000*/  LOP3.LUT P0, RZ, R0, 0x2, RZ, 0xc0, !PT ;  /* 0x0000000200ff7812 */ /* 0x000fe2000780c0ff */
[----:B------:R-:W-:Y:S01]  /*2010*/  IMAD.MOV.U32 R216, RZ, RZ, 0x20 ;  /* 0x00000020ffd87424 */ /* 0x000fe200078e00ff */
[----:B------:R-:W-:Y:S01]  /*2020*/  LOP3.LUT R219, R3, 0x200, RZ, 0xc0, !PT ;  /* 0x0000020003db7812 */ /* 0x000fe200078ec0ff */
[----:B------:R-:W-:Y:S01]  /*2030*/  VIADD R10, R10, 0x20 ;  /* 0x000000200a0a7836 */ /* 0x000fe20000000000 */
[C---:B-1----:R-:W-:Y:S01]  /*2040*/  LOP3.LUT R5, R218.reuse, 0x1c0, RZ, 0xc0, !PT ;  /* 0x000001c0da057812 */ /* 0x042fe200078ec0ff */
[----:B------:R-:W1:Y:S01]  /*2050*/  LDC R239, c[0x0][0x44c] ;  /* 0x00011300ffef7b82 */ /* 0x000e620000000800 */
[--C-:B------:R-:W-:Y:S01]  /*2060*/  LOP3.LUT R219, R219, 0x1c00, R6.reuse, 0xf8, !PT ;  /* 0x00001c00dbdb7812 */ /* 0x100fe200078ef806 */
[----:B------:R-:W3:Y:S01]  /*2070*/  LDCU UR8, c[0x0][0x590] ;  /* 0x0000b200ff0877ac */ /* 0x000ee20008000800 */
[----:B------:R-:W-:Y:S01]  /*2080*/  LOP3.LUT R6, R5, 0x38, R6, 0xf8, !PT ;  /* 0x0000003805067812 */ /* 0x000fe200078ef806 */
[----:B------:R-:W-:Y:S01]  /*2090*/  IMAD.MOV.U32 R217, RZ, RZ, 0x40 ;  /* 0x00000040ffd97424 */ /* 0x000fe200078e00ff */
[----:B------:R-:W-:Y:S01]  /*20a0*/  LOP3.LUT R218, R218, 0x200, RZ, 0xc0, !PT ;  /* 0x00000200dada7812 */ /* 0x000fe200078ec0ff */
[----:B------:R-:W-:Y:S01]  /*20b0*/  IMAD.MOV.U32 R246, RZ, RZ, 0x240 ;  /* 0x00000240fff67424 */ /* 0x000fe200078e00ff */
[----:B------:R-:W-:-:S02]  /*20c0*/  LOP3.LUT R8, R6, 0x8, R0, 0x78, !PT ;  /* 0x0000000806087812 */ /* 0x000fc400078e7800 */
[----:B------:R-:W-:Y:S02]  /*20d0*/  CS2R R126, SRZ ;  /* 0x00000000007e7805 */ /* 0x000fe4000001ff00 */
[----:B------:R-:W-:Y:S02]  /*20e0*/  LOP3.LUT R218, R218, 0xc00, R3, 0xf8, !PT ;  /* 0x00000c00dada7812 */ /* 0x000fe400078ef803 */
[----:B------:R-:W-:Y:S02]  /*20f0*/  CS2R R124, SRZ ;  /* 0x00000000007c7805 */ /* 0x000fe4000001ff00 */
[----:B------:R-:W-:Y:S02]  /*2100*/  SHF.R.U32.HI R3, RZ, 0x1, R0 ;  /* 0x00000001ff037819 */ /* 0x000fe40000011600 */
[----:B------:R-:W-:Y:S02]  /*2110*/  CS2R R130, SRZ ;  /* 0x0000000000827805 */ /* 0x000fe4000001ff00 */
[----:B------:R-:W-:-:S02]  /*2120*/  LOP3.LUT R219, R219, R8, RZ, 0xfc, !PT ;  /* 0x00000008dbdb7212 */ /* 0x000fc400078efcff */
[----:B------:R-:W-:Y:S02]  /*2130*/  CS2R R128, SRZ ;  /* 0x0000000000807805 */ /* 0x000fe4000001ff00 */
[----:B------:R-:W-:Y:S02]  /*2140*/  LOP3.LUT R3, R6, 0x8, R3, 0x78, !PT ;  /* 0x0000000806037812 */ /* 0x000fe400078e7803 */
[----:B------:R-:W-:Y:S02]  /*2150*/  CS2R R122, SRZ ;  /* 0x00000000007a7805 */ /* 0x000fe4000001ff00 */
[----:B------:R-:W-:Y:S01]  /*2160*/  LEA R219, R219, UR6, 0x1 ;  /* 0x00000006dbdb7c11 */ /* 0x000fe2000f8e08ff */
        /* <DEDUP_REMOVED lines=83> */
[----:B------:R-:W1:Y:S01]  /*26a0*/  LDCU UR10, c[0x0][0x45c] ;  /* 0x00008b80ff0a77ac */ /* 0x000e620008000800 */
[----:B---3--:R-:W-:Y:S01]  /*26b0*/  USHF.L.U32 UR8, UR8, 0x6, URZ ;  /* 0x0000000608087899 */ /* 0x008fe200080006ff */
[----:B----4-:R-:W-:-:S04]  /*26c0*/  @P2 LOP3.LUT R4, R214, 0x6, RZ, 0xc0, !PT ;  /* 0x00000006d6042812 */ /* 0x010fc800078ec0ff */
[----:B--2---:R-:W-:-:S07]  /*26d0*/  @P2 LOP3.LUT R249, R4, 0x70, R3, 0xf8, !PT ;  /* 0x0000007004f92812 */ /* 0x004fce00078ef803 */
.L_x_242:
[----:B------:R-:W0:Y:S01]  /*26e0*/  LDGDEPBAR ;  /* 0x00000000000079af */ /* 0x000e220000000000 */
[----:B------:R-:W-:Y:S01]  /*26f0*/  @P2 LEA R76, R226, R249, 0x5 ;  /* 0x000000f9e24c2211 */ /* 0x000fe200078e28ff */
[C---:B-----5:R-:W-:Y:S01]  /*2700*/  FMUL.FTZ R83, R233.reuse, 1.4426950216293334961 ;  /* 0x3fb8aa3be9537820 */ /* 0x060fe20000410000 */
[----:B------:R-:W-:Y:S01]  /*2710*/  FSETP.NEU.FTZ.AND P1, PT, R233, -INF , PT ;  /* 0xff800000e900780b */ /* 0x000fe20003f3d000 */
[----:B------:R-:W-:Y:S01]  /*2720*/  FMUL.FTZ R73, R232, 1.4426950216293334961 ;  /* 0x3fb8aa3be8497820 */ /* 0x000fe20000410000 */
[CC--:B------:R-:W-:Y:S02]  /*2730*/  @P2 ISETP.GE.AND P3, PT, R76.reuse, R235.reuse, PT ;  /* 0x000000eb4c00220c */ /* 0x0c0fe40003f66270 */
[----:B------:R-:W-:Y:S02]  /*2740*/  @P2 IADD3 R82, PT, PT, R76, 0x1, RZ ;  /* 0x000000014c522810 */ /* 0x000fe40007ffe0ff */
[----:B------:R-:W-:Y:S02]  /*2750*/  FSEL R83, R83, RZ, P1 ;  /* 0x000000ff53537208 */ /* 0x000fe40000800000 */
[----:B------:R-:W-:Y:S02]  /*2760*/  @P2 ISETP.GE.AND P4, PT, R82, R235, PT ;  /* 0x000000eb5200220c */ /* 0x000fe40003f86270 */
[----:B------:R-:W-:Y:S02]  /*2770*/  FSETP.NEU.FTZ.AND P1, PT, R232, -INF , PT ;  /* 0xff800000e800780b */ /* 0x000fe40003f3d000 */
[----:B------:R-:W-:Y:S02]  /*2780*/  LEA R75, R238, UR4, 0x1 ;  /* 0x00000004ee4b7c11 */ /* 0x000fe4000f8e08ff */
[----:B------:R-:W-:Y:S02]  /*2790*/  FSEL R73, R73, RZ, P1 ;  /* 0x000000ff49497208 */ /* 0x000fe40000800000 */
[----:B------:R-:W-:Y:S02]  /*27a0*/  LEA R221, R213, UR4, 0x1 ;  /* 0x00000004d5dd7c11 */ /* 0x000fe4000f8e08ff */
[----:B------:R-:W-:Y:S02]  /*27b0*/  MOV R231, R229 ;  /* 0x000000e500e77202 */ /* 0x000fe40000000f00 */
[----:B------:R-:W-:Y:S01]  /*27c0*/  SHF.R.U32.HI R200, RZ, 0x1, R208 ;  /* 0x00000001ffc87819 */ /* 0x000fe200000116d0 */
[----:B------:R-:W-:Y:S04]  /*27d0*/  DEPBAR.LE SB0, 0x0 ;  /* 0x000080000000791a */ /* 0x000fe80000000000 */
[----:B------:R-:W-:Y:S06]  /*27e0*/  BAR.SYNC.DEFER_BLOCKING 0x0 ;  /* 0x0000000000007b1d */ /* 0x000fec0000010000 */
[----:B------:R-:W-:Y:S06]  /*27f0*/  LDSM.16.M88.4 R44, [R218] ;  /* 0x00000000da2c783b */ /* 0x000fec0000000200 */
[----:B------:R-:W2:Y:S06]  /*2800*/  LDSM.16.M88.4 R48, [R219+0x10000] ;  /* 0x01000000db30783b */ /* 0x000eac0000000200 */
[----:B------:R-:W-:Y:S06]  /*2810*/  LDSM.16.M88.4 R52, [R215] ;  /* 0x00000000d734783b */ /* 0x000fec0000000200 */
[----:B------:R-:W3:Y:S06]  /*2820*/  LDSM.16.M88.4 R56, [R211+0x10000] ;  /* 0x01000000d338783b */ /* 0x000eec0000000200 */
[----:B------:R-:W-:Y:S06]  /*2830*/  LDSM.16.M88.4 R60, [R217] ;  /* 0x00000000d93c783b */ /* 0x000fec0000000200 */
[----:B------:R-:W4:Y:S01]  /*2840*/  LDSM.16.M88.4 R64, [R210+0x10000] ;  /* 0x01000000d240783b */ /* 0x000f220000000200 */
[C---:B-12---:R-:W-:Y:S08]  /*2850*/  HMMA.16816.F32 R4, R44.reuse, R48, RZ ;  /* 0x000000302c04723c */ /* 0x046ff000000018ff */
[----:B------:R-:W-:Y:S01]  /*2860*/  HMMA.16816.F32 R8, R44, R50, RZ ;  /* 0x000000322c08723c */ /* 0x000fe200000018ff */
[----:B------:R-:W-:Y:S06]  /*2870*/  LDSM.16.M88.4 R44, [R216] ;  /* 0x00000000d82c783b */ /* 0x000fec0000000200 */
[----:B------:R-:W2:Y:S05]  /*2880*/  LDSM.16.M88.4 R48, [R209+0x10000] ;  /* 0x01000000d130783b */ /* 0x000eaa0000000200 */
[C---:B---3--:R-:W-:Y:S08]  /*2890*/  HMMA.16816.F32 R4, R52.reuse, R56, R4 ;  /* 0x000000383404723c */ /* 0x048ff00000001804 */
[----:B------:R-:W-:Y:S01]  /*28a0*/  HMMA.16816.F32 R8, R52, R58, R8 ;  /* 0x0000003a3408723c */ /* 0x000fe20000001808 */
[----:B------:R-:W-:Y:S06]  /*28b0*/  LDSM.16.M88.4 R52, [R218+0x2000] ;  /* 0x00200000da34783b */ /* 0x000fec0000000200 */
[----:B------:R-:W3:Y:S05]  /*28c0*/  LDSM.16.M88.4 R56, [R219+0x11000] ;  /* 0x01100000db38783b */ /* 0x000eea0000000200 */
[C---:B----4-:R-:W-:Y:S08]  /*28d0*/  HMMA.16816.F32 R4, R60.reuse, R64, R4 ;  /* 0x000000403c04723c */ /* 0x050ff00000001804 */
[----:B------:R-:W-:Y:S01]  /*28e0*/  HMMA.16816.F32 R8, R60, R66, R8 ;  /* 0x000000423c08723c */ /* 0x000fe20000001808 */
[----:B------:R-:W-:Y:S06]  /*28f0*/  LDSM.16.M88.4 R60, [R215+0x2000] ;  /* 0x00200000d73c783b */ /* 0x000fec0000000200 */
[----:B------:R-:W4:Y:S05]  /*2900*/  LDSM.16.M88.4 R64, [R211+0x11000] ;  /* 0x01100000d340783b */ /* 0x000f2a0000000200 */
        /* <DEDUP_REMOVED lines=48> */
[----:B-1----:R-:W-:Y:S01]  /*2c10*/  FMUL.FTZ R68, R4, UR11 ;  /* 0x0000000b04447c20 */ /* 0x002fe20008410000 */
[----:B------:R-:W-:Y:S01]  /*2c20*/  FMUL.FTZ R69, R5, UR11 ;  /* 0x0000000b05457c20 */ /* 0x000fe20008410000 */
[----:B------:R-:W-:Y:S01]  /*2c30*/  FMUL.FTZ R70, R6, UR11 ;  /* 0x0000000b06467c20 */ /* 0x000fe20008410000 */
[----:B------:R-:W-:Y:S03]  /*2c40*/  FMUL.FTZ R71, R7, UR11 ;  /* 0x0000000b07477c20 */ /* 0x000fe60008410000 */
[----:B------:R-:W1:Y:S02]  /*2c50*/  MUFU.TANH R68, R68 ;  /* 0x0000004400447308 */ /* 0x000e640000002400 */
[----:B------:R-:W-:Y:S01]  /*2c60*/  FMUL.FTZ R72, R8, UR11 ;  /* 0x0000000b08487c20 */ /* 0x000fe20008410000 */
[----:B------:R-:W-:Y:S01]  /*2c70*/  FMUL.FTZ R74, R9, UR11 ;  /* 0x0000000b094a7c20 */ /* 0x000fe20008410000 */
[----:B------:R-:W-:Y:S01]  /*2c80*/  FMUL.FTZ R78, R10, UR11 ;  /* 0x0000000b0a4e7c20 */ /* 0x000fe20008410000 */
[----:B------:R-:W-:Y:S05]  /*2c90*/  FMUL.FTZ R87, R11, UR11 ;  /* 0x0000000b0b577c20 */ /* 0x000fea0008410000 */
[----:B------:R-:W2:Y:S10]  /*2ca0*/  MUFU.TANH R69, R69 ;  /* 0x0000004500457308 */ /* 0x000eb40000002400 */
[----:B------:R-:W3:Y:S01]  /*2cb0*/  MUFU.TANH R70, R70 ;  /* 0x0000004600467308 */ /* 0x000ee20000002400 */
[-C--:B-1----:R-:W-:Y:S02]  /*2cc0*/  MOV R80, R68.reuse ;  /* 0x0000004400507202 */ /* 0x082fe40000000f00 */
[C---:B------:R-:W-:Y:S01]  /*2cd0*/  @P2 FSEL R80, R68.reuse, -INF , !P3 ;  /* 0xff80000044502808 */ /* 0x040fe20005800000 */
[----:B------:R-:W-:Y:S06]  /*2ce0*/  FFMA.FTZ R68, -R68, R68, 1 ;  /* 0x3f80000044447423 */ /* 0x000fec0000010144 */
[----:B------:R-:W1:Y:S01]  /*2cf0*/  MUFU.TANH R71, R71 ;  /* 0x0000004700477308 */ /* 0x000e620000002400 */
[--C-:B------:R-:W-:Y:S01]  /*2d00*/  FFMA.FTZ R86, R80, UR10, -R83.reuse ;  /* 0x0000000a50567c23 */ /* 0x100fe20008010853 */
[-C--:B--2---:R-:W-:Y:S01]  /*2d10*/  MOV R82, R69.reuse ;  /* 0x0000004500527202 */ /* 0x084fe20000000f00 */
[----:B------:R-:W-:Y:S01]  /*2d20*/  FMUL.FTZ R68, R68, UR11 ;  /* 0x0000000b44447c20 */ /* 0x000fe20008410000 */
[C---:B------:R-:W-:Y:S01]  /*2d30*/  @P2 FSEL R82, R69.reuse, -INF , !P4 ;  /* 0xff80000045522808 */ /* 0x040fe20006000000 */
[----:B------:R-:W-:Y:S05]  /*2d40*/  FFMA.FTZ R69, -R69, R69, 1 ;  /* 0x3f80000045457423 */ /* 0x000fea0000010145 */
[----:B------:R-:W2:Y:S01]  /*2d50*/  MUFU.TANH R72, R72 ;  /* 0x0000004800487308 */ /* 0x000ea20000002400 */
[-C--:B---3--:R-:W-:Y:S01]  /*2d60*/  MOV R80, R70.reuse ;  /* 0x0000004600507202 */ /* 0x088fe20000000f00 */
[----:B------:R-:W-:Y:S01]  /*2d70*/  FFMA.FTZ R85, R82, UR10, -R83 ;  /* 0x0000000a52557c23 */ /* 0x000fe20008010853 */
[C---:B------:R-:W-:Y:S01]  /*2d80*/  @P2 FSEL R80, R70.reuse, -INF , !P3 ;  /* 0xff80000046502808 */ /* 0x040fe20005800000 */
[----:B------:R-:W-:Y:S01]  /*2d90*/  FMUL.FTZ R69, R69, UR11 ;  /* 0x0000000b45457c20 */ /* 0x000fe20008410000 */
[----:B------:R-:W-:Y:S05]  /*2da0*/  FFMA.FTZ R70, -R70, R70, 1 ;  /* 0x3f80000046467423 */ /* 0x000fea0000010146 */
[----:B------:R-:W3:Y:S01]  /*2db0*/  MUFU.TANH R74, R74 ;  /* 0x0000004a004a7308 */ /* 0x000ee20000002400 */
[--C-:B------:R-:W-:Y:S01]  /*2dc0*/  FFMA.FTZ R82, R80, UR10, -R73.reuse ;  /* 0x0000000a50527c23 */ /* 0x100fe20008010849 */
[----:B------:R-:W-:Y:S01]  /*2dd0*/  @P2 IADD3 R80, PT, PT, R76, 0x8, RZ ;  /* 0x000000084c502810 */ /* 0x000fe20007ffe0ff */
[----:B------:R-:W-:Y:S01]  /*2de0*/  FMUL.FTZ R70, R70, UR11 ;  /* 0x0000000b46467c20 */ /* 0x000fe20008410000 */
[----:B------:R-:W-:Y:S02]  /*2df0*/  @P2 IADD3 R76, PT, PT, R76, 0x9, RZ ;  /* 0x000000094c4c2810 */ /* 0x000fe40007ffe0ff */
[-C--:B------:R-:W-:Y:S04]  /*2e00*/  @P2 ISETP.GE.AND P1, PT, R80, R235.reuse, PT ;  /* 0x000000eb5000220c */ /* 0x080fe80003f26270 */
[----:B------:R-:W4:Y:S01]  /*2e10*/  MUFU.TANH R78, R78 ;  /* 0x0000004e004e7308 */ /* 0x000f220000002400 */
[----:B------:R-:W-:Y:S02]  /*2e20*/  @P2 ISETP.GE.AND P3, PT, R76, R235, PT ;  /* 0x000000eb4c00220c */ /* 0x000fe40003f66270 */
[-C--:B-1----:R-:W-:Y:S02]  /*2e30*/  MOV R84, R71.reuse ;  /* 0x0000004700547202 */ /* 0x082fe40000000f00 */
[----:B--2---:R-:W-:Y:S02]  /*2e40*/  MOV R80, R72 ;  /* 0x0000004800507202 */ /* 0x004fe40000000f00 */
[C---:B------:R-:W-:Y:S03]  /*2e50*/  @P2 FSEL R84, R71.reuse, -INF , !P4 ;  /* 0xff80000047542808 */ /* 0x040fe60006000000 */
[----:B------:R-:W1:Y:S01]  /*2e60*/  MUFU.TANH R87, R87 ;  /* 0x0000005700577308 */ /* 0x000e620000002400 */
[----:B------:R-:W-:Y:S01]  /*2e70*/  @P2 FSEL R80, R72, -INF , !P1 ;  /* 0xff80000048502808 */ /* 0x000fe20004800000 */
[----:B---3--:R-:W-:Y:S01]  /*2e80*/  IMAD.MOV.U32 R76, RZ, RZ, R74 ;  /* 0x000000ffff4c7224 */ /* 0x008fe200078e004a */
[----:B------:R-:W-:Y:S01]  /*2e90*/  @P2 FSEL R76, R74, -INF , !P3 ;  /* 0xff8000004a4c2808 */ /* 0x000fe20005800000 */
[----:B------:R-:W-:Y:S01]  /*2ea0*/  FFMA.FTZ R81, R84, UR10, -R73 ;  /* 0x0000000a54517c23 */ /* 0x000fe20008010849 */
[----:B------:R-:W-:Y:S01]  /*2eb0*/  FFMA.FTZ R71, -R71, R71, 1 ;  /* 0x3f80000047477423 */ /* 0x000fe20000010147 */
[--C-:B------:R-:W-:Y:S01]  /*2ec0*/  FFMA.FTZ R84, R80, UR10, -R83.reuse ;  /* 0x0000000a50547c23 */ /* 0x100fe20008010853 */
[----:B------:R-:W-:Y:S01]  /*2ed0*/  FFMA.FTZ R74, -R74, R74, 1 ;  /* 0x3f8000004a4a7423 */ /* 0x000fe2000001014a */
[----:B------:R-:W-:Y:S01]  /*2ee0*/  FFMA.FTZ R83, R76, UR10, -R83 ;  /* 0x0000000a4c537c23 */ /* 0x000fe20008010853 */
[----:B----4-:R-:W-:Y:S01]  /*2ef0*/  MOV R88, R78 ;  /* 0x0000004e00587202 */ /* 0x010fe20000000f00 */
[----:B------:R-:W-:Y:S01]  /*2f00*/  MUFU.EX2 R86, R86 ;  /* 0x0000005600567308 */ /* 0x000fe20000000800 */
[----:B------:R-:W-:Y:S01]  /*2f10*/  @P2 FSEL R88, R78, -INF , !P1 ;  /* 0xff8000004e582808 */ /* 0x000fe20004800000 */
[----:B------:R-:W-:Y:S01]  /*2f20*/  FFMA.FTZ R72, -R72, R72, 1 ;  /* 0x3f80000048487423 */ /* 0x000fe20000010148 */
[----:B------:R-:W-:Y:S01]  /*2f30*/  LEA R90, P1, R224, R230, 0x2 ;  /* 0x000000e6e05a7211 */ /* 0x000fe200078210ff */
[----:B------:R-:W-:Y:S02]  /*2f40*/  FFMA.FTZ R78, -R78, R78, 1 ;  /* 0x3f8000004e4e7423 */ /* 0x000fe4000001014e */
[--C-:B------:R-:W-:Y:S01]  /*2f50*/  FFMA.FTZ R80, R88, UR10, -R73.reuse ;  /* 0x0000000a58507c23 */ /* 0x100fe20008010849 */
[----:B-1----:R-:W-:Y:S03]  /*2f60*/  MOV R76, R87 ;  /* 0x00000057004c7202 */ /* 0x002fe60000000f00 */
[----:B------:R-:W1:Y:S01]  /*2f70*/  MUFU.EX2 R85, R85 ;  /* 0x0000005500557308 */ /* 0x000e620000000800 */
[C---:B------:R-:W-:Y:S01]  /*2f80*/  @P2 FSEL R76, R87.reuse, -INF , !P3 ;  /* 0xff800000574c2808 */ /* 0x040fe20005800000 */
[----:B------:R-:W-:Y:S01]  /*2f90*/  FMUL.FTZ R72, R72, UR11 ;  /* 0x0000000b48487c20 */ /* 0x000fe20008410000 */
[----:B------:R-:W-:Y:S01]  /*2fa0*/  LEA.HI.X R91, R224, R231, RZ, 0x2, P1 ;  /* 0x000000e7e05b7211 */ /* 0x000fe200008f14ff */
[----:B------:R-:W-:Y:S01]  /*2fb0*/  FMUL.FTZ R78, R78, UR11 ;  /* 0x0000000b4e4e7c20 */ /* 0x000fe20008410000 */
[----:B------:R-:W-:Y:S01]  /*2fc0*/  FFMA.FTZ R87, -R87, R87, 1 ;  /* 0x3f80000057577423 */ /* 0x000fe20000010157 */
[----:B------:R-:W-:Y:S01]  /*2fd0*/  FFMA.FTZ R73, R76, UR10, -R73 ;  /* 0x0000000a4c497c23 */ /* 0x000fe20008010849 */
[----:B------:R-:W-:Y:S03]  /*2fe0*/  LEA R76, R238, UR27, 0x1 ;  /* 0x0000001bee4c7c11 */ /* 0x000fe6000f8e08ff */
[----:B------:R-:W-:Y:S01]  /*2ff0*/  MUFU.EX2 R82, R82 ;  /* 0x0000005200527308 */ /* 0x000fe20000000800 */
[----:B------:R-:W-:Y:S01]  /*3000*/  FMUL.FTZ R87, R87, UR11 ;  /* 0x0000000b57577c20 */ /* 0x000fe20008410000 */
[----:B------:R-:W-:Y:S02]  /*3010*/  ISETP.NE.AND P1, PT, R234, RZ, PT ;  /* 0x000000ffea00720c */ /* 0x000fe40003f25270 */
[C---:B------:R-:W-:Y:S06]  /*3020*/  IADD3 R77, PT, PT, R76.reuse, -R247, RZ ;  /* 0x800000f74c4d7210 */ /* 0x040fec0007ffe0ff */
[----:B------:R-:W2:Y:S01]  /*3030*/  MUFU.EX2 R81, R81 ;  /* 0x0000005100517308 */ /* 0x000ea20000000800 */
[----:B-1----:R-:W-:Y:S05]  /*3040*/  F2FP.F16.F32.PACK_AB R94, R85, R86 ;  /* 0x00000056555e723e */ /* 0x002fea00000000ff */
[----:B------:R-:W-:Y:S04]  /*3050*/  STS [R75+0x15000], R94 ;  /* 0x0150005e4b007388 */ /* 0x000fe80000000800 */
[----:B------:R1:W-:Y:S10]  /*3060*/  MUFU.EX2 R79, R73 ;  /* 0x00000049004f7308 */ /* 0x0003f40000000800 */
[----:B------:R-:W-:Y:S01]  /*3070*/  MUFU.EX2 R84, R84 ;  /* 0x0000005400547308 */ /* 0x000fe20000000800 */
[----:B--2---:R-:W-:Y:S09]  /*3080*/  F2FP.F16.F32.PACK_AB R92, R81, R82 ;  /* 0x00000052515c723e */ /* 0x004ff200000000ff */
[----:B------:R-:W2:Y:S01]  /*3090*/  MUFU.EX2 R83, R83 ;  /* 0x0000005300537308 */ /* 0x000ea20000000800 */
[----:B-1----:R-:W-:Y:S01]  /*30a0*/  IADD3 R73, PT, PT, R76, R246, RZ ;  /* 0x000000f64c497210 */ /* 0x002fe20007ffe0ff */
[----:B------:R-:W-:Y:S04]  /*30b0*/  IMAD.IADD R76, R246, 0x1, R77 ;  /* 0x00000001f64c7824 */ /* 0x000fe800078e024d */
[----:B------:R-:W-:Y:S04]  /*30c0*/  STS [R73], R92 ;  /* 0x0000005c49007388 */ /* 0x000fe80000000800 */
[----:B------:R-:W1:Y:S01]  /*30d0*/  MUFU.EX2 R80, R80 ;  /* 0x0000005000507308 */ /* 0x000e620000000800 */
[----:B--2---:R-:W-:Y:S05]  /*30e0*/  F2FP.F16.F32.PACK_AB R88, R83, R84 ;  /* 0x000000545358723e */ /* 0x004fea00000000ff */
[----:B------:R2:W-:Y:S01]  /*30f0*/  STS [R77+0x10], R88 ;  /* 0x000010584d007388 */ /* 0x0005e20000000800 */
[----:B-1----:R-:W-:Y:S05]  /*3100*/  F2FP.F16.F32.PACK_AB R89, R79, R80 ;  /* 0x000000504f59723e */ /* 0x002fea00000000ff */
[----:B------:R1:W-:Y:S06]  /*3110*/  STS [R76+0x10], R89 ;  /* 0x000010594c007388 */ /* 0x0003ec0000000800 */
[----:B------:R-:W3:Y:S06]  /*3120*/  LDSM.16.M88.4 R44, [R218+0x8000] ;  /* 0x00800000da2c783b */ /* 0x000eec0000000200 */
[----:B------:R-:W4:Y:S06]  /*3130*/  LDSM.16.M88.4 R48, [R215+0x8000] ;  /* 0x00800000d730783b */ /* 0x000f2c0000000200 */
[----:B------:R-:W4:Y:S06]  /*3140*/  LDSM.16.M88.4 R52, [R217+0x8000] ;  /* 0x00800000d934783b */ /* 0x000f2c0000000200 */
[----:B--2---:R-:W2:Y:S06]  /*3150*/  LDG.E R88, desc[UR28][R90.64] ;  /* 0x0000001c5a587981 */ /* 0x004eac000c1e1900 */
[----:B-1----:R2:W2:Y:S01]  /*3160*/  LDG.E R89, desc[UR28][R90.64+0x20] ;  /* 0x0000201c5a597981 */ /* 0x0024a2000c1e1900 */
[C---:B---3--:R-:W-:Y:S08]  /*3170*/  HMMA.16816.F32 R4, R44.reuse, R132, RZ ;  /* 0x000000842c04723c */ /* 0x048ff000000018ff */
[----:B------:R-:W-:Y:S01]  /*3180*/  HMMA.16816.F32 R8, R44, R134, RZ ;  /* 0x000000862c08723c */ /* 0x000fe200000018ff */
[----:B------:R-:W1:Y:S11]  /*3190*/  LDSM.16.M88.4 R44, [R216+0x8000] ;  /* 0x00800000d82c783b */ /* 0x000e760000000200 */
[C---:B----4-:R-:W-:Y:S08]  /*31a0*/  HMMA.16816.F32 R4, R48.reuse, R136, R4 ;  /* 0x000000883004723c */ /* 0x050ff00000001804 */
[----:B------:R-:W-:Y:S01]  /*31b0*/  HMMA.16816.F32 R8, R48, R138, R8 ;  /* 0x0000008a3008723c */ /* 0x000fe20000001808 */
[----:B------:R-:W3:Y:S11]  /*31c0*/  LDSM.16.M88.4 R48, [R218+0xa000] ;  /* 0x00a00000da30783b */ /* 0x000ef60000000200 */
[C---:B------:R-:W-:Y:S08]  /*31d0*/  HMMA.16816.F32 R4, R52.reuse, R140, R4 ;  /* 0x0000008c3404723c */ /* 0x040ff00000001804 */
[----:B------:R-:W-:Y:S01]  /*31e0*/  HMMA.16816.F32 R8, R52, R142, R8 ;  /* 0x0000008e3408723c */ /* 0x000fe20000001808 */
[----:B------:R-:W4:Y:S11]  /*31f0*/  LDSM.16.M88.4 R52, [R215+0xa000] ;  /* 0x00a00000d734783b */ /* 0x000f360000000200 */
[C---:B-1----:R-:W-:Y:S08]  /*3200*/  HMMA.16816.F32 R4, R44.reuse, R144, R4 ;  /* 0x000000902c04723c */ /* 0x042ff00000001804 */
[----:B------:R-:W-:Y:S01]  /*3210*/  HMMA.16816.F32 R8, R44, R146, R8 ;  /* 0x000000922c08723c */ /* 0x000fe20000001808 */
[----:B------:R-:W1:Y:S11]  /*3220*/  LDSM.16.M88.4 R44, [R217+0xa000] ;  /* 0x00a00000d92c783b */ /* 0x000e760000000200 */
[C---:B---3--:R-:W-:Y:S08]  /*3230*/  HMMA.16816.F32 R4, R48.reuse, R148, R4 ;  /* 0x000000943004723c */ /* 0x048ff00000001804 */
[----:B------:R-:W-:Y:S01]  /*3240*/  HMMA.16816.F32 R8, R48, R150, R8 ;  /* 0x000000963008723c */ /* 0x000fe20000001808 */
[----:B------:R-:W3:Y:S11]  /*3250*/  LDSM.16.M88.4 R48, [R216+0xa000] ;  /* 0x00a00000d830783b */ /* 0x000ef60000000200 */
[C---:B----4-:R-:W-:Y:S08]  /*3260*/  HMMA.16816.F32 R4, R52.reuse, R152, R4 ;  /* 0x000000983404723c */ /* 0x050ff00000001804 */
        /* <DEDUP_REMOVED lines=24> */
[----:B------:R-:W-:Y:S11]  /*33f0*/  HMMA.16816.F32 R8, R48, R186, R8 ;  /* 0x000000ba3008723c */ /* 0x000ff60000001808 */
[----:B------:R-:W-:Y:S01]  /*3400*/  @!UPT UIADD3 URZ, UPT, UPT, URZ, URZ, URZ ;  /* 0x000000fffffff290 */ /* 0x000fe2000fffe0ff */
[C---:B----4-:R-:W-:Y:S08]  /*3410*/  HMMA.16816.F32 R4, R52.reuse, R188, R4 ;  /* 0x000000bc3404723c */ /* 0x050ff00000001804 */
[----:B------:R-:W-:Y:S11]  /*3420*/  HMMA.16816.F32 R8, R52, R190, R8 ;  /* 0x000000be3408723c */ /* 0x000ff60000001808 */
[----:B------:R-:W-:Y:S01]  /*3430*/  @!UPT UIADD3 URZ, UPT, UPT, URZ, URZ, URZ ;  /* 0x000000fffffff290 */ /* 0x000fe2000fffe0ff */
[C---:B-1----:R-:W-:Y:S08]  /*3440*/  HMMA.16816.F32 R4, R44.reuse, R192, R4 ;  /* 0x000000c02c04723c */ /* 0x042ff00000001804 */
[----:B------:R-:W-:Y:S11]  /*3450*/  HMMA.16816.F32 R8, R44, R194, R8 ;  /* 0x000000c22c08723c */ /* 0x000ff60000001808 */
[C---:B--2---:R-:W-:Y:S01]  /*3460*/  FADD.FTZ R91, -R88.reuse, R4 ;  /* 0x00000004585b7221 */ /* 0x044fe20000010100 */
[----:B------:R-:W-:Y:S03]  /*3470*/  FADD.FTZ R90, -R88, R5 ;  /* 0x00000005585a7221 */ /* 0x000fe60000010100 */
[----:B------:R-:W-:Y:S01]  /*3480*/  FMUL.FTZ R91, R86, R91 ;  /* 0x0000005b565b7220 */ /* 0x000fe20000410000 */
[----:B------:R-:W-:Y:S01]  /*3490*/  FMUL.FTZ R90, R85, R90 ;  /* 0x0000005a555a7220 */ /* 0x000fe20000410000 */
[----:B------:R-:W-:Y:S02]  /*34a0*/  FADD.FTZ R85, -R89, R6 ;  /* 0x0000000659557221 */ /* 0x000fe40000010100 */
[C---:B------:R-:W-:Y:S01]  /*34b0*/  FADD.FTZ R93, -R88.reuse, R8 ;  /* 0x00000008585d7221 */ /* 0x040fe20000010100 */
[----:B------:R-:W-:Y:S01]  /*34c0*/  FADD.FTZ R88, -R88, R9 ;  /* 0x0000000958587221 */ /* 0x000fe20000010100 */
[----:B------:R-:W-:Y:S01]  /*34d0*/  FMUL.FTZ R69, R90, R69 ;  /* 0x000000455a457220 */ /* 0x000fe20000410000 */
[----:B------:R-:W-:Y:S01]  /*34e0*/  FMUL.FTZ R85, R82, R85 ;  /* 0x0000005552557220 */ /* 0x000fe20000410000 */
[----:B------:R-:W-:Y:S01]  /*34f0*/  FMUL.FTZ R93, R84, R93 ;  /* 0x0000005d545d7220 */ /* 0x000fe20000410000 */
[----:B------:R-:W-:Y:S01]  /*3500*/  FMUL.FTZ R88, R83, R88 ;  /* 0x0000005853587220 */ /* 0x000fe20000410000 */
[----:B------:R-:W-:Y:S01]  /*3510*/  FMUL.FTZ R83, R74, UR11 ;  /* 0x0000000b4a537c20 */ /* 0x000fe20008410000 */
[C---:B------:R-:W-:Y:S01]  /*3520*/  FADD.FTZ R84, -R89.reuse, R11 ;  /* 0x0000000b59547221 */ /* 0x040fe20000010100 */
[----:B------:R-:W-:Y:S01]  /*3530*/  FADD.FTZ R74, -R89, R7 ;  /* 0x00000007594a7221 */ /* 0x000fe20000010100 */
[----:B------:R-:W-:Y:S01]  /*3540*/  FMUL.FTZ R68, R91, R68 ;  /* 0x000000445b447220 */ /* 0x000fe20000410000 */
[----:B------:R-:W-:Y:S01]  /*3550*/  FMUL.FTZ R70, R85, R70 ;  /* 0x0000004655467220 */ /* 0x000fe20000410000 */
[----:B------:R-:W-:Y:S01]  /*3560*/  FMUL.FTZ R84, R79, R84 ;  /* 0x000000544f547220 */ /* 0x000fe20000410000 */
[----:B------:R-:W-:Y:S01]  /*3570*/  FMUL.FTZ R74, R81, R74 ;  /* 0x0000004a514a7220 */ /* 0x000fe20000410000 */
[----:B------:R-:W-:Y:S01]  /*3580*/  FMUL.FTZ R79, R71, UR11 ;  /* 0x0000000b474f7c20 */ /* 0x000fe20008410000 */
[----:B------:R-:W-:Y:S01]  /*3590*/  FADD.FTZ R91, -R89, R10 ;  /* 0x0000000a595b7221 */ /* 0x000fe20000010100 */
[----:B------:R-:W-:Y:S01]  /*35a0*/  F2FP.F16.F32.PACK_AB R68, R69, R68 ;  /* 0x000000444544723e */ /* 0x000fe200000000ff */
[----:B------:R-:W-:Y:S01]  /*35b0*/  FMUL.FTZ R72, R93, R72 ;  /* 0x000000485d487220 */ /* 0x000fe20000410000 */
[----:B------:R-:W-:Y:S01]  /*35c0*/  FMUL.FTZ R79, R74, R79 ;  /* 0x0000004f4a4f7220 */ /* 0x000fe20000410000 */
[----:B------:R-:W-:Y:S01]  /*35d0*/  FMUL.FTZ R83, R88, R83 ;  /* 0x0000005358537220 */ /* 0x000fe20000410000 */
[----:B------:R-:W-:Y:S01]  /*35e0*/  FMUL.FTZ R91, R80, R91 ;  /* 0x0000005b505b7220 */ /* 0x000fe20000410000 */
[----:B------:R-:W-:Y:S01]  /*35f0*/  STS [R75+0x14000], R68 ;  /* 0x014000444b007388 */ /* 0x000fe20000000800 */
[----:B------:R-:W-:Y:S01]  /*3600*/  FMUL.FTZ R87, R84, R87 ;  /* 0x0000005754577220 */ /* 0x000fe20000410000 */
[----:B------:R-:W-:Y:S01]  /*3610*/  F2FP.F16.F32.PACK_AB R74, R79, R70 ;  /* 0x000000464f4a723e */ /* 0x000fe200000000ff */
[----:B------:R-:W-:Y:S01]  /*3620*/  FMUL.FTZ R78, R91, R78 ;  /* 0x0000004e5b4e7220 */ /* 0x000fe20000410000 */
[----:B------:R-:W-:Y:S02]  /*3630*/  F2FP.F16.F32.PACK_AB R80, R83, R72 ;  /* 0x000000485350723e */ /* 0x000fe400000000ff */
[----:B------:R-:W-:Y:S01]  /*3640*/  LEA R71, R213, UR27, 0x1 ;  /* 0x0000001bd5477c11 */ /* 0x000fe2000f8e08ff */
[----:B------:R-:W-:Y:S01]  /*3650*/  STS [R73+-0x1000], R74 ;  /* 0xfff0004a49007388 */ /* 0x000fe20000000800 */
[----:B------:R-:W-:Y:S02]  /*3660*/  F2FP.F16.F32.PACK_AB R79, R87, R78 ;  /* 0x0000004e574f723e */ /* 0x000fe400000000ff */
[C---:B------:R-:W-:Y:S03]  /*3670*/  IADD3 R88, PT, PT, R71.reuse, 0x20, RZ ;  /* 0x0000002047587810 */ /* 0x040fe60007ffe0ff */
[----:B------:R-:W-:Y:S01]  /*3680*/  STS [R77+-0xff0], R80 ;  /* 0xfff010504d007388 */ /* 0x000fe20000000800 */
[----:B------:R-:W-:Y:S05]  /*3690*/  @P0 IADD3 R88, PT, PT, R71, -0x20, RZ ;  /* 0xffffffe047580810 */ /* 0x000fea0007ffe0ff */
        /* <DEDUP_REMOVED lines=46> */
[----:B------:R-:W-:Y:S02]  /*3980*/  SHF.L.U32 R50, R208, 0x6, RZ ;  /* 0x00000006d0327819 */ /* 0x000fe400000006ff */
[----:B------:R-:W-:Y:S01]  /*3990*/  LOP3.LUT R51, R49, 0x38, R212, 0x78, !PT ;  /* 0x0000003831337812 */ /* 0x000fe200078e78d4 */
        /* <DEDUP_REMOVED lines=10> */
[----:B------:R-:W-:Y:S02]  /*3a40*/  LEA R200, R200, R49, 0x1 ;  /* 0x00000031c8c87211 */ /* 0x000fe400078e08ff */
[----:B------:R-:W-:Y:S03]  /*3a50*/  LEA R222, R222, UR4, 0x1 ;  /* 0x00000004dede7c11 */ /* 0x000fe6000f8e08ff */
        /* <DEDUP_REMOVED lines=24> */
.L_x_240:
        /* <DEDUP_REMOVED lines=306> */
.L_x_241:
        /* <DEDUP_REMOVED lines=122> */
.L_x_243:
[----:B------:R-:W3:Y:S01]  /*56a0*/  LDCU.64 UR18, c[0x0][0x5c0] ;  /* 0x0000b800ff1277ac */ /* 0x000ee20008000a00 */
[----:B--2---:R-:W-:-:S05]  /*56b0*/  IADD3 R42, PT, PT, R236, R237, RZ ;  /* 0x000000edec2a7210 */ /* 0x004fca0007ffe0ff */
[C---:B---3--:R-:W-:Y:S02]  /*56c0*/  IMAD R8, R42.reuse, UR19, RZ ;  /* 0x000000132a087c24 */ /* 0x048fe4000f8e02ff */
[----:B------:R-:W-:-:S05]  /*56d0*/  IMAD.WIDE.U32 R42, R42, UR18, RZ ;  /* 0x000000122a2a7c25 */ /* 0x000fca000f8e00ff */
[----:B------:R-:W-:Y:S02]  /*56e0*/  IADD3 R8, PT, PT, R43, R8, RZ ;  /* 0x000000082b087210 */ /* 0x000fe40007ffe0ff */
.L_x_244:
        /* <DEDUP_REMOVED lines=11> */
.L_x_245:
[----:B------:R-:W1:Y:S01]  /*57a0*/  LDCU.64 UR16, c[0x0][0x5c8] ;  /* 0x0000b900ff1077ac */ /* 0x000e620008000a00 */
[----:B------:R-:W-:-:S05]  /*57b0*/  IADD3 R24, PT, PT, R236, R237, RZ ;  /* 0x000000edec187210 */ /* 0x000fca0007ffe0ff */
[C---:B-1----:R-:W-:Y:S02]  /*57c0*/  IMAD R7, R24.reuse, UR17, RZ ;  /* 0x0000001118077c24 */ /* 0x042fe4000f8e02ff */
[----:B------:R-:W-:-:S05]  /*57d0*/  IMAD.WIDE.U32 R24, R24, UR16, RZ ;  /* 0x0000001018187c25 */ /* 0x000fca000f8e00ff */
[----:B------:R-:W-:Y:S02]  /*57e0*/  IADD3 R7, PT, PT, R25, R7, RZ ;  /* 0x0000000719077210 */ /* 0x000fe40007ffe0ff */
.L_x_246:
        /* <DEDUP_REMOVED lines=53> */
.L_x_233:
[----:B------:R-:W-:Y:S05]  /*5b40*/  BSYNC.RECONVERGENT B1 ;  /* 0x0000000000017941 */ /* 0x000fea0003800200 */
.L_x_217:
        /* <DEDUP_REMOVED lines=11> */
.L_x_248:
        /* <DEDUP_REMOVED lines=16> */
.L_x_2489:


//--------------------- .text._ZN5flash44flash_bwd_dq_dk_dv_loop_seqk_parallel_kernelI23Flash_bwd_kernel_traitsILi256ELi64ELi32ELi8ELi4ELi1ELi2ELb1ELb1EN7cutlass6half_tE19Flash_kernel_traitsILi256ELi64ELi32ELi8ES3_EELb0ELb0ELb0ELb1ELb0ELb0ELb0EEEvNS_16Flash_bwd_paramsE --------------------------
	.section	.text._ZN5flash44flash_bwd_dq_dk_dv_loop_seqk_parallel_kernelI23Flash_bwd_kernel_traitsILi256ELi64ELi32ELi8ELi4ELi1ELi2ELb1ELb1EN7cutlass6half_tE19Flash_kernel_traitsILi256ELi64ELi32ELi8ES3_EELb0ELb0ELb0ELb1ELb0ELb0ELb0EEEvNS_16Flash_bwd_paramsE,"ax",@progbits
	.align	128
        .global         _ZN5flash44flash_bwd_dq_dk_dv_loop_seqk_parallel_kernelI23Flash_bwd_kernel_traitsILi256ELi64ELi32ELi8ELi4ELi1ELi2ELb1ELb1EN7cutlass6half_tE19Flash_kernel_traitsILi256ELi64ELi32ELi8ES3_EELb0ELb0ELb0ELb1ELb0ELb0ELb0EEEvNS_16Flash_bwd_paramsE
        .type           _ZN5flash44flash_bwd_dq_dk_dv_loop_seqk_parallel_kernelI23Flash_bwd_kernel_traitsILi256ELi64ELi32ELi8ELi4ELi1ELi2ELb1ELb1EN7cutlass6half_tE19Flash_kernel_traitsILi256ELi64ELi32ELi8ES3_EELb0ELb0ELb0ELb1ELb0ELb0ELb0EEEvNS_16Flash_bwd_paramsE,@function
        .size           _ZN5flash44flash_bwd_dq_dk_dv_loop_seqk_parallel_kernelI23Flash_bwd_kernel_traitsILi256ELi64ELi32ELi8ELi4ELi1ELi2ELb1ELb1EN7cutlass6half_tE19Flash_kernel_traitsILi256ELi64ELi32ELi8ES3_EELb0ELb0ELb0ELb1ELb0ELb0ELb0EEEvNS_16Flash_bwd_paramsE,(.L_x_2490 - _ZN5flash44flash_bwd_dq_dk_dv_loop_seqk_parallel_kernelI23Flash_bwd_kernel_traitsILi256ELi64ELi32ELi8ELi4ELi1ELi2ELb1ELb1EN7cutlass6half_tE19Flash_kernel_traitsILi256ELi64ELi32ELi8ES3_EELb0ELb0ELb0ELb1ELb0ELb0ELb0EEEvNS_16Flash_bwd_paramsE)
        .other          _ZN5flash44flash_bwd_dq_dk_dv_loop_seqk_parallel_kernelI23Flash_bwd_kernel_traitsILi256ELi64ELi32ELi8ELi4ELi1ELi2ELb1ELb1EN7cutlass6half_tE19Flash_kernel_traitsILi256ELi64ELi32ELi8ES3_EELb0ELb0ELb0ELb1ELb0ELb0ELb0EEEvNS_16Flash_bwd_paramsE,@"STO_CUDA_ENTRY STV_DEFAULT"
_ZN5flash44flash_bwd_dq_dk_dv_loop_seqk_parallel_kernelI23Flash_bwd_kernel_traitsILi256ELi64ELi32ELi8ELi4ELi1ELi2ELb1ELb1EN7cutlass6half_tE19Flash_kernel_traitsILi256ELi64ELi32ELi8ES3_EELb0ELb0ELb0ELb1ELb0ELb0ELb0EEEvNS_16Flash_bwd_paramsE:
.text._ZN5flash44flash_bwd_dq_dk_dv_loop_seqk_parallel_kernelI23Flash_bwd_kernel_traitsILi256ELi64ELi32ELi8ELi4ELi1ELi2ELb1ELb1EN7cutlass6half_tE19Flash_kernel_traitsILi256ELi64ELi32ELi8ES3_EELb0ELb0ELb0ELb1ELb0ELb0ELb0EEEvNS_16Flash_bwd_paramsE:
        /* <DEDUP_REMOVED lines=11> */
[----:B------:R-:W1:Y:S01]  /*00b0*/  LDCU.64 UR10, c[0x0][0x468] ;  /* 0x00008d00ff0a77ac */ /* 0x000e620008000a00 */
[----:B------:R-:W2:Y:S06]  /*00c0*/  LDCU.64 UR8, c[0x0][0x460] ;  /* 0x00008c00ff0877ac */ /* 0x000eac0008000a00 */
[----:B------:R-:W3:Y:S01]  /*00d0*/  S2UR UR22, SR_CgaCtaId ;  /* 0x00000000001679c3 */ /* 0x000ee20000008800 */
[----:B------:R-:W4:Y:S01]  /*00e0*/  LDCU.U8 UR12, c[0x0][0x532] ;  /* 0x0000a640ff0c77ac */ /* 0x000f220008000000 */
[----:B------:R-:W5:Y:S06]  /*00f0*/  LDCU.64 UR6, c[0x0][0x468] ;  /* 0x00008d00ff0677ac */ /* 0x000f6c0008000a00 */
[----:B------:R-:W3:Y:S01]  /*0100*/  S2UR UR21, SR_CgaCtaId ;  /* 0x00000000001579c3 */ /* 0x000ee20000008800 */
[----:B------:R-:W3:Y:S01]  /*0110*/  LDCU.64 UR40, c[0x0][0x358] ;  /* 0x00006b00ff2877ac */ /* 0x000ee20008000a00 */
[----:B------:R-:W3:Y:S06]  /*0120*/  LDCU.64 UR36, c[0x0][0x460] ;  /* 0x00008c00ff2477ac */ /* 0x000eec0008000a00 */
[----:B------:R-:W3:Y:S01]  /*0130*/  S2UR UR30, SR_CTAID.Z ;  /* 0x00000000001e79c3 */ /* 0x000ee20000002700 */
[----:B-1----:R-:W-:-:S02]  /*0140*/  ULEA UR5, UP0, UR38, UR10, 0x2 ;  /* 0x0000000a26057291 */ /* 0x002fc4000f8010ff */
[----:B--2---:R-:W-:Y:S02]  /*0150*/  UISETP.NE.U32.AND UP1, UPT, UR8, URZ, UPT ;  /* 0x000000ff0800728c */ /* 0x004fe4000bf25070 */
[----:B------:R-:W-:Y:S02]  /*0160*/  ULEA.HI.X UR4, UR38, UR11, URZ, 0x2, UP0 ;  /* 0x0000000b26047291 */ /* 0x000fe400080f14ff */
[----:B------:R-:W-:Y:S01]  /*0170*/  UISETP.NE.U32.AND UP0, UPT, UR8, URZ, UPT ;  /* 0x000000ff0800728c */ /* 0x000fe2000bf05070 */
[----:B------:R-:W1:Y:S01]  /*0180*/  S2UR UR23, SR_CTAID.Y ;  /* 0x00000000001779c3 */ /* 0x000e620000002600 */
[----:B------:R-:W-:Y:S01]  /*0190*/  UISETP.NE.AND.EX UP5, UPT, UR9, URZ, UPT, UP1 ;  /* 0x000000ff0900728c */ /* 0x000fe2000bfa5310 */
[----:B------:R-:W-:Y:S01]  /*01a0*/  MOV R244, UR5 ;  /* 0x0000000500f47c02 */ /* 0x000fe20008000f00 */
[----:B------:R-:W-:Y:S01]  /*01b0*/  UISETP.NE.AND.EX UP4, UPT, UR9, URZ, UPT, UP0 ;  /* 0x000000ff0900728c */ /* 0x000fe2000bf85300 */
[----:B------:R-:W-:Y:S01]  /*01c0*/  MOV R245, UR4 ;  /* 0x0000000400f57c02 */ /* 0x000fe20008000f00 */
[----:B------:R-:W2:Y:S03]  /*01d0*/  LDCU.64 UR8, c[0x0][0x470] ;  /* 0x00008e00ff0877ac */ /* 0x000ea60008000a00 */
[----:B------:R-:W1:Y:S01]  /*01e0*/  S2UR UR26, SR_CTAID.X ;  /* 0x00000000001a79c3 */ /* 0x000e620000002500 */
[----:B----4-:R-:W-:-:S02]  /*01f0*/  UISETP.NE.AND UP3, UPT, UR12, URZ, UPT ;  /* 0x000000ff0c00728c */ /* 0x010fc4000bf65270 */
[----:B-----5:R-:W-:Y:S02]  /*0200*/  UISETP.EQ.U32.AND UP2, UPT, UR6, URZ, UPT ;  /* 0x000000ff0600728c */ /* 0x020fe4000bf42070 */
[----:B------:R-:W-:Y:S02]  /*0210*/  UISETP.NE.U32.AND UP6, UPT, UR6, URZ, UPT ;  /* 0x000000ff0600728c */ /* 0x000fe4000bfc5070 */
[----:B------:R-:W-:Y:S01]  /*0220*/  UISETP.EQ.OR.EX UP0, UPT, UR7, URZ, !UP3, UP2 ;  /* 0x000000ff0700728c */ /* 0x000fe2000df02720 */
[----:B------:R-:W4:Y:S01]  /*0230*/  S2UR UR20, SR_CTAID.Y ;  /* 0x00000000001479c3 */ /* 0x000f220000002600 */
[----:B------:R-:W-:Y:S02]  /*0240*/  UISETP.NE.AND.EX UP6, UPT, UR7, URZ, UPT, UP6 ;  /* 0x000000ff0700728c */ /* 0x000fe4000bfc5360 */
[----:B------:R-:W-:Y:S01]  /*0250*/  UP2UR UR33, UPR, URZ, 0x1 ;  /* 0x00000001ff217883 */ /* 0x000fe20008000000 */
[----:B------:R-:W-:Y:S01]  /*0260*/  UMOV UR10, 0x400 ;  /* 0x00000400000a7882 */ /* 0x000fe20000000000 */
[----:B------:R-:W-:Y:S01]  /*0270*/  UMOV UR7, 0x400 ;  /* 0x0000040000077882 */ /* 0x000fe20000000000 */
[----:B--2---:R-:W-:-:S02]  /*0280*/  UISETP.NE.U32.AND UP0, UPT, UR8, URZ, UPT ;  /* 0x000000ff0800728c */ /* 0x004fc4000bf05070 */
[----:B------:R-:W2:Y:S01]  /*0290*/  S2UR UR25, SR_CTAID.Z ;  /* 0x00000000001979c3 */ /* 0x000ea20000002700 */
[----:B------:R-:W-:Y:S01]  /*02a0*/  UP2UR UR32, UPR, URZ, 0x8 ;  /* 0x00000008ff207883 */ /* 0x000fe20008000000 */
[----:B------:R-:W1:Y:S01]  /*02b0*/  LDCU UR6, c[0x0][0x438] ;  /* 0x00008700ff0677ac */ /* 0x000e620008000800 */
[----:B------:R-:W1:Y:S01]  /*02c0*/  LDCU UR24, c[0x0][0x438] ;  /* 0x00008700ff1877ac */ /* 0x000e620008000800 */
[----:B------:R-:W1:Y:S01]  /*02d0*/  @!UP4 LDCU UR27, c[0x0][0x434] ;  /* 0x00008680ff1bc7ac */ /* 0x000e620008000800 */
[----:B---3--:R-:W-:Y:S02]  /*02e0*/  ULEA UR22, UR22, UR10, 0x18 ;  /* 0x0000000a16167291 */ /* 0x008fe4000f8ec0ff */
[----:B------:R-:W-:Y:S02]  /*02f0*/  ULEA UR21, UR21, UR7, 0x18 ;  /* 0x0000000715157291 */ /* 0x000fe4000f8ec0ff */
[----:B------:R-:W-:Y:S01]  /*0300*/  UISETP.NE.AND.EX UP3, UPT, UR9, URZ, UPT, UP0 ;  /* 0x000000ff0900728c */ /* 0x000fe2000bf65300 */
[----:B------:R-:W-:Y:S01]  /*0310*/  UMOV UR28, URZ ;  /* 0x000000ff001c7c82 */ /* 0x000fe20008000000 */
[----:B------:R-:W-:-:S09]  /*0320*/  UMOV UR29, URZ ;  /* 0x000000ff001d7c82 */ /* 0x000fd20008000000 */
.L_x_290:
[----:B---3--:R-:W3:Y:S01]  /*0330*/  LDCU.64 UR4, c[0x0][0x478] ;  /* 0x00008f00ff0477ac */ /* 0x008ee20008000a00 */
[----:B------:R-:W-:Y:S02]  /*0340*/  PLOP3.LUT P1, PT, PT, PT, UP3, 0x80, 0x8 ;  /* 0x000000000008781c */ /* 0x000fe40003f2f038 */
[----:B------:R-:W-:Y:S01]  /*0350*/  PLOP3.LUT P4, PT, PT, PT, UP5, 0x80, 0x8 ;  /* 0x000000000008781c */ /* 0x000fe20003f8f058 */
[----:B------:R-:W-:Y:S01]  /*0360*/  @UP3 ULEA UR10, UP0, UR38, UR8, 0x2 ;  /* 0x00000008260a3291 */ /* 0x000fe2000f8010ff */
[----:B------:R-:W-:Y:S01]  /*0370*/  PLOP3.LUT P2, PT, PT, PT, UP4, 0x80, 0x8 ;  /* 0x000000000008781c */ /* 0x000fe20003f4f048 */
[----:B------:R-:W-:Y:S02]  /*0380*/  UISETP.NE.AND UP2, UPT, UR33, URZ, UPT ;  /* 0x000000ff2100728c */ /* 0x000fe4000bf45270 */
[----:B------:R-:W-:Y:S02]  /*0390*/  @UP3 ULEA.HI.X UR11, UR38, UR9, URZ, 0x2, UP0 ;  /* 0x00000009260b3291 */ /* 0x000fe400080f14ff */
[----:B------:R-:W-:-:S02]  /*03a0*/  IMAD.U32 R2, RZ, RZ, UR10 ;  /* 0x0000000aff027e24 */ /* 0x000fc4000f8e00ff */
[----:B------:R-:W-:Y:S02]  /*03b0*/  PLOP3.LUT P3, PT, PT, PT, UP2, 0x80, 0x8 ;  /* 0x000000000008781c */ /* 0x000fe40003f6f028 */
[----:B------:R-:W-:Y:S01]  /*03c0*/  IMAD.U32 R3, RZ, RZ, UR11 ;  /* 0x0000000bff037e24 */ /* 0x000fe2000f8e00ff */
[----:B------:R-:W-:Y:S02]  /*03d0*/  UIMAD.WIDE.U32 UR10, UR38, 0x4, UR36 ;  /* 0x00000004260a78a5 */ /* 0x000fe4000f8e0024 */
[----:B---3--:R-:W-:-:S03]  /*03e0*/  UISETP.NE.U32.AND UP0, UPT, UR4, URZ, UPT ;  /* 0x000000ff0400728c */ /* 0x008fc6000bf05070 */
[----:B------:R-:W3:Y:S01]  /*03f0*/  @P1 LDG.E R3, desc[UR40][R2.64] ;  /* 0x0000002802031981 */ /* 0x000ee2000c1e1900 */
[----:B------:R-:W-:-:S06]  /*0400*/  UISETP.NE.AND.EX UP0, UPT, UR5, URZ, UPT, UP0 ;  /* 0x000000ff0500728c */ /* 0x000fcc000bf05300 */
[----:B------:R-:W-:-:S05]  /*0410*/  PLOP3.LUT P0, PT, PT, PT, UP0, 0x80, 0x8 ;  /* 0x000000000008781c */ /* 0x000fca0003f0f008 */
[----:B------:R-:W-:Y:S01]  /*0420*/  @UP0 ULEA UR12, UP1, UR38, UR4, 0x2 ;  /* 0x00000004260c0291 */ /* 0x000fe2000f8210ff */
[----:B----4-:R-:W-:Y:S01]  /*0430*/  IMAD.U32 R6, RZ, RZ, UR10 ;  /* 0x0000000aff067e24 */ /* 0x010fe2000f8e00ff */
[----:B------:R-:W5:Y:S02]  /*0440*/  @!UP0 LDCU UR7, c[0x0][0x43c] ;  /* 0x00008780ff0787ac */ /* 0x000f640008000800 */
[----:B------:R-:W-:Y:S02]  /*0450*/  @UP0 ULEA.HI.X UR13, UR38, UR5, URZ, 0x2, UP1 ;  /* 0x00000005260d0291 */ /* 0x000fe400088f14ff */
[----:B-1----:R-:W-:Y:S01]  /*0460*/  IMAD.U32 R4, RZ, RZ, UR12 ;  /* 0x0000000cff047e24 */ /* 0x002fe2000f8e00ff */
[----:B------:R-:W4:Y:S01]  /*0470*/  @!UP0 LDCU.64 UR4, c[0x0][0x488] ;  /* 0x00009100ff0487ac */ /* 0x000f220008000a00 */
[----:B------:R-:W-:Y:S02]  /*0480*/  IMAD.U32 R7, RZ, RZ, UR11 ;  /* 0x0000000bff077e24 */ /* 0x000fe4000f8e00ff */
[----:B------:R-:W-:-:S03]  /*0490*/  IMAD.U32 R5, RZ, RZ, UR13 ;  /* 0x0000000dff057e24 */ /* 0x000fc6000f8e00ff */
[----:B------:R-:W2:Y:S04]  /*04a0*/  @P2 LDG.E R2, desc[UR40][R6.64+0x4] ;  /* 0x0000042806022981 */ /* 0x000ea8000c1e1900 */
[----:B------:R-:W2:Y:S01]  /*04b0*/  @P0 LDG.E R0, desc[UR40][R4.64] ;  /* 0x0000002804000981 */ /* 0x000ea2000c1e1900 */
[----:B------:R-:W-:Y:S01]  /*04c0*/  UMOV UR42, URZ ;  /* 0x000000ff002a7c82 */ /* 0x000fe20008000000 */
[----:B------:R-:W-:Y:S01]  /*04d0*/  UMOV UR18, 0xffffffff ;  /* 0xffffffff00127882 */ /* 0x000fe20000000000 */
[----:B------:R-:W-:Y:S01]  /*04e0*/  UMOV UR43, 0xffffffff ;  /* 0xffffffff002b7882 */ /* 0x000fe20000000000 */
[----:B----4-:R-:W-:-:S04]  /*04f0*/  @!UP0 UISETP.NE.U32.AND UP1, UPT, UR4, URZ, UPT ;  /* 0x000000ff0400828c */ /* 0x010fc8000bf25070 */
[----:B------:R-:W-:Y:S02]  /*0500*/  @!UP0 UISETP.NE.AND.EX UP1, UPT, UR5, URZ, UPT, UP1 ;  /* 0x000000ff0500828c */ /* 0x000fe4000bf25310 */
[----:B------:R-:W-:Y:S02]  /*0510*/  USHF.L.U32 UR35, UR31, 0x5, URZ ;  /* 0x000000051f237899 */ /* 0x000fe400080006ff */
[----:B-----5:R-:W-:Y:S01]  /*0520*/  @!UP0 USEL UR5, UR7, URZ, UP1 ;  /* 0x000000ff07058287 */ /* 0x020fe20008800000 */
[----:B------:R-:W4:Y:S04]  /*0530*/  @P4 LDG.E R5, desc[UR40][R6.64] ;  /* 0x0000002806054981 */ /* 0x000f28000c1e1900 */
[----:B------:R-:W5:Y:S01]  /*0540*/  @!P3 LDG.E R4, desc[UR40][R244.64] ;  /* 0x00000028f404b981 */ /* 0x000f62000c1e1900 */
[----:B---3--:R-:W-:-:S02]  /*0550*/  @P1 R2UR UR42, R3 ;  /* 0x00000000032a12ca */ /* 0x008fc400000e0000 */
[----:B--2---:R-:W-:Y:S02]  /*0560*/  @P2 R2UR UR4, R2 ;  /* 0x00000000020422ca */ /* 0x004fe400000e0000 */
[----:B------:R-:W-:-:S13]  /*0570*/  @P0 R2UR UR39, R0 ;  /* 0x00000000002702ca */ /* 0x000fda00000e0000 */
[----:B------:R-:W-:Y:S01]  /*0580*/  @UP0 UIADD3 UR39, UPT, UPT, UR39, -UR42, URZ ;  /* 0x8000002a27270290 */ /* 0x000fe2000fffe0ff */
[----:B----4-:R-:W-:Y:S02]  /*0590*/  @P4 R2UR UR18, R5 ;  /* 0x00000000051242ca */ /* 0x010fe400000e0000 */
[----:B-----5:R-:W-:Y:S01]  /*05a0*/  @!P3 R2UR UR43, R4 ;  /* 0x00000000042bb2ca */ /* 0x020fe200000e0000 */
[----:B------:R-:W-:-:S14]  /*05b0*/  BRA.U !UP6, `(.L_x_249) ;  /* 0x000000010e1c7547 */ /* 0x000fdc000b800000 */
[----:B------:R-:W-:-:S06]  /*05c0*/  UISETP.NE.AND UP1, UPT, UR32, URZ, UPT ;  /* 0x000000ff2000728c */ /* 0x000fcc000bf25270 */
[----:B------:R-:W-:-:S13]  /*05d0*/  PLOP3.LUT P0, PT, PT, PT, UP1, 0x80, 0x8 ;  /* 0x000000000008781c */ /* 0x000fda0003f0f018 */
[----:B------:R-:W1:Y:S04]  /*05e0*/  @P0 LDG.E R0, desc[UR40][R244.64+0x4] ;  /* 0x00000428f4000981 */ /* 0x000e68000c1e1900 */
[----:B------:R-:W2:Y:S01]  /*05f0*/  @!P0 LDG.E R2, desc[UR40][R244.64] ;  /* 0x00000028f4028981 */ /* 0x000ea2000c1e1900 */
[----:B-1----:R-:W-:-:S13]  /*0600*/  @P0 R2UR UR6, R0 ;  /* 0x00000000000602ca */ /* 0x002fda00000e0000 */
[----:B------:R-:W-:-:S07]  /*0610*/  @UP1 UIADD3 UR6, UPT, UPT, UR6, -UR43, URZ ;  /* 0x8000002b06061290 */ /* 0x000fce000fffe0ff */
[----:B--2---:R-:W-:-:S15]  /*0620*/  @!P0 R2UR UR6, R2 ;  /* 0x00000000020682ca */ /* 0x004fde00000e0000 */
.L_x_249:
[----:B-1----:R-:W-:Y:S01]  /*0630*/  @!UP0 UIADD3 UR39, UPT, UPT, UR5, UR6, -UR42 ;  /* 0x0000000605278290 */ /* 0x002fe2000fffe82a */
[----:B------:R-:W-:Y:S01]  /*0640*/  @!UP4 UMOV UR45, UR27 ;  /* 0x0000001b002dcc82 */ /* 0x000fe20008000000 */
[----:B------:R-:W-:Y:S02]  /*0650*/  @UP4 UIADD3 UR45, UPT, UPT, UR4, -UR18, URZ ;  /* 0x80000012042d4290 */ /* 0x000fe4000fffe0ff */
[----:B------:R-:W-:-:S09]  /*0660*/  UISETP.GT.AND UP0, UPT, UR39, UR35, UPT ;  /* 0x000000232700728c */ /* 0x000fd2000bf04270 */
[----:B------:R-:W-:Y:S05]  /*0670*/  BRA.U !UP0, `(.L_x_250) ;  /* 0x0000006508c47547 */ /* 0x000fea000b800000 */
[----:B------:R-:W-:Y:S02]  /*0680*/  UISETP.NE.AND UP1, UPT, UR18, -0x1, UPT ;  /* 0xffffffff1200788c */ /* 0x000fe4000bf25270 */
[----:B------:R-:W-:Y:S02]  /*0690*/  UIADD3 UR10, UPT, UPT, UR45, 0x3f, URZ ;  /* 0x0000003f2d0a7890 */ /* 0x000fe4000fffe0ff */
[----:B------:R-:W-:Y:S02]  /*06a0*/  UISETP.NE.AND UP2, UPT, UR43, -0x1, UPT ;  /* 0xffffffff2b00788c */ /* 0x000fe4000bf45270 */
[----:B------:R-:W-:-:S04]  /*06b0*/  USHF.R.S32.HI UR44, URZ, 0x1f, UR10 ;  /* 0x0000001fff2c7899 */ /* 0x000fc8000801140a */
[----:B------:R-:W-:Y:S01]  /*06c0*/  ULEA.HI UR44, UR44, UR10, URZ, 0x6 ;  /* 0x0000000a2c2c7291 */ /* 0x000fe2000f8f30ff */
[----:B------:R-:W1:Y:S01]  /*06d0*/  @!UP1 LDCU.64 UR6, c[0x0][0x398] ;  /* 0x00007300ff0697ac */ /* 0x000e620008000a00 */
[----:B------:R-:W2:Y:S02]  /*06e0*/  @UP1 LDCU.64 UR4, c[0x0][0x3b0] ;  /* 0x00007600ff0417ac */ /* 0x000ea40008000a00 */
[----:B------:R-:W-:-:S04]  /*06f0*/  USHF.R.S32.HI UR44, URZ, 0x6, UR44 ;  /* 0x00000006ff2c7899 */ /* 0x000fc8000801142c */
[----:B------:R-:W-:Y:S02]  /*0700*/  ULEA UR14, UR44, 0xffffffc0, 0x6 ;  /* 0xffffffc02c0e7891 */ /* 0x000fe4000f8e30ff */
[----:B-1----:R-:W-:Y:S02]  /*0710*/  @!UP1 UIMAD.WIDE.U32 UR16, UR38, UR6, URZ ;  /* 0x00000006261092a5 */ /* 0x002fe4000f8e00ff */
[----:B--2---:R-:W-:Y:S02]  /*0720*/  @UP1 UIMAD.WIDE.U32 UR10, UR18, UR4, URZ ;  /* 0x00000004120a12a5 */ /* 0x004fe4000f8e00ff */
[----:B------:R-:W-:Y:S02]  /*0730*/  @!UP1 UIMAD UR15, UR38, UR7, UR17 ;  /* 0x00000007260f92a4 */ /* 0x000fe4000f8e0211 */
[----:B------:R-:W-:Y:S02]  /*0740*/  @UP1 UIMAD UR15, UR18, UR5, UR11 ;  /* 0x00000005120f12a4 */ /* 0x000fe4000f8e020b */
[----:B------:R-:W-:Y:S01]  /*0750*/  USHF.R.S32.HI UR17, URZ, 0x1f, UR14 ;  /* 0x0000001fff117899 */ /* 0x000fe2000801140e */
[----:B------:R-:W-:Y:S01]  /*0760*/  @UP1 UMOV UR16, UR10 ;  /* 0x0000000a00101c82 */ /* 0x000fe20008000000 */
[----:B------:R-:W-:Y:S10]  /*0770*/  BRA.U UP2, `(.L_x_251) ;  /* 0x0000000102307547 */ /* 0x000ff4000b800000 */
[----:B------:R-:W1:Y:S01]  /*0780*/  LDCU.64 UR12, c[0x0][0x3b8] ;  /* 0x00007700ff0c77ac */ /* 0x000e620008000a00 */
[----:B------:R-:W2:Y:S01]  /*0790*/  LDCU.64 UR4, c[0x0][0x3a0] ;  /* 0x00007400ff0477ac */ /* 0x000ea20008000a00 */
[----:B------:R-:W-:-:S04]  /*07a0*/  USHF.R.S32.HI UR6, URZ, 0x1f, UR42 ;  /* 0x0000001fff067899 */ /* 0x000fc8000801142a */
[----:B-1----:R-:W-:Y:S02]  /*07b0*/  UIMAD UR6, UR6, UR12, URZ ;  /* 0x0000000c060672a4 */ /* 0x002fe4000f8e02ff */
[----:B------:R-:W-:Y:S02]  /*07c0*/  UIMAD.WIDE.U32 UR10, UR42, UR12, URZ ;  /* 0x0000000c2a0a72a5 */ /* 0x000fe4000f8e00ff */
[----:B------:R-:W-:-:S04]  /*07d0*/  UIMAD UR6, UR42, UR13, UR6 ;  /* 0x0000000d2a0672a4 */ /* 0x000fc8000f8e0206 */
[----:B------:R-:W-:-:S03]  /*07e0*/  UIADD3 UR7, UPT, UPT, UR11, UR6, URZ ;  /* 0x000000060b077290 */ /* 0x000fc6000fffe0ff */
[----:B------:R-:W-:Y:S02]  /*07f0*/  UMOV UR6, UR10 ;  /* 0x0000000a00067c82 */ /* 0x000fe40008000000 */
[----:B--2---:R-:W-:-:S04]  /*0800*/  UIMAD.WIDE.U32 UR46, UR38, UR4, UR6 ;  /* 0x00000004262e72a5 */ /* 0x004fc8000f8e0006 */
[----:B------:R-:W-:-:S06]  /*0810*/  UIMAD UR5, UR38, UR5, UR47 ;  /* 0x00000005260572a4 */ /* 0x000fcc000f8e022f */
[----:B------:R-:W-:Y:S01]  /*0820*/  MOV R6, UR5 ;  /* 0x0000000500067c02 */ /* 0x000fe20008000f00 */
[----:B------:R-:W-:Y:S05]  /*0830*/  BRA `(.L_x_252) ;  /* 0x0000000000187947 */ /* 0x000fea0003800000 */
.L_x_251:
[----:B------:R-:W1:Y:S01]  /*0840*/  LDCU.64 UR12, c[0x0][0x3b8] ;  /* 0x00007700ff0c77ac */ /* 0x000e620008000a00 */
[----:B------:R-:W-:-:S04]  /*0850*/  UIADD3 UR4, UPT, UPT, UR42, UR43, URZ ;  /* 0x0000002b2a047290 */ /* 0x000fc8000fffe0ff */
[----:B-1----:R-:W-:Y:S02]  /*0860*/  UIMAD.WIDE.U32 UR46, UR4, UR12, URZ ;  /* 0x0000000c042e72a5 */ /* 0x002fe4000f8e00ff */
[----:B------:R-:W-:-:S04]  /*0870*/  UIMAD UR4, UR4, UR13, URZ ;  /* 0x0000000d040472a4 */ /* 0x000fc8000f8e02ff */
[----:B------:R-:W-:-:S06]  /*0880*/  UIADD3 UR4, UPT, UPT, UR47, UR4, URZ ;  /* 0x000000042f047290 */ /* 0x000fcc000fffe0ff */
[----:B------:R-:W-:Y:S02]  /*0890*/  MOV R6, UR4 ;  /* 0x0000000400067c02 */ /* 0x000fe40008000f00 */
.L_x_252:
[----:B------:R-:W1:Y:S01]  /*08a0*/  LDC R0, c[0x0][0x3e8] ;  /* 0x0000fa00ff007b82 */ /* 0x000e620000000800 */
[----:B------:R-:W2:Y:S01]  /*08b0*/  S2R R2, SR_CTAID.Z ;  /* 0x0000000000027919 */ /* 0x000ea20000002700 */
[----:B------:R-:W-:Y:S01]  /*08c0*/  USHF.R.S32.HI UR34, URZ, 0x1f, UR35 ;  /* 0x0000001fff227899 */ /* 0x000fe20008011423 */
[----:B-1----:R-:W-:-:S04]  /*08d0*/  IABS R4, R0 ;  /* 0x0000000000047213 */ /* 0x002fc80000000000 */
[----:B------:R-:W1:Y:S01]  /*08e0*/  I2F.RP R8, R4 ;  /* 0x0000000400087306 */ /* 0x000e620000209400 */
[----:B--2---:R-:W-:-:S07]  /*08f0*/  IABS R2, R2 ;  /* 0x0000000200027213 */ /* 0x004fce0000000000 */
[----:B-1----:R-:W1:Y:S02]  /*0900*/  MUFU.RCP R8, R8 ;  /* 0x0000000800087308 */ /* 0x002e640000001000 */
[----:B-1----:R-:W-:-:S06]  /*0910*/  VIADD R8, R8, 0xffffffe ;  /* 0x0ffffffe08087836 */ /* 0x002fcc0000000000 */
[----:B------:R-:W1:Y:S02]  /*0920*/  F2I.FTZ.U32.TRUNC.NTZ R9, R8 ;  /* 0x0000000800097305 */ /* 0x000e64000021f000 */
[----:B-1----:R-:W-:Y:S01]  /*0930*/  IMAD.MOV R3, RZ, RZ, -R9 ;  /* 0x000000ffff037224 */ /* 0x002fe200078e0a09 */
[----:B------:R-:W-:-:S03]  /*0940*/  MOV R8, RZ ;  /* 0x000000ff00087202 */ /* 0x000fc60000000f00 */
[----:B------:R-:W-:-:S04]  /*0950*/  IMAD R3, R3, R4, RZ ;  /* 0x0000000403037224 */ /* 0x000fc800078e02ff */
        /* <DEDUP_REMOVED lines=10> */
[----:B------:R-:W-:-:S04]  /*0a00*/  LOP3.LUT R2, R0, UR30, RZ, 0x3c, !PT ;  /* 0x0000001e00027c12 */ /* 0x000fc8000f8e3cff */
[----:B------:R-:W-:-:S07]  /*0a10*/  ISETP.GE.AND P0, PT, R2, RZ, PT ;  /* 0x000000ff0200720c */ /* 0x000fce0003f06270 */
[----:B------:R-:W-:-:S05]  /*0a20*/  @P2 IADD3 R5, PT, PT, R5, 0x1, RZ ;  /* 0x0000000105052810 */ /* 0x000fca0007ffe0ff */
[----:B------:R-:W-:-:S05]  /*0a30*/  IMAD.MOV.U32 R4, RZ, RZ, R5 ;  /* 0x000000ffff047224 */ /* 0x000fca00078e0005 */
[----:B------:R-:W-:Y:S02]  /*0a40*/  @!P0 IADD3 R4, PT, PT, -R4, RZ, RZ ;  /* 0x000000ff04048210 */ /* 0x000fe40007ffe1ff */
[----:B------:R-:W-:-:S04]  /*0a50*/  @!P1 LOP3.LUT R4, RZ, R0, RZ, 0x33, !PT ;  /* 0x00000000ff049212 */ /* 0x000fc800078e33ff */
[----:B------:R-:W-:Y:S01]  /*0a60*/  SHF.R.S32.HI R0, RZ, 0x1f, R4 ;  /* 0x0000001fff007819 */ /* 0x000fe20000011404 */
[----:B------:R-:W-:Y:S05]  /*0a70*/  BRA.U UP2, `(.L_x_253) ;  /* 0x0000000102307547 */ /* 0x000fea000b800000 */
        /* <DEDUP_REMOVED lines=11> */
[----:B------:R-:W-:Y:S06]  /*0b30*/  BRA `(.L_x_254) ;  /* 0x0000000000187947 */ /* 0x000fec0003800000 */
.L_x_253:
[----:B------:R-:W1:Y:S01]  /*0b40*/  LDCU.64 UR10, c[0x0][0x3c0] ;  /* 0x00007800ff0a77ac */ /* 0x000e620008000a00 */
[----:B------:R-:W-:-:S04]  /*0b50*/  UIADD3 UR4, UPT, UPT, UR42, UR43, URZ ;  /* 0x0000002b2a047290 */ /* 0x000fc8000fffe0ff */
[----:B-1----:R-:W-:Y:S02]  /*0b60*/  UIMAD.WIDE.U32 UR48, UR4, UR10, URZ ;  /* 0x0000000a043072a5 */ /* 0x002fe4000f8e00ff */
[----:B------:R-:W-:-:S04]  /*0b70*/  UIMAD UR4, UR4, UR11, URZ ;  /* 0x0000000b040472a4 */ /* 0x000fc8000f8e02ff */
[----:B------:R-:W-:-:S06]  /*0b80*/  UIADD3 UR4, UPT, UPT, UR49, UR4, URZ ;  /* 0x0000000431047290 */ /* 0x000fcc000fffe0ff */
[----:B------:R-:W-:-:S07]  /*0b90*/  MOV R11, UR4 ;  /* 0x00000004000b7c02 */ /* 0x000fce0008000f00 */
.L_x_254:
[----:B------:R-:W1:Y:S01]  /*0ba0*/  @!UP1 LDCU.64 UR6, c[0x0][0x588] ;  /* 0x0000b100ff0697ac */ /* 0x000e620008000a00 */
[----:B------:R-:W2:Y:S01]  /*0bb0*/  @UP1 LDCU.64 UR4, c[0x0][0x590] ;  /* 0x0000b200ff0417ac */ /* 0x000ea20008000a00 */
[----:B------:R-:W3:Y:S01]  /*0bc0*/  LDCU UR19, c[0x0][0x3e0] ;  /* 0x00007c00ff1377ac */ /* 0x000ee20008000800 */
[----:B------:R-:W3:Y:S01]  /*0bd0*/  LDCU UR53, c[0x0][0x44c] ;  /* 0x00008980ff3577ac */ /* 0x000ee20008000800 */
[----:B-1----:R-:W-:-:S04]  /*0be0*/  @!UP1 UIMAD.WIDE.U32 UR58, UR38, UR6, URZ ;  /* 0x00000006263a92a5 */ /* 0x002fc8000f8e00ff */
[----:B------:R-:W-:Y:S02]  /*0bf0*/  @!UP1 UIMAD UR54, UR38, UR7, UR59 ;  /* 0x00000007263692a4 */ /* 0x000fe4000f8e023b */
[----:B--2---:R-:W-:-:S04]  /*0c00*/  @UP1 UIMAD.WIDE.U32 UR6, UR18, UR4, URZ ;  /* 0x00000004120612a5 */ /* 0x004fc8000f8e00ff */
[----:B------:R-:W-:Y:S02]  /*0c10*/  @UP1 UIMAD UR54, UR18, UR5, UR7 ;  /* 0x00000005123612a4 */ /* 0x000fe4000f8e0207 */
[----:B---3--:R-:W-:Y:S01]  /*0c20*/  UIMAD.WIDE UR62, UR19, UR53, URZ ;  /* 0x00000035133e72a5 */ /* 0x008fe2000f8e02ff */
[----:B------:R-:W-:Y:S01]  /*0c30*/  @UP1 UMOV UR58, UR6 ;  /* 0x00000006003a1c82 */ /* 0x000fe20008000000 */
[----:B------:R-:W-:Y:S10]  /*0c40*/  BRA.U UP1, `(.L_x_255) ;  /* 0x0000000101447547 */ /* 0x000ff4000b800000 */
[----:B------:R-:W1:Y:S01]  /*0c50*/  LDCU UR50, c[0x0][0x444] ;  /* 0x00008880ff3277ac */ /* 0x000e620008000800 */
[----:B------:R-:W-:Y:S02]  /*0c60*/  USHF.R.S32.HI UR5, URZ, 0x1f, UR19 ;  /* 0x0000001fff057899 */ /* 0x000fe40008011413 */
[----:B-1----:R-:W-:Y:S02]  /*0c70*/  USHF.R.S32.HI UR4, URZ, 0x1f, UR50 ;  /* 0x0000001fff047899 */ /* 0x002fe40008011432 */
[----:B------:R-:W-:Y:S02]  /*0c80*/  UIMAD.WIDE.U32 UR50, UR38, UR50, URZ ;  /* 0x00000032263272a5 */ /* 0x000fe4000f8e00ff */
[----:B------:R-:W-:Y:S02]  /*0c90*/  UIMAD UR4, UR4, UR38, URZ ;  /* 0x00000026040472a4 */ /* 0x000fe4000f8e02ff */
[----:B------:R-:W-:Y:S02]  /*0ca0*/  UIMAD.WIDE.U32 UR6, UR50, UR19, URZ ;  /* 0x00000013320672a5 */ /* 0x000fe4000f8e00ff */
[----:B------:R-:W-:-:S04]  /*0cb0*/  UIADD3 UR4, UPT, UPT, UR51, UR4, URZ ;  /* 0x0000000433047290 */ /* 0x000fc8000fffe0ff */
[----:B------:R-:W-:-:S04]  /*0cc0*/  UIMAD UR4, UR4, UR19, URZ ;  /* 0x00000013040472a4 */ /* 0x000fc8000f8e02ff */
[----:B------:R-:W-:Y:S02]  /*0cd0*/  UIMAD UR4, UR5, UR50, UR4 ;  /* 0x00000032050472a4 */ /* 0x000fe4000f8e0204 */
[----:B------:R-:W-:Y:S02]  /*0ce0*/  USHF.R.S32.HI UR5, URZ, 0x1f, UR53 ;  /* 0x0000001fff057899 */ /* 0x000fe40008011435 */
[----:B------:R-:W-:Y:S02]  /*0cf0*/  UIADD3 UR4, UPT, UPT, UR7, UR4, URZ ;  /* 0x0000000407047290 */ /* 0x000fe4000fffe0ff */
[----:B------:R-:W-:Y:S02]  /*0d00*/  UIMAD.WIDE.U32 UR50, UR6, UR53, URZ ;  /* 0x00000035063272a5 */ /* 0x000fe4000f8e00ff */
[----:B------:R-:W-:-:S04]  /*0d10*/  UIMAD UR4, UR4, UR53, URZ ;  /* 0x00000035040472a4 */ /* 0x000fc8000f8e02ff */
[----:B------:R-:W-:Y:S01]  /*0d20*/  UIMAD UR4, UR5, UR6, UR4 ;  /* 0x00000006050472a4 */ /* 0x000fe2000f8e0204 */
[----:B------:R-:W-:-:S03]  /*0d30*/  UMOV UR52, UR50 ;  /* 0x0000003200347c82 */ /* 0x000fc60008000000 */
[----:B------:R-:W-:Y:S01]  /*0d40*/  UIADD3 UR4, UPT, UPT, UR51, UR4, URZ ;  /* 0x0000000433047290 */ /* 0x000fe2000fffe0ff */
[----:B------:R-:W-:Y:S11]  /*0d50*/  BRA `(.L_x_256) ;  /* 0x0000000000107947 */ /* 0x000ff60003800000 */
.L_x_255:
[----:B------:R-:W-:Y:S02]  /*0d60*/  UIMAD.WIDE.U32 UR6, UR62, UR18, URZ ;  /* 0x000000123e0672a5 */ /* 0x000fe4000f8e00ff */
[----:B------:R-:W-:-:S04]  /*0d70*/  UIMAD UR4, UR63, UR18, URZ ;  /* 0x000000123f0472a4 */ /* 0x000fc8000f8e02ff */
[----:B------:R-:W-:Y:S01]  /*0d80*/  UIADD3 UR4, UPT, UPT, UR7, UR4, URZ ;  /* 0x0000000407047290 */ /* 0x000fe2000fffe0ff */
[----:B------:R-:W-:-:S11]  /*0d90*/  UMOV UR52, UR6 ;  /* 0x0000000600347c82 */ /* 0x000fd60008000000 */
.L_x_256:
[----:B------:R-:W1:Y:S01]  /*0da0*/  LDCU.U8 UR6, c[0x0][0x548] ;  /* 0x0000a900ff0677ac */ /* 0x000e620008000000 */
[----:B------:R-:W-:Y:S01]  /*0db0*/  UMOV UR38, UR23 ;  /* 0x0000001700267c82 */ /* 0x000fe20008000000 */
[----:B------:R-:W2:Y:S01]  /*0dc0*/  LDCU.U8 UR56, c[0x0][0x5f0] ;  /* 0x0000be00ff3877ac */ /* 0x000ea20008000000 */
[----:B------:R-:W-:-:S04]  /*0dd0*/  USHF.L.U32 UR50, UR38, 0x7, URZ ;  /* 0x0000000726327899 */ /* 0x000fc800080006ff */
[----:B------:R-:W-:-:S04]  /*0de0*/  USEL UR5, UR50, URZ, UP5 ;  /* 0x000000ff32057287 */ /* 0x000fc8000a800000 */
[----:B------:R-:W-:Y:S02]  /*0df0*/  UIADD3 UR5, UP0, UPT, UR14, UR5, URZ ;  /* 0x000000050e057290 */ /* 0x000fe4000ff1e0ff */
[----:B-1----:R-:W-:Y:S02]  /*0e00*/  UISETP.NE.AND UP1, UPT, UR6, URZ, UPT ;  /* 0x000000ff0600728c */ /* 0x002fe4000bf25270 */
[----:B------:R-:W-:Y:S02]  /*0e10*/  UIADD3.X UR49, UPT, UPT, URZ, UR17, URZ, UP0, !UPT ;  /* 0x00000011ff317290 */ /* 0x000fe400087fe4ff */
[----:B------:R-:W-:Y:S02]  /*0e20*/  UIMAD.WIDE.U32 UR60, UR5, UR62, URZ ;  /* 0x0000003e053c72a5 */ /* 0x000fe4000f8e00ff */
[----:B------:R-:W-:-:S04]  /*0e30*/  UIMAD UR49, UR49, UR62, URZ ;  /* 0x0000003e313172a4 */ /* 0x000fc8000f8e02ff */
[----:B------:R-:W-:Y:S02]  /*0e40*/  UIMAD UR49, UR63, UR5, UR49 ;  /* 0x000000053f3172a4 */ /* 0x000fe4000f8e0231 */
[----:B------:R-:W-:Y:S02]  /*0e50*/  UIMAD UR5, UR30, UR53, URZ ;  /* 0x000000351e0572a4 */ /* 0x000fe4000f8e02ff */
[----:B------:R-:W-:Y:S01]  /*0e60*/  UIADD3 UR49, UPT, UPT, UR61, UR49, URZ ;  /* 0x000000313d317290 */ /* 0x000fe2000fffe0ff */
[----:B--2---:R-:W-:Y:S11]  /*0e70*/  BRA.U !UP1, `(.L_x_257) ;  /* 0x00000001091c7547 */ /* 0x004ff6000b800000 */
[----:B------:R-:W1:Y:S01]  /*0e80*/  LDCU UR6, c[0x0][0x434] ;  /* 0x00008680ff0677ac */ /* 0x000e620008000800 */
[----:B------:R-:W2:Y:S01]  /*0e90*/  LDCU UR51, c[0x0][0x454] ;  /* 0x00008a80ff3377ac */ /* 0x000ea20008000800 */
[----:B------:R-:W-:Y:S02]  /*0ea0*/  UISETP.NE.AND UP0, UPT, UR18, -0x1, UPT ;  /* 0xffffffff1200788c */ /* 0x000fe4000bf05270 */
[----:B-1----:R-:W-:-:S04]  /*0eb0*/  UIMAD UR6, UR38, UR6, URZ ;  /* 0x00000006260672a4 */ /* 0x002fc8000f8e02ff */
[----:B------:R-:W-:-:S04]  /*0ec0*/  USEL UR6, UR6, UR18, !UP0 ;  /* 0x0000001206067287 */ /* 0x000fc8000c000000 */
[----:B--2---:R-:W-:Y:S01]  /*0ed0*/  UIMAD UR51, UR30, UR51, UR6 ;  /* 0x000000331e3372a4 */ /* 0x004fe2000f8e0206 */
[----:B------:R-:W-:Y:S05]  /*0ee0*/  BRA `(.L_x_258) ;  /* 0x00000000000c7947 */ /* 0x000fea0003800000 */
.L_x_257:
[----:B------:R-:W1:Y:S01]  /*0ef0*/  LDCU UR51, c[0x0][0x434] ;  /* 0x00008680ff3377ac */ /* 0x000e620008000800 */
[----:B------:R-:W-:-:S04]  /*0f00*/  UIMAD UR6, UR38, UR19, UR30 ;  /* 0x00000013260672a4 */ /* 0x000fc8000f8e021e */
[----:B-1----:R-:W-:Y:S02]  /*0f10*/  UIMAD UR51, UR6, UR51, URZ ;  /* 0x00000033063372a4 */ /* 0x002fe4000f8e02ff */
.L_x_258:
[----:B------:R-:W-:Y:S01]  /*0f20*/  UIADD3 UR47, UPT, UPT, UR44, -0x1, URZ ;  /* 0xffffffff2c2f7890 */ /* 0x000fe2000fffe0ff */
[----:B------:R-:W-:Y:S09]  /*0f30*/  BRA.U !UP1, `(.L_x_259) ;  /* 0x0000000109247547 */ /* 0x000ff2000b800000 */
[----:B------:R-:W1:Y:S01]  /*0f40*/  LDCU UR6, c[0x0][0x444] ;  /* 0x00008880ff0677ac */ /* 0x000e620008000800 */
[----:B------:R-:W-:Y:S01]  /*0f50*/  UISETP.NE.AND UP0, UPT, UR18, -0x1, UPT ;  /* 0xffffffff1200788c */ /* 0x000fe2000bf05270 */
[----:B------:R-:W2:Y:S10]  /*0f60*/  LDCU UR7, c[0x0][0x430] ;  /* 0x00008600ff0777ac */ /* 0x000eb40008000800 */
[----:B-1----:R-:W-:Y:S01]  /*0f70*/  @!UP0 UIMAD UR18, UR38, UR6, URZ ;  /* 0x00000006261282a4 */ /* 0x002fe2000f8e02ff */
[----:B------:R-:W2:Y:S03]  /*0f80*/  LDCU UR6, c[0x0][0x454] ;  /* 0x00008a80ff0677ac */ /* 0x000ea60008000800 */
[----:B------:R-:W-:-:S02]  /*0f90*/  UIADD3 UR50, UPT, UPT, UR50, UR18, URZ ;  /* 0x0000001232327290 */ /* 0x000fc4000fffe0ff */
[----:B--2---:R-:W-:-:S04]  /*0fa0*/  ULEA UR6, UR7, UR6, 0x7 ;  /* 0x0000000607067291 */ /* 0x004fc8000f8e38ff */
[----:B------:R-:W-:Y:S01]  /*0fb0*/  UIMAD UR50, UR6, UR30, UR50 ;  /* 0x0000001e063272a4 */ /* 0x000fe2000f8e0232 */
[----:B------:R-:W-:Y:S11]  /*0fc0*/  BRA `(.L_x_260) ;  /* 0x00000000000c7947 */ /* 0x000ff60003800000 */
.L_x_259:
[----:B------:R-:W1:Y:S01]  /*0fd0*/  LDCU UR50, c[0x0][0x444] ;  /* 0x00008880ff3277ac */ /* 0x000e620008000800 */
[----:B------:R-:W-:-:S04]  /*0fe0*/  UIMAD UR6, UR38, UR19, UR30 ;  /* 0x00000013260672a4 */ /* 0x000fc8000f8e021e */
[----:B-1----:R-:W-:-:S12]  /*0ff0*/  UIMAD UR50, UR6, UR50, URZ ;  /* 0x00000032063272a4 */ /* 0x002fd8000f8e02ff */
.L_x_260:
[----:B------:R-:W1:Y:S01]  /*1000*/  S2R R80, SR_TID.X ;  /* 0x0000000000507919 */ /* 0x000e620000002100 */
[----:B------:R-:W-:Y:S01]  /*1010*/  USHF.R.S32.HI UR6, URZ, 0x1f, UR5 ;  /* 0x0000001fff067899 */ /* 0x000fe20008011405 */
[----:B------:R-:W2:Y:S01]  /*1020*/  LDC.64 R2, c[0x0][0x3b0] ;  /* 0x0000ec00ff027b82 */ /* 0x000ea20000000a00 */
[----:B------:R-:W-:Y:S01]  /*1030*/  UIADD3 UR52, UP1, UP0, UR60, UR52, UR5 ;  /* 0x000000343c347290 */ /* 0x000fe2000f83e005 */
[----:B------:R-:W-:Y:S01]  /*1040*/  ISETP.NE.AND P3, PT, RZ, UR56, PT ;  /* 0x00000038ff007c0c */ /* 0x000fe2000bf65270 */
[----:B------:R-:W-:Y:S01]  /*1050*/  UIMAD UR53, UR19, UR53, URZ ;  /* 0x00000035133572a4 */ /* 0x000fe2000f8e02ff */
[----:B------:R-:W-:Y:S01]  /*1060*/  BSSY.RECONVERGENT B1, `(.L_x_250) ;  /* 0x00005d2000017945 */ /* 0x000fe20003800200 */
[----:B------:R-:W-:Y:S02]  /*1070*/  UIADD3.X UR49, UPT, UPT, UR49, UR4, UR6, UP1, UP0 ;  /* 0x0000000431317290 */ /* 0x000fe40008fe0406 */
[----:B------:R-:W-:Y:S02]  /*1080*/  UISETP.GT.AND UP0, UPT, UR45, URZ, UPT ;  /* 0x000000ff2d00728c */ /* 0x000fe4000bf04270 */
[----:B------:R-:W-:Y:S01]  /*1090*/  ULEA UR51, UR47, UR51, 0x6 ;  /* 0x000000332f337291 */ /* 0x000fe2000f8e30ff */
[----:B------:R-:W3:Y:S01]  /*10a0*/  LDCU.128 UR4, c[0x0][0x590] ;  /* 0x0000b200ff0477ac */ /* 0x000ee20008000c00 */
[----:B------:R-:W-:Y:S01]  /*10b0*/  ULEA UR50, UR47, UR50, 0x6 ;  /* 0x000000322f327291 */ /* 0x000fe2000f8e30ff */
[----:B--2---:R-:W-:-:S04]  /*10c0*/  IMAD R5, R2, UR17, RZ ;  /* 0x0000001102057c24 */ /* 0x004fc8000f8e02ff */
[----:B------:R-:W-:Y:S01]  /*10d0*/  IMAD R5, R3, UR14, R5 ;  /* 0x0000000e03057c24 */ /* 0x000fe2000f8e0205 */
[----:B---3--:R-:W-:Y:S01]  /*10e0*/  UIMAD UR18, UR17, UR4, URZ ;  /* 0x00000004111272a4 */ /* 0x008fe2000f8e02ff */
[----:B-1----:R-:W-:Y:S01]  /*10f0*/  IMAD.SHL.U32 R86, R80, 0x8, RZ ;  /* 0x0000000850567824 */ /* 0x002fe200078e00ff */
[----:B------:R-:W-:Y:S01]  /*1100*/  MOV R18, UR6 ;  /* 0x0000000600127c02 */ /* 0x000fe20008000f00 */
[----:B------:R-:W-:Y:S01]  /*1110*/  IMAD.U32 R12, RZ, RZ, UR4 ;  /* 0x00000004ff0c7e24 */ /* 0x000fe2000f8e00ff */
[----:B------:R-:W-:Y:S01]  /*1120*/  UIMAD UR18, UR14, UR5, UR18 ;  /* 0x000000050e1272a4 */ /* 0x000fe2000f8e0212 */
[----:B------:R-:W-:Y:S01]  /*1130*/  IMAD.U32 R14, RZ, RZ, UR7 ;  /* 0x00000007ff0e7e24 */ /* 0x000fe2000f8e00ff */
[----:B------:R-:W-:Y:S01]  /*1140*/  LOP3.LUT R84, R86, 0x38, RZ, 0xc0, !PT ;  /* 0x0000003856547812 */ /* 0x000fe200078ec0ff */
[----:B------:R-:W1:Y:S01]  /*1150*/  LDCU.64 UR6, c[0x0][0x570] ;  /* 0x0000ae00ff0677ac */ /* 0x000e620008000a00 */
[----:B------:R-:W-:Y:S02]  /*1160*/  SHF.R.U32.HI R10, RZ, 0x5, R80 ;  /* 0x00000005ff0a7819 */ /* 0x000fe40000011650 */
[----:B------:R-:W-:Y:S01]  /*1170*/  IADD3 R8, P0, PT, R84, UR58, RZ ;  /* 0x0000003a54087c10 */ /* 0x000fe2000ff1e0ff */
[----:B------:R-:W2:Y:S01]  /*1180*/  LDCU.64 UR58, c[0x0][0x5e8] ;  /* 0x0000bd00ff3a77ac */ /* 0x000ea20008000a00 */
[----:B------:R-:W-:-:S03]  /*1190*/  LOP3.LUT R7, R80, 0x1f, RZ, 0xc0, !PT ;  /* 0x0000001f50077812 */ /* 0x000fc600078ec0ff */
[----:B------:R-:W-:Y:S01]  /*11a0*/  IMAD.X R9, RZ, RZ, UR54, P0 ;  /* 0x00000036ff097e24 */ /* 0x000fe200080e06ff */
[----:B------:R-:W3:Y:S01]  /*11b0*/  LDCU.64 UR54, c[0x0][0x420] ;  /* 0x00008400ff3677ac */ /* 0x000ee20008000a00 */
[----:B------:R-:W-:Y:S02]  /*11c0*/  IMAD R7, R10, UR53, R7 ;  /* 0x000000350a077c24 */ /* 0x000fe4000f8e0207 */
[----:B------:R-:W-:Y:S01]  /*11d0*/  IMAD.WIDE.U32 R12, R12, UR14, R8 ;  /* 0x0000000e0c0c7c25 */ /* 0x000fe2000f8e0008 */
[----:B------:R-:W-:Y:S01]  /*11e0*/  USHF.L.U32 UR53, UR53, 0x6, URZ ;  /* 0x0000000635357899 */ /* 0x000fe200080006ff */
[----:B------:R-:W4:Y:S02]  /*11f0*/  LDC.64 R8, c[0x0][0x5f8] ;  /* 0x00017e00ff087b82 */ /* 0x000f240000000a00 */
[----:B------:R-:W-:Y:S01]  /*1200*/  VIADD R13, R13, UR18 ;  /* 0x000000120d0d7c36 */ /* 0x000fe20008000000 */
[----:B------:R-:W5:Y:S01]  /*1210*/  LDCU.64 UR18, c[0x0][0x3c8] ;  /* 0x00007900ff1277ac */ /* 0x000f620008000a00 */
[----:B------:R-:W-:-:S04]  /*1220*/  IMAD.WIDE.U32 R18, R18, UR30, R12 ;  /* 0x0000001e12127c25 */ /* 0x000fc8000f8e000c */
[----:B------:R-:W-:Y:S02]  /*1230*/  IMAD.MOV.U32 R12, RZ, RZ, R84 ;  /* 0x000000ffff0c7224 */ /* 0x000fe400078e0054 */
[----:B------:R-:W-:Y:S01]  /*1240*/  IMAD.MOV.U32 R13, RZ, RZ, RZ ;  /* 0x000000ffff0d7224 */ /* 0x000fe200078e00ff */
[----:B---3--:R-:W-:Y:S01]  /*1250*/  UIMAD.WIDE UR54, UR51, 0x4, UR54 ;  /* 0x00000004333678a5 */ /* 0x008fe2000f8e0236 */
[----:B------:R-:W-:Y:S01]  /*1260*/  IMAD R15, R14, UR30, R19 ;  /* 0x0000001e0e0f7c24 */ /* 0x000fe2000f8e0213 */
[----:B------:R-:W-:Y:S01]  /*1270*/  MOV R14, R18 ;  /* 0x00000012000e7202 */ /* 0x000fe20000000f00 */
[----:B------:R-:W-:Y:S01]  /*1280*/  IMAD.WIDE.U32 R16, R2, UR14, R12 ;  /* 0x0000000e02107c25 */ /* 0x000fe2000f8e000c */
[----:B--2---:R-:W-:Y:S02]  /*1290*/  UIMAD.WIDE UR50, UR50, 0x4, UR58 ;  /* 0x00000004323278a5 */ /* 0x004fe4000f8e023a */
[----:B------:R-:W-:Y:S01]  /*12a0*/  IADD3 R20, P0, PT, R16, UR16, RZ ;  /* 0x0000001010147c10 */ /* 0x000fe2000ff1e0ff */
[----:B------:R-:W2:Y:S01]  /*12b0*/  LDCU.64 UR16, c[0x0][0x380] ;  /* 0x00007000ff1077ac */ /* 0x000ea20008000a00 */
[----:B-----5:R-:W-:-:S02]  /*12c0*/  IMAD.U32 R16, RZ, RZ, UR18 ;  /* 0x00000012ff107e24 */ /* 0x020fc4000f8e00ff */
[----:B----4-:R-:W-:Y:S01]  /*12d0*/  IMAD.WIDE.U32 R18, R8, UR26, RZ ;  /* 0x0000001a08127c25 */ /* 0x010fe2000f8e00ff */
[----:B------:R-:W-:Y:S01]  /*12e0*/  IADD3.X R21, PT, PT, R17, UR15, R5, P0, !PT ;  /* 0x0000000f11157c10 */ /* 0x000fe200087fe405 */
[----:B------:R-:W3:Y:S01]  /*12f0*/  LDCU.64 UR14, c[0x0][0x550] ;  /* 0x0000aa00ff0e77ac */ /* 0x000ee20008000a00 */
[----:B------:R-:W-:Y:S01]  /*1300*/  SHF.R.U32.HI R5, RZ, 0x3, R80 ;  /* 0x00000003ff057819 */ /* 0x000fe20000011650 */
[----:B------:R-:W-:Y:S01]  /*1310*/  IMAD R8, R9, UR26, R19 ;  /* 0x0000001a09087c24 */ /* 0x000fe2000f8e0213 */
[----:B------:R-:W-:Y:S01]  /*1320*/  SEL R10, R18, RZ, P3 ;  /* 0x000000ff120a7207 */ /* 0x000fe20001800000 */
[----:B------:R-:W-:Y:S01]  /*1330*/  IMAD.WIDE.U32 R16, R16, UR30, R20 ;  /* 0x0000001e10107c25 */ /* 0x000fe2000f8e0014 */
[----:B------:R-:W-:Y:S02]  /*1340*/  USHF.L.U64.HI UR18, UR4, 0x5, UR5 ;  /* 0x0000000504127899 */ /* 0x000fe40008010205 */
[----:B------:R-:W-:Y:S01]  /*1350*/  IADD3 R10, P1, P0, R7, UR52, R10 ;  /* 0x00000034070a7c10 */ /* 0x000fe2000f83e00a */
[----:B------:R-:W-:Y:S01]  /*1360*/  IMAD.U32 R9, RZ, RZ, UR19 ;  /* 0x00000013ff097e24 */ /* 0x000fe2000f8e00ff */
[----:B------:R-:W-:Y:S01]  /*1370*/  SHF.R.S32.HI R7, RZ, 0x1f, R7 ;  /* 0x0000001fff077819 */ /* 0x000fe20000011407 */
[----:B------:R-:W-:Y:S01]  /*1380*/  IMAD.WIDE.U32 R14, R5, UR4, R14 ;  /* 0x00000004050e7c25 */ /* 0x000fe2000f8e000e */
[----:B------:R-:W-:Y:S01]  /*1390*/  SEL R18, R8, RZ, P3 ;  /* 0x000000ff08127207 */ /* 0x000fe20001800000 */
[----:B------:R-:W-:-:S02]  /*13a0*/  USHF.L.U32 UR19, UR4, 0x5, URZ ;  /* 0x0000000504137899 */ /* 0x000fc400080006ff */
[----:B------:R-:W-:Y:S01]  /*13b0*/  IMAD R17, R9, UR30, R17 ;  /* 0x0000001e09117c24 */ /* 0x000fe2000f8e0211 */
[----:B------:R-:W-:Y:S01]  /*13c0*/  IADD3.X R7, PT, PT, R7, UR49, R18, P1, P0 ;  /* 0x0000003107077c10 */ /* 0x000fe20008fe0412 */
[C---:B------:R-:W-:Y:S01]  /*13d0*/  IMAD R8, R5.reuse, UR5, R15 ;  /* 0x0000000505087c24 */ /* 0x040fe2000f8e020f */
[----:B------:R-:W-:Y:S01]  /*13e0*/  MOV R9, UR53 ;  /* 0x0000003500097c02 */ /* 0x000fe20008000f00 */
[----:B------:R-:W-:Y:S01]  /*13f0*/  IMAD.WIDE.U32 R16, R5, R2, R16 ;  /* 0x0000000205107225 */ /* 0x000fe200078e0010 */
[----:B------:R-:W-:Y:S01]  /*1400*/  IADD3 R10, P0, PT, R10, UR53, RZ ;  /* 0x000000350a0a7c10 */ /* 0x000fe2000ff1e0ff */
[----:B------:R-:W-:Y:S01]  /*1410*/  UMOV UR49, UR51 ;  /* 0x0000003300317c82 */ /* 0x000fe20008000000 */
[----:B---3--:R-:W-:Y:S02]  /*1420*/  LEA R240, P1, R14, UR14, 0x1 ;  /* 0x0000000e0ef07c11 */ /* 0x008fe4000f8208ff */
[----:B------:R-:W-:Y:S01]  /*1430*/  LEA.HI.X.SX32 R9, R9, R7, 0x1, P0 ;  /* 0x0000000709097211 */ /* 0x000fe200000f0eff */
[----:B------:R-:W-:Y:S01]  /*1440*/  IMAD R7, R5, R3, R17 ;  /* 0x0000000305077224 */ /* 0x000fe200078e0211 */
[----:B-1----:R-:W-:-:S02]  /*1450*/  LEA R238, P0, R10, UR6, 0x2 ;  /* 0x000000060aee7c11 */ /* 0x002fc4000f8010ff */
[----:B--2---:R-:W-:Y:S01]  /*1460*/  LEA R242, P2, R16, UR16, 0x1 ;  /* 0x0000001010f27c11 */ /* 0x004fe2000f8408ff */
[----:B------:R-:W-:Y:S01]  /*1470*/  UMOV UR16, UR54 ;  /* 0x0000003600107c82 */ /* 0x000fe20008000000 */
[----:B------:R-:W-:Y:S02]  /*1480*/  LEA.HI.X R241, R14, UR15, R8, 0x1, P1 ;  /* 0x0000000f0ef17c11 */ /* 0x000fe400088f0c08 */
[----:B------:R-:W-:Y:S02]  /*1490*/  LEA.HI.X R239, R10, UR7, R9, 0x2, P0 ;  /* 0x000000070aef7c11 */ /* 0x000fe400080f1409 */
[C---:B------:R-:W-:Y:S01]  /*14a0*/  SHF.L.U64.HI R3, R2.reuse, 0x5, R3 ;  /* 0x0000000502037819 */ /* 0x040fe20000010203 */
[----:B------:R-:W-:Y:S01]  /*14b0*/  IMAD.SHL.U32 R2, R2, 0x20, RZ ;  /* 0x0000002002027824 */ /* 0x000fe200078e00ff */
[C---:B------:R-:W-:Y:S02]  /*14c0*/  LOP3.LUT R10, R84.reuse, 0xc0, RZ, 0xfc, !PT ;  /* 0x000000c0540a7812 */ /* 0x040fe400078efcff */
[----:B------:R-:W-:-:S02]  /*14d0*/  LOP3.LUT R9, R84, 0x40, RZ, 0xfc, !PT ;  /* 0x0000004054097812 */ /* 0x000fc400078efcff */
[----:B------:R-:W-:Y:S02]  /*14e0*/  LOP3.LUT R8, R84, 0x80, RZ, 0xfc, !PT ;  /* 0x0000008054087812 */ /* 0x000fe400078efcff */
[----:B------:R-:W-:Y:S01]  /*14f0*/  LEA.HI.X R243, R16, UR17, R7, 0x1, P2 ;  /* 0x0000001110f37c11 */ /* 0x000fe200090f0c07 */
[----:B------:R-:W-:Y:S01]  /*1500*/  UMOV UR17, UR55 ;  /* 0x0000003700117c82 */ /* 0x000fe20008000000 */
[----:B------:R-:W-:Y:S05]  /*1510*/  BRA.U UP0, `(.L_x_261) ;  /* 0x0000000500647547 */ /* 0x000fea000b800000 */
        /* <DEDUP_REMOVED lines=13> */
.L_x_262:
[----:B------:R-:W1:Y:S01]  /*15f0*/  LDCU.64 UR12, c[0x0][0x5c0] ;  /* 0x0000b800ff0c77ac */ /* 0x000e620008000a00 */
[----:B------:R-:W-:-:S04]  /*1600*/  UIADD3 UR4, UPT, UPT, UR42, UR43, URZ ;  /* 0x0000002b2a047290 */ /* 0x000fc8000fffe0ff */
[----:B-1----:R-:W-:Y:S02]  /*1610*/  UIMAD.WIDE.U32 UR16, UR4, UR12, URZ ;  /* 0x0000000c041072a5 */ /* 0x002fe4000f8e00ff */
[----:B------:R-:W-:-:S04]  /*1620*/  UIMAD UR4, UR4, UR13, URZ ;  /* 0x0000000d040472a4 */ /* 0x000fc8000f8e02ff */
[----:B------:R-:W-:-:S06]  /*1630*/  UIADD3 UR4, UPT, UPT, UR17, UR4, URZ ;  /* 0x0000000411047290 */ /* 0x000fcc000fffe0ff */
[----:B------:R-:W-:Y:S02]  /*1640*/  MOV R3, UR4 ;  /* 0x0000000400037c02 */ /* 0x000fe40008000f00 */
.L_x_263:
        /* <DEDUP_REMOVED lines=13> */
.L_x_264:
[----:B------:R-:W1:Y:S01]  /*1720*/  LDCU.64 UR10, c[0x0][0x5c8] ;  /* 0x0000b900ff0a77ac */ /* 0x000e620008000a00 */
[----:B------:R-:W-:-:S04]  /*1730*/  UIADD3 UR42, UPT, UPT, UR42, UR43, URZ ;  /* 0x0000002b2a2a7290 */ /* 0x000fc8000fffe0ff */
[----:B-1----:R-:W-:Y:S02]  /*1740*/  UIMAD.WIDE.U32 UR18, UR42, UR10, URZ ;  /* 0x0000000a2a1272a5 */ /* 0x002fe4000f8e00ff */
[----:B------:R-:W-:-:S04]  /*1750*/  UIMAD UR42, UR42, UR11, URZ ;  /* 0x0000000b2a2a72a4 */ /* 0x000fc8000f8e02ff */
[----:B------:R-:W-:-:S06]  /*1760*/  UIADD3 UR42, UPT, UPT, UR19, UR42, URZ ;  /* 0x0000002a132a7290 */ /* 0x000fcc000fffe0ff */
[----:B------:R-:W-:Y:S02]  /*1770*/  MOV R4, UR42 ;  /* 0x0000002a00047c02 */ /* 0x000fe40008000f00 */
.L_x_265:
[----:B------:R-:W-:-:S06]  /*1780*/  UIADD3 UR39, UPT, UPT, -UR35, UR39, URZ ;  /* 0x0000002723277290 */ /* 0x000fcc000fffe1ff */
[----:B------:R-:W-:-:S13]  /*1790*/  ISETP.GE.AND P0, PT, R5, UR39, PT ;  /* 0x0000002705007c0c */ /* 0x000fda000bf06270 */
[----:B------:R-:W-:Y:S05]  /*17a0*/  @P0 BRA `(.L_x_266) ;  /* 0x0000005400740947 */ /* 0x000fea0003800000 */
[----:B------:R-:W1:Y:S01]  /*17b0*/  LDCU.64 UR4, c[0x0][0x5e0] ;  /* 0x0000bc00ff0477ac */ /* 0x000e620008000a00 */
[----:B------:R-:W-:Y:S01]  /*17c0*/  MOV R0, UR10 ;  /* 0x0000000a00007c02 */ /* 0x000fe20008000f00 */
[----:B------:R-:W-:Y:S01]  /*17d0*/  IMAD.U32 R2, RZ, RZ, UR12 ;  /* 0x0000000cff027e24 */ /* 0x000fe2000f8e00ff */
[----:B------:R-:W2:Y:S03]  /*17e0*/  LDCU.64 UR14, c[0x0][0x5d8] ;  /* 0x0000bb00ff0e77ac */ /* 0x000ea60008000a00 */
[--C-:B------:R-:W-:Y:S01]  /*17f0*/  IMAD.WIDE.U32 R6, R0, UR35, R12.reuse ;  /* 0x0000002300067c25 */ /* 0x100fe2000f8e000c */
[----:B------:R-:W-:Y:S02]  /*1800*/  UIMAD UR7, UR34, UR12, URZ ;  /* 0x0000000c220772a4 */ /* 0x000fe4000f8e02ff */
[----:B------:R-:W-:Y:S01]  /*1810*/  UIMAD UR6, UR34, UR10, URZ ;  /* 0x0000000a220672a4 */ /* 0x000fe2000f8e02ff */
[----:B------:R-:W-:Y:S01]  /*1820*/  IMAD.WIDE.U32 R14, R2, UR35, R12 ;  /* 0x00000023020e7c25 */ /* 0x000fe2000f8e000c */
[----:B------:R-:W-:Y:S01]  /*1830*/  UIMAD UR7, UR35, UR13, UR7 ;  /* 0x0000000d230772a4 */ /* 0x000fe2000f8e0207 */
[----:B------:R-:W-:Y:S01]  /*1840*/  IADD3 R6, P0, PT, R6, UR18, RZ ;  /* 0x0000001206067c10 */ /* 0x000fe2000ff1e0ff */
[----:B------:R-:W-:Y:S01]  /*1850*/  UIMAD UR6, UR35, UR11, UR6 ;  /* 0x0000000b230672a4 */ /* 0x000fe2000f8e0206 */
[----:B------:R-:W-:Y:S01]  /*1860*/  IADD3 R12, P1, PT, R14, UR16, RZ ;  /* 0x000000100e0c7c10 */ /* 0x000fe2000ff3e0ff */
[----:B------:R-:W3:Y:S01]  /*1870*/  LDCU UR17, c[0x0][0x440] ;  /* 0x00008800ff1177ac */ /* 0x000ee20008000800 */
[----:B-1----:R-:W-:-:S03]  /*1880*/  MOV R2, UR4 ;  /* 0x0000000400027c02 */ /* 0x002fc60008000f00 */
[----:B------:R-:W-:Y:S02]  /*1890*/  IADD3.X R7, PT, PT, R4, UR6, R7, P0, !PT ;  /* 0x0000000604077c10 */ /* 0x000fe400087fe407 */
[----:B------:R-:W-:Y:S01]  /*18a0*/  IADD3.X R13, PT, PT, R3, UR7, R15, P1, !PT ;  /* 0x00000007030d7c10 */ /* 0x000fe20008ffe40f */
[----:B--2---:R-:W-:Y:S02]  /*18b0*/  IMAD.U32 R0, RZ, RZ, UR14 ;  /* 0x0000000eff007e24 */ /* 0x004fe4000f8e00ff */
[----:B------:R-:W1:Y:S01]  /*18c0*/  LDCU.64 UR6, c[0x0][0x560] ;  /* 0x0000ac00ff0677ac */ /* 0x000e620008000a00 */
[----:B------:R-:W-:Y:S01]  /*18d0*/  IMAD.WIDE.U32 R6, R2, UR30, R6 ;  /* 0x0000001e02067c25 */ /* 0x000fe2000f8e0006 */
[----:B------:R-:W-:Y:S01]  /*18e0*/  MOV R2, UR5 ;  /* 0x0000000500027c02 */ /* 0x000fe20008000f00 */
[----:B------:R-:W2:Y:S02]  /*18f0*/  LDCU.64 UR4, c[0x0][0x568] ;  /* 0x0000ad00ff0477ac */ /* 0x000ea40008000a00 */
[----:B------:R-:W-:-:S04]  /*1900*/  IMAD.WIDE.U32 R12, R0, UR30, R12 ;  /* 0x0000001e000c7c25 */ /* 0x000fc8000f8e000c */
[----:B------:R-:W-:Y:S01]  /*1910*/  IMAD.U32 R0, RZ, RZ, UR15 ;  /* 0x0000000fff007e24 */ /* 0x000fe2000f8e00ff */
[----:B---3--:R-:W-:Y:S01]  /*1920*/  ISETP.GE.AND P4, PT, R84, UR17, PT ;  /* 0x0000001154007c0c */ /* 0x008fe2000bf86270 */
[----:B------:R-:W-:Y:S01]  /*1930*/  IMAD R3, R2, UR30, R7 ;  /* 0x0000001e02037c24 */ /* 0x000fe2000f8e0207 */
[----:B------:R-:W-:Y:S01]  /*1940*/  ISETP.GE.AND P3, PT, R9, UR17, PT ;  /* 0x0000001109007c0c */ /* 0x000fe2000bf66270 */
[----:B------:R-:W-:Y:S01]  /*1950*/  IMAD R13, R0, UR30, R13 ;  /* 0x0000001e000d7c24 */ /* 0x000fe2000f8e020d */
[----:B------:R-:W-:Y:S01]  /*1960*/  ISETP.GE.AND P2, PT, R8, UR17, PT ;  /* 0x0000001108007c0c */ /* 0x000fe2000bf46270 */
[----:B------:R-:W-:Y:S01]  /*1970*/  IMAD.MOV.U32 R2, RZ, RZ, R6 ;  /* 0x000000ffff027224 */ /* 0x000fe200078e0006 */
[----:B------:R-:W-:Y:S01]  /*1980*/  ISETP.GE.AND P1, PT, R10, UR17, PT ;  /* 0x000000110a007c0c */ /* 0x000fe2000bf26270 */
[----:B------:R-:W-:-:S04]  /*1990*/  IMAD.WIDE.U32 R12, R5, UR12, R12 ;  /* 0x0000000c050c7c25 */ /* 0x000fc8000f8e000c */
[C---:B------:R-:W-:Y:S01]  /*19a0*/  IMAD R0, R5.reuse, UR13, R13 ;  /* 0x0000000d05007c24 */ /* 0x040fe2000f8e020d */
[----:B-1----:R-:W-:Y:S01]  /*19b0*/  LEA R6, P0, R12, UR6, 0x1 ;  /* 0x000000060c067c11 */ /* 0x002fe2000f8008ff */
        /* <DEDUP_REMOVED lines=15> */
.L_x_261:
[----:B------:R-:W-:Y:S01]  /*1ab0*/  UIADD3 UR4, UPT, UPT, -UR35, UR39, URZ ;  /* 0x0000002723047290 */ /* 0x000fe2000fffe1ff */
[----:B------:R-:W-:Y:S01]  /*1ac0*/  LOP3.LUT R7, R86, 0x1f8, RZ, 0xc0, !PT ;  /* 0x000001f856077812 */ /* 0x000fe200078ec0ff */
[----:B------:R-:W-:Y:S03]  /*1ad0*/  @P3 BAR.SYNC.DEFER_BLOCKING 0x0 ;  /* 0x0000000000003b1d */ /* 0x000fe60000010000 */
[----:B------:R-:W-:Y:S02]  /*1ae0*/  LOP3.LUT R7, R7, 0x38, R80, 0x78, !PT ;  /* 0x0000003807077812 */ /* 0x000fe400078e7850 */
[----:B------:R-:W-:Y:S01]  /*1af0*/  ISETP.GE.AND P6, PT, R5, UR4, PT ;  /* 0x0000000405007c0c */ /* 0x000fe2000bfc6270 */
[----:B------:R-:W-:Y:S01]  /*1b00*/  UMOV UR5, UR22 ;  /* 0x0000001600057c82 */ /* 0x000fe20008000000 */
[----:B------:R-:W-:Y:S01]  /*1b10*/  LOP3.LUT R7, R7, 0x1e00, R86, 0xf8, !PT ;  /* 0x00001e0007077812 */ /* 0x000fe200078ef856 */
[----:B------:R-:W-:Y:S03]  /*1b20*/  BSSY.RECONVERGENT B0, `(.L_x_267) ;  /* 0x0000031000007945 */ /* 0x000fe60003800200 */
[----:B------:R-:W-:-:S07]  /*1b30*/  LEA R7, R7, UR5, 0x1 ;  /* 0x0000000507077c11 */ /* 0x000fce000f8e08ff */
[----:B------:R-:W-:Y:S05]  /*1b40*/  @P6 BRA `(.L_x_268) ;  /* 0x0000000000a86947 */ /* 0x000fea0003800000 */
[----:B------:R-:W1:Y:S01]  /*1b50*/  LDCU.64 UR14, c[0x0][0x3d8] ;  /* 0x00007b00ff0e77ac */ /* 0x000e620008000a00 */
[----:B------:R-:W-:Y:S01]  /*1b60*/  IMAD.U32 R14, RZ, RZ, UR10 ;  /* 0x0000000aff0e7e24 */ /* 0x000fe2000f8e00ff */
[----:B------:R-:W-:-:S03]  /*1b70*/  UIMAD UR6, UR34, UR10, URZ ;  /* 0x0000000a220672a4 */ /* 0x000fc6000f8e02ff */
[----:B------:R-:W-:Y:S01]  /*1b80*/  IMAD.WIDE.U32 R14, R14, UR35, R12 ;  /* 0x000000230e0e7c25 */ /* 0x000fe2000f8e000c */
[----:B------:R-:W2:Y:S01]  /*1b90*/  LDCU UR4, c[0x0][0x440] ;  /* 0x00008800ff0477ac */ /* 0x000ea20008000800 */
[----:B------:R-:W-:Y:S01]  /*1ba0*/  UIMAD UR6, UR35, UR11, UR6 ;  /* 0x0000000b230672a4 */ /* 0x000fe2000f8e0206 */
[----:B------:R-:W-:-:S05]  /*1bb0*/  IADD3 R16, P0, PT, R14, UR48, RZ ;  /* 0x000000300e107c10 */ /* 0x000fca000ff1e0ff */
        /* <DEDUP_REMOVED lines=35> */
.L_x_268:
[----:B------:R1:W-:Y:S04]  /*1df0*/  STS.128 [R7+0x14000], RZ ;  /* 0x014000ff07007388 */ /* 0x0003e80000000c00 */
[----:B------:R1:W-:Y:S04]  /*1e00*/  STS.128 [R7+0x15000], RZ ;  /* 0x015000ff07007388 */ /* 0x0003e80000000c00 */
[----:B------:R1:W-:Y:S04]  /*1e10*/  STS.128 [R7+0x16000], RZ ;  /* 0x016000ff07007388 */ /* 0x0003e80000000c00 */
[----:B------:R1:W-:Y:S02]  /*1e20*/  STS.128 [R7+0x17000], RZ ;  /* 0x017000ff07007388 */ /* 0x0003e40000000c00 */
.L_x_269:
[----:B------:R-:W-:Y:S05]  /*1e30*/  BSYNC.RECONVERGENT B0 ;  /* 0x0000000000007941 */ /* 0x000fea0003800200 */
.L_x_267:
[----:B------:R-:W-:Y:S01]  /*1e40*/  UIMAD UR6, UR47, -0x40, UR45 ;  /* 0xffffffc02f0678a4 */ /* 0x000fe2000f8e022d */
[----:B------:R-:W0:Y:S01]  /*1e50*/  LDGDEPBAR ;  /* 0x00000000000079af */ /* 0x000e220000000000 */
[----:B------:R-:W-:Y:S04]  /*1e60*/  BSSY.RECONVERGENT B0, `(.L_x_270) ;  /* 0x0000021000007945 */ /* 0x000fe80003800200 */
[----:B------:R-:W-:-:S13]  /*1e70*/  ISETP.GE.AND P5, PT, R5, UR6, PT ;  /* 0x0000000605007c0c */ /* 0x000fda000bfa6270 */
        /* <DEDUP_REMOVED lines=27> */
.L_x_271:
[----:B------:R4:W-:Y:S04]  /*2030*/  STS.128 [R7+0x8000], RZ ;  /* 0x008000ff07007388 */ /* 0x0009e80000000c00 */
[----:B------:R4:W-:Y:S04]  /*2040*/  STS.128 [R7+0xa000], RZ ;  /* 0x00a000ff07007388 */ /* 0x0009e80000000c00 */
[----:B------:R4:W-:Y:S04]  /*2050*/  STS.128 [R7+0xc000], RZ ;  /* 0x00c000ff07007388 */ /* 0x0009e80000000c00 */
[----:B------:R4:W-:Y:S02]  /*2060*/  STS.128 [R7+0xe000], RZ ;  /* 0x00e000ff07007388 */ /* 0x0009e40000000c00 */
.L_x_272:
[----:B------:R-:W-:Y:S05]  /*2070*/  BSYNC.RECONVERGENT B0 ;  /* 0x0000000000007941 */ /* 0x000fea0003800200 */
.L_x_270:
[----:B------:R-:W-:Y:S01]  /*2080*/  IADD3 R11, PT, PT, R5, 0x20, RZ ;  /* 0x00000020050b7810 */ /* 0x000fe20007ffe0ff */
[----:B------:R-:W-:Y:S03]  /*2090*/  BSSY.RECONVERGENT B0, `(.L_x_273) ;  /* 0x0000025000007945 */ /* 0x000fe60003800200 */
[----:B------:R-:W-:-:S13]  /*20a0*/  ISETP.GE.AND P4, PT, R11, UR6, PT ;  /* 0x000000060b007c0c */ /* 0x000fda000bf86270 */
        /* <DEDUP_REMOVED lines=35> */
.L_x_274:
[----:B------:R-:W-:Y:S05]  /*22e0*/  BSYNC.RECONVERGENT B0 ;  /* 0x0000000000007941 */ /* 0x000fea0003800200 */
.L_x_273:
        /* <DEDUP_REMOVED lines=28> */
.L_x_276:
[----:B------:R1:W-:Y:S04]  /*24b0*/  STS.128 [R7], RZ ;  /* 0x000000ff07007388 */ /* 0x0003e80000000c00 */
[----:B------:R1:W-:Y:S04]  /*24c0*/  STS.128 [R7+0x2000], RZ ;  /* 0x002000ff07007388 */ /* 0x0003e80000000c00 */
[----:B------:R1:W-:Y:S04]  /*24d0*/  STS.128 [R7+0x4000], RZ ;  /* 0x004000ff07007388 */ /* 0x0003e80000000c00 */
[----:B------:R1:W-:Y:S02]  /*24e0*/  STS.128 [R7+0x6000], RZ ;  /* 0x006000ff07007388 */ /* 0x0003e40000000c00 */
.L_x_277:
[----:B------:R-:W-:Y:S05]  /*24f0*/  BSYNC.RECONVERGENT B0 ;  /* 0x0000000000007941 */ /* 0x000fea0003800200 */
.L_x_275:
[--C-:B------:R-:W-:Y:S01]  /*2500*/  SHF.R.U32.HI R227, RZ, 0x2, R80.reuse ;  /* 0x00000002ffe37819 */ /* 0x100fe20000011650 */
[----:B--2---:R-:W-:Y:S01]  /*2510*/  IMAD.U32 R14, RZ, RZ, UR16 ;  /* 0x00000010ff0e7e24 */ /* 0x004fe2000f8e00ff */
[----:B------:R-:W-:Y:S01]  /*2520*/  SHF.R.U32.HI R228, RZ, 0x1, R80 ;  /* 0x00000001ffe47819 */ /* 0x000fe20000011650 */
[----:B------:R-:W-:Y:S01]  /*2530*/  IMAD.U32 R15, RZ, RZ, UR17 ;  /* 0x00000011ff0f7e24 */ /* 0x000fe2000f8e00ff */
[----:B------:R-:W-:Y:S01]  /*2540*/  LOP3.LUT R248, R227, 0x7, RZ, 0xc0, !PT ;  /* 0x00000007e3f87812 */ /* 0x000fe200078ec0ff */
[----:B------:R-:W-:Y:S02]  /*2550*/  IMAD.MOV.U32 R234, RZ, RZ, 0x7f800000 ;  /* 0x7f800000ffea7424 */ /* 0x000fe400078e00ff */
[----:B------:R-:W-:Y:S01]  /*2560*/  IMAD.MOV.U32 R233, RZ, RZ, 0x7f800000 ;  /* 0x7f800000ffe97424 */ /* 0x000fe200078e00ff */
[----:B------:R-:W-:-:S04]  /*2570*/  LOP3.LUT R248, R248, 0x30, R228, 0xf8, !PT ;  /* 0x00000030f8f87812 */ /* 0x000fc800078ef8e4 */
[C---:B------:R-:W-:Y:S01]  /*2580*/  ISETP.GE.AND P1, PT, R248.reuse, UR6, PT ;  /* 0x00000006f8007c0c */ /* 0x040fe2000bf26270 */
[C---:B------:R-:W-:Y:S02]  /*2590*/  VIADD R11, R248.reuse, 0x8 ;  /* 0x00000008f80b7836 */ /* 0x040fe40000000000 */
[----:B------:R-:W-:-:S03]  /*25a0*/  IMAD.WIDE.U32 R14, R248, 0x4, R14 ;  /* 0x00000004f80e7825 */ /* 0x000fc600078e000e */
[----:B------:R-:W-:-:S07]  /*25b0*/  ISETP.GE.AND P0, PT, R11, UR6, PT ;  /* 0x000000060b007c0c */ /* 0x000fce000bf06270 */
        /* <DEDUP_REMOVED lines=35> */
.L_x_279:
[----:B------:R-:W-:Y:S05]  /*27f0*/  BSYNC.RECONVERGENT B0 ;  /* 0x0000000000007941 */ /* 0x000fea0003800200 */
.L_x_278:
        /* <DEDUP_REMOVED lines=8> */
[----:B------:R-:W-:-:S05]  /*2880*/  IADD3 R2, P0, PT, R2, UR46, RZ ;  /* 0x0000002e02027c10 */ /* 0x000fca000ff1e0ff */
        /* <DEDUP_REMOVED lines=35> */
.L_x_281:
[----:B------:R1:W-:Y:S04]  /*2ac0*/  STS.128 [R7+0x10000], RZ ;  /* 0x010000ff07007388 */ /* 0x0003e80000000c00 */
[----:B------:R1:W-:Y:S04]  /*2ad0*/  STS.128 [R7+0x11000], RZ ;  /* 0x011000ff07007388 */ /* 0x0003e80000000c00 */
[----:B------:R1:W-:Y:S04]  /*2ae0*/  STS.128 [R7+0x12000], RZ ;  /* 0x012000ff07007388 */ /* 0x0003e80000000c00 */
[----:B------:R1:W-:Y:S02]  /*2af0*/  STS.128 [R7+0x13000], RZ ;  /* 0x013000ff07007388 */ /* 0x0003e40000000c00 */
.L_x_282:
[----:B------:R-:W-:Y:S05]  /*2b00*/  BSYNC.RECONVERGENT B0 ;  /* 0x0000000000007941 */ /* 0x000fea0003800200 */
.L_x_280:
[----:B------:R-:W2:Y:S01]  /*2b10*/  LDCU.64 UR10, c[0x0][0x538] ;  /* 0x0000a700ff0a77ac */ /* 0x000ea20008000a00 */
[----:B------:R-:W0:Y:S01]  /*2b20*/  LDGDEPBAR ;  /* 0x00000000000079af */ /* 0x000e220000000000 */
[C---:B------:R-:W-:Y:S01]  /*2b30*/  IMAD.SHL.U32 R81, R80.reuse, 0x40, RZ ;  /* 0x0000004050517824 */ /* 0x040fe200078e00ff */
[C---:B------:R-:W-:Y:S01]  /*2b40*/  LOP3.LUT P4, R0, R80.reuse, 0x4, RZ, 0xc0, !PT ;  /* 0x0000000450007812 */ /* 0x040fe2000788c0ff */
[C---:B------:R-:W-:Y:S01]  /*2b50*/  IMAD.SHL.U32 R83, R80.reuse, 0x20, RZ ;  /* 0x0000002050537824 */ /* 0x040fe200078e00ff */
[----:B------:R-:W-:Y:S01]  /*2b60*/  LOP3.LUT R68, R80, 0x8, RZ, 0xc0, !PT ;  /* 0x0000000850447812 */ /* 0x000fe200078ec0ff */
[----:B------:R-:W-:Y:S01]  /*2b70*/  IMAD.MOV.U32 R223, RZ, RZ, 0x20 ;  /* 0x00000020ffdf7424 */ /* 0x000fe200078e00ff */
[----:B------:R-:W1:Y:S01]  /*2b80*/  LDC R235, c[0x0][0x44c] ;  /* 0x00011300ffeb7b82 */ /* 0x000e620000000800 */
[----:B--2---:R-:W-:-:S04]  /*2b90*/  UISETP.NE.U32.AND UP0, UPT, UR10, URZ, UPT ;  /* 0x000000ff0a00728c */ /* 0x004fc8000bf05070 */
[----:B------:R-:W-:Y:S01]  /*2ba0*/  UISETP.NE.AND.EX UP0, UPT, UR11, URZ, UPT, UP0 ;  /* 0x000000ff0b00728c */ /* 0x000fe2000bf05300 */
[----:B------:R-:W-:-:S05]  /*2bb0*/  DEPBAR.LE SB0, 0x1 ;  /* 0x000080400000791a */ /* 0x000fca0000000000 */
[----:B------:R-:W-:-:S05]  /*2bc0*/  PLOP3.LUT P3, PT, PT, PT, UP0, 0x80, 0x8 ;  /* 0x000000000008781c */ /* 0x000fca0003f6f008 */
[----:B------:R-:W2:Y:S01]  /*2bd0*/  @UP0 LDCU.64 UR6, c[0x0][0x540] ;  /* 0x0000a800ff0607ac */ /* 0x000ea20008000a00 */
[----:B------:R-:W-:Y:S01]  /*2be0*/  @UP0 UMOV UR12, UR30 ;  /* 0x0000001e000c0c82 */ /* 0x000fe20008000000 */
[----:B------:R-:W-:Y:S01]  /*2bf0*/  @UP0 UMOV UR13, URZ ;  /* 0x000000ff000d0c82 */ /* 0x000fe20008000000 */
[----:B------:R-:W4:Y:S01]  /*2c00*/  @UP0 LDCU UR4, c[0x0][0x458] ;  /* 0x00008b00ff0407ac */ /* 0x000f220008000800 */
[----:B--2---:R-:W-:-:S04]  /*2c10*/  @UP0 UIMAD.WIDE.U32 UR12, UR38, UR6, UR12 ;  /* 0x00000006260c02a5 */ /* 0x004fc8000f8e000c */
[----:B------:R-:W-:Y:S02]  /*2c20*/  @UP0 UIMAD UR7, UR38, UR7, UR13 ;  /* 0x00000007260702a4 */ /* 0x000fe4000f8e020d */
[----:B------:R-:W-:-:S04]  /*2c30*/  @UP0 ULEA UR10, UP1, UR12, UR10, 0x2 ;  /* 0x0000000a0c0a0291 */ /* 0x000fc8000f8210ff */
[----:B------:R-:W-:Y:S02]  /*2c40*/  @UP0 ULEA.HI.X UR11, UR12, UR11, UR7, 0x2, UP1 ;  /* 0x0000000b0c0b0291 */ /* 0x000fe400088f1407 */
[----:B------:R-:W-:Y:S01]  /*2c50*/  IMAD.U32 R2, RZ, RZ, UR10 ;  /* 0x0000000aff027e24 */ /* 0x000fe2000f8e00ff */
[----:B------:R-:W-:Y:S01]  /*2c60*/  LOP3.LUT R82, R81, 0x1c0, RZ, 0xc0, !PT ;  /* 0x000001c051527812 */ /* 0x000fe200078ec0ff */
[----:B------:R-:W2:Y:S02]  /*2c70*/  LDCU UR12, c[0x0][0x590] ;  /* 0x0000b200ff0c77ac */ /* 0x000ea40008000800 */
[----:B------:R-:W-:Y:S01]  /*2c80*/  IMAD.U32 R3, RZ, RZ, UR11 ;  /* 0x0000000bff037e24 */ /* 0x000fe2000f8e00ff */
[----:B------:R-:W-:Y:S01]  /*2c90*/  BAR.SYNC.DEFER_BLOCKING 0x0 ;  /* 0x0000000000007b1d */ /* 0x000fe20000010000 */
[----:B------:R-:W-:Y:S02]  /*2ca0*/  ISETP.NE.AND P0, PT, R0, RZ, PT ;  /* 0x000000ff0000720c */ /* 0x000fe40003f05270 */
[----:B------:R-:W-:-:S02]  /*2cb0*/  LOP3.LUT R225, R82, R84, RZ, 0xfc, !PT ;  /* 0x0000005452e17212 */ /* 0x000fc400078efcff */
[----:B------:R-:W-:Y:S01]  /*2cc0*/  LOP3.LUT R81, R81, 0x200, RZ, 0xc0, !PT ;  /* 0x0000020051517812 */ /* 0x000fe200078ec0ff */
[----:B------:R-:W-:Y:S02]  /*2cd0*/  IMAD.MOV.U32 R224, RZ, RZ, 0x40 ;  /* 0x00000040ffe07424 */ /* 0x000fe400078e00ff */
[----:B------:R-:W-:Y:S02]  /*2ce0*/  VIADD R4, R248, UR39 ;  /* 0x00000027f8047c36 */ /* 0x000fe40008000000 */
[----:B------:R-:W-:Y:S02]  /*2cf0*/  IMAD.U32 R236, RZ, RZ, UR44 ;  /* 0x0000002cffec7e24 */ /* 0x000fe4000f8e00ff */
[----:B------:R-:W-:Y:S02]  /*2d00*/  IMAD.SHL.U32 R219, R80, 0x10, RZ ;  /* 0x0000001050db7824 */ /* 0x000fe400078e00ff */
[----:B------:R-:W-:Y:S02]  /*2d10*/  IMAD.MOV.U32 R220, RZ, RZ, 0x20 ;  /* 0x00000020ffdc7424 */ /* 0x000fe400078e00ff */
[----:B------:R-:W-:-:S02]  /*2d20*/  IMAD.MOV.U32 R246, RZ, RZ, 0x240 ;  /* 0x00000240fff67424 */ /* 0x000fc400078e00ff */
[C---:B------:R-:W-:Y:S02]  /*2d30*/  IMAD.SHL.U32 R218, R80.reuse, 0x4, RZ ;  /* 0x0000000450da7824 */ /* 0x040fe400078e00ff */
[----:B------:R-:W-:Y:S01]  /*2d40*/  IMAD.U32 R232, RZ, RZ, UR31 ;  /* 0x0000001fffe87e24 */ /* 0x000fe2000f8e00ff */
[----:B------:R-:W-:Y:S01]  /*2d50*/  CS2R R126, SRZ ;  /* 0x00000000007e7805 */ /* 0x000fe2000001ff00 */
[----:B------:R-:W-:Y:S01]  /*2d60*/  IMAD.SHL.U32 R221, R80, 0x100, RZ ;  /* 0x0000010050dd7824 */ /* 0x000fe200078e00ff */
[----:B------:R-:W-:Y:S01]  /*2d70*/  CS2R R124, SRZ ;  /* 0x00000000007c7805 */ /* 0x000fe2000001ff00 */
[----:B------:R3:W2:Y:S01]  /*2d80*/  @P3 LDG.E R2, desc[UR40][R2.64] ;  /* 0x0000002802023981 */ /* 0x0006a2000c1e1900 */
[----:B----4-:R-:W4:Y:S01]  /*2d90*/  @P3 MUFU.RCP R0, UR4 ;  /* 0x0000000400003d08 */ /* 0x010f220008001000 */
[C---:B------:R-:W-:Y:S01]  /*2da0*/  LOP3.LUT R226, R225.reuse, R68, RZ, 0x3c, !PT ;  /* 0x00000044e1e27212 */ /* 0x040fe200078e3cff */
[----:B------:R-:W-:Y:S01]  /*2db0*/  IMAD R236, R236, 0x40, R4 ;  /* 0x00000040ecec7824 */ /* 0x000fe200078e0204 */
[----:B------:R-:W-:Y:S01]  /*2dc0*/  R2P PR, R80, 0x6 ;  /* 0x0000000650007804 */ /* 0x000fe20000000000 */
[----:B------:R-:W-:Y:S01]  /*2dd0*/  IMAD.U32 R4, RZ, RZ, UR35 ;  /* 0x00000023ff047e24 */ /* 0x000fe2000f8e00ff */
[----:B------:R-:W-:Y:S01]  /*2de0*/  LOP3.LUT R225, R225, 0x8, R228, 0x78, !PT ;  /* 0x00000008e1e17812 */ /* 0x000fe200078e78e4 */
[----:B------:R-:W-:Y:S01]  /*2df0*/  UIADD3 UR35, UPT, UPT, UR35, 0x20, URZ ;  /* 0x0000002023237890 */ /* 0x000fe2000fffe0ff */
[----:B------:R-:W-:Y:S01]  /*2e00*/  SEL R224, R224, 0xffffffc0, !P4 ;  /* 0xffffffc0e0e07807 */ /* 0x000fe20006000000 */
[----:B------:R-:W-:Y:S01]  /*2e10*/  IMAD.WIDE.U32 R248, R248, 0x4, RZ ;  /* 0x00000004f8f87825 */ /* 0x000fe200078e00ff */
[----:B------:R-:W-:-:S02]  /*2e20*/  SEL R223, R223, 0xffffffe0, !P1 ;  /* 0xffffffe0dfdf7807 */ /* 0x000fc40004800000 */
[----:B------:R-:W-:Y:S02]  /*2e30*/  CS2R R130, SRZ ;  /* 0x0000000000827805 */ /* 0x000fe4000001ff00 */
[----:B------:R-:W-:Y:S02]  /*2e40*/  LOP3.LUT R247, R219, 0x600, RZ, 0xc0, !PT ;  /* 0x00000600dbf77812 */ /* 0x000fe400078ec0ff */
        /* <DEDUP_REMOVED lines=11> */
[----:B------:R-:W-:Y:S01]  /*2f00*/  CS2R R102, SRZ ;  /* 0x0000000000667805 */ /* 0x000fe2000001ff00 */
[----:B---3--:R-:W-:Y:S01]  /*2f10*/  IMAD.SHL.U32 R3, R80, 0x2, RZ ;  /* 0x0000000250037824 */ /* 0x008fe200078e00ff */
[----:B------:R-:W-:Y:S02]  /*2f20*/  CS2R R100, SRZ ;  /* 0x0000000000647805 */ /* 0x000fe4000001ff00 */
[----:B------:R-:W-:Y:S02]  /*2f30*/  CS2R R38, SRZ ;  /* 0x0000000000267805 */ /* 0x000fe4000001ff00 */
[----:B------:R-:W-:Y:S02]  /*2f40*/  CS2R R36, SRZ ;  /* 0x0000000000247805 */ /* 0x000fe4000001ff00 */
[----:B------:R-:W-:-:S02]  /*2f50*/  CS2R R42, SRZ ;  /* 0x00000000002a7805 */ /* 0x000fc4000001ff00 */
[----:B------:R-:W-:Y:S02]  /*2f60*/  LOP3.LUT R3, R3, 0x6, RZ, 0xc0, !PT ;  /* 0x0000000603037812 */ /* 0x000fe400078ec0ff */
[----:B------:R-:W-:Y:S02]  /*2f70*/  CS2R R40, SRZ ;  /* 0x0000000000287805 */ /* 0x000fe4000001ff00 */
[----:B------:R-:W-:Y:S02]  /*2f80*/  CS2R R34, SRZ ;  /* 0x0000000000227805 */ /* 0x000fe4000001ff00 */
[----:B------:R-:W-:Y:S02]  /*2f90*/  CS2R R32, SRZ ;  /* 0x0000000000207805 */ /* 0x000fe4000001ff00 */
[----:B------:R-:W-:Y:S02]  /*2fa0*/  LOP3.LUT R5, R3, 0x70, R5, 0xf8, !PT ;  /* 0x0000007003057812 */ /* 0x000fe400078ef805 */
[----:B------:R-:W-:-:S02]  /*2fb0*/  CS2R R30, SRZ ;  /* 0x00000000001e7805 */ /* 0x000fc4000001ff00 */
[----:B------:R-:W-:Y:S02]  /*2fc0*/  LOP3.LUT R3, R83, 0x200, RZ, 0xc0, !PT ;  /* 0x0000020053037812 */ /* 0x000fe400078ec0ff */
[----:B------:R-:W-:Y:S02]  /*2fd0*/  CS2R R28, SRZ ;  /* 0x00000000001c7805 */ /* 0x000fe4000001ff00 */
[----:B------:R-:W-:Y:S01]  /*2fe0*/  IADD3 R4, PT, PT, R5, UR45, R4 ;  /* 0x0000002d05047c10 */ /* 0x000fe2000fffe004 */
[----:B------:R-:W-:Y:S01]  /*2ff0*/  IMAD.U32 R232, R232, 0x20, R5 ;  /* 0x00000020e8e87824 */ /* 0x000fe200078e0005 */
[----:B------:R-:W-:Y:S02]  /*3000*/  LOP3.LUT R3, R3, 0x1c00, R86, 0xf8, !PT ;  /* 0x00001c0003037812 */ /* 0x000fe400078ef856 */
[----:B------:R-:W-:Y:S02]  /*3010*/  CS2R R22, SRZ ;  /* 0x0000000000167805 */ /* 0x000fe4000001ff00 */
[----:B------:R-:W-:-:S02]  /*3020*/  IADD3 R236, PT, PT, R236, -0x49, -R4 ;  /* 0xffffffb7ecec7810 */ /* 0x000fc40007ffe804 */
[----:B------:R-:W-:Y:S02]  /*3030*/  CS2R R20, SRZ ;  /* 0x0000000000147805 */ /* 0x000fe4000001ff00 */
[----:B------:R-:W-:Y:S02]  /*3040*/  LOP3.LUT R226, R3, R226, RZ, 0xfc, !PT ;  /* 0x000000e203e27212 */ /* 0x000fe400078efcff */
[----:B------:R-:W-:Y:S02]  /*3050*/  CS2R R26, SRZ ;  /* 0x00000000001a7805 */ /* 0x000fe4000001ff00 */
[----:B------:R-:W-:Y:S02]  /*3060*/  LOP3.LUT R3, R81, 0xc00, R83, 0xf8, !PT ;  /* 0x00000c0051037812 */ /* 0x000fe400078ef853 */
[----:B------:R-:W-:Y:S02]  /*3070*/  CS2R R24, SRZ ;  /* 0x0000000000187805 */ /* 0x000fe4000001ff00 */
[----:B------:R-:W-:-:S02]  /*3080*/  LEA R226, R226, UR5, 0x1 ;  /* 0x00000005e2e27c11 */ /* 0x000fc4000f8e08ff */
[----:B------:R-:W-:Y:S02]  /*3090*/  CS2R R18, SRZ ;  /* 0x0000000000127805 */ /* 0x000fe4000001ff00 */
[----:B------:R-:W-:Y:S02]  /*30a0*/  LOP3.LUT R225, R3, R225, RZ, 0xfc, !PT ;  /* 0x000000e103e17212 */ /* 0x000fe400078efcff */
[----:B------:R-:W-:Y:S02]  /*30b0*/  CS2R R16, SRZ ;  /* 0x0000000000107805 */ /* 0x000fe4000001ff00 */
[----:B-1----:R-:W-:Y:S01]  /*30c0*/  CS2R R14, SRZ ;  /* 0x00000000000e7805 */ /* 0x002fe2000001ff00 */
[C---:B------:R-:W-:Y:S01]  /*30d0*/  VIADD R188, R226.reuse, 0x14040 ;  /* 0x00014040e2bc7836 */ /* 0x040fe20000000000 */
[----:B------:R1:W3:Y:S01]  /*30e0*/  LDSM.16.M88.4 R132, [R226+0x14000] ;  /* 0x01400000e284783b */ /* 0x0002e20000000200 */
[----:B------:R-:W-:Y:S01]  /*30f0*/  IMAD.IADD R217, R223, 0x1, R226 ;  /* 0x00000001dfd97824 */ /* 0x000fe200078e02e2 */
[----:B------:R-:W-:Y:S01]  /*3100*/  LEA R225, R225, UR5, 0x1 ;  /* 0x00000005e1e17c11 */ /* 0x000fe2000f8e08ff */
[----:B------:R-:W-:Y:S01]  /*3110*/  IMAD.IADD R216, R226, 0x1, R224 ;  /* 0x00000001e2d87824 */ /* 0x000fe200078e02e0 */
[----:B------:R1:W1:Y:S01]  /*3120*/  LDSM.16.M88.4 R148, [R226+0x15000] ;  /* 0x01500000e294783b */ /* 0x0002620000000200 */
[----:B------:R-:W-:-:S02]  /*3130*/  CS2R R12, SRZ ;  /* 0x00000000000c7805 */ /* 0x000fc4000001ff00 */
[----:B------:R-:W-:Y:S01]  /*3140*/  LOP3.LUT R237, R218, 0x20, RZ, 0xc0, !PT ;  /* 0x00000020daed7812 */ /* 0x000fe200078ec0ff */
[--C-:B------:R-:W-:Y:S01]  /*3150*/  IMAD.IADD R224, R224, 0x1, R225.reuse ;  /* 0x00000001e0e07824 */ /* 0x100fe200078e02e1 */
[----:B------:R1:W1:Y:S01]  /*3160*/  LDSM.16.M88.4 R164, [R226+0x16000] ;  /* 0x01600000e2a4783b */ /* 0x0002620000000200 */
[C---:B------:R-:W-:Y:S01]  /*3170*/  IMAD.IADD R222, R223.reuse, 0x1, R225 ;  /* 0x00000001dfde7824 */ /* 0x040fe200078e02e1 */
[----:B------:R-:W-:Y:S01]  /*3180*/  SEL R220, R220, 0xffffffe0, !P0 ;  /* 0xffffffe0dcdc7807 */ /* 0x000fe20004000000 */
[----:B------:R-:W-:Y:S01]  /*3190*/  IMAD.IADD R3, R223, 0x1, R216 ;  /* 0x00000001df037824 */ /* 0x000fe200078e02d8 */
[----:B------:R1:W1:Y:S01]  /*31a0*/  LDSM.16.M88.4 R180, [R226+0x17000] ;  /* 0x01700000e2b4783b */ /* 0x0002620000000200 */
[----:B------:R-:W-:Y:S01]  /*31b0*/  SEL R246, R246, 0x1c0, !P0 ;  /* 0x000001c0f6f67807 */ /* 0x000fe20004000000 */
[----:B------:R-:W-:Y:S01]  /*31c0*/  UMOV UR6, URZ ;  /* 0x000000ff00067c82 */ /* 0x000fe20008000000 */
[----:B------:R-:W1:Y:S01]  /*31d0*/  LDCU UR7, c[0x0][0x440] ;  /* 0x00008800ff0777ac */ /* 0x000e620008000800 */
[----:B------:R1:W1:Y:S01]  /*31e0*/  LDSM.16.M88.4 R136, [R217+0x14000] ;  /* 0x01400000d988783b */ /* 0x0002620000000200 */
[----:B------:R-:W1:Y:S03]  /*31f0*/  LDCU UR10, c[0x0][0x3e0] ;  /* 0x00007c00ff0a77ac */ /* 0x000e660008000800 */
[----:B------:R1:W1:Y:S01]  /*3200*/  LDSM.16.M88.4 R152, [R217+0x15000] ;  /* 0x01500000d998783b */ /* 0x0002620000000200 */
[----:B------:R-:W1:Y:S03]  /*3210*/  LDCU UR11, c[0x0][0x45c] ;  /* 0x00008b80ff0b77ac */ /* 0x000e660008000800 */
[----:B------:R1:W1:Y:S01]  /*3220*/  LDSM.16.M88.4 R168, [R217+0x16000] ;  /* 0x01600000d9a8783b */ /* 0x0002620000000200 */
[----:B--2---:R-:W-:-:S03]  /*3230*/  USHF.L.U32 UR12, UR12, 0x6, URZ ;  /* 0x000000060c0c7899 */ /* 0x004fc600080006ff */
[----:B------:R2:W1:Y:S01]  /*3240*/  LDSM.16.M88.4 R184, [R217+0x17000] ;  /* 0x01700000d9b8783b */ /* 0x0004620000000200 */
[----:B------:R-:W-:Y:S01]  /*3250*/  UISETP.GE.AND UP2, UPT, UR35, UR39, UPT ;  /* 0x000000272300728c */ /* 0x000fe2000bf46270 */
[----:B----4-:R-:W-:Y:S01]  /*3260*/  @P3 FMUL.FTZ R0, R2, R0 ;  /* 0x0000000002003220 */ /* 0x010fe20000410000 */
[----:B------:R-:W-:-:S04]  /*3270*/  VIADD R2, R226, 0x14000 ;  /* 0x00014000e2027836 */ /* 0x000fc80000000000 */
[----:B------:R-:W-:Y:S01]  /*3280*/  @P2 VIADD R188, R2, 0xffffffc0 ;  /* 0xffffffc002bc2836 */ /* 0x000fe20000000000 */
[----:B------:R-:W-:Y:S01]  /*3290*/  @P3 R2UR UR4, R0 ;  /* 0x00000000000432ca */ /* 0x000fe200000e0000 */
[----:B------:R-:W-:Y:S01]  /*32a0*/  IMAD.SHL.U32 R0, R80, 0x2, RZ ;  /* 0x0000000250007824 */ /* 0x000fe200078e00ff */
[----:B------:R-:W-:Y:S01]  /*32b0*/  SHF.R.U32.HI R2, RZ, 0x3, R80 ;  /* 0x00000003ff027819 */ /* 0x000fe20000011650 */
[C---:B------:R-:W-:Y:S01]  /*32c0*/  IMAD.IADD R192, R223.reuse, 0x1, R188 ;  /* 0x00000001dfc07824 */ /* 0x040fe200078e02bc */
[----:B------:R2:W4:Y:S01]  /*32d0*/  LDSM.16.M88.4 R140, [R188] ;  /* 0x00000000bc8c783b */ /* 0x0005220000000200 */
[----:B------:R-:W-:Y:S01]  /*32e0*/  IMAD.IADD R223, R223, 0x1, R224 ;  /* 0x00000001dfdf7824 */ /* 0x000fe200078e02e0 */
[----:B------:R-:W-:Y:S02]  /*32f0*/  LOP3.LUT R247, R247, 0x6, R0, 0xf8, !PT ;  /* 0x00000006f7f77812 */ /* 0x000fe400078ef800 */
[----:B------:R2:W1:Y:S04]  /*3300*/  LDSM.16.M88.4 R156, [R188+0x1000] ;  /* 0x00100000bc9c783b */ /* 0x0004680000000200 */
[----:B------:R2:W1:Y:S01]  /*3310*/  LDSM.16.M88.4 R172, [R188+0x2000] ;  /* 0x00200000bcac783b */ /* 0x0004620000000200 */
[----:B------:R-:W-:-:S03]  /*3320*/  @UP0 UMOV UR6, UR4 ;  /* 0x0000000400060c82 */ /* 0x000fc60008000000 */
[----:B------:R2:W1:Y:S04]  /*3330*/  LDSM.16.M88.4 R144, [R192] ;  /* 0x00000000c090783b */ /* 0x0004680000000200 */
[----:B------:R2:W1:Y:S04]  /*3340*/  LDSM.16.M88.4 R160, [R192+0x1000] ;  /* 0x00100000c0a0783b */ /* 0x0004680000000200 */
[----:B------:R2:W1:Y:S04]  /*3350*/  LDSM.16.M88.4 R176, [R192+0x2000] ;  /* 0x00200000c0b0783b */ /* 0x0004680000000200 */
[----:B------:R-:W1:Y:S04]  /*3360*/  LDSM.16.M88.4 R188, [R188+0x3000] ;  /* 0x00300000bcbc783b */ /* 0x000e680000000200 */
[----:B---3--:R-:W1:Y:S02]  /*3370*/  LDSM.16.M88.4 R192, [R192+0x3000] ;  /* 0x00300000c0c0783b */ /* 0x008e640000000200 */
.L_x_285:
[----:B------:R-:W0:Y:S01]  /*3380*/  LDGDEPBAR ;  /* 0x00000000000079af */ /* 0x000e220000000000 */
[----:B------:R-:W-:Y:S01]  /*3390*/  IADD3 R70, P1, PT, R248, UR50, RZ ;  /* 0x00000032f8467c10 */ /* 0x000fe2000ff3e0ff */
[----:B------:R-:W-:Y:S01]  /*33a0*/  UIADD3 UR4, UPT, UPT, UR5, 0x15000, URZ ;  /* 0x0001500005047890 */ /* 0x000fe2000fffe0ff */
[----:B-----5:R-:W-:Y:S01]  /*33b0*/  FSETP.NEU.FTZ.AND P2, PT, R234, -INF , PT ;  /* 0xff800000ea00780b */ /* 0x020fe20003f5d000 */
[----:B------:R-:W-:Y:S01]  /*33c0*/  UISETP.NE.AND UP1, UPT, UR47, URZ, UPT ;  /* 0x000000ff2f00728c */ /* 0x000fe2000bf25270 */
[----:B------:R-:W-:Y:S02]  /*33d0*/  IADD3.X R71, PT, PT, R249, UR49, RZ, P1, !PT ;  /* 0x00000031f9477c10 */ /* 0x000fe40008ffe4ff */
[----:B------:R-:W-:Y:S02]  /*33e0*/  PLOP3.LUT P1, PT, PT, PT, UP2, 0x80, 0x8 ;  /* 0x000000000008781c */ /* 0x000fe40003f2f028 */
[----:B------:R-:W-:Y:S06]  /*33f0*/  LOP3.LUT R229, R82, 0x38, R227, 0xf8, !PT ;  /* 0x0000003852e57812 */ /* 0x000fec00078ef8e3 */
[----:B------:R-:W-:Y:S04]  /*3400*/  @UP1 UIADD3 UR14, UP0, UPT, UR16, -0x100, URZ ;  /* 0xffffff00100e1890 */ /* 0x000fe8000ff1e0ff */
[----:B------:R-:W-:Y:S01]  /*3410*/  @UP1 UIADD3.X UR13, UPT, UPT, UR17, -0x1, URZ, UP0, !UPT ;  /* 0xffffffff110d1890 */ /* 0x000fe200087fe4ff */
[----:B------:R-:W-:Y:S01]  /*3420*/  @P1 ISETP.GE.AND P3, PT, R232, UR39, PT ;  /* 0x00000027e8001c0c */ /* 0x000fe2000bf66270 */
[----:B------:R-:W-:Y:S01]  /*3430*/  @UP1 UIADD3 UR50, UP0, UPT, UR50, -0x100, URZ ;  /* 0xffffff0032321890 */ /* 0x000fe2000ff1e0ff */
[----:B------:R-:W-:Y:S04]  /*3440*/  DEPBAR.LE SB0, 0x0 ;  /* 0x000080000000791a */ /* 0x000fe80000000000 */
[----:B------:R-:W-:Y:S01]  /*3450*/  BAR.SYNC.DEFER_BLOCKING 0x0 ;  /* 0x0000000000007b1d */ /* 0x000fe20000010000 */
[----:B------:R-:W-:Y:S05]  /*3460*/  @UP1 UIADD3.X UR49, UPT, UPT, UR49, -0x1, URZ, UP0, !UPT ;  /* 0xffffffff31311890 */ /* 0x000fea00087fe4ff */
[----:B-1----:R-:W-:Y:S05]  /*3470*/  LDSM.16.M88.4 R8, [R225] ;  /* 0x00000000e108783b */ /* 0x002fea0000000200 */
[----:B------:R-:W3:Y:S05]  /*3480*/  LDSM.16.M88.4 R44, [R226+0x10000] ;  /* 0x01000000e22c783b */ /* 0x000eea0000000200 */
[----:B------:R-:W-:Y:S05]  /*3490*/  LDSM.16.M88.4 R48, [R222] ;  /* 0x00000000de30783b */ /* 0x000fea0000000200 */
[----:B------:R-:W4:Y:S05]  /*34a0*/  LDSM.16.M88.4 R52, [R217+0x10000] ;  /* 0x01000000d934783b */ /* 0x000f2a0000000200 */
[----:B------:R-:W2:Y:S05]  /*34b0*/  LDG.E R72, desc[UR40][R70.64] ;  /* 0x0000002846487981 */ /* 0x000eaa000c1e1900 */
[----:B------:R-:W-:Y:S05]  /*34c0*/  LDSM.16.M88.4 R56, [R224] ;  /* 0x00000000e038783b */ /* 0x000fea0000000200 */
[----:B------:R-:W1:Y:S05]  /*34d0*/  LDSM.16.M88.4 R60, [R216+0x10000] ;  /* 0x01000000d83c783b */ /* 0x000e6a0000000200 */
[----:B------:R-:W-:Y:S01]  /*34e0*/  LDSM.16.M88.4 R64, [R3+0x10000] ;  /* 0x010000000340783b */ /* 0x000fe20000000200 */
[C---:B---3--:R-:W-:Y:S04]  /*34f0*/  HMMA.16816.F32 R4, R8.reuse, R44, RZ ;  /* 0x0000002c0804723c */ /* 0x048fe800000018ff */
[----:B------:R-:W3:Y:S04]  /*3500*/  LDG.E R70, desc[UR40][R70.64+0x20] ;  /* 0x0000202846467981 */ /* 0x000ee8000c1e1900 */
[----:B------:R-:W-:Y:S01]  /*3510*/  HMMA.16816.F32 R8, R8, R46, RZ ;  /* 0x0000002e0808723c */ /* 0x000fe200000018ff */
[----:B------:R-:W1:Y:S11]  /*3520*/  LDSM.16.M88.4 R44, [R223] ;  /* 0x00000000df2c783b */ /* 0x000e760000000200 */
[C---:B----4-:R-:W-:Y:S08]  /*3530*/  HMMA.16816.F32 R4, R48.reuse, R52, R4 ;  /* 0x000000343004723c */ /* 0x050ff00000001804 */
[----:B------:R-:W-:Y:S01]  /*3540*/  HMMA.16816.F32 R8, R48, R54, R8 ;  /* 0x000000363008723c */ /* 0x000fe20000001808 */
[----:B------:R-:W-:Y:S05]  /*3550*/  LDSM.16.M88.4 R48, [R225+0x2000] ;  /* 0x00200000e130783b */ /* 0x000fea0000000200 */
[----:B------:R-:W4:Y:S06]  /*3560*/  LDSM.16.M88.4 R52, [R226+0x11000] ;  /* 0x01100000e234783b */ /* 0x000f2c0000000200 */
[C---:B-1----:R-:W-:Y:S08]  /*3570*/  HMMA.16816.F32 R4, R56.reuse, R60, R4 ;  /* 0x0000003c3804723c */ /* 0x042ff00000001804 */
[----:B------:R-:W-:Y:S01]  /*3580*/  HMMA.16816.F32 R8, R56, R62, R8 ;  /* 0x0000003e3808723c */ /* 0x000fe20000001808 */
[----:B------:R-:W-:Y:S05]  /*3590*/  LDSM.16.M88.4 R56, [R222+0x2000] ;  /* 0x00200000de38783b */ /* 0x000fea0000000200 */
[----:B------:R-:W1:Y:S06]  /*35a0*/  LDSM.16.M88.4 R60, [R217+0x11000] ;  /* 0x01100000d93c783b */ /* 0x000e6c0000000200 */
[C---:B------:R-:W-:Y:S08]  /*35b0*/  HMMA.16816.F32 R4, R44.reuse, R64, R4 ;  /* 0x000000402c04723c */ /* 0x040ff00000001804 */
[----:B------:R-:W-:Y:S01]  /*35c0*/  HMMA.16816.F32 R8, R44, R66, R8 ;  /* 0x000000422c08723c */ /* 0x000fe20000001808 */
[----:B------:R-:W-:Y:S05]  /*35d0*/  LDSM.16.M88.4 R44, [R224+0x2000] ;  /* 0x00200000e02c783b */ /* 0x000fea0000000200 */
[----:B------:R-:W1:Y:S06]  /*35e0*/  LDSM.16.M88.4 R64, [R216+0x11000] ;  /* 0x01100000d840783b */ /* 0x000e6c0000000200 */
        /* <DEDUP_REMOVED lines=35> */
[----:B------:R-:W2:Y:S06]  /*3820*/  LDSM.16.M88.4 R64, [R3+0x13000] ;  /* 0x013000000340783b */ /* 0x000eac0000000200 */
[C---:B----4-:R-:W-:Y:S08]  /*3830*/  HMMA.16816.F32 R4, R48.reuse, R52, R4 ;  /* 0x000000343004723c */ /* 0x050ff00000001804 */
[----:B------:R-:W-:Y:S03]  /*3840*/  HMMA.16816.F32 R8, R48, R54, R8 ;  /* 0x000000363008723c */ /* 0x000fe60000001808 */
[C---:B------:R-:W-:Y:S02]  /*3850*/  VIADD R50, R236.reuse, 0x11 ;  /* 0x00000011ec327836 */ /* 0x040fe40000000000 */
[----:B------:R-:W-:Y:S02]  /*3860*/  VIADD R49, R236, 0x9 ;  /* 0x00000009ec317836 */ /* 0x000fe40000000000 */
[----:B------:R-:W-:Y:S03]  /*3870*/  @P1 VIADD R48, R232, 0x1 ;  /* 0x00000001e8301836 */ /* 0x000fe60000000000 */
[----:B------:R-:W-:Y:S02]  /*3880*/  IABS R49, R49 ;  /* 0x0000003100317213 */ /* 0x000fe40000000000 */
[C---:B-1----:R-:W-:Y:S05]  /*3890*/  HMMA.16816.F32 R4, R56.reuse, R60, R4 ;  /* 0x0000003c3804723c */ /* 0x042fea0000001804 */
[----:B------:R-:W-:Y:S02]  /*38a0*/  I2FP.F32.S32 R49, R49 ;  /* 0x0000003100317245 */ /* 0x000fe40000201400 */
[----:B------:R-:W-:Y:S01]  /*38b0*/  @P1 ISETP.GE.AND P4, PT, R48, UR39, PT ;  /* 0x0000002730001c0c */ /* 0x000fe2000bf86270 */
[----:B------:R-:W-:Y:S03]  /*38c0*/  HMMA.16816.F32 R8, R56, R62, R8 ;  /* 0x0000003e3808723c */ /* 0x000fe60000001808 */
[----:B------:R-:W-:Y:S01]  /*38d0*/  IABS R48, R50 ;  /* 0x0000003200307213 */ /* 0x000fe20000000000 */
[----:B------:R-:W-:Y:S02]  /*38e0*/  VIADD R50, R236, 0x8 ;  /* 0x00000008ec327836 */ /* 0x000fe40000000000 */
[C---:B------:R-:W-:Y:S01]  /*38f0*/  VIADD R56, R225.reuse, 0x40 ;  /* 0x00000040e1387836 */ /* 0x040fe20000000000 */
[----:B------:R-:W-:Y:S01]  /*3900*/  I2FP.F32.S32 R48, R48 ;  /* 0x0000003000307245 */ /* 0x000fe20000201400 */
[----:B------:R-:W-:Y:S04]  /*3910*/  @P0 VIADD R56, R225, 0xffffffc0 ;  /* 0xffffffc0e1380836 */ /* 0x000fe80000000000 */
[C---:B--2---:R-:W-:Y:S08]  /*3920*/  HMMA.16816.F32 R4, R44.reuse, R64, R4 ;  /* 0x000000402c04723c */ /* 0x044ff00000001804 */
[----:B------:R-:W-:Y:S03]  /*3930*/  HMMA.16816.F32 R8, R44, R66, R8 ;  /* 0x000000422c08723c */ /* 0x000fe60000001808 */
[----:B------:R-:W-:Y:S01]  /*3940*/  FMUL.FTZ R45, R234, 1.4426950216293334961 ;  /* 0x3fb8aa3bea2d7820 */ /* 0x000fe20000410000 */
[----:B------:R-:W-:Y:S01]  /*3950*/  IABS R44, R50 ;  /* 0x00000032002c7213 */ /* 0x000fe20000000000 */
[C---:B------:R-:W-:Y:S02]  /*3960*/  VIADD R47, R236.reuse, 0x10 ;  /* 0x00000010ec2f7836 */ /* 0x040fe40000000000 */
[----:B------:R-:W-:Y:S01]  /*3970*/  VIADD R46, R236, 0x1 ;  /* 0x00000001ec2e7836 */ /* 0x000fe20000000000 */
[----:B------:R-:W-:Y:S02]  /*3980*/  FSEL R45, R45, RZ, P2 ;  /* 0x000000ff2d2d7208 */ /* 0x000fe40001000000 */
[----:B------:R-:W-:Y:S01]  /*3990*/  I2FP.F32.S32 R44, R44 ;  /* 0x0000002c002c7245 */ /* 0x000fe20000201400 */
[----:B------:R-:W-:Y:S01]  /*39a0*/  FFMA.FTZ R4, R49, -UR6, R4 ;  /* 0x8000000631047c23 */ /* 0x000fe20008010004 */
[----:B------:R-:W-:Y:S01]  /*39b0*/  FFMA.FTZ R6, R48, -UR6, R6 ;  /* 0x8000000630067c23 */ /* 0x000fe20008010006 */
[----:B------:R-:W-:Y:S02]  /*39c0*/  FSETP.NEU.FTZ.AND P2, PT, R233, -INF , PT ;  /* 0xff800000e900780b */ /* 0x000fe40003f5d000 */
[----:B------:R-:W-:Y:S01]  /*39d0*/  FFMA.FTZ R5, R44, -UR6, R5 ;  /* 0x800000062c057c23 */ /* 0x000fe20008010005 */
[----:B------:R-:W-:Y:S02]  /*39e0*/  @P1 FSEL R4, R4, -INF , !P3 ;  /* 0xff80000004041808 */ /* 0x000fe40005800000 */
[----:B------:R-:W-:Y:S01]  /*39f0*/  @P1 FSEL R6, R6, -INF , !P3 ;  /* 0xff80000006061808 */ /* 0x000fe20005800000 */
[----:B------:R-:W-:Y:S01]  /*3a00*/  FFMA.FTZ R10, R49, -UR6, R10 ;  /* 0x80000006310a7c23 */ /* 0x000fe2000801000a */
[----:B------:R-:W-:Y:S01]  /*3a10*/  IABS R47, R47 ;  /* 0x0000002f002f7213 */ /* 0x000fe20000000000 */
[----:B------:R-:W-:Y:S01]  /*3a20*/  FFMA.FTZ R59, R4, UR11, -R45 ;  /* 0x0000000b043b7c23 */ /* 0x000fe2000801082d */
[----:B------:R-:W-:Y:S01]  /*3a30*/  FMUL.FTZ R4, R233, 1.4426950216293334961 ;  /* 0x3fb8aa3be9047820 */ /* 0x000fe20000410000 */
[----:B------:R-:W-:Y:S01]  /*3a40*/  @P1 FSEL R5, R5, -INF , !P4 ;  /* 0xff80000005051808 */ /* 0x000fe20006000000 */
[----:B------:R-:W-:Y:S01]  /*3a50*/  FFMA.FTZ R11, R44, -UR6, R11 ;  /* 0x800000062c0b7c23 */ /* 0x000fe2000801000b */
[----:B------:R-:W-:Y:S02]  /*3a60*/  I2FP.F32.S32 R47, R47 ;  /* 0x0000002f002f7245 */ /* 0x000fe40000201400 */
[----:B------:R-:W-:Y:S01]  /*3a70*/  FSEL R4, R4, RZ, P2 ;  /* 0x000000ff04047208 */ /* 0x000fe20001000000 */
[----:B------:R-:W-:Y:S01]  /*3a80*/  FFMA.FTZ R58, R5, UR11, -R45 ;  /* 0x0000000b053a7c23 */ /* 0x000fe2000801082d */
[----:B------:R-:W-:Y:S01]  /*3a90*/  IABS R46, R46 ;  /* 0x0000002e002e7213 */ /* 0x000fe20000000000 */
[----:B------:R-:W-:Y:S01]  /*3aa0*/  FFMA.FTZ R7, R47, -UR6, R7 ;  /* 0x800000062f077c23 */ /* 0x000fe20008010007 */
[----:B------:R-:W-:Y:S01]  /*3ab0*/  IABS R5, R236 ;  /* 0x000000ec00057213 */ /* 0x000fe20000000000 */
[----:B------:R-:W-:Y:S01]  /*3ac0*/  FFMA.FTZ R60, R6, UR11, -R4 ;  /* 0x0000000b063c7c23 */ /* 0x000fe20008010804 */
[----:B------:R-:W-:Y:S01]  /*3ad0*/  @P1 VIADD R6, R232, 0x8 ;  /* 0x00000008e8061836 */ /* 0x000fe20000000000 */
[----:B------:R-:W-:Y:S01]  /*3ae0*/  I2FP.F32.S32 R46, R46 ;  /* 0x0000002e002e7245 */ /* 0x000fe20000201400 */
[----:B------:R-:W-:Y:S01]  /*3af0*/  MUFU.EX2 R59, R59 ;  /* 0x0000003b003b7308 */ /* 0x000fe20000000800 */
[----:B------:R-:W-:Y:S02]  /*3b00*/  I2FP.F32.S32 R5, R5 ;  /* 0x0000000500057245 */ /* 0x000fe40000201400 */
[----:B------:R-:W-:Y:S01]  /*3b10*/  @P1 ISETP.GE.AND P2, PT, R6, UR39, PT ;  /* 0x0000002706001c0c */ /* 0x000fe2000bf46270 */
[----:B------:R-:W-:Y:S02]  /*3b20*/  @P1 VIADD R6, R232, 0x9 ;  /* 0x00000009e8061836 */ /* 0x000fe40000000000 */
[----:B------:R-:W-:Y:S01]  /*3b30*/  FFMA.FTZ R8, R46, -UR6, R8 ;  /* 0x800000062e087c23 */ /* 0x000fe20008010008 */
[----:B------:R-:W-:Y:S01]  /*3b40*/  @P1 FSEL R7, R7, -INF , !P4 ;  /* 0xff80000007071808 */ /* 0x000fe20006000000 */
[----:B------:R-:W-:Y:S01]  /*3b50*/  FFMA.FTZ R9, R5, -UR6, R9 ;  /* 0x8000000605097c23 */ /* 0x000fe20008010009 */
[----:B------:R-:W-:Y:S01]  /*3b60*/  LOP3.LUT R5, R86, 0xe0, RZ, 0xc0, !PT ;  /* 0x000000e056057812 */ /* 0x000fe200078ec0ff */
[----:B------:R-:W1:Y:S01]  /*3b70*/  MUFU.EX2 R58, R58 ;  /* 0x0000003a003a7308 */ /* 0x000e620000000800 */
[----:B------:R-:W-:Y:S01]  /*3b80*/  @P1 ISETP.GE.AND P3, PT, R6, UR39, PT ;  /* 0x0000002706001c0c */ /* 0x000fe2000bf66270 */
[----:B------:R-:W-:Y:S01]  /*3b90*/  FFMA.FTZ R61, R7, UR11, -R4 ;  /* 0x0000000b073d7c23 */ /* 0x000fe20008010804 */
[----:B------:R-:W-:Y:S02]  /*3ba0*/  @P1 FSEL R8, R8, -INF , !P2 ;  /* 0xff80000008081808 */ /* 0x000fe40005000000 */
[----:B------:R-:W-:Y:S02]  /*3bb0*/  @P1 FSEL R9, R9, -INF , !P3 ;  /* 0xff80000009091808 */ /* 0x000fe40005800000 */
[----:B------:R-:W-:Y:S01]  /*3bc0*/  @P1 FSEL R10, R10, -INF , !P2 ;  /* 0xff8000000a0a1808 */ /* 0x000fe20005000000 */
[--C-:B------:R-:W-:Y:S01]  /*3bd0*/  FFMA.FTZ R63, R8, UR11, -R45.reuse ;  /* 0x0000000b083f7c23 */ /* 0x100fe2000801082d */
[----:B------:R-:W-:Y:S01]  /*3be0*/  @P1 FSEL R11, R11, -INF , !P3 ;  /* 0xff8000000b0b1808 */ /* 0x000fe20005800000 */
[----:B------:R-:W-:Y:S01]  /*3bf0*/  MUFU.EX2 R60, R60 ;  /* 0x0000003c003c7308 */ /* 0x000fe20000000800 */
[----:B------:R-:W-:Y:S01]  /*3c00*/  LOP3.LUT R5, R5, 0x18, R80, 0xf8, !PT ;  /* 0x0000001805057812 */ /* 0x000fe200078ef850 */
[----:B------:R-:W-:Y:S01]  /*3c10*/  FFMA.FTZ R45, R9, UR11, -R45 ;  /* 0x0000000b092d7c23 */ /* 0x000fe2000801082d */
[--C-:B------:R-:W-:Y:S01]  /*3c20*/  FFMA.FTZ R69, R10, UR11, -R4.reuse ;  /* 0x0000000b0a457c23 */ /* 0x100fe20008010804 */
[----:B------:R-:W-:Y:S01]  /*3c30*/  FFMA.FTZ R4, R11, UR11, -R4 ;  /* 0x0000000b0b047c23 */ /* 0x000fe20008010804 */
[----:B------:R-:W-:Y:S02]  /*3c40*/  LOP3.LUT R5, R5, 0x10, R2, 0x78, !PT ;  /* 0x0000001005057812 */ /* 0x000fe400078e7802 */
[----:B-1----:R-:W-:Y:S03]  /*3c50*/  F2FP.F16.F32.PACK_AB R7, R58, R59 ;  /* 0x0000003b3a07723e */ /* 0x002fe600000000ff */
[----:B------:R-:W1:Y:S01]  /*3c60*/  MUFU.EX2 R61, R61 ;  /* 0x0000003d003d7308 */ /* 0x000e620000000800 */
[----:B------:R-:W-:Y:S04]  /*3c70*/  LOP3.LUT R64, R247, R5, RZ, 0xfc, !PT ;  /* 0x00000005f7407212 */ /* 0x000fe800078efcff */
[C---:B------:R-:W-:Y:S02]  /*3c80*/  LEA R65, R64.reuse, UR4, 0x1 ;  /* 0x0000000440417c11 */ /* 0x040fe4000f8e08ff */
[----:B------:R-:W-:Y:S03]  /*3c90*/  LEA R64, R64, UR5, 0x1 ;  /* 0x0000000540407c11 */ /* 0x000fe6000f8e08ff */
[----:B------:R-:W-:Y:S01]  /*3ca0*/  MUFU.EX2 R63, R63 ;  /* 0x0000003f003f7308 */ /* 0x000fe20000000800 */
[C---:B------:R-:W-:Y:S02]  /*3cb0*/  IMAD.IADD R62, R65.reuse, 0x1, -R237 ;  /* 0x00000001413e7824 */ /* 0x040fe400078e0aed */
[----:B------:R-:W-:Y:S01]  /*3cc0*/  IMAD.IADD R65, R65, 0x1, R246 ;  /* 0x0000000141417824 */ /* 0x000fe200078e02f6 */
[----:B------:R-:W-:Y:S01]  /*3cd0*/  STS [R64+0x15000], R7 ;  /* 0x0150000740007388 */ /* 0x000fe20000000800 */
[----:B------:R-:W-:Y:S05]  /*3ce0*/  IMAD.IADD R57, R246, 0x1, R62 ;  /* 0x00000001f6397824 */ /* 0x000fea00078e023e */
[----:B------:R-:W2:Y:S01]  /*3cf0*/  MUFU.EX2 R66, R45 ;  /* 0x0000002d00427308 */ /* 0x000ea20000000800 */
[----:B-1----:R-:W-:Y:S05]  /*3d00*/  F2FP.F16.F32.PACK_AB R6, R61, R60 ;  /* 0x0000003c3d06723e */ /* 0x002fea00000000ff */
[----:B------:R-:W-:Y:S04]  /*3d10*/  STS [R65], R6 ;  /* 0x0000000641007388 */ /* 0x000fe80000000800 */
[----:B------:R-:W-:Y:S10]  /*3d20*/  MUFU.EX2 R69, R69 ;  /* 0x0000004500457308 */ /* 0x000ff40000000800 */
[----:B------:R-:W1:Y:S01]  /*3d30*/  MUFU.EX2 R67, R4 ;  /* 0x0000000400437308 */ /* 0x000e620000000800 */
[----:B--2---:R-:W-:Y:S05]  /*3d40*/  F2FP.F16.F32.PACK_AB R5, R66, R63 ;  /* 0x0000003f4205723e */ /* 0x004fea00000000ff */
[----:B------:R-:W-:Y:S01]  /*3d50*/  STS [R62+0x10], R5 ;  /* 0x000010053e007388 */ /* 0x000fe20000000800 */
[----:B-1----:R-:W-:Y:S05]  /*3d60*/  F2FP.F16.F32.PACK_AB R4, R67, R69 ;  /* 0x000000454304723e */ /* 0x002fea00000000ff */
[----:B------:R-:W-:Y:S05]  /*3d70*/  STS [R57+0x10], R4 ;  /* 0x0000100439007388 */ /* 0x000fea0000000800 */
[----:B------:R-:W1:Y:S05]  /*3d80*/  LDSM.16.M88.4 R8, [R225+0x8000] ;  /* 0x00800000e108783b */ /* 0x000e6a0000000200 */
[----:B------:R-:W2:Y:S05]  /*3d90*/  LDSM.16.M88.4 R44, [R222+0x8000] ;  /* 0x00800000de2c783b */ /* 0x000eaa0000000200 */
[----:B------:R-:W4:Y:S05]  /*3da0*/  LDSM.16.M88.4 R48, [R56+0x8000] ;  /* 0x008000003830783b */ /* 0x000f2a0000000200 */
[----:B------:R-:W3:Y:S01]  /*3db0*/  LDSM.16.M88.4 R52, [R223+0x8000] ;  /* 0x00800000df34783b */ /* 0x000ee20000000200 */
[C---:B-1----:R-:W-:Y:S08]  /*3dc0*/  HMMA.16816.F32 R4, R8.reuse, R132, RZ ;  /* 0x000000840804723c */ /* 0x042ff000000018ff */
[----:B------:R-:W-:Y:S11]  /*3dd0*/  HMMA.16816.F32 R8, R8, R134, RZ ;  /* 0x000000860808723c */ /* 0x000ff600000018ff */
[----:B------:R-:W-:Y:S01]  /*3de0*/  @!UPT UIADD3 URZ, UPT, UPT, URZ, URZ, URZ ;  /* 0x000000fffffff290 */ /* 0x000fe2000fffe0ff */
[C---:B--2---:R-:W-:Y:S08]  /*3df0*/  HMMA.16816.F32 R4, R44.reuse, R136, R4 ;  /* 0x000000882c04723c */ /* 0x044ff00000001804 */
[----:B------:R-:W-:Y:S01]  /*3e00*/  HMMA.16816.F32 R8, R44, R138, R8 ;  /* 0x0000008a2c08723c */ /* 0x000fe20000001808 */
[----:B------:R-:W1:Y:S11]  /*3e10*/  LDSM.16.M88.4 R44, [R225+0xa000] ;  /* 0x00a00000e12c783b */ /* 0x000e760000000200 */
[C---:B----4-:R-:W-:Y:S08]  /*3e20*/  HMMA.16816.F32 R4, R48.reuse, R140, R4 ;  /* 0x0000008c3004723c */ /* 0x050ff00000001804 */
        /* <DEDUP_REMOVED lines=34> */
[----:B------:R-:W-:Y:S02]  /*4050*/  LOP3.LUT R46, R81, 0x1000, R221, 0xf8, !PT ;  /* 0x00001000512e7812 */ /* 0x000fe400078ef8dd */
[----:B------:R-:W-:Y:S02]  /*4060*/  LOP3.LUT R45, R83, 0xe0, RZ, 0xc0, !PT ;  /* 0x000000e0532d7812 */ /* 0x000fe400078ec0ff */
[----:B------:R-:W-:Y:S02]  /*4070*/  LOP3.LUT R229, R46, R229, R84, 0xf6, !PT ;  /* 0x000000e52ee57212 */ /* 0x000fe400078ef654 */
[----:B------:R-:W-:Y:S02]  /*4080*/  LOP3.LUT R45, R45, 0x100, R219, 0xf8, !PT ;  /* 0x000001002d2d7812 */ /* 0x000fe400078ef8db */
[----:B------:R-:W-:Y:S01]  /*4090*/  LEA R229, R229, UR5, 0x1 ;  /* 0x00000005e5e57c11 */ /* 0x000fe2000f8e08ff */
[C---:B--2---:R-:W-:Y:S05]  /*40a0*/  HMMA.16816.F32 R4, R48.reuse, R188, R4 ;  /* 0x000000bc3004723c */ /* 0x044fea0000001804 */
[----:B------:R-:W-:Y:S03]  /*40b0*/  SHF.R.U32.HI R44, RZ, 0x3, R45 ;  /* 0x00000003ff2c7819 */ /* 0x000fe6000001162d */
[----:B------:R-:W-:Y:S03]  /*40c0*/  HMMA.16816.F32 R8, R48, R190, R8 ;  /* 0x000000be3008723c */ /* 0x000fe60000001808 */
[----:B------:R-:W-:Y:S04]  /*40d0*/  LOP3.LUT R44, R68, 0x38, R44, 0x78, !PT ;  /* 0x00000038442c7812 */ /* 0x000fe800078e782c */
[----:B------:R-:W-:Y:S04]  /*40e0*/  LOP3.LUT R44, R44, R45, RZ, 0x3c, !PT ;  /* 0x0000002d2c2c7212 */ /* 0x000fe800078e3cff */
[C---:B------:R-:W-:Y:S01]  /*40f0*/  LEA R230, R44.reuse, UR5, 0x1 ;  /* 0x000000052ce67c11 */ /* 0x040fe2000f8e08ff */
[C---:B---3--:R-:W-:Y:S05]  /*4100*/  HMMA.16816.F32 R4, R52.reuse, R192, R4 ;  /* 0x000000c03404723c */ /* 0x048fea0000001804 */
[----:B------:R-:W-:Y:S03]  /*4110*/  LEA R85, R44, UR4, 0x1 ;  /* 0x000000042c557c11 */ /* 0x000fe6000f8e08ff */
[----:B------:R-:W-:Y:S03]  /*4120*/  HMMA.16816.F32 R8, R52, R194, R8 ;  /* 0x000000c23408723c */ /* 0x000fe60000001808 */
[----:B------:R-:W-:Y:S08]  /*4130*/  IMAD.IADD R85, R220, 0x1, R85 ;  /* 0x00000001dc557824 */ /* 0x000ff000078e0255 */
[C---:B------:R-:W-:Y:S01]  /*4140*/  FADD.FTZ R4, -R72.reuse, R4 ;  /* 0x0000000448047221 */ /* 0x040fe20000010100 */
        /* <DEDUP_REMOVED lines=11> */
[----:B------:R-:W-:Y:S01]  /*4200*/  FMUL.FTZ R8, R63, R8 ;  /* 0x000000083f087220 */ /* 0x000fe20000410000 */
[----:B------:R-:W-:Y:S01]  /*4210*/  FADD.FTZ R11, -R70, R11 ;  /* 0x0000000b460b7221 */ /* 0x000fe20000010100 */
[----:B------:R-:W-:Y:S01]  /*4220*/  FMUL.FTZ R9, R66, R9 ;  /* 0x0000000942097220 */ /* 0x000fe20000410000 */
[----:B------:R-:W-:Y:S01]  /*4230*/  F2FP.F16.F32.PACK_AB R6, R7, R6 ;  /* 0x000000060706723e */ /* 0x000fe200000000ff */
[----:B------:R-:W-:Y:S01]  /*4240*/  STS [R64+0x14000], R4 ;  /* 0x0140000440007388 */ /* 0x000fe20000000800 */
[----:B------:R-:W-:Y:S01]  /*4250*/  FMUL.FTZ R10, R69, R10 ;  /* 0x0000000a450a7220 */ /* 0x000fe20000410000 */
[----:B------:R-:W-:Y:S01]  /*4260*/  FMUL.FTZ R11, R67, R11 ;  /* 0x0000000b430b7220 */ /* 0x000fe20000410000 */
[----:B------:R-:W-:Y:S02]  /*4270*/  F2FP.F16.F32.PACK_AB R8, R9, R8 ;  /* 0x000000080908723e */ /* 0x000fe400000000ff */
[----:B------:R-:W-:Y:S02]  /*4280*/  STS [R65+-0x1000], R6 ;  /* 0xfff0000641007388 */ /* 0x000fe40000000800 */
[----:B------:R-:W-:Y:S03]  /*4290*/  F2FP.F16.F32.PACK_AB R10, R11, R10 ;  /* 0x0000000a0b0a723e */ /* 0x000fe600000000ff */
        /* <DEDUP_REMOVED lines=50> */
[----:B------:R-:W-:Y:S02]  /*45c0*/  LOP3.LUT R9, R84, R9, R82, 0x1e, !PT ;  /* 0x0000000954097212 */ /* 0x000fe400078e1e52 */
[----:B------:R-:W-:Y:S02]  /*45d0*/  LOP3.LUT R83, R83, 0x400, RZ, 0xc0, !PT ;  /* 0x0000040053537812 */ /* 0x000fe400078ec0ff */
[-C--:B------:R-:W-:Y:S03]  /*45e0*/  HMMA.16816.F32 R20, R48, R46.reuse, R20 ;  /* 0x0000002e3014723c */ /* 0x080fe60000001814 */
[----:B------:R-:W-:Y:S02]  /*45f0*/  LOP3.LUT R8, R8, 0x8, R228, 0x78, !PT ;  /* 0x0000000808087812 */ /* 0x000fe400078e78e4 */
[----:B------:R-:W-:Y:S03]  /*4600*/  LOP3.LUT R231, R9, R81, RZ, 0xfc, !PT ;  /* 0x0000005109e77212 */ /* 0x000fe600078efcff */
        /* <DEDUP_REMOVED lines=71> */
.L_x_283:
[----:B------:R-:W-:Y:S01]  /*4a80*/  LDSM.16.M88.4 R96, [R8+UR5+0x14000] ;  /* 0x014000050860783b */ /* 0x000fe20008000200 */
[----:B------:R-:W-:Y:S01]  /*4a90*/  VIADD R208, R8, UR5 ;  /* 0x0000000508d07c36 */ /* 0x000fe20008000000 */
[----:B------:R-:W-:Y:S01]  /*4aa0*/  PLOP3.LUT P2, PT, PT, PT, UP1, 0x80, 0x8 ;  /* 0x000000000008781c */ /* 0x000fe20003f4f018 */
[----:B------:R-:W-:Y:S01]  /*4ab0*/  IMAD R250, R235, UR10, RZ ;  /* 0x0000000aebfa7c24 */ /* 0x000fe2000f8e02ff */
[----:B------:R-:W1:Y:S01]  /*4ac0*/  LDSM.16.MT88.4 R48, [R231+0x10000] ;  /* 0x01000000e730783b */ /* 0x000e620000004200 */
[----:B------:R-:W-:Y:S03]  /*4ad0*/  IMAD.IADD R208, R220, 0x1, R208 ;  /* 0x00000001dcd07824 */ /* 0x000fe600078e02d0 */
[----:B------:R-:W2:Y:S01]  /*4ae0*/  LDSM.16.M88.4 R92, [R8+UR5+0x14800] ;  /* 0x01480005085c783b */ /* 0x000ea20008000200 */
[----:B------:R-:W-:Y:S03]  /*4af0*/  UMOV UR5, UR21 ;  /* 0x0000001500057c82 */ /* 0x000fe60008000000 */
[----:B------:R-:W3:Y:S04]  /*4b00*/  LDSM.16.MT88.4 R64, [R231+0x11000] ;  /* 0x01100000e740783b */ /* 0x000ee80000004200 */
[----:B------:R-:W4:Y:S04]  /*4b10*/  LDSM.16.MT88.4 R80, [R231+0x12000] ;  /* 0x01200000e750783b */ /* 0x000f280000004200 */
[----:B------:R-:W4:Y:S04]  /*4b20*/  LDSM.16.MT88.4 R196, [R231+0x13000] ;  /* 0x01300000e7c4783b */ /* 0x000f280000004200 */
[----:B------:R-:W-:Y:S04]  /*4b30*/  LDSM.16.M88.4 R200, [R208+0x14000] ;  /* 0x01400000d0c8783b */ /* 0x000fe80000000200 */
[----:B------:R-:W4:Y:S04]  /*4b40*/  LDSM.16.MT88.4 R204, [R231+0x10800] ;  /* 0x01080000e7cc783b */ /* 0x000f280000004200 */
[----:B------:R-:W4:Y:S04]  /*4b50*/  LDSM.16.M88.4 R208, [R208+0x14800] ;  /* 0x01480000d0d0783b */ /* 0x000f280000000200 */
[----:B------:R-:W4:Y:S04]  /*4b60*/  LDSM.16.MT88.4 R212, [R231+0x11800] ;  /* 0x01180000e7d4783b */ /* 0x000f280000004200 */
[----:B------:R-:W-:Y:S01]  /*4b70*/  STL.64 [R1], R2 ;  /* 0x0000000201007387 */ /* 0x000fe20000100a00 */
        /* <DEDUP_REMOVED lines=27> */
[C---:B------:R-:W-:Y:S04]  /*4d30*/  IMAD.SHL.U32 R213, R250.reuse, 0x8, RZ ;  /* 0x00000008fad57824 */ /* 0x040fe800078e00ff */
[-C--:B------:R-:W-:Y:S03]  /*4d40*/  HMMA.16816.F32 R60, R208, R214.reuse, R60 ;  /* 0x000000d6d03c723c */ /* 0x080fe6000000183c */
[C---:B------:R-:W-:Y:S04]  /*4d50*/  LEA R212, P1, R213.reuse, R238, 0x2 ;  /* 0x000000eed5d47211 */ /* 0x040fe800078210ff */
[----:B------:R-:W-:Y:S01]  /*4d60*/  LEA.HI.X.SX32 R213, R213, R239, 0x2, P1 ;  /* 0x000000efd5d57211 */ /* 0x000fe200008f16ff */
[C---:B------:R-:W-:Y:S04]  /*4d70*/  HMMA.16816.F32 R64, R200.reuse, R214, R64 ;  /* 0x000000d6c840723c */ /* 0x040fe80000001840 */
[C---:B------:R-:W-:Y:S04]  /*4d80*/  LEA R214, P1, R250.reuse, R212, 0x5 ;  /* 0x000000d4fad67211 */ /* 0x040fe800078228ff */
[-C--:B-1----:R-:W-:Y:S03]  /*4d90*/  HMMA.16816.F32 R68, R200, R196.reuse, R68 ;  /* 0x000000c4c844723c */ /* 0x082fe60000001844 */
[C---:B------:R-:W-:Y:S05]  /*4da0*/  LEA.HI.X.SX32 R215, R250.reuse, R213, 0x5, P1 ;  /* 0x000000d5fad77211 */ /* 0x040fea00008f2eff */
        /* <DEDUP_REMOVED lines=12> */
[----:B------:R-:W-:Y:S03]  /*4e70*/  LEA R210, P1, R250, R204, 0x5 ;  /* 0x000000ccfad27211 */ /* 0x000fe600078228ff */
[----:B------:R-:W-:Y:S04]  /*4e80*/  HMMA.16816.F32 R96, R200, R206, R96 ;  /* 0x000000cec860723c */ /* 0x000fe80000001860 */
[----:B------:R-:W-:Y:S01]  /*4e90*/  @P2 IADD3 R200, P3, PT, R248, UR16, RZ ;  /* 0x00000010f8c82c10 */ /* 0x000fe2000ff7e0ff */
[----:B------:R-:W-:Y:S01]  /*4ea0*/  @UP1 UMOV UR16, UR14 ;  /* 0x0000000e00101c82 */ /* 0x000fe20008000000 */
[C---:B------:R-:W-:Y:S02]  /*4eb0*/  LEA.HI.X.SX32 R211, R250.reuse, R205, 0x5, P1 ;  /* 0x000000cdfad37211 */ /* 0x040fe400008f2eff */
[----:B------:R-:W-:Y:S01]  /*4ec0*/  @P2 IADD3.X R201, PT, PT, R249, UR17, RZ, P3, !PT ;  /* 0x00000011f9c92c10 */ /* 0x000fe20009ffe4ff */
[----:B------:R-:W-:Y:S01]  /*4ed0*/  @UP1 UMOV UR17, UR13 ;  /* 0x0000000d00111c82 */ /* 0x000fe20008000000 */
[C---:B------:R-:W-:Y:S03]  /*4ee0*/  LEA R208, P1, R250.reuse, R210, 0x5 ;  /* 0x000000d2fad07211 */ /* 0x040fe600078228ff */
[----:B------:R-:W5:Y:S01]  /*4ef0*/  @P2 LDG.E R234, desc[UR40][R200.64+-0x100] ;  /* 0xffff0028c8ea2981 */ /* 0x000f62000c1e1900 */
[C---:B------:R-:W-:Y:S03]  /*4f00*/  LEA.HI.X.SX32 R209, R250.reuse, R211, 0x5, P1 ;  /* 0x000000d3fad17211 */ /* 0x040fe600008f2eff */
[----:B------:R1:W5:Y:S01]  /*4f10*/  @P2 LDG.E R233, desc[UR40][R200.64+-0xe0] ;  /* 0xffff2028c8e92981 */ /* 0x000362000c1e1900 */
[C---:B------:R-:W-:Y:S03]  /*4f20*/  IMAD.WIDE R206, R250.reuse, -0xc0, R208 ;  /* 0xffffff40face7825 */ /* 0x040fe600078e02d0 */
[----:B------:R2:W-:Y:S01]  /*4f30*/  REDG.E.ADD.F32.FTZ.RN.STRONG.GPU desc[UR40][R238.64], R4 ;  /* 0x00000004ee0079a6 */ /* 0x0005e2000c12f328 */
[C---:B------:R-:W-:Y:S03]  /*4f40*/  LEA R202, P1, R250.reuse, R206, 0x5 ;  /* 0x000000cefaca7211 */ /* 0x040fe600078228ff */
[----:B------:R3:W-:Y:S01]  /*4f50*/  REDG.E.ADD.F32.FTZ.RN.STRONG.GPU desc[UR40][R212.64], R5 ;  /* 0x00000005d40079a6 */ /* 0x0007e2000c12f328 */
[C---:B------:R-:W-:Y:S03]  /*4f60*/  LEA.HI.X.SX32 R203, R250.reuse, R207, 0x5, P1 ;  /* 0x000000cffacb7211 */ /* 0x040fe600008f2eff */
        /* <DEDUP_REMOVED lines=78> */
[----:B-1----:R1:W5:Y:S03]  /*5450*/  LDL.LU.64 R2, [R1] ;  /* 0x0000000001027983 */ /* 0x0023660000300a00 */
        /* <DEDUP_REMOVED lines=12> */
[----:B------:R2:W-:Y:S01]  /*5520*/  REDG.E.ADD.F32.FTZ.RN.STRONG.GPU desc[UR40][R238.64+0x280], R80 ;  /* 0x00028050ee0079a6 */ /* 0x0005e2000c12f328 */
        /* <DEDUP_REMOVED lines=12> */
[C---:B------:R-:W-:Y:S03]  /*55f0*/  LEA R214, P1, R250.reuse, R210, 0x5 ;  /* 0x000000d2fad67211 */ /* 0x040fe600078228ff */
[----:B------:R-:W-:Y:S01]  /*5600*/  REDG.E.ADD.F32.FTZ.RN.STRONG.GPU desc[UR40][R210.64+0x280], R77 ;  /* 0x0002804dd20079a6 */ /* 0x000fe2000c12f328 */
[C---:B------:R-:W-:Y:S02]  /*5610*/  LEA.HI.X.SX32 R215, R250.reuse, R211, 0x5, P1 ;  /* 0x000000d3fad77211 */ /* 0x040fe400008f2eff */
[C---:B------:R-:W-:Y:S01]  /*5620*/  LEA R10, P1, R250.reuse, R214, 0x5 ;  /* 0x000000d6fa0a7211 */ /* 0x040fe200078228ff */
[----:B--2---:R-:W2:Y:S03]  /*5630*/  S2R R80, SR_TID.X ;  /* 0x0000000000507919 */ /* 0x004ea60000002100 */
        /* <DEDUP_REMOVED lines=8> */
[----:B------:R-:W-:Y:S01]  /*56c0*/  LEA R206, P1, R250, R64, 0x5 ;  /* 0x00000040face7211 */ /* 0x000fe200078228ff */
[----:B---3--:R-:W-:Y:S02]  /*56d0*/  VIADD R76, R230, 0x20 ;  /* 0x00000020e64c7836 */ /* 0x008fe40000000000 */
[----:B------:R3:W-:Y:S01]  /*56e0*/  REDG.E.ADD.F32.FTZ.RN.STRONG.GPU desc[UR40][R64.64+0x300], R86 ;  /* 0x00030056400079a6 */ /* 0x0007e2000c12f328 */
[C---:B------:R-:W-:Y:S02]  /*56f0*/  LEA.HI.X.SX32 R207, R250.reuse, R65, 0x5, P1 ;  /* 0x00000041facf7211 */ /* 0x040fe400008f2eff */
[C---:B------:R-:W-:Y:S01]  /*5700*/  LEA R208, P1, R250.reuse, R206, 0x5 ;  /* 0x000000cefad07211 */ /* 0x040fe200078228ff */
[----:B------:R-:W-:Y:S03]  /*5710*/  LDSM.16.MT88.4 R56, [R229+0x800] ;  /* 0x00080000e538783b */ /* 0x000fe60000004200 */
[C---:B------:R-:W-:Y:S01]  /*5720*/  LEA.HI.X.SX32 R209, R250.reuse, R207, 0x5, P1 ;  /* 0x000000cffad17211 */ /* 0x040fe200008f2eff */
[----:B------:R-:W-:Y:S01]  /*5730*/  REDG.E.ADD.F32.FTZ.RN.STRONG.GPU desc[UR40][R206.64+0x300], R87 ;  /* 0x00030057ce0079a6 */ /* 0x000fe2000c12f328 */
[----:B------:R-:W-:Y:S01]  /*5740*/  LEA R48, P1, R250, R208, 0x5 ;  /* 0x000000d0fa307211 */ /* 0x000fe200078228ff */
[----:B--2---:R-:W-:Y:S02]  /*5750*/  IMAD.SHL.U32 R82, R80, 0x40, RZ ;  /* 0x0000004050527824 */ /* 0x004fe400078e00ff */
[----:B------:R-:W-:Y:S01]  /*5760*/  REDG.E.ADD.F32.FTZ.RN.STRONG.GPU desc[UR40][R208.64+0x300], R88 ;  /* 0x00030058d00079a6 */ /* 0x000fe2000c12f328 */
[----:B------:R-:W-:Y:S01]  /*5770*/  LEA.HI.X.SX32 R49, R250, R209, 0x5, P1 ;  /* 0x000000d1fa317211 */ /* 0x000fe200008f2eff */
[----:B------:R-:W-:Y:S01]  /*5780*/  IMAD.SHL.U32 R83, R80, 0x20, RZ ;  /* 0x0000002050537824 */ /* 0x000fe200078e00ff */
[----:B------:R-:W-:Y:S02]  /*5790*/  LEA R66, P1, R250, R48, 0x5 ;  /* 0x00000030fa427211 */ /* 0x000fe400078228ff */
[----:B------:R-:W-:Y:S01]  /*57a0*/  LOP3.LUT R81, R82, 0x200, RZ, 0xc0, !PT ;  /* 0x0000020052517812 */ /* 0x000fe200078ec0ff */
[----:B------:R-:W-:Y:S01]  /*57b0*/  REDG.E.ADD.F32.FTZ.RN.STRONG.GPU desc[UR40][R48.64+0x300], R89 ;  /* 0x00030059300079a6 */ /* 0x000fe2000c12f328 */
[C---:B------:R-:W-:Y:S02]  /*57c0*/  LEA.HI.X.SX32 R67, R250.reuse, R49, 0x5, P1 ;  /* 0x00000031fa437211 */ /* 0x040fe400008f2eff */
[----:B------:R-:W-:Y:S02]  /*57d0*/  LEA R50, P1, R250, R66, 0x5 ;  /* 0x00000042fa327211 */ /* 0x000fe400078228ff */
[----:B------:R-:W-:Y:S01]  /*57e0*/  LOP3.LUT R82, R82, 0x1c0, RZ, 0xc0, !PT ;  /* 0x000001c052527812 */ /* 0x000fe200078ec0ff */
[----:B------:R-:W-:Y:S01]  /*57f0*/  REDG.E.ADD.F32.FTZ.RN.STRONG.GPU desc[UR40][R66.64+0x300], R90 ;  /* 0x0003005a420079a6 */ /* 0x000fe2000c12f328 */
[----:B------:R-:W-:Y:S01]  /*5800*/  LEA.HI.X.SX32 R51, R250, R67, 0x5, P1 ;  /* 0x00000043fa337211 */ /* 0x000fe200008f2eff */
[----:B---3--:R-:W-:Y:S02]  /*5810*/  IMAD.SHL.U32 R86, R80, 0x8, RZ ;  /* 0x0000000850567824 */ /* 0x008fe400078e00ff */
[----:B------:R-:W-:Y:S01]  /*5820*/  LDSM.16.MT88.4 R64, [R229+0x4800] ;  /* 0x00480000e540783b */ /* 0x000fe20000004200 */
[----:B------:R-:W-:Y:S03]  /*5830*/  IMAD.WIDE R200, R250, -0xc0, R50 ;  /* 0xffffff40fac87825 */ /* 0x000fe600078e0232 */
[----:B------:R-:W-:Y:S01]  /*5840*/  REDG.E.ADD.F32.FTZ.RN.STRONG.GPU desc[UR40][R50.64+0x300], R91 ;  /* 0x0003005b320079a6 */ /* 0x000fe2000c12f328 */
[----:B------:R-:W-:Y:S02]  /*5850*/  LOP3.LUT R84, R86, 0x38, RZ, 0xc0, !PT ;  /* 0x0000003856547812 */ /* 0x000fe400078ec0ff */
[C---:B------:R-:W-:Y:S01]  /*5860*/  LEA R60, P1, R250.reuse, R200, 0x5 ;  /* 0x000000c8fa3c7211 */ /* 0x040fe200078228ff */
[----:B------:R-:W-:Y:S03]  /*5870*/  REDG.E.ADD.F32.FTZ.RN.STRONG.GPU desc[UR40][R238.64+0x380], R96 ;  /* 0x00038060ee0079a6 */ /* 0x000fe6000c12f328 */
        /* <DEDUP_REMOVED lines=16> */
[----:B------:R-:W-:Y:S03]  /*5980*/  LDSM.16.MT88.4 R4, [R230+0x14000] ;  /* 0x01400000e604783b */ /* 0x000fe60000004200 */
[----:B------:R-:W-:Y:S01]  /*5990*/  LEA.HI.X.SX32 R11, R250, R9, 0x5, P1 ;  /* 0x00000009fa0b7211 */ /* 0x000fe200008f2eff */
[----:B------:R-:W-:Y:S01]  /*59a0*/  REDG.E.ADD.F32.FTZ.RN.STRONG.GPU desc[UR40][R8.64+0x380], R94 ;  /* 0x0003805e080079a6 */ /* 0x000fe2000c12f328 */
[----:B------:R-:W-:Y:S03]  /*59b0*/  LOP3.LUT P1, RZ, R80, 0x4, RZ, 0xc0, !PT ;  /* 0x0000000450ff7812 */ /* 0x000fe6000782c0ff */
[----:B------:R-:W-:Y:S04]  /*59c0*/  REDG.E.ADD.F32.FTZ.RN.STRONG.GPU desc[UR40][R10.64+0x380], R95 ;  /* 0x0003805f0a0079a6 */ /* 0x000fe8000c12f328 */
[----:B------:R-:W2:Y:S06]  /*59d0*/  LDSM.16.MT88.4 R8, [R229] ;  /* 0x00000000e508783b */ /* 0x000eac0000004200 */
[----:B------:R-:W-:Y:S05]  /*59e0*/  @P1 VIADD R76, R230, 0xffffffe0 ;  /* 0xffffffe0e64c1836 */ /* 0x000fea0000000000 */
[----:B------:R-:W3:Y:S04]  /*59f0*/  LDSM.16.MT88.4 R44, [R76+0x14000] ;  /* 0x014000004c2c783b */ /* 0x000ee80000004200 */
[----:B------:R-:W4:Y:S04]  /*5a00*/  LDSM.16.MT88.4 R60, [R76+0x14400] ;  /* 0x014400004c3c783b */ /* 0x000f280000004200 */
[----:B------:R-:W-:Y:S01]  /*5a10*/  LDSM.16.MT88.4 R72, [R76+0x14800] ;  /* 0x014800004c48783b */ /* 0x000fe20000004200 */
[-C--:B--2---:R-:W-:Y:S08]  /*5a20*/  HMMA.16816.F32 R100, R4, R8.reuse, R100 ;  /* 0x000000080464723c */ /* 0x084ff00000001864 */
[C---:B---3--:R-:W-:Y:S08]  /*5a30*/  HMMA.16816.F32 R104, R44.reuse, R8, R104 ;  /* 0x000000082c68723c */ /* 0x048ff00000001868 */
[-C--:B------:R-:W-:Y:S08]  /*5a40*/  HMMA.16816.F32 R108, R44, R10.reuse, R108 ;  /* 0x0000000a2c6c723c */ /* 0x080ff0000000186c */
[C---:B------:R-:W-:Y:S01]  /*5a50*/  HMMA.16816.F32 R112, R4.reuse, R10, R112 ;  /* 0x0000000a0470723c */ /* 0x040fe20000001870 */
[----:B------:R-:W2:Y:S07]  /*5a60*/  LDSM.16.MT88.4 R8, [R230+0x14800] ;  /* 0x01480000e608783b */ /* 0x000eae0000004200 */
[-C--:B------:R-:W-:Y:S08]  /*5a70*/  HMMA.16816.F32 R116, R4, R48.reuse, R116 ;  /* 0x000000300474723c */ /* 0x080ff00000001874 */
[C---:B------:R-:W-:Y:S08]  /*5a80*/  HMMA.16816.F32 R120, R44.reuse, R48, R120 ;  /* 0x000000302c78723c */ /* 0x040ff00000001878 */
[-C--:B------:R-:W-:Y:S01]  /*5a90*/  HMMA.16816.F32 R124, R44, R50.reuse, R124 ;  /* 0x000000322c7c723c */ /* 0x080fe2000000187c */
[----:B------:R-:W3:Y:S07]  /*5aa0*/  LDSM.16.MT88.4 R44, [R229+0x5000] ;  /* 0x00500000e52c783b */ /* 0x000eee0000004200 */
[----:B------:R-:W-:Y:S01]  /*5ab0*/  HMMA.16816.F32 R128, R4, R50, R128 ;  /* 0x000000320480723c */ /* 0x000fe20000001880 */
[----:B------:R-:W-:Y:S04]  /*5ac0*/  LDSM.16.MT88.4 R4, [R230+0x14c00] ;  /* 0x014c0000e604783b */ /* 0x000fe80000004200 */
[----:B------:R-:W1:Y:S03]  /*5ad0*/  LDSM.16.MT88.4 R48, [R229+0x1800] ;  /* 0x00180000e530783b */ /* 0x000e660000004200 */
[-C--:B------:R-:W-:Y:S08]  /*5ae0*/  HMMA.16816.F32 R100, R52, R56.reuse, R100 ;  /* 0x000000383464723c */ /* 0x080ff00000001864 */
[C---:B----4-:R-:W-:Y:S08]  /*5af0*/  HMMA.16816.F32 R104, R60.reuse, R56, R104 ;  /* 0x000000383c68723c */ /* 0x050ff00000001868 */
[-C--:B------:R-:W-:Y:S08]  /*5b00*/  HMMA.16816.F32 R108, R60, R58.reuse, R108 ;  /* 0x0000003a3c6c723c */ /* 0x080ff0000000186c */
[C---:B------:R-:W-:Y:S01]  /*5b10*/  HMMA.16816.F32 R112, R52.reuse, R58, R112 ;  /* 0x0000003a3470723c */ /* 0x040fe20000001870 */
[----:B------:R-:W4:Y:S04]  /*5b20*/  LDSM.16.MT88.4 R56, [R76+0x14c00] ;  /* 0x014c00004c38783b */ /* 0x000f280000004200 */
[----:B------:R-:W4:Y:S03]  /*5b30*/  LDSM.16.MT88.4 R76, [R229+0x5800] ;  /* 0x00580000e54c783b */ /* 0x000f260000004200 */
[-C--:B------:R-:W-:Y:S08]  /*5b40*/  HMMA.16816.F32 R116, R52, R64.reuse, R116 ;  /* 0x000000403474723c */ /* 0x080ff00000001874 */
[C---:B------:R-:W-:Y:S08]  /*5b50*/  HMMA.16816.F32 R120, R60.reuse, R64, R120 ;  /* 0x000000403c78723c */ /* 0x040ff00000001878 */
[-C--:B------:R-:W-:Y:S08]  /*5b60*/  HMMA.16816.F32 R124, R60, R66.reuse, R124 ;  /* 0x000000423c7c723c */ /* 0x080ff0000000187c */
[----:B------:R-:W-:Y:S08]  /*5b70*/  HMMA.16816.F32 R128, R52, R66, R128 ;  /* 0x000000423480723c */ /* 0x000ff00000001880 */
[-C--:B--2---:R-:W-:Y:S08]  /*5b80*/  HMMA.16816.F32 R100, R8, R68.reuse, R100 ;  /* 0x000000440864723c */ /* 0x084ff00000001864 */
[C---:B------:R-:W-:Y:S04]  /*5b90*/  HMMA.16816.F32 R104, R72.reuse, R68, R104 ;  /* 0x000000444868723c */ /* 0x040fe80000001868 */
[C---:B------:R-:W-:Y:S04]  /*5ba0*/  LOP3.LUT R68, R80.reuse, 0x8, RZ, 0xc0, !PT ;  /* 0x0000000850447812 */ /* 0x040fe800078ec0ff */
[-C--:B------:R-:W-:Y:S08]  /*5bb0*/  HMMA.16816.F32 R108, R72, R70.reuse, R108 ;  /* 0x00000046486c723c */ /* 0x080ff0000000186c */
[C---:B------:R-:W-:Y:S08]  /*5bc0*/  HMMA.16816.F32 R112, R8.reuse, R70, R112 ;  /* 0x000000460870723c */ /* 0x040ff00000001870 */
[-C--:B---3--:R-:W-:Y:S08]  /*5bd0*/  HMMA.16816.F32 R116, R8, R44.reuse, R116 ;  /* 0x0000002c0874723c */ /* 0x088ff00000001874 */
[C---:B------:R-:W-:Y:S08]  /*5be0*/  HMMA.16816.F32 R120, R72.reuse, R44, R120 ;  /* 0x0000002c4878723c */ /* 0x040ff00000001878 */
[-C--:B------:R-:W-:Y:S08]  /*5bf0*/  HMMA.16816.F32 R124, R72, R46.reuse, R124 ;  /* 0x0000002e487c723c */ /* 0x080ff0000000187c */
[----:B------:R-:W-:Y:S04]  /*5c00*/  HMMA.16816.F32 R128, R8, R46, R128 ;  /* 0x0000002e0880723c */ /* 0x000fe80000001880 */
[----:B------:R-:W-:Y:S02]  /*5c10*/  LOP3.LUT R9, R80, 0x38, RZ, 0xc0, !PT ;  /* 0x0000003850097812 */ /* 0x000fe400078ec0ff */
[C---:B------:R-:W-:Y:S02]  /*5c20*/  LOP3.LUT R10, R86.reuse, 0x1f8, RZ, 0xc0, !PT ;  /* 0x000001f8560a7812 */ /* 0x040fe400078ec0ff */
[-C--:B-1----:R-:W-:Y:S05]  /*5c30*/  HMMA.16816.F32 R100, R4, R48.reuse, R100 ;  /* 0x000000300464723c */ /* 0x082fea0000001864 */
[----:B------:R-:W-:Y:S03]  /*5c40*/  LOP3.LUT R8, R86, 0x1e00, RZ, 0xc0, !PT ;  /* 0x00001e0056087812 */ /* 0x000fe600078ec0ff */
[C---:B----4-:R-:W-:Y:S04]  /*5c50*/  HMMA.16816.F32 R104, R56.reuse, R48, R104 ;  /* 0x000000303868723c */ /* 0x050fe80000001868 */
[----:B------:R-:W-:Y:S04]  /*5c60*/  LOP3.LUT R8, R8, R10, R9, 0xf6, !PT ;  /* 0x0000000a08087212 */ /* 0x000fe800078ef609 */
[-C--:B------:R-:W-:Y:S03]  /*5c70*/  HMMA.16816.F32 R108, R56, R50.reuse, R108 ;  /* 0x00000032386c723c */ /* 0x080fe6000000186c */
[----:B------:R-:W-:Y:S05]  /*5c80*/  LEA R10, R8, UR5, 0x1 ;  /* 0x00000005080a7c11 */ /* 0x000fea000f8e08ff */
[C---:B------:R-:W-:Y:S08]  /*5c90*/  HMMA.16816.F32 R112, R4.reuse, R50, R112 ;  /* 0x000000320470723c */ /* 0x040ff00000001870 */
[-C--:B------:R-:W-:Y:S08]  /*5ca0*/  HMMA.16816.F32 R116, R4, R76.reuse, R116 ;  /* 0x0000004c0474723c */ /* 0x080ff00000001874 */
[C---:B------:R-:W-:Y:S08]  /*5cb0*/  HMMA.16816.F32 R120, R56.reuse, R76, R120 ;  /* 0x0000004c3878723c */ /* 0x040ff00000001878 */
[-C--:B------:R-:W-:Y:S08]  /*5cc0*/  HMMA.16816.F32 R124, R56, R78.reuse, R124 ;  /* 0x0000004e387c723c */ /* 0x080ff0000000187c */
[----:B------:R-:W-:Y:S04]  /*5cd0*/  HMMA.16816.F32 R128, R4, R78, R128 ;  /* 0x0000004e0480723c */ /* 0x000fe80000001880 */
[----:B------:R-:W-:Y:S02]  /*5ce0*/  LOP3.LUT R7, R227, 0x38, RZ, 0xc0, !PT ;  /* 0x00000038e3077812 */ /* 0x000fe400078ec0ff */
[----:B------:R-:W-:Y:S02]  /*5cf0*/  SHF.R.U32.HI R227, RZ, 0x2, R80 ;  /* 0x00000002ffe37819 */ /* 0x000fe40000011650 */
[C---:B------:R-:W-:Y:S02]  /*5d00*/  LOP3.LUT R6, R84.reuse, 0xc0, RZ, 0xfc, !PT ;  /* 0x000000c054067812 */ /* 0x040fe400078efcff */
[C---:B------:R-:W-:Y:S02]  /*5d10*/  LOP3.LUT R5, R84.reuse, 0x40, RZ, 0xfc, !PT ;  /* 0x0000004054057812 */ /* 0x040fe400078efcff */
[----:B------:R-:W-:Y:S01]  /*5d20*/  LOP3.LUT R4, R84, 0x80, RZ, 0xfc, !PT ;  /* 0x0000008054047812 */ /* 0x000fe200078efcff */
[----:B------:R-:W-:Y:S07]  /*5d30*/  BRA.U !UP1, `(.L_x_284) ;  /* 0x0000000109e07547 */ /* 0x000fee000b800000 */
        /* <DEDUP_REMOVED lines=56> */
.L_x_284:
[----:B------:R-:W-:Y:S01]  /*60c0*/  UISETP.GT.AND UP0, UPT, UR47, URZ, UPT ;  /* 0x000000ff2f00728c */ /* 0x000fe2000bf04270 */
[----:B------:R-:W-:Y:S01]  /*60d0*/  IADD3 R236, PT, PT, R236, -0x40, RZ ;  /* 0xffffffc0ecec7810 */ /* 0x000fe20007ffe0ff */
[----:B------:R-:W-:Y:S07]  /*60e0*/  UIADD3 UR4, UPT, UPT, UR47, -0x1, URZ ;  /* 0xffffffff2f047890 */ /* 0x000fee000fffe0ff */
[----:B------:R-:W-:Y:S01]  /*60f0*/  UMOV UR47, UR4 ;  /* 0x00000004002f7c82 */ /* 0x000fe20008000000 */
[----:B------:R-:W-:Y:S05]  /*6100*/  BRA.U UP0, `(.L_x_285) ;  /* 0xffffffd1009c7547 */ /* 0x000fea000b83ffff */
[----:B------:R-:W2:Y:S01]  /*6110*/  LDCU UR4, c[0x0][0x500] ;  /* 0x0000a000ff0477ac */ /* 0x000ea20008000800 */
[----:B------:R-:W-:Y:S02]  /*6120*/  LOP3.LUT R219, R219, 0x1c0, RZ, 0xc0, !PT ;  /* 0x000001c0dbdb7812 */ /* 0x000fe400078ec0ff */
[----:B------:R-:W-:Y:S01]  /*6130*/  F2FP.F16.F32.PACK_AB R12, R13, R12 ;  /* 0x0000000c0d0c723e */ /* 0x000fe200000000ff */
[----:B------:R-:W-:Y:S01]  /*6140*/  UISETP.NE.AND UP0, UPT, UR43, -0x1, UPT ;  /* 0xffffffff2b00788c */ /* 0x000fe2000bf05270 */
[----:B------:R-:W-:Y:S01]  /*6150*/  LOP3.LUT R219, R219, 0x38, R0, 0xf8, !PT ;  /* 0x00000038dbdb7812 */ /* 0x000fe200078ef800 */
[----:B------:R-:W-:Y:S01]  /*6160*/  UMOV UR38, UR20 ;  /* 0x0000001400267c82 */ /* 0x000fe20008000000 */
[----:B------:R-:W-:Y:S02]  /*6170*/  F2FP.F16.F32.PACK_AB R14, R15, R14 ;  /* 0x0000000e0f0e723e */ /* 0x000fe400000000ff */
[----:B------:R-:W-:Y:S02]  /*6180*/  LOP3.LUT R7, R219, R7, RZ, 0x3c, !PT ;  /* 0x00000007db077212 */ /* 0x000fe400078e3cff */
[----:B------:R-:W-:-:S02]  /*6190*/  F2FP.F16.F32.PACK_AB R16, R17, R16 ;  /* 0x000000101110723e */ /* 0x000fc400000000ff */
[----:B------:R-:W-:Y:S02]  /*61a0*/  LOP3.LUT R7, R7, 0x6, R0, 0xf8, !PT ;  /* 0x0000000607077812 */ /* 0x000fe400078ef800 */
[----:B------:R-:W-:Y:S02]  /*61b0*/  F2FP.F16.F32.PACK_AB R18, R19, R18 ;  /* 0x000000121312723e */ /* 0x000fe400000000ff */
[----:B------:R-:W-:Y:S01]  /*61c0*/  F2FP.F16.F32.PACK_AB R24, R25, R24 ;  /* 0x000000181918723e */ /* 0x000fe200000000ff */
[----:B--2---:R-:W-:Y:S01]  /*61d0*/  FMUL.FTZ R100, R100, UR4 ;  /* 0x0000000464647c20 */ /* 0x004fe20008410000 */
        /* <DEDUP_REMOVED lines=55> */
[----:B------:R-:W-:Y:S01]  /*6550*/  LEA R7, R7, UR5, 0x1 ;  /* 0x0000000507077c11 */ /* 0x000fe2000f8e08ff */
[----:B------:R-:W-:Y:S01]  /*6560*/  BAR.SYNC.DEFER_BLOCKING 0x0 ;  /* 0x0000000000007b1d */ /* 0x000fe20000010000 */
[----:B------:R-:W-:-:S02]  /*6570*/  F2FP.F16.F32.PACK_AB R130, R131, R130 ;  /* 0x000000828382723e */ /* 0x000fc400000000ff */
[----:B------:R-:W-:Y:S02]  /*6580*/  F2FP.F16.F32.PACK_AB R124, R125, R124 ;  /* 0x0000007c7d7c723e */ /* 0x000fe400000000ff */
[----:B------:R-:W-:Y:S01]  /*6590*/  F2FP.F16.F32.PACK_AB R126, R127, R126 ;  /* 0x0000007e7f7e723e */ /* 0x000fe200000000ff */
        /* <DEDUP_REMOVED lines=32> */
[----:B------:R-:W-:Y:S05]  /*67a0*/  BRA.U UP0, `(.L_x_286) ;  /* 0x0000000100307547 */ /* 0x000fea000b800000 */
[----:B------:R-:W3:Y:S01]  /*67b0*/  LDCU.64 UR6, c[0x0][0x5c0] ;  /* 0x0000b800ff0677ac */ /* 0x000ee20008000a00 */
[----:B------:R-:W4:Y:S01]  /*67c0*/  LDCU.64 UR4, c[0x0][0x5a8] ;  /* 0x0000b500ff0477ac */ /* 0x000f220008000a00 */
[----:B------:R-:W-:-:S04]  /*67d0*/  USHF.R.S32.HI UR10, URZ, 0x1f, UR42 ;  /* 0x0000001fff0a7899 */ /* 0x000fc8000801142a */
[----:B---3--:R-:W-:Y:S02]  /*67e0*/  UIMAD UR10, UR10, UR6, URZ ;  /* 0x000000060a0a72a4 */ /* 0x008fe4000f8e02ff */
[----:B------:R-:W-:Y:S02]  /*67f0*/  UIMAD.WIDE.U32 UR12, UR42, UR6, URZ ;  /* 0x000000062a0c72a5 */ /* 0x000fe4000f8e00ff */
[----:B------:R-:W-:-:S04]  /*6800*/  UIMAD UR10, UR42, UR7, UR10 ;  /* 0x000000072a0a72a4 */ /* 0x000fc8000f8e020a */
[----:B------:R-:W-:-:S03]  /*6810*/  UIADD3 UR11, UPT, UPT, UR13, UR10, URZ ;  /* 0x0000000a0d0b7290 */ /* 0x000fc6000fffe0ff */
[----:B------:R-:W-:Y:S02]  /*6820*/  UMOV UR10, UR12 ;  /* 0x0000000c000a7c82 */ /* 0x000fe40008000000 */
[----:B----4-:R-:W-:-:S04]  /*6830*/  UIMAD.WIDE.U32 UR14, UR38, UR4, UR10 ;  /* 0x00000004260e72a5 */ /* 0x010fc8000f8e000a */
[----:B------:R-:W-:-:S06]  /*6840*/  UIMAD UR5, UR38, UR5, UR15 ;  /* 0x00000005260572a4 */ /* 0x000fcc000f8e020f */
[----:B-----5:R-:W-:Y:S01]  /*6850*/  MOV R3, UR5 ;  /* 0x0000000500037c02 */ /* 0x020fe20008000f00 */
[----:B------:R-:W-:Y:S05]  /*6860*/  BRA `(.L_x_287) ;  /* 0x0000000000187947 */ /* 0x000fea0003800000 */
.L_x_286:
[----:B------:R-:W3:Y:S01]  /*6870*/  LDCU.64 UR6, c[0x0][0x5c0] ;  /* 0x0000b800ff0677ac */ /* 0x000ee20008000a00 */
[----:B------:R-:W-:-:S04]  /*6880*/  UIADD3 UR4, UPT, UPT, UR42, UR43, URZ ;  /* 0x0000002b2a047290 */ /* 0x000fc8000fffe0ff */
[----:B---3--:R-:W-:Y:S02]  /*6890*/  UIMAD.WIDE.U32 UR14, UR4, UR6, URZ ;  /* 0x00000006040e72a5 */ /* 0x008fe4000f8e00ff */
[----:B------:R-:W-:-:S04]  /*68a0*/  UIMAD UR4, UR4, UR7, URZ ;  /* 0x00000007040472a4 */ /* 0x000fc8000f8e02ff */
[----:B------:R-:W-:-:S06]  /*68b0*/  UIADD3 UR4, UPT, UPT, UR15, UR4, URZ ;  /* 0x000000040f047290 */ /* 0x000fcc000fffe0ff */
[----:B-----5:R-:W-:Y:S02]  /*68c0*/  MOV R3, UR4 ;  /* 0x0000000400037c02 */ /* 0x020fe40008000f00 */
.L_x_287:
[----:B------:R-:W-:Y:S05]  /*68d0*/  BRA.U UP0, `(.L_x_288) ;  /* 0x00000001002c7547 */ /* 0x000fea000b800000 */
[----:B------:R-:W3:Y:S01]  /*68e0*/  LDCU.64 UR4, c[0x0][0x5c8] ;  /* 0x0000b900ff0477ac */ /* 0x000ee20008000a00 */
[----:B------:R-:W4:Y:S01]  /*68f0*/  LDCU.64 UR10, c[0x0][0x5b0] ;  /* 0x0000b600ff0a77ac */ /* 0x000f220008000a00 */
[----:B------:R-:W-:-:S04]  /*6900*/  USHF.R.S32.HI UR12, URZ, 0x1f, UR42 ;  /* 0x0000001fff0c7899 */ /* 0x000fc8000801142a */
[----:B---3--:R-:W-:Y:S02]  /*6910*/  UIMAD UR12, UR12, UR4, URZ ;  /* 0x000000040c0c72a4 */ /* 0x008fe4000f8e02ff */
[----:B------:R-:W-:Y:S02]  /*6920*/  UIMAD.WIDE.U32 UR16, UR42, UR4, URZ ;  /* 0x000000042a1072a5 */ /* 0x000fe4000f8e00ff */
[----:B------:R-:W-:-:S04]  /*6930*/  UIMAD UR12, UR42, UR5, UR12 ;  /* 0x000000052a0c72a4 */ /* 0x000fc8000f8e020c */
[----:B------:R-:W-:-:S04]  /*6940*/  UIADD3 UR17, UPT, UPT, UR17, UR12, URZ ;  /* 0x0000000c11117290 */ /* 0x000fc8000fffe0ff */
[----:B----4-:R-:W-:-:S04]  /*6950*/  UIMAD.WIDE.U32 UR16, UR38, UR10, UR16 ;  /* 0x0000000a261072a5 */ /* 0x010fc8000f8e0010 */
[----:B------:R-:W-:-:S06]  /*6960*/  UIMAD UR11, UR38, UR11, UR17 ;  /* 0x0000000b260b72a4 */ /* 0x000fcc000f8e0211 */
[----:B------:R-:W-:Y:S01]  /*6970*/  MOV R0, UR11 ;  /* 0x0000000b00007c02 */ /* 0x000fe20008000f00 */
[----:B------:R-:W-:Y:S06]  /*6980*/  BRA `(.L_x_289) ;  /* 0x0000000000187947 */ /* 0x000fec0003800000 */
.L_x_288:
[----:B------:R-:W3:Y:S01]  /*6990*/  LDCU.64 UR4, c[0x0][0x5c8] ;  /* 0x0000b900ff0477ac */ /* 0x000ee20008000a00 */
[----:B------:R-:W-:-:S04]  /*69a0*/  UIADD3 UR10, UPT, UPT, UR42, UR43, URZ ;  /* 0x0000002b2a0a7290 */ /* 0x000fc8000fffe0ff */
[----:B---3--:R-:W-:Y:S02]  /*69b0*/  UIMAD.WIDE.U32 UR16, UR10, UR4, URZ ;  /* 0x000000040a1072a5 */ /* 0x008fe4000f8e00ff */
[----:B------:R-:W-:-:S04]  /*69c0*/  UIMAD UR10, UR10, UR5, URZ ;  /* 0x000000050a0a72a4 */ /* 0x000fc8000f8e02ff */
[----:B------:R-:W-:-:S06]  /*69d0*/  UIADD3 UR10, UPT, UPT, UR17, UR10, URZ ;  /* 0x0000000a110a7290 */ /* 0x000fcc000fffe0ff */
[----:B------:R-:W-:-:S07]  /*69e0*/  MOV R0, UR10 ;  /* 0x0000000a00007c02 */ /* 0x000fce0008000f00 */
.L_x_289:
[----:B------:R-:W-:Y:S01]  /*69f0*/  USHF.L.U32 UR10, UR31, 0x5, URZ ;  /* 0x000000051f0a7899 */ /* 0x000fe200080006ff */
[----:B------:R-:W-:Y:S03]  /*6a00*/  BAR.SYNC.DEFER_BLOCKING 0x0 ;  /* 0x0000000000007b1d */ /* 0x000fe60000010000 */
[----:B------:R-:W-:-:S06]  /*6a10*/  UIADD3 UR10, UPT, UPT, -UR10, UR39, URZ ;  /* 0x000000270a0a7290 */ /* 0x000fcc000fffe1ff */
[----:B------:R-:W-:-:S13]  /*6a20*/  ISETP.GE.AND P0, PT, R2, UR10, PT ;  /* 0x0000000a02007c0c */ /* 0x000fda000bf06270 */
[----:B------:R-:W-:Y:S05]  /*6a30*/  @P0 BRA `(.L_x_266) ;  /* 0x0000000000d00947 */ /* 0x000fea0003800000 */
[----:B------:R-:W3:Y:S01]  /*6a40*/  LDCU UR15, c[0x0][0x440] ;  /* 0x00008800ff0f77ac */ /* 0x000ee20008000800 */
[----:B------:R-:W-:Y:S01]  /*6a50*/  MOV R85, RZ ;  /* 0x000000ff00557202 */ /* 0x000fe20000000f00 */
[----:B--2---:R-:W-:Y:S01]  /*6a60*/  IMAD.U32 R16, RZ, RZ, UR6 ;  /* 0x00000006ff107e24 */ /* 0x004fe2000f8e00ff */
[----:B------:R-:W2:Y:S01]  /*6a70*/  LDC.64 R12, c[0x0][0x5d8] ;  /* 0x00017600ff0c7b82 */ /* 0x000ea20000000a00 */
[----:B------:R-:W-:Y:S01]  /*6a80*/  USHF.L.U32 UR10, UR31, 0x5, URZ ;  /* 0x000000051f0a7899 */ /* 0x000fe200080006ff */
[----:B------:R-:W-:Y:S01]  /*6a90*/  IMAD.U32 R14, RZ, RZ, UR4 ;  /* 0x00000004ff0e7e24 */ /* 0x000fe2000f8e00ff */
[----:B------:R-:W4:Y:S02]  /*6aa0*/  LDS.128 R40, [R10+0x11000] ;  /* 0x011000000a287984 */ /* 0x000f240000000c00 */
[----:B------:R-:W-:Y:S02]  /*6ab0*/  USHF.R.S32.HI UR11, URZ, 0x1f, UR10 ;  /* 0x0000001fff0b7899 */ /* 0x000fe4000801140a */
[--C-:B------:R-:W-:Y:S01]  /*6ac0*/  IMAD.WIDE.U32 R16, R16, UR10, R84.reuse ;  /* 0x0000000a10107c25 */ /* 0x100fe2000f8e0054 */
[----:B------:R-:W5:Y:S01]  /*6ad0*/  LDC.64 R8, c[0x0][0x5e0] ;  /* 0x00017800ff087b82 */ /* 0x000f620000000a00 */
[----:B------:R-:W-:Y:S01]  /*6ae0*/  UIMAD UR12, UR11, UR6, URZ ;  /* 0x000000060b0c72a4 */ /* 0x000fe2000f8e02ff */
[----:B------:R-:W4:Y:S01]  /*6af0*/  LDS.128 R36, [R10+0x12000] ;  /* 0x012000000a247984 */ /* 0x000f220000000c00 */
[----:B------:R-:W-:Y:S01]  /*6b00*/  UIMAD UR11, UR11, UR4, URZ ;  /* 0x000000040b0b72a4 */ /* 0x000fe2000f8e02ff */
[----:B------:R-:W-:Y:S01]  /*6b10*/  IADD3 R48, P0, PT, R16, UR14, RZ ;  /* 0x0000000e10307c10 */ /* 0x000fe2000ff1e0ff */
[----:B------:R-:W-:Y:S01]  /*6b20*/  UIMAD UR12, UR10, UR7, UR12 ;  /* 0x000000070a0c72a4 */ /* 0x000fe2000f8e020c */
[----:B------:R-:W4:Y:S01]  /*6b30*/  LDS.128 R32, [R10+0x13000] ;  /* 0x013000000a207984 */ /* 0x000f220000000c00 */
[----:B---3--:R-:W-:Y:S01]  /*6b40*/  ISETP.GE.AND P3, PT, R84, UR15, PT ;  /* 0x0000000f54007c0c */ /* 0x008fe2000bf66270 */
[----:B------:R-:W-:Y:S01]  /*6b50*/  UIMAD UR11, UR10, UR5, UR11 ;  /* 0x000000050a0b72a4 */ /* 0x000fe2000f8e020b */
[----:B------:R-:W-:Y:S01]  /*6b60*/  IMAD.WIDE.U32 R14, R14, UR10, R84 ;  /* 0x0000000a0e0e7c25 */ /* 0x000fe2000f8e0054 */
[----:B------:R-:W-:Y:S01]  /*6b70*/  LDS.128 R28, [R10+0x14000] ;  /* 0x014000000a1c7984 */ /* 0x000fe20000000c00 */
[----:B------:R-:W-:-:S02]  /*6b80*/  IADD3.X R49, PT, PT, R3, UR12, R17, P0, !PT ;  /* 0x0000000c03317c10 */ /* 0x000fc400087fe411 */
[----:B------:R-:W-:Y:S01]  /*6b90*/  ISETP.GE.AND P1, PT, R4, UR15, PT ;  /* 0x0000000f04007c0c */ /* 0x000fe2000bf26270 */
[----:B------:R-:W-:Y:S01]  /*6ba0*/  LDS.128 R24, [R10+0x15000] ;  /* 0x015000000a187984 */ /* 0x000fe20000000c00 */
[----:B------:R-:W-:Y:S01]  /*6bb0*/  IADD3 R14, P0, PT, R14, UR16, RZ ;  /* 0x000000100e0e7c10 */ /* 0x000fe2000ff1e0ff */
[----:B------:R-:W3:Y:S01]  /*6bc0*/  LDCU.64 UR12, c[0x0][0x560] ;  /* 0x0000ac00ff0c77ac */ /* 0x000ee20008000a00 */
[----:B--2---:R-:W-:Y:S01]  /*6bd0*/  IMAD.WIDE.U32 R48, R12, UR25, R48 ;  /* 0x000000190c307c25 */ /* 0x004fe2000f8e0030 */
[----:B------:R-:W-:Y:S01]  /*6be0*/  LDS.128 R20, [R10+0x16000] ;  /* 0x016000000a147984 */ /* 0x000fe20000000c00 */
[----:B------:R-:W-:Y:S01]  /*6bf0*/  IADD3.X R15, PT, PT, R0, UR11, R15, P0, !PT ;  /* 0x0000000b000f7c10 */ /* 0x000fe200087fe40f */
[----:B------:R-:W2:Y:S01]  /*6c00*/  LDCU.64 UR10, c[0x0][0x568] ;  /* 0x0000ad00ff0a77ac */ /* 0x000ea20008000a00 */
[----:B------:R-:W-:Y:S01]  /*6c10*/  IMAD R49, R13, UR25, R49 ;  /* 0x000000190d317c24 */ /* 0x000fe2000f8e0231 */
[----:B------:R-:W4:Y:S01]  /*6c20*/  @!P3 LDS.128 R16, [R10+0x10000] ;  /* 0x010000000a10b984 */ /* 0x000f220000000c00 */
[----:B------:R-:W-:Y:S01]  /*6c30*/  ISETP.GE.AND P2, PT, R5, UR15, PT ;  /* 0x0000000f05007c0c */ /* 0x000fe2000bf46270 */
[----:B-----5:R-:W-:Y:S01]  /*6c40*/  IMAD.WIDE.U32 R14, R8, UR25, R14 ;  /* 0x00000019080e7c25 */ /* 0x020fe2000f8e000e */
[----:B------:R-:W-:Y:S01]  /*6c50*/  ISETP.GE.AND P0, PT, R6, UR15, PT ;  /* 0x0000000f06007c0c */ /* 0x000fe2000bf06270 */
[----:B-1----:R-:W1:Y:S02]  /*6c60*/  LDS.128 R44, [R10+0x17000] ;  /* 0x017000000a2c7984 */ /* 0x002e640000000c00 */
[----:B------:R-:W-:-:S04]  /*6c70*/  IMAD.WIDE.U32 R48, R2, UR6, R48 ;  /* 0x0000000602307c25 */ /* 0x000fc8000f8e0030 */
[----:B------:R-:W-:Y:S02]  /*6c80*/  IMAD R15, R9, UR25, R15 ;  /* 0x00000019090f7c24 */ /* 0x000fe4000f8e020f */
[----:B------:R-:W-:Y:S01]  /*6c90*/  IMAD R0, R2, UR7, R49 ;  /* 0x0000000702007c24 */ /* 0x000fe2000f8e0231 */
[----:B---3--:R-:W-:Y:S01]  /*6ca0*/  LEA R4, P4, R48, UR12, 0x1 ;  /* 0x0000000c30047c11 */ /* 0x008fe2000f8808ff */
[----:B------:R-:W-:-:S03]  /*6cb0*/  IMAD.WIDE.U32 R14, R2, UR4, R14 ;  /* 0x00000004020e7c25 */ /* 0x000fc6000f8e000e */
[----:B------:R-:W-:Y:S01]  /*6cc0*/  LEA.HI.X R5, R48, UR13, R0, 0x1, P4 ;  /* 0x0000000d30057c11 */ /* 0x000fe2000a0f0c00 */
[----:B------:R-:W-:Y:S01]  /*6cd0*/  IMAD R2, R2, UR5, R15 ;  /* 0x0000000502027c24 */ /* 0x000fe2000f8e020f */
[----:B--2---:R-:W-:-:S03]  /*6ce0*/  LEA R6, P4, R14, UR10, 0x1 ;  /* 0x0000000a0e067c11 */ /* 0x004fc6000f8808ff */
[----:B----4-:R3:W-:Y:S01]  /*6cf0*/  @!P2 STG.E.128 desc[UR40][R4.64+0x80], R40 ;  /* 0x000080280400a986 */ /* 0x0107e2000c101d28 */
[----:B------:R-:W-:-:S03]  /*6d00*/  LEA.HI.X R7, R14, UR11, R2, 0x1, P4 ;  /* 0x0000000b0e077c11 */ /* 0x000fc6000a0f0c02 */
[----:B------:R3:W-:Y:S04]  /*6d10*/  @!P1 STG.E.128 desc[UR40][R4.64+0x100], R36 ;  /* 0x0001002404009986 */ /* 0x0007e8000c101d28 */
[----:B------:R3:W-:Y:S04]  /*6d20*/  @!P0 STG.E.128 desc[UR40][R4.64+0x180], R32 ;  /* 0x0001802004008986 */ /* 0x0007e8000c101d28 */
[----:B------:R3:W-:Y:S04]  /*6d30*/  @!P3 STG.E.128 desc[UR40][R4.64], R16 ;  /* 0x000000100400b986 */ /* 0x0007e8000c101d28 */
[----:B------:R3:W-:Y:S04]  /*6d40*/  @!P3 STG.E.128 desc[UR40][R6.64], R28 ;  /* 0x0000001c0600b986 */ /* 0x0007e8000c101d28 */
[----:B------:R3:W-:Y:S04]  /*6d50*/  @!P2 STG.E.128 desc[UR40][R6.64+0x80], R24 ;  /* 0x000080180600a986 */ /* 0x0007e8000c101d28 */
[----:B------:R3:W-:Y:S04]  /*6d60*/  @!P1 STG.E.128 desc[UR40][R6.64+0x100], R20 ;  /* 0x0001001406009986 */ /* 0x0007e8000c101d28 */
[----:B-1----:R3:W-:Y:S02]  /*6d70*/  @!P0 STG.E.128 desc[UR40][R6.64+0x180], R44 ;  /* 0x0001802c06008986 */ /* 0x0027e4000c101d28 */
.L_x_266:
[----:B------:R-:W-:Y:S05]  /*6d80*/  BSYNC.RECONVERGENT B1 ;  /* 0x0000000000017941 */ /* 0x000fea0003800200 */
.L_x_250:
[----:B------:R-:W5:Y:S01]  /*6d90*/  LDCU UR5, c[0x0][0x438] ;  /* 0x00008700ff0577ac */ /* 0x000f620008000800 */
[----:B------:R-:W2:Y:S01]  /*6da0*/  LDCU UR6, c[0x0][0x370] ;  /* 0x00006e00ff0677ac */ /* 0x000ea20008000800 */
[----:B-----5:R-:W-:-:S04]  /*6db0*/  UIADD3 UR5, UPT, UPT, UR5, 0x1f, URZ ;  /* 0x0000001f05057890 */ /* 0x020fc8000fffe0ff */
[----:B------:R-:W-:Y:S02]  /*6dc0*/  USHF.R.S32.HI UR4, URZ, 0x1f, UR5 ;  /* 0x0000001fff047899 */ /* 0x000fe40008011405 */
[----:B--2---:R-:W-:Y:S02]  /*6dd0*/  UIADD3 UR31, UPT, UPT, UR6, UR31, URZ ;  /* 0x0000001f061f7290 */ /* 0x004fe4000fffe0ff */
[----:B------:R-:W-:Y:S01]  /*6de0*/  ULEA.HI UR4, UR4, UR5, URZ, 0x5 ;  /* 0x0000000504047291 */ /* 0x000fe2000f8f28ff */
[----:B------:R-:W-:-:S03]  /*6df0*/  UMOV UR6, UR24 ;  /* 0x0000001800067c82 */ /* 0x000fc60008000000 */
[----:B------:R-:W-:-:S04]  /*6e00*/  USHF.R.S32.HI UR4, URZ, 0x5, UR4 ;  /* 0x00000005ff047899 */ /* 0x000fc80008011404 */
[----:B------:R-:W-:-:S09]  /*6e10*/  UISETP.GE.AND UP0, UPT, UR31, UR4, UPT ;  /* 0x000000041f00728c */ /* 0x000fd2000bf06270 */
[----:B------:R-:W-:Y:S05]  /*6e20*/  BRA.U !UP0, `(.L_x_290) ;  /* 0xffffff9508407547 */ /* 0x000fea000b83ffff */
[----:B------:R-:W-:Y:S05]  /*6e30*/  EXIT ;  /* 0x000000000000794d */ /* 0x000fea0003800000 */
.L_x_291:
        /* <DEDUP_REMOVED lines=12> */
.L_x_2490:


//--------------------- .text._ZN5flash44flash_bwd_dq_dk_dv_loop_seqk_parallel_kernelI23Flash_bwd_kernel_traitsILi256ELi64ELi32ELi8ELi4ELi1ELi2ELb1ELb1EN7cutlass6half_tE19Flash_kernel_traitsILi256ELi64ELi32ELi8ES3_EELb0ELb0ELb0ELb1ELb0ELb0ELb1EEEvNS_16Flash_bwd_paramsE --------------------------
	.section	.text._ZN5flash44flash_bwd_dq_dk_dv_loop_seqk_parallel_kernelI23Flash_bwd_kernel_traitsILi256ELi64ELi32ELi8ELi4ELi1ELi2ELb1ELb1EN7cutlass6half_tE19Flash_kernel_traitsILi256ELi64ELi32ELi8ES3_EELb0ELb0ELb0ELb1ELb0ELb0ELb1EEEvNS_16Flash_bwd_paramsE,"ax",@progbits
	.align	128
        .global         _ZN5flash44flash_bwd_dq_dk_dv_loop_seqk_parallel_kernelI23Flash_bwd_kernel_traitsILi256ELi64ELi32ELi8ELi4ELi1ELi2ELb1ELb1EN7cutlass6half_tE19Flash_kernel_traitsILi256ELi64ELi32ELi8ES3_EELb0ELb0ELb0ELb1ELb0ELb0ELb1EEEvNS_16Flash_bwd_paramsE
        .type           _ZN5flash44flash_bwd_dq_dk_dv_loop_seqk_parallel_kernelI23Flash_bwd_kernel_traitsILi256ELi64ELi32ELi8ELi4ELi1ELi2ELb1ELb1EN7cutlass6half_tE19Flash_kernel_traitsILi256ELi64ELi32ELi8ES3_EELb0ELb0ELb0ELb1ELb0ELb0ELb1EEEvNS_16Flash_bwd_paramsE,@function
        .size           _ZN5flash44flash_bwd_dq_dk_dv_loop_seqk_parallel_kernelI23Flash_bwd_kernel_traitsILi256ELi64ELi32ELi8ELi4ELi1ELi2ELb1ELb1EN7cutlass6half_tE19Flash_kernel_traitsILi256ELi64ELi32ELi8ES3_EELb0ELb0ELb0ELb1ELb0ELb0ELb1EEEvNS_16Flash_bwd_paramsE,(.L_x_2491 - _ZN5flash44flash_bwd_dq_dk_dv_loop_seqk_parallel_kernelI23Flash_bwd_kernel_traitsILi256ELi64ELi32ELi8ELi4ELi1ELi2ELb1ELb1EN7cutlass6half_tE19Flash_kernel_traitsILi256ELi64ELi32ELi8ES3_EELb0ELb0ELb0ELb1ELb0ELb0ELb1EEEvNS_16Flash_bwd_paramsE)
        .other          _ZN5flash44flash_bwd_dq_dk_dv_loop_seqk_parallel_kernelI23Flash_bwd_kernel_traitsILi256ELi64ELi32ELi8ELi4ELi1ELi2ELb1ELb1EN7cutlass6half_tE19Flash_kernel_traitsILi256ELi64ELi32ELi8ES3_EELb0ELb0ELb0ELb1ELb0ELb0ELb1EEEvNS_16Flash_bwd_paramsE,@"STO_CUDA_ENTRY STV_DEFAULT"
_ZN5flash44flash_bwd_dq_dk_dv_loop_seqk_parallel_kernelI23Flash_bwd_kernel_traitsILi256ELi64ELi32ELi8ELi4ELi1ELi2ELb1ELb1EN7cutlass6half_tE19Flash_kernel_traitsILi256ELi64ELi32ELi8ES3_EELb0ELb0ELb0ELb1ELb0ELb0ELb1EEEvNS_16Flash_bwd_paramsE:
.text._ZN5flash44flash_bwd_dq_dk_dv_loop_seqk_parallel_kernelI23Flash_bwd_kernel_traitsILi256ELi64ELi32ELi8ELi4ELi1ELi2ELb1ELb1EN7cutlass6half_tE19Flash_kernel_traitsILi256ELi64ELi32ELi8ES3_EELb0ELb0ELb0ELb1ELb0ELb0ELb1EEEvNS_16Flash_bwd_paramsE:
        /* <DEDUP_REMOVED lines=50> */
.L_x_333:
[----:B------:R-:W3:Y:S01]  /*0320*/  LDCU.64 UR4, c[0x0][0x478] ;  /* 0x00008f00ff0477ac */ /* 0x000ee20008000a00 */
        /* <DEDUP_REMOVED lines=10> */
[----:B---3--:R-:W-:Y:S02]  /*03d0*/  UISETP.NE.U32.AND UP0, UPT, UR4, URZ, UPT ;  /* 0x000000ff0400728c */ /* 0x008fe4000bf05070 */
[----:B------:R-:W3:Y:S02]  /*03e0*/  @P1 LDG.E R3, desc[UR40][R10.64] ;  /* 0x000000280a031981 */ /* 0x000ee4000c1e1900 */
[----:B------:R-:W-:-:S04]  /*03f0*/  UISETP.NE.AND.EX UP0, UPT, UR5, URZ, UPT, UP0 ;  /* 0x000000ff0500728c */ /* 0x000fc8000bf05300 */
[----:B--2-45:R-:W5:Y:S02]  /*0400*/  @!P3 LDG.E R4, desc[UR40][R246.64] ;  /* 0x00000028f604b981 */ /* 0x034f64000c1e1900 */
[----:B------:R-:W-:-:S05]  /*0410*/  PLOP3.LUT P0, PT, PT, PT, UP0, 0x80, 0x8 ;  /* 0x000000000008781c */ /* 0x000fca0003f0f008 */
[----:B------:R-:W-:Y:S01]  /*0420*/  @UP0 ULEA UR12, UP1, UR38, UR4, 0x2 ;  /* 0x00000004260c0291 */ /* 0x000fe2000f8210ff */
[----:B------:R-:W-:Y:S01]  /*0430*/  IMAD.U32 R6, RZ, RZ, UR10 ;  /* 0x0000000aff067e24 */ /* 0x000fe2000f8e00ff */
[----:B------:R-:W4:Y:S02]  /*0440*/  @!UP0 LDCU UR7, c[0x0][0x43c] ;  /* 0x00008780ff0787ac */ /* 0x000f240008000800 */
[----:B------:R-:W-:Y:S02]  /*0450*/  @UP0 ULEA.HI.X UR13, UR38, UR5, URZ, 0x2, UP1 ;  /* 0x00000005260d0291 */ /* 0x000fe400088f14ff */
[----:B------:R-:W-:Y:S01]  /*0460*/  IMAD.U32 R8, RZ, RZ, UR12 ;  /* 0x0000000cff087e24 */ /* 0x000fe2000f8e00ff */
[----:B------:R-:W1:Y:S01]  /*0470*/  @!UP0 LDCU.64 UR4, c[0x0][0x488] ;  /* 0x00009100ff0487ac */ /* 0x000e620008000a00 */
[----:B------:R-:W-:Y:S02]  /*0480*/  IMAD.U32 R7, RZ, RZ, UR11 ;  /* 0x0000000bff077e24 */ /* 0x000fe4000f8e00ff */
[----:B------:R-:W-:-:S03]  /*0490*/  IMAD.U32 R9, RZ, RZ, UR13 ;  /* 0x0000000dff097e24 */ /* 0x000fc6000f8e00ff */
[----:B------:R-:W2:Y:S04]  /*04a0*/  @P4 LDG.E R5, desc[UR40][R6.64] ;  /* 0x0000002806054981 */ /* 0x000ea8000c1e1900 */
[----:B------:R-:W2:Y:S04]  /*04b0*/  @P0 LDG.E R0, desc[UR40][R8.64] ;  /* 0x0000002808000981 */ /* 0x000ea8000c1e1900 */
[----:B------:R-:W2:Y:S01]  /*04c0*/  @P2 LDG.E R2, desc[UR40][R6.64+0x4] ;  /* 0x0000042806022981 */ /* 0x000ea2000c1e1900 */
[----:B------:R-:W-:Y:S01]  /*04d0*/  UMOV UR42, URZ ;  /* 0x000000ff002a7c82 */ /* 0x000fe20008000000 */
[----:B------:R-:W-:Y:S01]  /*04e0*/  UMOV UR18, 0xffffffff ;  /* 0xffffffff00127882 */ /* 0x000fe20000000000 */
[----:B------:R-:W-:Y:S01]  /*04f0*/  UMOV UR43, 0xffffffff ;  /* 0xffffffff002b7882 */ /* 0x000fe20000000000 */
[----:B-1----:R-:W-:-:S04]  /*0500*/  @!UP0 UISETP.NE.U32.AND UP1, UPT, UR4, URZ, UPT ;  /* 0x000000ff0400828c */ /* 0x002fc8000bf25070 */
[----:B------:R-:W-:Y:S02]  /*0510*/  @!UP0 UISETP.NE.AND.EX UP1, UPT, UR5, URZ, UPT, UP1 ;  /* 0x000000ff0500828c */ /* 0x000fe4000bf25310 */
[----:B------:R-:W-:Y:S02]  /*0520*/  USHF.L.U32 UR35, UR31, 0x5, URZ ;  /* 0x000000051f237899 */ /* 0x000fe400080006ff */
[----:B----4-:R-:W-:Y:S01]  /*0530*/  @!UP0 USEL UR5, UR7, URZ, UP1 ;  /* 0x000000ff07058287 */ /* 0x010fe20008800000 */
[----:B---3--:R-:W-:Y:S02]  /*0540*/  @P1 R2UR UR42, R3 ;  /* 0x00000000032a12ca */ /* 0x008fe400000e0000 */
[----:B-----5:R-:W-:Y:S02]  /*0550*/  @!P3 R2UR UR43, R4 ;  /* 0x00000000042bb2ca */ /* 0x020fe400000e0000 */
[----:B--2---:R-:W-:Y:S02]  /*0560*/  @P4 R2UR UR18, R5 ;  /* 0x00000000051242ca */ /* 0x004fe400000e0000 */
[----:B------:R-:W-:-:S02]  /*0570*/  @P0 R2UR UR39, R0 ;  /* 0x00000000002702ca */ /* 0x000fc400000e0000 */
[----:B------:R-:W-:-:S11]  /*0580*/  @P2 R2UR UR4, R2 ;  /* 0x00000000020422ca */ /* 0x000fd600000e0000 */
[----:B------:R-:W-:Y:S01]  /*0590*/  @UP0 UIADD3 UR39, UPT, UPT, UR39, -UR42, URZ ;  /* 0x8000002a27270290 */ /* 0x000fe2000fffe0ff */
[----:B------:R-:W-:Y:S11]  /*05a0*/  BRA.U !UP6, `(.L_x_292) ;  /* 0x000000010e1c7547 */ /* 0x000ff6000b800000 */
[----:B------:R-:W-:-:S06]  /*05b0*/  UISETP.NE.AND UP1, UPT, UR32, URZ, UPT ;  /* 0x000000ff2000728c */ /* 0x000fcc000bf25270 */
[----:B------:R-:W-:-:S13]  /*05c0*/  PLOP3.LUT P0, PT, PT, PT, UP1, 0x80, 0x8 ;  /* 0x000000000008781c */ /* 0x000fda0003f0f018 */
[----:B------:R-:W2:Y:S04]  /*05d0*/  @P0 LDG.E R0, desc[UR40][R246.64+0x4] ;  /* 0x00000428f6000981 */ /* 0x000ea8000c1e1900 */
[----:B------:R-:W3:Y:S01]  /*05e0*/  @!P0 LDG.E R2, desc[UR40][R246.64] ;  /* 0x00000028f6028981 */ /* 0x000ee2000c1e1900 */
[----:B--2---:R-:W-:-:S13]  /*05f0*/  @P0 R2UR UR6, R0 ;  /* 0x00000000000602ca */ /* 0x004fda00000e0000 */
[----:B------:R-:W-:-:S07]  /*0600*/  @UP1 UIADD3 UR6, UPT, UPT, UR6, -UR43, URZ ;  /* 0x8000002b06061290 */ /* 0x000fce000fffe0ff */
[----:B---3--:R-:W-:-:S15]  /*0610*/  @!P0 R2UR UR6, R2 ;  /* 0x00000000020682ca */ /* 0x008fde00000e0000 */
.L_x_292:
[----:B------:R-:W-:Y:S01]  /*0620*/  @!UP0 UIADD3 UR39, UPT, UPT, UR5, UR6, -UR42 ;  /* 0x0000000605278290 */ /* 0x000fe2000fffe82a */
        /* <DEDUP_REMOVED lines=32> */
.L_x_294:
[----:B------:R-:W1:Y:S01]  /*0830*/  LDCU.64 UR12, c[0x0][0x3b8] ;  /* 0x00007700ff0c77ac */ /* 0x000e620008000a00 */
[----:B------:R-:W-:-:S04]  /*0840*/  UIADD3 UR4, UPT, UPT, UR42, UR43, URZ ;  /* 0x0000002b2a047290 */ /* 0x000fc8000fffe0ff */
[----:B-1----:R-:W-:Y:S02]  /*0850*/  UIMAD.WIDE.U32 UR46, UR4, UR12, URZ ;  /* 0x0000000c042e72a5 */ /* 0x002fe4000f8e00ff */
[----:B------:R-:W-:-:S04]  /*0860*/  UIMAD UR4, UR4, UR13, URZ ;  /* 0x0000000d040472a4 */ /* 0x000fc8000f8e02ff */
[----:B------:R-:W-:-:S06]  /*0870*/  UIADD3 UR4, UPT, UPT, UR47, UR4, URZ ;  /* 0x000000042f047290 */ /* 0x000fcc000fffe0ff */
[----:B------:R-:W-:Y:S02]  /*0880*/  MOV R5, UR4 ;  /* 0x0000000400057c02 */ /* 0x000fe40008000f00 */
.L_x_295:
[----:B------:R-:W1:Y:S01]  /*0890*/  LDC R0, c[0x0][0x3e8] ;  /* 0x0000fa00ff007b82 */ /* 0x000e620000000800 */
[----:B------:R-:W2:Y:S01]  /*08a0*/  S2R R2, SR_CTAID.Z ;  /* 0x0000000000027919 */ /* 0x000ea20000002700 */
[----:B------:R-:W-:Y:S01]  /*08b0*/  IMAD.MOV.U32 R6, RZ, RZ, RZ ;  /* 0x000000ffff067224 */ /* 0x000fe200078e00ff */
[----:B------:R-:W-:Y:S01]  /*08c0*/  USHF.R.S32.HI UR34, URZ, 0x1f, UR35 ;  /* 0x0000001fff227899 */ /* 0x000fe20008011423 */
[----:B-1----:R-:W-:-:S04]  /*08d0*/  IABS R4, R0 ;  /* 0x0000000000047213 */ /* 0x002fc80000000000 */
[----:B------:R-:W1:Y:S01]  /*08e0*/  I2F.RP R8, R4 ;  /* 0x0000000400087306 */ /* 0x000e620000209400 */
[----:B--2---:R-:W-:-:S07]  /*08f0*/  IABS R2, R2 ;  /* 0x0000000200027213 */ /* 0x004fce0000000000 */
[----:B-1----:R-:W1:Y:S02]  /*0900*/  MUFU.RCP R7, R8 ;  /* 0x0000000800077308 */ /* 0x002e640000001000 */
[----:B-1----:R-:W-:-:S06]  /*0910*/  VIADD R7, R7, 0xffffffe ;  /* 0x0ffffffe07077836 */ /* 0x002fcc0000000000 */
[----:B------:R-:W1:Y:S02]  /*0920*/  F2I.FTZ.U32.TRUNC.NTZ R7, R7 ;  /* 0x0000000700077305 */ /* 0x000e64000021f000 */
[----:B-1----:R-:W-:-:S04]  /*0930*/  IMAD.MOV R3, RZ, RZ, -R7 ;  /* 0x000000ffff037224 */ /* 0x002fc800078e0a07 */
[----:B------:R-:W-:-:S04]  /*0940*/  IMAD R3, R3, R4, RZ ;  /* 0x0000000403037224 */ /* 0x000fc800078e02ff */
[----:B------:R-:W-:-:S06]  /*0950*/  IMAD.HI.U32 R3, R7, R3, R6 ;  /* 0x0000000307037227 */ /* 0x000fcc00078e0006 */
[----:B------:R-:W-:-:S05]  /*0960*/  IMAD.HI.U32 R6, R3, R2, RZ ;  /* 0x0000000203067227 */ /* 0x000fca00078e00ff */
[----:B------:R-:W-:-:S05]  /*0970*/  IADD3 R3, PT, PT, -R6, RZ, RZ ;  /* 0x000000ff06037210 */ /* 0x000fca0007ffe1ff */
[----:B------:R-:W-:Y:S01]  /*0980*/  IMAD R3, R4, R3, R2 ;  /* 0x0000000304037224 */ /* 0x000fe200078e0202 */
[----:B------:R-:W-:-:S04]  /*0990*/  LOP3.LUT R2, R0, UR30, RZ, 0x3c, !PT ;  /* 0x0000001e00027c12 */ /* 0x000fc8000f8e3cff */
[----:B------:R-:W-:Y:S02]  /*09a0*/  ISETP.GT.U32.AND P1, PT, R4, R3, PT ;  /* 0x000000030400720c */ /* 0x000fe40003f24070 */
[----:B------:R-:W-:-:S11]  /*09b0*/  ISETP.GE.AND P0, PT, R2, RZ, PT ;  /* 0x000000ff0200720c */ /* 0x000fd60003f06270 */
[----:B------:R-:W-:Y:S02]  /*09c0*/  @!P1 IMAD.IADD R3, R3, 0x1, -R4 ;  /* 0x0000000103039824 */ /* 0x000fe400078e0a04 */
[----:B------:R-:W-:Y:S01]  /*09d0*/  @!P1 VIADD R6, R6, 0x1 ;  /* 0x0000000106069836 */ /* 0x000fe20000000000 */
[----:B------:R-:W-:Y:S02]  /*09e0*/  ISETP.NE.AND P1, PT, R0, RZ, PT ;  /* 0x000000ff0000720c */ /* 0x000fe40003f25270 */
[----:B------:R-:W-:-:S13]  /*09f0*/  ISETP.GE.U32.AND P2, PT, R3, R4, PT ;  /* 0x000000040300720c */ /* 0x000fda0003f46070 */
        /* <DEDUP_REMOVED lines=18> */
.L_x_296:
[----:B------:R-:W1:Y:S01]  /*0b20*/  LDCU.64 UR10, c[0x0][0x3c0] ;  /* 0x00007800ff0a77ac */ /* 0x000e620008000a00 */
[----:B------:R-:W-:-:S04]  /*0b30*/  UIADD3 UR4, UPT, UPT, UR42, UR43, URZ ;  /* 0x0000002b2a047290 */ /* 0x000fc8000fffe0ff */
[----:B-1----:R-:W-:Y:S02]  /*0b40*/  UIMAD.WIDE.U32 UR48, UR4, UR10, URZ ;  /* 0x0000000a043072a5 */ /* 0x002fe4000f8e00ff */
[----:B------:R-:W-:-:S04]  /*0b50*/  UIMAD UR4, UR4, UR11, URZ ;  /* 0x0000000b040472a4 */ /* 0x000fc8000f8e02ff */
[----:B------:R-:W-:-:S06]  /*0b60*/  UIADD3 UR4, UPT, UPT, UR49, UR4, URZ ;  /* 0x0000000431047290 */ /* 0x000fcc000fffe0ff */
[----:B------:R-:W-:-:S07]  /*0b70*/  MOV R10, UR4 ;  /* 0x00000004000a7c02 */ /* 0x000fce0008000f00 */
.L_x_297:
        /* <DEDUP_REMOVED lines=28> */
.L_x_298:
[----:B------:R-:W-:Y:S02]  /*0d40*/  UIMAD.WIDE.U32 UR6, UR62, UR18, URZ ;  /* 0x000000123e0672a5 */ /* 0x000fe4000f8e00ff */
[----:B------:R-:W-:-:S04]  /*0d50*/  UIMAD UR4, UR63, UR18, URZ ;  /* 0x000000123f0472a4 */ /* 0x000fc8000f8e02ff */
[----:B------:R-:W-:Y:S01]  /*0d60*/  UIADD3 UR4, UPT, UPT, UR7, UR4, URZ ;  /* 0x0000000407047290 */ /* 0x000fe2000fffe0ff */
[----:B------:R-:W-:-:S11]  /*0d70*/  UMOV UR52, UR6 ;  /* 0x0000000600347c82 */ /* 0x000fd60008000000 */
.L_x_299:
        /* <DEDUP_REMOVED lines=21> */
.L_x_300:
[----:B------:R-:W1:Y:S01]  /*0ed0*/  LDCU UR51, c[0x0][0x434] ;  /* 0x00008680ff3377ac */ /* 0x000e620008000800 */
[----:B------:R-:W-:-:S04]  /*0ee0*/  UIMAD UR6, UR38, UR19, UR30 ;  /* 0x00000013260672a4 */ /* 0x000fc8000f8e021e */
[----:B-1----:R-:W-:Y:S02]  /*0ef0*/  UIMAD UR51, UR6, UR51, URZ ;  /* 0x00000033063372a4 */ /* 0x002fe4000f8e02ff */
.L_x_301:
        /* <DEDUP_REMOVED lines=11> */
.L_x_302:
[----:B------:R-:W1:Y:S01]  /*0fb0*/  LDCU UR50, c[0x0][0x444] ;  /* 0x00008880ff3277ac */ /* 0x000e620008000800 */
[----:B------:R-:W-:-:S04]  /*0fc0*/  UIMAD UR6, UR38, UR19, UR30 ;  /* 0x00000013260672a4 */ /* 0x000fc8000f8e021e */
[----:B-1----:R-:W-:-:S12]  /*0fd0*/  UIMAD UR50, UR6, UR50, URZ ;  /* 0x00000032063272a4 */ /* 0x002fd8000f8e02ff */
.L_x_303:
[----:B------:R-:W1:Y:S01]  /*0fe0*/  S2R R88, SR_TID.X ;  /* 0x0000000000587919 */ /* 0x000e620000002100 */
[----:B------:R-:W-:Y:S01]  /*0ff0*/  USHF.R.S32.HI UR6, URZ, 0x1f, UR5 ;  /* 0x0000001fff067899 */ /* 0x000fe20008011405 */
[----:B------:R-:W2:Y:S01]  /*1000*/  LDC.64 R2, c[0x0][0x3b0] ;  /* 0x0000ec00ff027b82 */ /* 0x000ea20000000a00 */
[----:B------:R-:W-:Y:S01]  /*1010*/  UIADD3 UR52, UP1, UP0, UR60, UR52, UR5 ;  /* 0x000000343c347290 */ /* 0x000fe2000f83e005 */
[----:B------:R-:W-:Y:S01]  /*1020*/  IMAD.MOV.U32 R13, RZ, RZ, RZ ;  /* 0x000000ffff0d7224 */ /* 0x000fe200078e00ff */
[----:B------:R-:W-:Y:S01]  /*1030*/  UIMAD UR53, UR19, UR53, URZ ;  /* 0x00000035133572a4 */ /* 0x000fe2000f8e02ff */
[----:B------:R-:W-:Y:S01]  /*1040*/  ISETP.NE.AND P3, PT, RZ, UR56, PT ;  /* 0x00000038ff007c0c */ /* 0x000fe2000bf65270 */
[----:B------:R-:W-:Y:S01]  /*1050*/  UIADD3.X UR49, UPT, UPT, UR49, UR4, UR6, UP1, UP0 ;  /* 0x0000000431317290 */ /* 0x000fe20008fe0406 */
[----:B------:R-:W-:Y:S01]  /*1060*/  BSSY.RECONVERGENT B1, `(.L_x_293) ;  /* 0x0000600000017945 */ /* 0x000fe20003800200 */
[----:B------:R-:W-:Y:S02]  /*1070*/  UISETP.GT.AND UP0, UPT, UR45, URZ, UPT ;  /* 0x000000ff2d00728c */ /* 0x000fe4000bf04270 */
[----:B------:R-:W-:Y:S01]  /*1080*/  ULEA UR51, UR47, UR51, 0x6 ;  /* 0x000000332f337291 */ /* 0x000fe2000f8e30ff */
[----:B------:R-:W3:Y:S01]  /*1090*/  LDCU.128 UR4, c[0x0][0x590] ;  /* 0x0000b200ff0477ac */ /* 0x000ee20008000c00 */
[----:B------:R-:W-:Y:S01]  /*10a0*/  ULEA UR50, UR47, UR50, 0x6 ;  /* 0x000000322f327291 */ /* 0x000fe2000f8e30ff */
[----:B--2---:R-:W-:Y:S01]  /*10b0*/  IMAD R14, R2, UR17, RZ ;  /* 0x00000011020e7c24 */ /* 0x004fe2000f8e02ff */
        /* <DEDUP_REMOVED lines=8> */
[----:B------:R-:W-:-:S02]  /*1140*/  SHF.R.U32.HI R11, RZ, 0x5, R88 ;  /* 0x00000005ff0b7819 */ /* 0x000fc40000011658 */
[----:B------:R-:W-:Y:S01]  /*1150*/  IADD3 R6, P0, PT, R91, UR58, RZ ;  /* 0x0000003a5b067c10 */ /* 0x000fe2000ff1e0ff */
[----:B------:R-:W-:Y:S01]  /*1160*/  IMAD.MOV.U32 R12, RZ, RZ, R91 ;  /* 0x000000ffff0c7224 */ /* 0x000fe200078e005b */
[----:B------:R-:W2:Y:S03]  /*1170*/  LDCU.64 UR58, c[0x0][0x5e8] ;  /* 0x0000bd00ff3a77ac */ /* 0x000ea60008000a00 */
[----:B------:R-:W-:Y:S01]  /*1180*/  IMAD.X R7, RZ, RZ, UR54, P0 ;  /* 0x00000036ff077e24 */ /* 0x000fe200080e06ff */
[----:B------:R-:W3:Y:S01]  /*1190*/  LDCU.64 UR54, c[0x0][0x420] ;  /* 0x00008400ff3677ac */ /* 0x000ee20008000a00 */
[----:B------:R-:W-:-:S04]  /*11a0*/  IMAD.WIDE.U32 R16, R2, UR14, R12 ;  /* 0x0000000e02107c25 */ /* 0x000fc8000f8e000c */
[----:B------:R-:W-:Y:S01]  /*11b0*/  IMAD.WIDE.U32 R8, R8, UR14, R6 ;  /* 0x0000000e08087c25 */ /* 0x000fe2000f8e0006 */
[----:B------:R-:W-:Y:S01]  /*11c0*/  IADD3 R20, P0, PT, R16, UR16, RZ ;  /* 0x0000001010147c10 */ /* 0x000fe2000ff1e0ff */
[----:B------:R-:W4:Y:S01]  /*11d0*/  LDC.64 R6, c[0x0][0x5f8] ;  /* 0x00017e00ff067b82 */ /* 0x000f220000000a00 */
[----:B------:R-:W5:Y:S01]  /*11e0*/  LDCU.64 UR16, c[0x0][0x380] ;  /* 0x00007000ff1077ac */ /* 0x000f620008000a00 */
[----:B------:R-:W-:Y:S01]  /*11f0*/  VIADD R9, R9, UR18 ;  /* 0x0000001209097c36 */ /* 0x000fe20008000000 */
[----:B------:R-:W1:Y:S01]  /*1200*/  LDCU.64 UR18, c[0x0][0x3c8] ;  /* 0x00007900ff1277ac */ /* 0x000e620008000a00 */
[----:B------:R-:W-:Y:S01]  /*1210*/  IMAD.WIDE.U32 R18, R18, UR30, R8 ;  /* 0x0000001e12127c25 */ /* 0x000fe2000f8e0008 */
[----:B------:R-:W-:-:S03]  /*1220*/  LOP3.LUT R8, R88, 0x1f, RZ, 0xc0, !PT ;  /* 0x0000001f58087812 */ /* 0x000fc600078ec0ff */
[----:B------:R-:W-:Y:S01]  /*1230*/  IMAD R9, R3, UR14, R14 ;  /* 0x0000000e03097c24 */ /* 0x000fe2000f8e020e */
[----:B------:R-:W-:Y:S01]  /*1240*/  MOV R14, R18 ;  /* 0x00000012000e7202 */ /* 0x000fe20000000f00 */
[----:B------:R-:W-:Y:S01]  /*1250*/  IMAD R15, R15, UR30, R19 ;  /* 0x0000001e0f0f7c24 */ /* 0x000fe2000f8e0213 */
[----:B---3--:R-:W-:Y:S01]  /*1260*/  UIMAD.WIDE UR54, UR51, 0x4, UR54 ;  /* 0x00000004333678a5 */ /* 0x008fe2000f8e0236 */
[----:B------:R-:W-:Y:S01]  /*1270*/  IMAD R8, R11, UR53, R8 ;  /* 0x000000350b087c24 */ /* 0x000fe2000f8e0208 */
[----:B------:R-:W-:Y:S01]  /*1280*/  IADD3.X R21, PT, PT, R17, UR15, R9, P0, !PT ;  /* 0x0000000f11157c10 */ /* 0x000fe200087fe409 */
[----:B------:R-:W3:Y:S01]  /*1290*/  LDCU.64 UR14, c[0x0][0x550] ;  /* 0x0000aa00ff0e77ac */ /* 0x000ee20008000a00 */
[----:B------:R-:W-:Y:S01]  /*12a0*/  SHF.R.U32.HI R9, RZ, 0x3, R88 ;  /* 0x00000003ff097819 */ /* 0x000fe20000011658 */
[----:B------:R-:W-:-:S04]  /*12b0*/  USHF.L.U32 UR53, UR53, 0x6, URZ ;  /* 0x0000000635357899 */ /* 0x000fc800080006ff */
[----:B------:R-:W-:Y:S01]  /*12c0*/  IMAD.WIDE.U32 R14, R9, UR4, R14 ;  /* 0x00000004090e7c25 */ /* 0x000fe2000f8e000e */
[----:B--2---:R-:W-:-:S03]  /*12d0*/  UIMAD.WIDE UR50, UR50, 0x4, UR58 ;  /* 0x00000004323278a5 */ /* 0x004fc6000f8e023a */
[----:B----4-:R-:W-:-:S04]  /*12e0*/  IMAD.WIDE.U32 R18, R6, UR26, RZ ;  /* 0x0000001a06127c25 */ /* 0x010fc8000f8e00ff */
[----:B-1----:R-:W-:Y:S01]  /*12f0*/  IMAD.U32 R16, RZ, RZ, UR18 ;  /* 0x00000012ff107e24 */ /* 0x002fe2000f8e00ff */
[----:B------:R-:W-:Y:S01]  /*1300*/  SEL R11, R18, RZ, P3 ;  /* 0x000000ff120b7207 */ /* 0x000fe20001800000 */
[----:B------:R-:W-:Y:S01]  /*1310*/  IMAD R7, R7, UR26, R19 ;  /* 0x0000001a07077c24 */ /* 0x000fe2000f8e0213 */
[----:B------:R-:W-:Y:S01]  /*1320*/  USHF.L.U64.HI UR18, UR4, 0x5, UR5 ;  /* 0x0000000504127899 */ /* 0x000fe20008010205 */
[----:B------:R-:W-:Y:S01]  /*1330*/  IMAD.WIDE.U32 R16, R16, UR30, R20 ;  /* 0x0000001e10107c25 */ /* 0x000fe2000f8e0014 */
[----:B------:R-:W-:Y:S02]  /*1340*/  IADD3 R11, P1, P0, R8, UR52, R11 ;  /* 0x00000034080b7c10 */ /* 0x000fe4000f83e00b */
[----:B------:R-:W-:Y:S01]  /*1350*/  SHF.R.S32.HI R8, RZ, 0x1f, R8 ;  /* 0x0000001fff087819 */ /* 0x000fe20000011408 */
[----:B------:R-:W-:Y:S01]  /*1360*/  IMAD.U32 R6, RZ, RZ, UR19 ;  /* 0x00000013ff067e24 */ /* 0x000fe2000f8e00ff */
[----:B------:R-:W-:Y:S01]  /*1370*/  SEL R19, R7, RZ, P3 ;  /* 0x000000ff07137207 */ /* 0x000fe20001800000 */
[C---:B------:R-:W-:Y:S01]  /*1380*/  IMAD R7, R9.reuse, UR5, R15 ;  /* 0x0000000509077c24 */ /* 0x040fe2000f8e020f */
[----:B------:R-:W-:Y:S01]  /*1390*/  USHF.L.U32 UR19, UR4, 0x5, URZ ;  /* 0x0000000504137899 */ /* 0x000fe200080006ff */
[----:B------:R-:W-:Y:S01]  /*13a0*/  IMAD R17, R6, UR30, R17 ;  /* 0x0000001e06117c24 */ /* 0x000fe2000f8e0211 */
[----:B------:R-:W-:Y:S01]  /*13b0*/  IADD3.X R15, PT, PT, R8, UR49, R19, P1, P0 ;  /* 0x00000031080f7c10 */ /* 0x000fe20008fe0413 */
[----:B------:R-:W-:Y:S01]  /*13c0*/  UMOV UR49, UR51 ;  /* 0x0000003300317c82 */ /* 0x000fe20008000000 */
[----:B------:R-:W-:Y:S01]  /*13d0*/  MOV R8, UR53 ;  /* 0x0000003500087c02 */ /* 0x000fe20008000f00 */
[----:B------:R-:W-:Y:S01]  /*13e0*/  IMAD.WIDE.U32 R16, R9, R2, R16 ;  /* 0x0000000209107225 */ /* 0x000fe200078e0010 */
[----:B------:R-:W-:-:S02]  /*13f0*/  IADD3 R11, P0, PT, R11, UR53, RZ ;  /* 0x000000350b0b7c10 */ /* 0x000fc4000ff1e0ff */
[----:B---3--:R-:W-:Y:S01]  /*1400*/  LEA R242, P1, R14, UR14, 0x1 ;  /* 0x0000000e0ef27c11 */ /* 0x008fe2000f8208ff */
[----:B------:R-:W-:Y:S01]  /*1410*/  IMAD R6, R9, R3, R17 ;  /* 0x0000000309067224 */ /* 0x000fe200078e0211 */
[----:B------:R-:W-:Y:S02]  /*1420*/  LEA.HI.X.SX32 R8, R8, R15, 0x1, P0 ;  /* 0x0000000f08087211 */ /* 0x000fe400000f0eff */
[----:B-----5:R-:W-:Y:S01]  /*1430*/  LEA R244, P2, R16, UR16, 0x1 ;  /* 0x0000001010f47c11 */ /* 0x020fe2000f8408ff */
[----:B------:R-:W-:Y:S01]  /*1440*/  UMOV UR16, UR54 ;  /* 0x0000003600107c82 */ /* 0x000fe20008000000 */
[C---:B------:R-:W-:Y:S02]  /*1450*/  LEA R240, P0, R11.reuse, UR6, 0x2 ;  /* 0x000000060bf07c11 */ /* 0x040fe4000f8010ff */
[----:B------:R-:W-:Y:S01]  /*1460*/  LEA.HI.X R243, R14, UR15, R7, 0x1, P1 ;  /* 0x0000000f0ef37c11 */ /* 0x000fe200088f0c07 */
[----:B------:R-:W-:Y:S01]  /*1470*/  IMAD.SHL.U32 R7, R2, 0x20, RZ ;  /* 0x0000002002077824 */ /* 0x000fe200078e00ff */
[----:B------:R-:W-:Y:S01]  /*1480*/  LEA.HI.X R245, R16, UR17, R6, 0x1, P2 ;  /* 0x0000001110f57c11 */ /* 0x000fe200090f0c06 */
[----:B------:R-:W-:Y:S01]  /*1490*/  UMOV UR17, UR55 ;  /* 0x0000003700117c82 */ /* 0x000fe20008000000 */
[----:B------:R-:W-:-:S02]  /*14a0*/  LEA.HI.X R241, R11, UR7, R8, 0x2, P0 ;  /* 0x000000070bf17c11 */ /* 0x000fc400080f1408 */
[----:B------:R-:W-:Y:S02]  /*14b0*/  SHF.L.U64.HI R3, R2, 0x5, R3 ;  /* 0x0000000502037819 */ /* 0x000fe40000010203 */
[C---:B------:R-:W-:Y:S02]  /*14c0*/  LOP3.LUT R8, R91.reuse, 0xc0, RZ, 0xfc, !PT ;  /* 0x000000c05b087812 */ /* 0x040fe400078efcff */
[C---:B------:R-:W-:Y:S02]  /*14d0*/  LOP3.LUT R6, R91.reuse, 0x80, RZ, 0xfc, !PT ;  /* 0x000000805b067812 */ /* 0x040fe400078efcff */
[----:B------:R-:W-:Y:S01]  /*14e0*/  LOP3.LUT R2, R91, 0x40, RZ, 0xfc, !PT ;  /* 0x000000405b027812 */ /* 0x000fe200078efcff */
[----:B------:R-:W-:Y:S06]  /*14f0*/  BRA.U UP0, `(.L_x_304) ;  /* 0x0000000500607547 */ /* 0x000fec000b800000 */
        /* <DEDUP_REMOVED lines=13> */
.L_x_305:
[----:B------:R-:W1:Y:S01]  /*15d0*/  LDCU.64 UR12, c[0x0][0x5c0] ;  /* 0x0000b800ff0c77ac */ /* 0x000e620008000a00 */
[----:B------:R-:W-:-:S04]  /*15e0*/  UIADD3 UR4, UPT, UPT, UR42, UR43, URZ ;  /* 0x0000002b2a047290 */ /* 0x000fc8000fffe0ff */
[----:B-1----:R-:W-:Y:S02]  /*15f0*/  UIMAD.WIDE.U32 UR16, UR4, UR12, URZ ;  /* 0x0000000c041072a5 */ /* 0x002fe4000f8e00ff */
[----:B------:R-:W-:-:S04]  /*1600*/  UIMAD UR4, UR4, UR13, URZ ;  /* 0x0000000d040472a4 */ /* 0x000fc8000f8e02ff */
[----:B------:R-:W-:-:S06]  /*1610*/  UIADD3 UR4, UPT, UPT, UR17, UR4, URZ ;  /* 0x0000000411047290 */ /* 0x000fcc000fffe0ff */
[----:B------:R-:W-:Y:S02]  /*1620*/  MOV R0, UR4 ;  /* 0x0000000400007c02 */ /* 0x000fe40008000f00 */
.L_x_306:
        /* <DEDUP_REMOVED lines=13> */
.L_x_307:
[----:B------:R-:W1:Y:S01]  /*1700*/  LDCU.64 UR10, c[0x0][0x5c8] ;  /* 0x0000b900ff0a77ac */ /* 0x000e620008000a00 */
[----:B------:R-:W-:-:S04]  /*1710*/  UIADD3 UR42, UPT, UPT, UR42, UR43, URZ ;  /* 0x0000002b2a2a7290 */ /* 0x000fc8000fffe0ff */
[----:B-1----:R-:W-:Y:S02]  /*1720*/  UIMAD.WIDE.U32 UR18, UR42, UR10, URZ ;  /* 0x0000000a2a1272a5 */ /* 0x002fe4000f8e00ff */
[----:B------:R-:W-:-:S04]  /*1730*/  UIMAD UR42, UR42, UR11, URZ ;  /* 0x0000000b2a2a72a4 */ /* 0x000fc8000f8e02ff */
[----:B------:R-:W-:-:S06]  /*1740*/  UIADD3 UR42, UPT, UPT, UR19, UR42, URZ ;  /* 0x0000002a132a7290 */ /* 0x000fcc000fffe0ff */
[----:B------:R-:W-:Y:S02]  /*1750*/  MOV R4, UR42 ;  /* 0x0000002a00047c02 */ /* 0x000fe40008000f00 */
.L_x_308:
[----:B------:R-:W-:-:S06]  /*1760*/  UIADD3 UR39, UPT, UPT, -UR35, UR39, URZ ;  /* 0x0000002723277290 */ /* 0x000fcc000fffe1ff */
[----:B------:R-:W-:-:S13]  /*1770*/  ISETP.GE.AND P0, PT, R9, UR39, PT ;  /* 0x0000002709007c0c */ /* 0x000fda000bf06270 */
[----:B------:R-:W-:Y:S05]  /*1780*/  @P0 BRA `(.L_x_309) ;  /* 0x0000005800340947 */ /* 0x000fea0003800000 */
[----:B------:R-:W1:Y:S01]  /*1790*/  LDCU.64 UR14, c[0x0][0x5d8] ;  /* 0x0000bb00ff0e77ac */ /* 0x000e620008000a00 */
[----:B------:R-:W-:Y:S02]  /*17a0*/  IMAD.U32 R5, RZ, RZ, UR12 ;  /* 0x0000000cff057e24 */ /* 0x000fe4000f8e00ff */
[----:B------:R-:W-:Y:S01]  /*17b0*/  IMAD.U32 R3, RZ, RZ, UR10 ;  /* 0x0000000aff037e24 */ /* 0x000fe2000f8e00ff */
[----:B------:R-:W2:Y:S01]  /*17c0*/  LDCU.64 UR4, c[0x0][0x5e0] ;  /* 0x0000bc00ff0477ac */ /* 0x000ea20008000a00 */
[----:B------:R-:W-:Y:S01]  /*17d0*/  IMAD.WIDE.U32 R14, R5, UR35, R12 ;  /* 0x00000023050e7c25 */ /* 0x000fe2000f8e000c */
[----:B------:R-:W-:-:S03]  /*17e0*/  UIMAD UR7, UR34, UR12, URZ ;  /* 0x0000000c220772a4 */ /* 0x000fc6000f8e02ff */
[----:B------:R-:W-:Y:S01]  /*17f0*/  IMAD.WIDE.U32 R10, R3, UR35, R12 ;  /* 0x00000023030a7c25 */ /* 0x000fe2000f8e000c */
[----:B------:R-:W-:Y:S01]  /*1800*/  UIMAD UR6, UR34, UR10, URZ ;  /* 0x0000000a220672a4 */ /* 0x000fe2000f8e02ff */
[----:B------:R-:W-:Y:S01]  /*1810*/  IADD3 R12, P1, PT, R14, UR16, RZ ;  /* 0x000000100e0c7c10 */ /* 0x000fe2000ff3e0ff */
[----:B------:R-:W-:Y:S02]  /*1820*/  UIMAD UR7, UR35, UR13, UR7 ;  /* 0x0000000d230772a4 */ /* 0x000fe4000f8e0207 */
[----:B------:R-:W-:Y:S01]  /*1830*/  UIMAD UR6, UR35, UR11, UR6 ;  /* 0x0000000b230672a4 */ /* 0x000fe2000f8e0206 */
[----:B------:R-:W-:Y:S01]  /*1840*/  IADD3 R10, P0, PT, R10, UR18, RZ ;  /* 0x000000120a0a7c10 */ /* 0x000fe2000ff1e0ff */
[----:B------:R-:W3:Y:S02]  /*1850*/  LDCU UR17, c[0x0][0x440] ;  /* 0x00008800ff1177ac */ /* 0x000ee40008000800 */
[----:B------:R-:W-:Y:S02]  /*1860*/  IADD3.X R13, PT, PT, R0, UR7, R15, P1, !PT ;  /* 0x00000007000d7c10 */ /* 0x000fe40008ffe40f */
[----:B-1----:R-:W-:-:S02]  /*1870*/  MOV R0, UR14 ;  /* 0x0000000e00007c02 */ /* 0x002fc40008000f00 */
[----:B------:R-:W-:Y:S01]  /*1880*/  IADD3.X R11, PT, PT, R4, UR6, R11, P0, !PT ;  /* 0x00000006040b7c10 */ /* 0x000fe200087fe40b */
[----:B--2---:R-:W-:Y:S02]  /*1890*/  IMAD.U32 R3, RZ, RZ, UR4 ;  /* 0x00000004ff037e24 */ /* 0x004fe4000f8e00ff */
[----:B------:R-:W1:Y:S01]  /*18a0*/  LDCU.64 UR6, c[0x0][0x560] ;  /* 0x0000ac00ff0677ac */ /* 0x000e620008000a00 */
[----:B------:R-:W-:Y:S01]  /*18b0*/  IMAD.WIDE.U32 R12, R0, UR30, R12 ;  /* 0x0000001e000c7c25 */ /* 0x000fe2000f8e000c */
[----:B------:R-:W-:-:S03]  /*18c0*/  MOV R0, UR15 ;  /* 0x0000000f00007c02 */ /* 0x000fc60008000f00 */
[----:B------:R-:W-:-:S04]  /*18d0*/  IMAD.WIDE.U32 R10, R3, UR30, R10 ;  /* 0x0000001e030a7c25 */ /* 0x000fc8000f8e000a */
[----:B------:R-:W-:Y:S01]  /*18e0*/  IMAD.U32 R3, RZ, RZ, UR5 ;  /* 0x00000005ff037e24 */ /* 0x000fe2000f8e00ff */
[----:B------:R-:W2:Y:S01]  /*18f0*/  LDCU.64 UR4, c[0x0][0x568] ;  /* 0x0000ad00ff0477ac */ /* 0x000ea20008000a00 */
[----:B------:R-:W-:Y:S01]  /*1900*/  IMAD R13, R0, UR30, R13 ;  /* 0x0000001e000d7c24 */ /* 0x000fe2000f8e020d */
[----:B---3--:R-:W-:Y:S01]  /*1910*/  ISETP.GE.AND P3, PT, R2, UR17, PT ;  /* 0x0000001102007c0c */ /* 0x008fe2000bf66270 */
[----:B------:R-:W-:Y:S01]  /*1920*/  IMAD R11, R3, UR30, R11 ;  /* 0x0000001e030b7c24 */ /* 0x000fe2000f8e020b */
[----:B------:R-:W-:Y:S01]  /*1930*/  ISETP.GE.AND P4, PT, R91, UR17, PT ;  /* 0x000000115b007c0c */ /* 0x000fe2000bf86270 */
[C---:B------:R-:W-:Y:S01]  /*1940*/  IMAD.WIDE.U32 R12, R9.reuse, UR12, R12 ;  /* 0x0000000c090c7c25 */ /* 0x040fe2000f8e000c */
[----:B------:R-:W-:Y:S02]  /*1950*/  ISETP.GE.AND P2, PT, R6, UR17, PT ;  /* 0x0000001106007c0c */ /* 0x000fe4000bf46270 */
[----:B------:R-:W-:Y:S01]  /*1960*/  ISETP.GE.AND P1, PT, R8, UR17, PT ;  /* 0x0000001108007c0c */ /* 0x000fe2000bf26270 */
        /* <DEDUP_REMOVED lines=17> */
.L_x_304:
        /* <DEDUP_REMOVED lines=52> */
.L_x_311:
[----:B------:R1:W-:Y:S04]  /*1dc0*/  STS.128 [R11+0x14000], RZ ;  /* 0x014000ff0b007388 */ /* 0x0003e80000000c00 */
[----:B------:R1:W-:Y:S04]  /*1dd0*/  STS.128 [R11+0x15000], RZ ;  /* 0x015000ff0b007388 */ /* 0x0003e80000000c00 */
[----:B------:R1:W-:Y:S04]  /*1de0*/  STS.128 [R11+0x16000], RZ ;  /* 0x016000ff0b007388 */ /* 0x0003e80000000c00 */
[----:B------:R1:W-:Y:S02]  /*1df0*/  STS.128 [R11+0x17000], RZ ;  /* 0x017000ff0b007388 */ /* 0x0003e40000000c00 */
.L_x_312:
[----:B------:R-:W-:Y:S05]  /*1e00*/  BSYNC.RECONVERGENT B0 ;  /* 0x0000000000007941 */ /* 0x000fea0003800200 */
.L_x_310:
        /* <DEDUP_REMOVED lines=31> */
.L_x_314:
[----:B------:R4:W-:Y:S04]  /*2000*/  STS.128 [R11+0x8000], RZ ;  /* 0x008000ff0b007388 */ /* 0x0009e80000000c00 */
[----:B------:R4:W-:Y:S04]  /*2010*/  STS.128 [R11+0xa000], RZ ;  /* 0x00a000ff0b007388 */ /* 0x0009e80000000c00 */
[----:B------:R4:W-:Y:S04]  /*2020*/  STS.128 [R11+0xc000], RZ ;  /* 0x00c000ff0b007388 */ /* 0x0009e80000000c00 */
[----:B------:R4:W-:Y:S02]  /*2030*/  STS.128 [R11+0xe000], RZ ;  /* 0x00e000ff0b007388 */ /* 0x0009e40000000c00 */
.L_x_315:
[----:B------:R-:W-:Y:S05]  /*2040*/  BSYNC.RECONVERGENT B0 ;  /* 0x0000000000007941 */ /* 0x000fea0003800200 */
.L_x_313:
        /* <DEDUP_REMOVED lines=9> */
[----:B------:R-:W-:Y:S02]  /*20e0*/  IMAD.U32 R17, RZ, RZ, UR19 ;  /* 0x00000013ff117e24 */ /* 0x000fe4000f8e00ff */
[----:B------:R-:W-:Y:S02]  /*20f0*/  IMAD.U32 R10, RZ, RZ, UR19 ;  /* 0x00000013ff0a7e24 */ /* 0x000fe4000f8e00ff */
[----:B--2---:R-:W-:Y:S01]  /*2100*/  IMAD.U32 R15, RZ, RZ, UR18 ;  /* 0x00000012ff0f7e24 */ /* 0x004fe2000f8e00ff */
        /* <DEDUP_REMOVED lines=26> */
.L_x_317:
[----:B------:R-:W-:Y:S05]  /*22b0*/  BSYNC.RECONVERGENT B0 ;  /* 0x0000000000007941 */ /* 0x000fea0003800200 */
.L_x_316:
        /* <DEDUP_REMOVED lines=28> */
.L_x_319:
[----:B------:R1:W-:Y:S04]  /*2480*/  STS.128 [R11], RZ ;  /* 0x000000ff0b007388 */ /* 0x0003e80000000c00 */
[----:B------:R1:W-:Y:S04]  /*2490*/  STS.128 [R11+0x2000], RZ ;  /* 0x002000ff0b007388 */ /* 0x0003e80000000c00 */
[----:B------:R1:W-:Y:S04]  /*24a0*/  STS.128 [R11+0x4000], RZ ;  /* 0x004000ff0b007388 */ /* 0x0003e80000000c00 */
[----:B------:R1:W-:Y:S02]  /*24b0*/  STS.128 [R11+0x6000], RZ ;  /* 0x006000ff0b007388 */ /* 0x0003e40000000c00 */
.L_x_320:
[----:B------:R-:W-:Y:S05]  /*24c0*/  BSYNC.RECONVERGENT B0 ;  /* 0x0000000000007941 */ /* 0x000fea0003800200 */
.L_x_318:
[--C-:B------:R-:W-:Y:S01]  /*24d0*/  SHF.R.U32.HI R229, RZ, 0x2, R88.reuse ;  /* 0x00000002ffe57819 */ /* 0x100fe20000011658 */
[----:B--2---:R-:W-:Y:S01]  /*24e0*/  IMAD.U32 R14, RZ, RZ, UR16 ;  /* 0x00000010ff0e7e24 */ /* 0x004fe2000f8e00ff */
[----:B------:R-:W-:Y:S01]  /*24f0*/  SHF.R.U32.HI R230, RZ, 0x1, R88 ;  /* 0x00000001ffe67819 */ /* 0x000fe20000011658 */
[----:B------:R-:W-:Y:S01]  /*2500*/  IMAD.MOV.U32 R236, RZ, RZ, 0x7f800000 ;  /* 0x7f800000ffec7424 */ /* 0x000fe200078e00ff */
[----:B------:R-:W-:Y:S01]  /*2510*/  LOP3.LUT R15, R229, 0x7, RZ, 0xc0, !PT ;  /* 0x00000007e50f7812 */ /* 0x000fe200078ec0ff */
[----:B------:R-:W-:-:S03]  /*2520*/  IMAD.MOV.U32 R235, RZ, RZ, 0x7f800000 ;  /* 0x7f800000ffeb7424 */ /* 0x000fc600078e00ff */
[----:B------:R-:W-:Y:S01]  /*2530*/  LOP3.LUT R250, R15, 0x30, R230, 0xf8, !PT ;  /* 0x000000300ffa7812 */ /* 0x000fe200078ef8e6 */
[----:B------:R-:W-:-:S03]  /*2540*/  IMAD.U32 R15, RZ, RZ, UR17 ;  /* 0x00000011ff0f7e24 */ /* 0x000fc6000f8e00ff */
        /* <DEDUP_REMOVED lines=39> */
.L_x_322:
[----:B------:R-:W-:Y:S05]  /*27c0*/  BSYNC.RECONVERGENT B0 ;  /* 0x0000000000007941 */ /* 0x000fea0003800200 */
.L_x_321:
        /* <DEDUP_REMOVED lines=44> */
.L_x_324:
[----:B------:R1:W-:Y:S04]  /*2a90*/  STS.128 [R11+0x10000], RZ ;  /* 0x010000ff0b007388 */ /* 0x0003e80000000c00 */
[----:B------:R1:W-:Y:S04]  /*2aa0*/  STS.128 [R11+0x11000], RZ ;  /* 0x011000ff0b007388 */ /* 0x0003e80000000c00 */
[----:B------:R1:W-:Y:S04]  /*2ab0*/  STS.128 [R11+0x12000], RZ ;  /* 0x012000ff0b007388 */ /* 0x0003e80000000c00 */
[----:B------:R1:W-:Y:S02]  /*2ac0*/  STS.128 [R11+0x13000], RZ ;  /* 0x013000ff0b007388 */ /* 0x0003e40000000c00 */
.L_x_325:
[----:B------:R-:W-:Y:S05]  /*2ad0*/  BSYNC.RECONVERGENT B0 ;  /* 0x0000000000007941 */ /* 0x000fea0003800200 */
.L_x_323:
[----:B------:R-:W2:Y:S01]  /*2ae0*/  LDCU.64 UR10, c[0x0][0x538] ;  /* 0x0000a700ff0a77ac */ /* 0x000ea20008000a00 */
[----:B------:R-:W0:Y:S01]  /*2af0*/  LDGDEPBAR ;  /* 0x00000000000079af */ /* 0x000e220000000000 */
[----:B------:R-:W-:Y:S02]  /*2b00*/  IMAD.SHL.U32 R90, R88, 0x40, RZ ;  /* 0x00000040585a7824 */ /* 0x000fe400078e00ff */
[----:B------:R-:W-:Y:S02]  /*2b10*/  VIADD R7, R250, UR39 ;  /* 0x00000027fa077c36 */ /* 0x000fe40008000000 */
[----:B------:R-:W-:Y:S02]  /*2b20*/  IMAD.U32 R238, RZ, RZ, UR44 ;  /* 0x0000002cffee7e24 */ /* 0x000fe4000f8e00ff */
[C---:B------:R-:W-:Y:S01]  /*2b30*/  IMAD.SHL.U32 R89, R88.reuse, 0x20, RZ ;  /* 0x0000002058597824 */ /* 0x040fe200078e00ff */
[C---:B------:R-:W-:Y:S01]  /*2b40*/  LOP3.LUT P5, R0, R88.reuse, 0x4, RZ, 0xc0, !PT ;  /* 0x0000000458007812 */ /* 0x040fe200078ac0ff */
[C---:B---3--:R-:W-:Y:S01]  /*2b50*/  IMAD.SHL.U32 R3, R88.reuse, 0x2, RZ ;  /* 0x0000000258037824 */ /* 0x048fe200078e00ff */
[----:B------:R-:W-:-:S02]  /*2b60*/  LOP3.LUT P6, R2, R88, 0x2, RZ, 0xc0, !PT ;  /* 0x0000000258027812 */ /* 0x000fc400078cc0ff */
[----:B------:R-:W-:Y:S01]  /*2b70*/  LOP3.LUT R68, R88, 0x8, RZ, 0xc0, !PT ;  /* 0x0000000858447812 */ /* 0x000fe200078ec0ff */
[----:B------:R-:W-:Y:S01]  /*2b80*/  IMAD.MOV.U32 R225, RZ, RZ, 0x20 ;  /* 0x00000020ffe17424 */ /* 0x000fe200078e00ff */
[----:B------:R-:W3:Y:S01]  /*2b90*/  LDC R237, c[0x0][0x44c] ;  /* 0x00011300ffed7b82 */ /* 0x000ee20000000800 */
[----:B--2---:R-:W-:-:S04]  /*2ba0*/  UISETP.NE.U32.AND UP0, UPT, UR10, URZ, UPT ;  /* 0x000000ff0a00728c */ /* 0x004fc8000bf05070 */
[----:B------:R-:W-:Y:S01]  /*2bb0*/  UISETP.NE.AND.EX UP0, UPT, UR11, URZ, UPT, UP0 ;  /* 0x000000ff0b00728c */ /* 0x000fe2000bf05300 */
[----:B------:R-:W-:-:S05]  /*2bc0*/  DEPBAR.LE SB0, 0x1 ;  /* 0x000080400000791a */ /* 0x000fca0000000000 */
[----:B------:R-:W-:-:S05]  /*2bd0*/  PLOP3.LUT P4, PT, PT, PT, UP0, 0x80, 0x8 ;  /* 0x000000000008781c */ /* 0x000fca0003f8f008 */
[----:B------:R-:W2:Y:S01]  /*2be0*/  @UP0 LDCU.64 UR6, c[0x0][0x540] ;  /* 0x0000a800ff0607ac */ /* 0x000ea20008000a00 */
[----:B------:R-:W-:Y:S01]  /*2bf0*/  @UP0 UMOV UR12, UR30 ;  /* 0x0000001e000c0c82 */ /* 0x000fe20008000000 */
[----:B------:R-:W-:Y:S01]  /*2c00*/  @UP0 UMOV UR13, URZ ;  /* 0x000000ff000d0c82 */ /* 0x000fe20008000000 */
[----:B------:R-:W1:Y:S01]  /*2c10*/  @UP0 LDCU UR4, c[0x0][0x458] ;  /* 0x00008b00ff0407ac */ /* 0x000e620008000800 */
[----:B--2---:R-:W-:Y:S01]  /*2c20*/  @UP0 UIMAD.WIDE.U32 UR12, UR38, UR6, UR12 ;  /* 0x00000006260c02a5 */ /* 0x004fe2000f8e000c */
[----:B------:R-:W-:Y:S01]  /*2c30*/  LOP3.LUT R92, R90, 0x1c0, RZ, 0xc0, !PT ;  /* 0x000001c05a5c7812 */ /* 0x000fe200078ec0ff */
[----:B------:R-:W-:Y:S01]  /*2c40*/  IMAD R238, R238, 0x40, R7 ;  /* 0x00000040eeee7824 */ /* 0x000fe200078e0207 */
[----:B------:R-:W-:Y:S01]  /*2c50*/  ISETP.NE.AND P3, PT, R0, RZ, PT ;  /* 0x000000ff0000720c */ /* 0x000fe20003f65270 */
[----:B------:R-:W-:Y:S02]  /*2c60*/  @UP0 UIMAD UR7, UR38, UR7, UR13 ;  /* 0x00000007260702a4 */ /* 0x000fe4000f8e020d */
[----:B------:R-:W-:Y:S01]  /*2c70*/  @UP0 ULEA UR10, UP1, UR12, UR10, 0x2 ;  /* 0x0000000a0c0a0291 */ /* 0x000fe2000f8210ff */
[----:B------:R-:W-:Y:S01]  /*2c80*/  LOP3.LUT R4, R3, 0x6, RZ, 0xc0, !PT ;  /* 0x0000000603047812 */ /* 0x000fe200078ec0ff */
[----:B------:R-:W-:Y:S01]  /*2c90*/  IMAD.MOV.U32 R226, RZ, RZ, 0x40 ;  /* 0x00000040ffe27424 */ /* 0x000fe200078e00ff */
[----:B------:R-:W-:Y:S01]  /*2ca0*/  ISETP.NE.AND P0, PT, R2, RZ, PT ;  /* 0x000000ff0200720c */ /* 0x000fe20003f05270 */
[----:B------:R-:W-:-:S02]  /*2cb0*/  @UP0 ULEA.HI.X UR11, UR12, UR11, UR7, 0x2, UP1 ;  /* 0x0000000b0c0b0291 */ /* 0x000fc400088f1407 */
[----:B------:R-:W-:Y:S01]  /*2cc0*/  IMAD.U32 R10, RZ, RZ, UR10 ;  /* 0x0000000aff0a7e24 */ /* 0x000fe2000f8e00ff */
[----:B------:R-:W-:Y:S03]  /*2cd0*/  BAR.SYNC.DEFER_BLOCKING 0x0 ;  /* 0x0000000000007b1d */ /* 0x000fe60000010000 */
[----:B-1--4-:R-:W-:Y:S01]  /*2ce0*/  IMAD.U32 R11, RZ, RZ, UR11 ;  /* 0x0000000bff0b7e24 */ /* 0x012fe2000f8e00ff */
[----:B------:R-:W-:Y:S02]  /*2cf0*/  LOP3.LUT R7, R89, 0x200, RZ, 0xc0, !PT ;  /* 0x0000020059077812 */ /* 0x000fe400078ec0ff */
[----:B------:R-:W-:Y:S01]  /*2d00*/  LOP3.LUT R227, R92, R91, RZ, 0xfc, !PT ;  /* 0x0000005b5ce37212 */ /* 0x000fe200078efcff */
[----:B------:R-:W1:Y:S01]  /*2d10*/  @P4 MUFU.RCP R0, UR4 ;  /* 0x0000000400004d08 */ /* 0x000e620008001000 */
[----:B------:R-:W-:Y:S01]  /*2d20*/  IMAD.U32 R2, RZ, RZ, UR35 ;  /* 0x00000023ff027e24 */ /* 0x000fe2000f8e00ff */
[----:B------:R-:W-:Y:S01]  /*2d30*/  LOP3.LUT R9, R4, 0x70, R9, 0xf8, !PT ;  /* 0x0000007004097812 */ /* 0x000fe200078ef809 */
[----:B------:R-:W2:Y:S01]  /*2d40*/  LDCU UR13, c[0x0][0x590] ;  /* 0x0000b200ff0d77ac */ /* 0x000ea20008000800 */
[----:B------:R-:W-:-:S02]  /*2d50*/  R2P PR, R88, 0x6 ;  /* 0x0000000658007804 */ /* 0x000fc40000000000 */
[----:B------:R-:W-:Y:S01]  /*2d60*/  LOP3.LUT R90, R90, 0x200, RZ, 0xc0, !PT ;  /* 0x000002005a5a7812 */ /* 0x000fe200078ec0ff */
[----:B------:R-:W-:Y:S01]  /*2d70*/  IMAD.MOV.U32 R220, RZ, RZ, 0x20 ;  /* 0x00000020ffdc7424 */ /* 0x000fe200078e00ff */
[----:B------:R-:W-:Y:S01]  /*2d80*/  SEL R226, R226, 0xffffffc0, !P5 ;  /* 0xffffffc0e2e27807 */ /* 0x000fe20006800000 */
[C---:B------:R-:W-:Y:S02]  /*2d90*/  IMAD.SHL.U32 R221, R88.reuse, 0x10, RZ ;  /* 0x0000001058dd7824 */ /* 0x040fe400078e00ff */
[----:B------:R-:W-:Y:S02]  /*2da0*/  IMAD.MOV.U32 R248, RZ, RZ, 0x240 ;  /* 0x00000240fff87424 */ /* 0x000fe400078e00ff */
[----:B------:R-:W-:Y:S02]  /*2db0*/  IMAD.SHL.U32 R218, R88, 0x4, RZ ;  /* 0x0000000458da7824 */ /* 0x000fe400078e00ff */
[----:B------:R-:W-:Y:S01]  /*2dc0*/  IMAD.U32 R234, RZ, RZ, UR31 ;  /* 0x0000001fffea7e24 */ /* 0x000fe2000f8e00ff */
[----:B------:R-:W-:Y:S01]  /*2dd0*/  CS2R R126, SRZ ;  /* 0x00000000007e7805 */ /* 0x000fe2000001ff00 */
[----:B------:R-:W1:Y:S01]  /*2de0*/  @P4 LDG.E R5, desc[UR40][R10.64] ;  /* 0x000000280a054981 */ /* 0x000e62000c1e1900 */
[----:B------:R-:W-:Y:S01]  /*2df0*/  LOP3.LUT R7, R7, 0x1c00, R94, 0xf8, !PT ;  /* 0x00001c0007077812 */ /* 0x000fe200078ef85e */
[----:B------:R-:W-:Y:S01]  /*2e00*/  UIADD3 UR35, UPT, UPT, UR35, 0x20, URZ ;  /* 0x0000002023237890 */ /* 0x000fe2000fffe0ff */
[----:B------:R-:W-:Y:S01]  /*2e10*/  LOP3.LUT R228, R227, R68, RZ, 0x3c, !PT ;  /* 0x00000044e3e47212 */ /* 0x000fe200078e3cff */
[----:B------:R-:W-:Y:S01]  /*2e20*/  IMAD.U32 R234, R234, 0x20, R9 ;  /* 0x00000020eaea7824 */ /* 0x000fe200078e0009 */
[----:B------:R-:W-:Y:S01]  /*2e30*/  IADD3 R3, PT, PT, R9, UR45, R2 ;  /* 0x0000002d09037c10 */ /* 0x000fe2000fffe002 */
[----:B------:R-:W-:Y:S01]  /*2e40*/  IMAD.WIDE.U32 R250, R250, 0x4, RZ ;  /* 0x00000004fafa7825 */ /* 0x000fe200078e00ff */
[----:B------:R-:W-:-:S02]  /*2e50*/  LOP3.LUT R228, R7, R228, RZ, 0xfc, !PT ;  /* 0x000000e407e47212 */ /* 0x000fc400078efcff */
[----:B------:R-:W-:Y:S02]  /*2e60*/  CS2R R124, SRZ ;  /* 0x00000000007c7805 */ /* 0x000fe4000001ff00 */
[----:B------:R-:W-:Y:S01]  /*2e70*/  IADD3 R238, PT, PT, R238, -0x49, -R3 ;  /* 0xffffffb7eeee7810 */ /* 0x000fe20007ffe803 */
[----:B------:R-:W-:Y:S01]  /*2e80*/  IMAD.SHL.U32 R223, R88, 0x100, RZ ;  /* 0x0000010058df7824 */ /* 0x000fe200078e00ff */
[----:B------:R-:W-:Y:S02]  /*2e90*/  LEA R228, R228, UR5, 0x1 ;  /* 0x00000005e4e47c11 */ /* 0x000fe4000f8e08ff */
[----:B------:R-:W-:Y:S02]  /*2ea0*/  CS2R R130, SRZ ;  /* 0x0000000000827805 */ /* 0x000fe4000001ff00 */
[----:B------:R-:W-:Y:S02]  /*2eb0*/  SEL R3, R225, 0xffffffe0, !P1 ;  /* 0xffffffe0e1037807 */ /* 0x000fe40004800000 */
[----:B------:R-:W-:-:S02]  /*2ec0*/  CS2R R128, SRZ ;  /* 0x0000000000807805 */ /* 0x000fc4000001ff00 */
[----:B------:R-:W-:Y:S01]  /*2ed0*/  LOP3.LUT R6, R90, 0xc00, R89, 0xf8, !PT ;  /* 0x00000c005a067812 */ /* 0x000fe200078ef859 */
[C---:B------:R-:W-:Y:S01]  /*2ee0*/  VIADD R2, R228.reuse, 0x14000 ;  /* 0x00014000e4027836 */ /* 0x040fe20000000000 */
[----:B------:R-:W4:Y:S01]  /*2ef0*/  LDSM.16.M88.4 R132, [R228+0x14000] ;  /* 0x01400000e484783b */ /* 0x000f220000000200 */
[----:B------:R-:W-:Y:S01]  /*2f00*/  VIADD R4, R228, 0x14040 ;  /* 0x00014040e4047836 */ /* 0x000fe20000000000 */
[----:B------:R-:W-:Y:S01]  /*2f10*/  LOP3.LUT R227, R227, 0x8, R230, 0x78, !PT ;  /* 0x00000008e3e37812 */ /* 0x000fe200078e78e6 */
[----:B------:R-:W-:Y:S01]  /*2f20*/  @P2 VIADD R4, R2, 0xffffffc0 ;  /* 0xffffffc002042836 */ /* 0x000fe20000000000 */
[----:B------:R-:W1:Y:S01]  /*2f30*/  LDSM.16.M88.4 R148, [R228+0x15000] ;  /* 0x01500000e494783b */ /* 0x000e620000000200 */
[----:B------:R-:W-:Y:S01]  /*2f40*/  SEL R225, R225, 0xffffffe0, !P6 ;  /* 0xffffffe0e1e17807 */ /* 0x000fe20007000000 */
[----:B------:R-:W-:Y:S01]  /*2f50*/  IMAD.IADD R216, R228, 0x1, R226 ;  /* 0x00000001e4d87824 */ /* 0x000fe200078e02e2 */
[----:B------:R-:W-:Y:S01]  /*2f60*/  LOP3.LUT R227, R6, R227, RZ, 0xfc, !PT ;  /* 0x000000e306e37212 */ /* 0x000fe200078efcff */
[----:B------:R-:W1:Y:S01]  /*2f70*/  LDSM.16.M88.4 R164, [R228+0x16000] ;  /* 0x01600000e4a4783b */ /* 0x000e620000000200 */
[----:B------:R-:W-:Y:S01]  /*2f80*/  SEL R222, R220, 0xffffffe0, !P3 ;  /* 0xffffffe0dcde7807 */ /* 0x000fe20005800000 */
[----:B------:R-:W-:Y:S01]  /*2f90*/  IMAD.IADD R217, R228, 0x1, R225 ;  /* 0x00000001e4d97824 */ /* 0x000fe200078e02e1 */
[----:B------:R-:W-:Y:S01]  /*2fa0*/  LEA R227, R227, UR5, 0x1 ;  /* 0x00000005e3e37c11 */ /* 0x000fe2000f8e08ff */
[----:B------:R-:W1:Y:S01]  /*2fb0*/  LDSM.16.M88.4 R180, [R228+0x17000] ;  /* 0x01700000e4b4783b */ /* 0x000e620000000200 */
[----:B------:R-:W-:-:S02]  /*2fc0*/  SEL R220, R220, 0xffffffe0, !P0 ;  /* 0xffffffe0dcdc7807 */ /* 0x000fc40004000000 */
[----:B------:R-:W-:Y:S02]  /*2fd0*/  CS2R R122, SRZ ;  /* 0x00000000007a7805 */ /* 0x000fe4000001ff00 */
[----:B------:R-:W-:Y:S01]  /*2fe0*/  LOP3.LUT R249, R221, 0x600, RZ, 0xc0, !PT ;  /* 0x00000600ddf97812 */ /* 0x000fe200078ec0ff */
[----:B------:R-:W1:Y:S01]  /*2ff0*/  LDSM.16.M88.4 R140, [R4] ;  /* 0x00000000048c783b */ /* 0x000e620000000200 */
[--C-:B------:R-:W-:Y:S01]  /*3000*/  IMAD.IADD R226, R226, 0x1, R227.reuse ;  /* 0x00000001e2e27824 */ /* 0x100fe200078e02e3 */
[----:B------:R-:W-:Y:S01]  /*3010*/  SHF.R.U32.HI R2, RZ, 0x3, R88 ;  /* 0x00000003ff027819 */ /* 0x000fe20000011658 */
[----:B------:R-:W-:Y:S01]  /*3020*/  IMAD.IADD R224, R225, 0x1, R227 ;  /* 0x00000001e1e07824 */ /* 0x000fe200078e02e3 */
[----:B------:R-:W1:Y:S01]  /*3030*/  LDSM.16.M88.4 R156, [R4+0x1000] ;  /* 0x00100000049c783b */ /* 0x000e620000000200 */
[----:B------:R-:W-:Y:S02]  /*3040*/  CS2R R120, SRZ ;  /* 0x0000000000787805 */ /* 0x000fe4000001ff00 */
[----:B------:R-:W-:-:S02]  /*3050*/  CS2R R118, SRZ ;  /* 0x0000000000767805 */ /* 0x000fc4000001ff00 */
[----:B------:R-:W-:Y:S01]  /*3060*/  CS2R R116, SRZ ;  /* 0x0000000000747805 */ /* 0x000fe2000001ff00 */
[----:B------:R-:W1:Y:S01]  /*3070*/  LDSM.16.M88.4 R172, [R4+0x2000] ;  /* 0x0020000004ac783b */ /* 0x000e620000000200 */
[----:B------:R-:W-:Y:S02]  /*3080*/  CS2R R110, SRZ ;  /* 0x00000000006e7805 */ /* 0x000fe4000001ff00 */
[----:B------:R-:W-:Y:S02]  /*3090*/  CS2R R108, SRZ ;  /* 0x00000000006c7805 */ /* 0x000fe4000001ff00 */
[----:B------:R-:W-:Y:S01]  /*30a0*/  CS2R R114, SRZ ;  /* 0x0000000000727805 */ /* 0x000fe2000001ff00 */
[----:B------:R-:W1:Y:S01]  /*30b0*/  LDSM.16.M88.4 R188, [R4+0x3000] ;  /* 0x0030000004bc783b */ /* 0x000e620000000200 */
        /* <DEDUP_REMOVED lines=21> */
[----:B------:R-:W-:Y:S01]  /*3210*/  LOP3.LUT R239, R218, 0x20, RZ, 0xc0, !PT ;  /* 0x00000020daef7812 */ /* 0x000fe200078ec0ff */
[----:B------:R-:W-:Y:S01]  /*3220*/  IMAD.IADD R219, R227, 0x1, R220 ;  /* 0x00000001e3db7824 */ /* 0x000fe200078e02dc */
[----:B------:R-:W-:Y:S01]  /*3230*/  SEL R248, R248, 0x1c0, !P3 ;  /* 0x000001c0f8f87807 */ /* 0x000fe20005800000 */
[----:B------:R-:W-:Y:S01]  /*3240*/  UMOV UR7, URZ ;  /* 0x000000ff00077c82 */ /* 0x000fe20008000000 */
[----:B------:R-:W1:Y:S01]  /*3250*/  LDCU UR6, c[0x0][0x440] ;  /* 0x00008800ff0677ac */ /* 0x000e620008000800 */
[----:B------:R-:W1:Y:S01]  /*3260*/  LDCU UR10, c[0x0][0x3e0] ;  /* 0x00007c00ff0a77ac */ /* 0x000e620008000800 */
[----:B------:R-:W1:Y:S01]  /*3270*/  LDCU UR12, c[0x0][0x50c] ;  /* 0x0000a180ff0c77ac */ /* 0x000e620008000800 */
[----:B------:R-:W1:Y:S01]  /*3280*/  LDCU UR11, c[0x0][0x45c] ;  /* 0x00008b80ff0b77ac */ /* 0x000e620008000800 */
[----:B--2---:R-:W-:-:S02]  /*3290*/  USHF.L.U32 UR13, UR13, 0x6, URZ ;  /* 0x000000060d0d7899 */ /* 0x004fc400080006ff */
[----:B------:R-:W-:Y:S01]  /*32a0*/  UISETP.GE.AND UP2, UPT, UR35, UR39, UPT ;  /* 0x000000272300728c */ /* 0x000fe2000bf46270 */
[----:B-1----:R-:W-:Y:S01]  /*32b0*/  @P4 FMUL.FTZ R0, R5, R0 ;  /* 0x0000000005004220 */ /* 0x002fe20000410000 */
[C---:B------:R-:W-:Y:S02]  /*32c0*/  IMAD.IADD R5, R3.reuse, 0x1, R228 ;  /* 0x0000000103057824 */ /* 0x040fe400078e02e4 */
[----:B------:R-:W-:Y:S02]  /*32d0*/  IMAD.IADD R3, R3, 0x1, R4 ;  /* 0x0000000103037824 */ /* 0x000fe400078e0204 */
[----:B------:R-:W-:Y:S01]  /*32e0*/  @P4 R2UR UR4, R0 ;  /* 0x00000000000442ca */ /* 0x000fe200000e0000 */
[----:B------:R-:W1:Y:S01]  /*32f0*/  LDSM.16.M88.4 R136, [R5+0x14000] ;  /* 0x014000000588783b */ /* 0x000e620000000200 */
[----:B------:R-:W-:-:S03]  /*3300*/  IMAD.SHL.U32 R0, R88, 0x2, RZ ;  /* 0x0000000258007824 */ /* 0x000fc600078e00ff */
[----:B------:R-:W2:Y:S02]  /*3310*/  LDSM.16.M88.4 R152, [R5+0x15000] ;  /* 0x015000000598783b */ /* 0x000ea40000000200 */
[----:B------:R-:W-:Y:S02]  /*3320*/  LOP3.LUT R249, R249, 0x6, R0, 0xf8, !PT ;  /* 0x00000006f9f97812 */ /* 0x000fe400078ef800 */
[----:B------:R-:W1:Y:S04]  /*3330*/  LDSM.16.M88.4 R168, [R5+0x16000] ;  /* 0x0160000005a8783b */ /* 0x000e680000000200 */
[----:B------:R-:W1:Y:S01]  /*3340*/  LDSM.16.M88.4 R184, [R5+0x17000] ;  /* 0x0170000005b8783b */ /* 0x000e620000000200 */
[----:B------:R-:W-:-:S03]  /*3350*/  @UP0 UMOV UR7, UR4 ;  /* 0x0000000400070c82 */ /* 0x000fc60008000000 */
[----:B------:R-:W1:Y:S04]  /*3360*/  LDSM.16.M88.4 R144, [R3] ;  /* 0x000000000390783b */ /* 0x000e680000000200 */
[----:B------:R-:W1:Y:S04]  /*3370*/  LDSM.16.M88.4 R160, [R3+0x1000] ;  /* 0x0010000003a0783b */ /* 0x000e680000000200 */
[----:B------:R-:W1:Y:S04]  /*3380*/  LDSM.16.M88.4 R176, [R3+0x2000] ;  /* 0x0020000003b0783b */ /* 0x000e680000000200 */
[----:B------:R3:W1:Y:S02]  /*3390*/  LDSM.16.M88.4 R192, [R3+0x3000] ;  /* 0x0030000003c0783b */ /* 0x0006640000000200 */
[----:B---3--:R-:W-:-:S02]  /*33a0*/  IMAD.IADD R3, R225, 0x1, R216 ;  /* 0x00000001e1037824 */ /* 0x008fc400078e02d8 */
[----:B--2-4-:R-:W-:-:S07]  /*33b0*/  IMAD.IADD R225, R225, 0x1, R226 ;  /* 0x00000001e1e17824 */ /* 0x014fce00078e02e2 */
.L_x_328:
[----:B------:R-:W0:Y:S01]  /*33c0*/  LDGDEPBAR ;  /* 0x00000000000079af */ /* 0x000e220000000000 */
[----:B------:R-:W-:Y:S01]  /*33d0*/  IADD3 R70, P0, PT, R250, UR50, RZ ;  /* 0x00000032fa467c10 */ /* 0x000fe2000ff1e0ff */
[----:B-----5:R-:W-:Y:S01]  /*33e0*/  FMUL.FTZ R78, R236, 1.4426950216293334961 ;  /* 0x3fb8aa3bec4e7820 */ /* 0x020fe20000410000 */
[C---:B------:R-:W-:Y:S01]  /*33f0*/  IADD3 R76, PT, PT, R238.reuse, 0x8, RZ ;  /* 0x00000008ee4c7810 */ /* 0x040fe20007ffe0ff */
[C---:B------:R-:W-:Y:S01]  /*3400*/  VIADD R80, R238.reuse, 0x9 ;  /* 0x00000009ee507836 */ /* 0x040fe20000000000 */
[----:B------:R-:W-:Y:S01]  /*3410*/  IADD3.X R71, PT, PT, R251, UR49, RZ, P0, !PT ;  /* 0x00000031fb477c10 */ /* 0x000fe200087fe4ff */
[C---:B------:R-:W-:Y:S01]  /*3420*/  VIADD R82, R238.reuse, 0x1 ;  /* 0x00000001ee527836 */ /* 0x040fe20000000000 */
[----:B------:R-:W-:Y:S01]  /*3430*/  PLOP3.LUT P0, PT, PT, PT, UP2, 0x80, 0x8 ;  /* 0x000000000008781c */ /* 0x000fe20003f0f028 */
[C---:B------:R-:W-:Y:S01]  /*3440*/  VIADD R98, R238.reuse, 0x11 ;  /* 0x00000011ee627836 */ /* 0x040fe20000000000 */
[----:B------:R-:W-:Y:S01]  /*3450*/  IABS R76, R76 ;  /* 0x0000004c004c7213 */ /* 0x000fe20000000000 */
[----:B------:R-:W-:Y:S01]  /*3460*/  UIADD3 UR4, UPT, UPT, UR5, 0x15000, URZ ;  /* 0x0001500005047890 */ /* 0x000fe2000fffe0ff */
[----:B------:R-:W-:Y:S01]  /*3470*/  IADD3 R81, PT, PT, R238, 0x10, RZ ;  /* 0x00000010ee517810 */ /* 0x000fe20007ffe0ff */
[----:B------:R-:W-:Y:S01]  /*3480*/  UISETP.NE.AND UP1, UPT, UR47, URZ, UPT ;  /* 0x000000ff2f00728c */ /* 0x000fe2000bf25270 */
[----:B------:R-:W-:Y:S02]  /*3490*/  I2FP.F32.S32 R76, R76 ;  /* 0x0000004c004c7245 */ /* 0x000fe40000201400 */
[----:B------:R-:W-:Y:S02]  /*34a0*/  FSETP.NEU.FTZ.AND P2, PT, R236, -INF , PT ;  /* 0xff800000ec00780b */ /* 0x000fe40003f5d000 */
[----:B------:R-:W-:Y:S02]  /*34b0*/  IABS R81, R81 ;  /* 0x0000005100517213 */ /* 0x000fe40000000000 */
[----:B------:R-:W-:Y:S02]  /*34c0*/  FSEL R78, R78, RZ, P2 ;  /* 0x000000ff4e4e7208 */ /* 0x000fe40001000000 */
[C---:B------:R-:W-:Y:S02]  /*34d0*/  @P0 IADD3 R75, PT, PT, R234.reuse, 0x1, RZ ;  /* 0x00000001ea4b0810 */ /* 0x040fe40007ffe0ff */
[----:B------:R-:W-:Y:S01]  /*34e0*/  I2FP.F32.S32 R81, R81 ;  /* 0x0000005100517245 */ /* 0x000fe20000201400 */
[----:B------:R-:W-:Y:S04]  /*34f0*/  DEPBAR.LE SB0, 0x0 ;  /* 0x000080000000791a */ /* 0x000fe80000000000 */
[----:B------:R-:W-:Y:S01]  /*3500*/  BAR.SYNC.DEFER_BLOCKING 0x0 ;  /* 0x0000000000007b1d */ /* 0x000fe20000010000 */
[----:B------:R-:W-:Y:S01]  /*3510*/  @P0 ISETP.GE.AND P5, PT, R75, UR39, PT ;  /* 0x000000274b000c0c */ /* 0x000fe2000bfa6270 */
[C---:B------:R-:W-:Y:S01]  /*3520*/  FMUL.FTZ R75, R235.reuse, 1.4426950216293334961 ;  /* 0x3fb8aa3beb4b7820 */ /* 0x040fe20000410000 */
[----:B------:R-:W-:Y:S01]  /*3530*/  IABS R80, R80 ;  /* 0x0000005000507213 */ /* 0x000fe20000000000 */
[----:B------:R-:W-:Y:S01]  /*3540*/  @UP1 UIADD3 UR15, UP0, UPT, UR16, -0x100, URZ ;  /* 0xffffff00100f1890 */ /* 0x000fe2000ff1e0ff */
[----:B------:R-:W-:Y:S02]  /*3550*/  FSETP.NEU.FTZ.AND P1, PT, R235, -INF , PT ;  /* 0xff800000eb00780b */ /* 0x000fe40003f3d000 */
[----:B------:R-:W-:Y:S01]  /*3560*/  IABS R82, R82 ;  /* 0x0000005200527213 */ /* 0x000fe20000000000 */
[----:B------:R-:W-:Y:S01]  /*3570*/  @UP1 UIADD3.X UR14, UPT, UPT, UR17, -0x1, URZ, UP0, !UPT ;  /* 0xffffffff110e1890 */ /* 0x000fe200087fe4ff */
[----:B------:R-:W-:Y:S01]  /*3580*/  I2FP.F32.S32 R80, R80 ;  /* 0x0000005000507245 */ /* 0x000fe20000201400 */
[----:B------:R-:W-:Y:S01]  /*3590*/  @UP1 UIADD3 UR50, UP0, UPT, UR50, -0x100, URZ ;  /* 0xffffff0032321890 */ /* 0x000fe2000ff1e0ff */
[----:B------:R-:W-:Y:S02]  /*35a0*/  IABS R98, R98 ;  /* 0x0000006200627213 */ /* 0x000fe40000000000 */
[----:B------:R-:W-:Y:S01]  /*35b0*/  I2FP.F32.S32 R82, R82 ;  /* 0x0000005200527245 */ /* 0x000fe20000201400 */
[----:B------:R-:W-:Y:S01]  /*35c0*/  @UP1 UIADD3.X UR49, UPT, UPT, UR49, -0x1, URZ, UP0, !UPT ;  /* 0xffffffff31311890 */ /* 0x000fe200087fe4ff */
[----:B------:R-:W-:Y:S02]  /*35d0*/  FSEL R75, R75, RZ, P1 ;  /* 0x000000ff4b4b7208 */ /* 0x000fe40000800000 */
[----:B------:R-:W-:Y:S02]  /*35e0*/  I2FP.F32.S32 R98, R98 ;  /* 0x0000006200627245 */ /* 0x000fe40000201400 */
[----:B------:R-:W-:Y:S02]  /*35f0*/  @P0 ISETP.GE.AND P4, PT, R234, UR39, PT ;  /* 0x00000027ea000c0c */ /* 0x000fe4000bf86270 */
[----:B------:R-:W-:Y:S02]  /*3600*/  LOP3.LUT R231, R90, 0x1000, R223, 0xf8, !PT ;  /* 0x000010005ae77812 */ /* 0x000fe400078ef8df */
[----:B------:R-:W-:Y:S01]  /*3610*/  LOP3.LUT R212, R89, 0x400, RZ, 0xc0, !PT ;  /* 0x0000040059d47812 */ /* 0x000fe200078ec0ff */
[----:B-1----:R-:W-:Y:S06]  /*3620*/  LDSM.16.M88.4 R44, [R227] ;  /* 0x00000000e32c783b */ /* 0x002fec0000000200 */
[----:B------:R-:W2:Y:S06]  /*3630*/  LDSM.16.M88.4 R48, [R228+0x10000] ;  /* 0x01000000e430783b */ /* 0x000eac0000000200 */
[----:B------:R-:W-:Y:S06]  /*3640*/  LDSM.16.M88.4 R52, [R224] ;  /* 0x00000000e034783b */ /* 0x000fec0000000200 */
[----:B------:R-:W3:Y:S06]  /*3650*/  LDSM.16.M88.4 R56, [R217+0x10000] ;  /* 0x01000000d938783b */ /* 0x000eec0000000200 */
[----:B------:R-:W-:Y:S06]  /*3660*/  LDSM.16.M88.4 R60, [R226] ;  /* 0x00000000e23c783b */ /* 0x000fec0000000200 */
[----:B------:R-:W4:Y:S01]  /*3670*/  LDSM.16.M88.4 R64, [R216+0x10000] ;  /* 0x01000000d840783b */ /* 0x000f220000000200 */
[C---:B--2---:R-:W-:Y:S08]  /*3680*/  HMMA.16816.F32 R4, R44.reuse, R48, RZ ;  /* 0x000000302c04723c */ /* 0x044ff000000018ff */
        /* <DEDUP_REMOVED lines=51> */
[C---:B---3--:R-:W-:Y:S05]  /*39c0*/  HMMA.16816.F32 R4, R52.reuse, R56, R4 ;  /* 0x000000383404723c */ /* 0x048fea0000001804 */
[C---:B------:R-:W-:Y:S01]  /*39d0*/  VIADD R57, R227.reuse, 0x40 ;  /* 0x00000040e3397836 */ /* 0x040fe20000000000 */
[----:B------:R-:W-:Y:S02]  /*39e0*/  @P3 IADD3 R57, PT, PT, R227, -0x40, RZ ;  /* 0xffffffc0e3393810 */ /* 0x000fe40007ffe0ff */
[----:B------:R-:W-:Y:S03]  /*39f0*/  HMMA.16816.F32 R8, R52, R58, R8 ;  /* 0x0000003a3408723c */ /* 0x000fe60000001808 */
[----:B------:R-:W-:Y:S09]  /*3a00*/  IMAD.IADD R56, R220, 0x1, R57 ;  /* 0x00000001dc387824 */ /* 0x000ff200078e0239 */
[C---:B----4-:R-:W-:Y:S08]  /*3a10*/  HMMA.16816.F32 R4, R60.reuse, R64, R4 ;  /* 0x000000403c04723c */ /* 0x050ff00000001804 */
[----:B------:R-:W-:Y:S11]  /*3a20*/  HMMA.16816.F32 R8, R60, R66, R8 ;  /* 0x000000423c08723c */ /* 0x000ff60000001808 */
[----:B------:R-:W-:Y:S01]  /*3a30*/  @!UPT UIADD3 URZ, UPT, UPT, URZ, URZ, URZ ;  /* 0x000000fffffff290 */ /* 0x000fe2000fffe0ff */
[C---:B--2---:R-:W-:Y:S08]  /*3a40*/  HMMA.16816.F32 R4, R44.reuse, R48, R4 ;  /* 0x000000302c04723c */ /* 0x044ff00000001804 */
[----:B------:R-:W-:Y:S11]  /*3a50*/  HMMA.16816.F32 R8, R44, R50, R8 ;  /* 0x000000322c08723c */ /* 0x000ff60000001808 */
[----:B------:R-:W-:Y:S01]  /*3a60*/  FMUL.FTZ R72, R5, UR12 ;  /* 0x0000000c05487c20 */ /* 0x000fe20008410000 */
[----:B------:R-:W-:Y:S01]  /*3a70*/  FMUL.FTZ R74, R7, UR12 ;  /* 0x0000000c074a7c20 */ /* 0x000fe20008410000 */
[----:B------:R-:W-:Y:S01]  /*3a80*/  FMUL.FTZ R69, R4, UR12 ;  /* 0x0000000c04457c20 */ /* 0x000fe20008410000 */
[----:B------:R-:W-:Y:S03]  /*3a90*/  FMUL.FTZ R73, R6, UR12 ;  /* 0x0000000c06497c20 */ /* 0x000fe60008410000 */
[----:B------:R-:W2:Y:S02]  /*3aa0*/  MUFU.TANH R72, R72 ;  /* 0x0000004800487308 */ /* 0x000ea40000002400 */
[----:B------:R-:W-:Y:S01]  /*3ab0*/  FMUL.FTZ R77, R8, UR12 ;  /* 0x0000000c084d7c20 */ /* 0x000fe20008410000 */
[----:B------:R-:W-:Y:S01]  /*3ac0*/  FMUL.FTZ R96, R9, UR12 ;  /* 0x0000000c09607c20 */ /* 0x000fe20008410000 */
[----:B------:R-:W-:Y:S01]  /*3ad0*/  FMUL.FTZ R95, R10, UR12 ;  /* 0x0000000c0a5f7c20 */ /* 0x000fe20008410000 */
[----:B------:R-:W-:Y:S05]  /*3ae0*/  FMUL.FTZ R93, R11, UR12 ;  /* 0x0000000c0b5d7c20 */ /* 0x000fea0008410000 */
[----:B------:R-:W3:Y:S10]  /*3af0*/  MUFU.TANH R74, R74 ;  /* 0x0000004a004a7308 */ /* 0x000ef40000002400 */
[----:B------:R-:W4:Y:S01]  /*3b00*/  MUFU.TANH R69, R69 ;  /* 0x0000004500457308 */ /* 0x000f220000002400 */
[----:B--2---:R-:W-:Y:S01]  /*3b10*/  FFMA.FTZ R79, R76, -UR7, R72 ;  /* 0x800000074c4f7c23 */ /* 0x004fe20008010048 */
[----:B------:R-:W-:Y:S04]  /*3b20*/  FFMA.FTZ R72, -R72, R72, 1 ;  /* 0x3f80000048487423 */ /* 0x000fe80000010148 */
[----:B------:R-:W-:Y:S01]  /*3b30*/  @P0 FSEL R79, R79, -INF , !P5 ;  /* 0xff8000004f4f0808 */ /* 0x000fe20006800000 */
[----:B------:R-:W-:Y:S03]  /*3b40*/  FMUL.FTZ R72, R72, UR12 ;  /* 0x0000000c48487c20 */ /* 0x000fe60008410000 */
[----:B------:R-:W2:Y:S01]  /*3b50*/  MUFU.TANH R77, R77 ;  /* 0x0000004d004d7308 */ /* 0x000ea20000002400 */
[----:B---3--:R-:W-:Y:S01]  /*3b60*/  FFMA.FTZ R84, R81, -UR7, R74 ;  /* 0x8000000751547c23 */ /* 0x008fe2000801004a */
[----:B------:R-:W-:Y:S01]  /*3b70*/  @P0 IADD3 R81, PT, PT, R234, 0x8, RZ ;  /* 0x00000008ea510810 */ /* 0x000fe20007ffe0ff */
[--C-:B------:R-:W-:Y:S01]  /*3b80*/  FFMA.FTZ R86, R79, UR11, -R78.reuse ;  /* 0x0000000b4f567c23 */ /* 0x100fe2000801084e */
[----:B------:R-:W-:Y:S01]  /*3b90*/  IABS R79, R238 ;  /* 0x000000ee004f7213 */ /* 0x000fe20000000000 */
[----:B------:R-:W-:Y:S01]  /*3ba0*/  FFMA.FTZ R74, -R74, R74, 1 ;  /* 0x3f8000004a4a7423 */ /* 0x000fe2000001014a */
[----:B------:R-:W-:Y:S01]  /*3bb0*/  @P0 ISETP.GE.AND P1, PT, R81, UR39, PT ;  /* 0x0000002751000c0c */ /* 0x000fe2000bf26270 */
[----:B------:R-:W-:Y:S03]  /*3bc0*/  @P0 VIADD R81, R234, 0x9 ;  /* 0x00000009ea510836 */ /* 0x000fe60000000000 */
[----:B------:R-:W3:Y:S01]  /*3bd0*/  MUFU.TANH R96, R96 ;  /* 0x0000006000607308 */ /* 0x000ee20000002400 */
[----:B------:R-:W-:Y:S01]  /*3be0*/  I2FP.F32.S32 R79, R79 ;  /* 0x0000004f004f7245 */ /* 0x000fe20000201400 */
[----:B----4-:R-:W-:Y:S01]  /*3bf0*/  FFMA.FTZ R83, R80, -UR7, R69 ;  /* 0x8000000750537c23 */ /* 0x010fe20008010045 */
[----:B------:R-:W-:Y:S01]  /*3c00*/  @P0 FSEL R84, R84, -INF , !P5 ;  /* 0xff80000054540808 */ /* 0x000fe20006800000 */
[----:B------:R-:W-:Y:S01]  /*3c10*/  FMUL.FTZ R74, R74, UR12 ;  /* 0x0000000c4a4a7c20 */ /* 0x000fe20008410000 */
[----:B------:R-:W-:Y:S01]  /*3c20*/  @P0 ISETP.GE.AND P2, PT, R81, UR39, PT ;  /* 0x0000002751000c0c */ /* 0x000fe2000bf46270 */
[----:B------:R-:W-:Y:S01]  /*3c30*/  FFMA.FTZ R69, -R69, R69, 1 ;  /* 0x3f80000045457423 */ /* 0x000fe20000010145 */
[----:B------:R-:W-:Y:S03]  /*3c40*/  @P0 FSEL R83, R83, -INF , !P4 ;  /* 0xff80000053530808 */ /* 0x000fe60006000000 */
[----:B------:R-:W4:Y:S01]  /*3c50*/  MUFU.TANH R73, R73 ;  /* 0x0000004900497308 */ /* 0x000f220000002400 */
[----:B--2---:R-:W-:Y:S01]  /*3c60*/  FFMA.FTZ R85, R82, -UR7, R77 ;  /* 0x8000000752557c23 */ /* 0x004fe2000801004d */
[----:B------:R-:W-:Y:S01]  /*3c70*/  FFMA.FTZ R82, R84, UR11, -R75 ;  /* 0x0000000b54527c23 */ /* 0x000fe2000801084b */
[----:B------:R-:W-:Y:S01]  /*3c80*/  FMUL.FTZ R69, R69, UR12 ;  /* 0x0000000c45457c20 */ /* 0x000fe20008410000 */
[----:B------:R-:W-:Y:S01]  /*3c90*/  FFMA.FTZ R87, R83, UR11, -R78 ;  /* 0x0000000b53577c23 */ /* 0x000fe2000801084e */
[----:B------:R-:W-:Y:S01]  /*3ca0*/  FFMA.FTZ R77, -R77, R77, 1 ;  /* 0x3f8000004d4d7423 */ /* 0x000fe2000001014d */
[----:B------:R-:W-:Y:S04]  /*3cb0*/  @P0 FSEL R85, R85, -INF , !P1 ;  /* 0xff80000055550808 */ /* 0x000fe80004800000 */
[----:B------:R-:W2:Y:S01]  /*3cc0*/  MUFU.TANH R95, R95 ;  /* 0x0000005f005f7308 */ /* 0x000ea20000002400 */
[----:B---3--:R-:W-:Y:S01]  /*3cd0*/  FFMA.FTZ R79, R79, -UR7, R96 ;  /* 0x800000074f4f7c23 */ /* 0x008fe20008010060 */
[----:B------:R-:W-:Y:S01]  /*3ce0*/  FMUL.FTZ R77, R77, UR12 ;  /* 0x0000000c4d4d7c20 */ /* 0x000fe20008410000 */
[--C-:B------:R-:W-:Y:S01]  /*3cf0*/  FFMA.FTZ R97, R85, UR11, -R78.reuse ;  /* 0x0000000b55617c23 */ /* 0x100fe2000801084e */
[----:B------:R-:W-:Y:S02]  /*3d00*/  FFMA.FTZ R96, -R96, R96, 1 ;  /* 0x3f80000060607423 */ /* 0x000fe40000010160 */
[----:B------:R-:W-:Y:S04]  /*3d10*/  @P0 FSEL R79, R79, -INF , !P2 ;  /* 0xff8000004f4f0808 */ /* 0x000fe80005000000 */
[----:B------:R-:W3:Y:S01]  /*3d20*/  MUFU.TANH R93, R93 ;  /* 0x0000005d005d7308 */ /* 0x000ee20000002400 */
[----:B----4-:R-:W-:Y:S01]  /*3d30*/  FFMA.FTZ R98, R98, -UR7, R73 ;  /* 0x8000000762627c23 */ /* 0x010fe20008010049 */
[----:B------:R-:W-:Y:S01]  /*3d40*/  FFMA.FTZ R73, -R73, R73, 1 ;  /* 0x3f80000049497423 */ /* 0x000fe20000010149 */
[----:B------:R-:W-:Y:S01]  /*3d50*/  FFMA.FTZ R78, R79, UR11, -R78 ;  /* 0x0000000b4f4e7c23 */ /* 0x000fe2000801084e */
[----:B------:R-:W-:Y:S01]  /*3d60*/  LOP3.LUT R79, R94, 0xe0, RZ, 0xc0, !PT ;  /* 0x000000e05e4f7812 */ /* 0x000fe200078ec0ff */
[----:B------:R-:W-:Y:S01]  /*3d70*/  FMUL.FTZ R96, R96, UR12 ;  /* 0x0000000c60607c20 */ /* 0x000fe20008410000 */
[----:B------:R-:W-:Y:S01]  /*3d80*/  @P0 FSEL R98, R98, -INF , !P4 ;  /* 0xff80000062620808 */ /* 0x000fe20006000000 */
[----:B------:R-:W-:Y:S03]  /*3d90*/  FMUL.FTZ R73, R73, UR12 ;  /* 0x0000000c49497c20 */ /* 0x000fe60008410000 */
[----:B------:R-:W-:Y:S01]  /*3da0*/  MUFU.EX2 R87, R87 ;  /* 0x0000005700577308 */ /* 0x000fe20000000800 */
[----:B--2---:R-:W-:Y:S01]  /*3db0*/  FFMA.FTZ R80, R80, -UR7, R95 ;  /* 0x8000000750507c23 */ /* 0x004fe2000801005f */
[----:B------:R-:W-:Y:S01]  /*3dc0*/  LOP3.LUT R79, R79, 0x18, R88, 0xf8, !PT ;  /* 0x000000184f4f7812 */ /* 0x000fe200078ef858 */
[----:B------:R-:W-:Y:S01]  /*3dd0*/  FFMA.FTZ R83, R98, UR11, -R75 ;  /* 0x0000000b62537c23 */ /* 0x000fe2000801084b */
[----:B------:R-:W-:Y:S02]  /*3de0*/  FFMA.FTZ R95, -R95, R95, 1 ;  /* 0x3f8000005f5f7423 */ /* 0x000fe4000001015f */
[----:B------:R-:W-:Y:S04]  /*3df0*/  @P0 FSEL R80, R80, -INF , !P1 ;  /* 0xff80000050500808 */ /* 0x000fe80004800000 */
[----:B------:R-:W2:Y:S01]  /*3e00*/  MUFU.EX2 R86, R86 ;  /* 0x0000005600567308 */ /* 0x000ea20000000800 */
[----:B---3--:R-:W-:Y:S01]  /*3e10*/  FFMA.FTZ R76, R76, -UR7, R93 ;  /* 0x800000074c4c7c23 */ /* 0x008fe2000801005d */
[----:B------:R-:W-:Y:S01]  /*3e20*/  FFMA.FTZ R93, -R93, R93, 1 ;  /* 0x3f8000005d5d7423 */ /* 0x000fe2000001015d */
[--C-:B------:R-:W-:Y:S01]  /*3e30*/  FFMA.FTZ R81, R80, UR11, -R75.reuse ;  /* 0x0000000b50517c23 */ /* 0x100fe2000801084b */
[----:B------:R-:W-:Y:S02]  /*3e40*/  FMUL.FTZ R95, R95, UR12 ;  /* 0x0000000c5f5f7c20 */ /* 0x000fe40008410000 */
[----:B------:R-:W-:Y:S04]  /*3e50*/  @P0 FSEL R76, R76, -INF , !P2 ;  /* 0xff8000004c4c0808 */ /* 0x000fe80005000000 */
[----:B------:R3:W-:Y:S01]  /*3e60*/  MUFU.EX2 R84, R78 ;  /* 0x0000004e00547308 */ /* 0x0007e20000000800 */
[----:B------:R-:W-:Y:S01]  /*3e70*/  FFMA.FTZ R75, R76, UR11, -R75 ;  /* 0x0000000b4c4b7c23 */ /* 0x000fe2000801084b */
[----:B------:R-:W-:Y:S08]  /*3e80*/  LOP3.LUT R76, R79, 0x10, R2, 0x78, !PT ;  /* 0x000000104f4c7812 */ /* 0x000ff000078e7802 */
[----:B------:R-:W-:Y:S01]  /*3e90*/  MUFU.EX2 R83, R83 ;  /* 0x0000005300537308 */ /* 0x000fe20000000800 */
[----:B------:R-:W-:Y:S02]  /*3ea0*/  LOP3.LUT R79, R249, R76, RZ, 0xfc, !PT ;  /* 0x0000004cf94f7212 */ /* 0x000fe400078efcff */
[----:B--2---:R-:W-:Y:S02]  /*3eb0*/  F2FP.F16.F32.PACK_AB R99, R86, R87 ;  /* 0x000000575663723e */ /* 0x004fe400000000ff */
[C---:B------:R-:W-:Y:S05]  /*3ec0*/  LEA R76, R79.reuse, UR4, 0x1 ;  /* 0x000000044f4c7c11 */ /* 0x040fea000f8e08ff */
[----:B------:R-:W2:Y:S01]  /*3ed0*/  MUFU.EX2 R82, R82 ;  /* 0x0000005200527308 */ /* 0x000ea20000000800 */
[----:B---3--:R-:W-:Y:S01]  /*3ee0*/  LEA R78, R79, UR5, 0x1 ;  /* 0x000000054f4e7c11 */ /* 0x008fe2000f8e08ff */
[----:B------:R-:W-:Y:S04]  /*3ef0*/  IMAD.IADD R79, R76, 0x1, R248 ;  /* 0x000000014c4f7824 */ /* 0x000fe800078e02f8 */
[----:B------:R-:W-:Y:S04]  /*3f00*/  STS [R78+0x15000], R99 ;  /* 0x015000634e007388 */ /* 0x000fe80000000800 */
[----:B------:R-:W3:Y:S10]  /*3f10*/  MUFU.EX2 R85, R97 ;  /* 0x0000006100557308 */ /* 0x000ef40000000800 */
[----:B------:R4:W-:Y:S01]  /*3f20*/  MUFU.EX2 R80, R75 ;  /* 0x0000004b00507308 */ /* 0x0009e20000000800 */
[----:B--2---:R-:W-:Y:S05]  /*3f30*/  F2FP.F16.F32.PACK_AB R196, R82, R83 ;  /* 0x0000005352c4723e */ /* 0x004fea00000000ff */
[----:B------:R-:W-:Y:S04]  /*3f40*/  STS [R79], R196 ;  /* 0x000000c44f007388 */ /* 0x000fe80000000800 */
[----:B------:R-:W2:Y:S01]  /*3f50*/  MUFU.EX2 R81, R81 ;  /* 0x0000005100517308 */ /* 0x000ea20000000800 */
[----:B---3--:R-:W-:Y:S02]  /*3f60*/  F2FP.F16.F32.PACK_AB R98, R84, R85 ;  /* 0x000000555462723e */ /* 0x008fe400000000ff */
[----:B----4-:R-:W-:Y:S04]  /*3f70*/  IADD3 R75, PT, PT, R76, -R239, RZ ;  /* 0x800000ef4c4b7210 */ /* 0x010fe80007ffe0ff */
[----:B------:R-:W-:Y:S01]  /*3f80*/  IADD3 R76, PT, PT, R248, R75, RZ ;  /* 0x0000004bf84c7210 */ /* 0x000fe20007ffe0ff */
[----:B------:R3:W-:Y:S01]  /*3f90*/  STS [R75+0x10], R98 ;  /* 0x000010624b007388 */ /* 0x0007e20000000800 */
[----:B--2---:R-:W-:Y:S05]  /*3fa0*/  F2FP.F16.F32.PACK_AB R97, R80, R81 ;  /* 0x000000515061723e */ /* 0x004fea00000000ff */
[----:B------:R2:W-:Y:S06]  /*3fb0*/  STS [R76+0x10], R97 ;  /* 0x000010614c007388 */ /* 0x0005ec0000000800 */
[----:B------:R-:W4:Y:S06]  /*3fc0*/  LDSM.16.M88.4 R44, [R227+0x8000] ;  /* 0x00800000e32c783b */ /* 0x000f2c0000000200 */
[----:B------:R-:W1:Y:S06]  /*3fd0*/  LDSM.16.M88.4 R48, [R219+0x8000] ;  /* 0x00800000db30783b */ /* 0x000e6c0000000200 */
[----:B------:R-:W1:Y:S06]  /*3fe0*/  LDSM.16.M88.4 R52, [R57+0x8000] ;  /* 0x008000003934783b */ /* 0x000e6c0000000200 */
[----:B---3--:R3:W3:Y:S06]  /*3ff0*/  LDG.E R98, desc[UR40][R70.64+0x20] ;  /* 0x0000202846627981 */ /* 0x0086ec000c1e1900 */
[----:B--2---:R-:W3:Y:S01]  /*4000*/  LDG.E R97, desc[UR40][R70.64] ;  /* 0x0000002846617981 */ /* 0x004ee2000c1e1900 */
[C---:B----4-:R-:W-:Y:S08]  /*4010*/  HMMA.16816.F32 R4, R44.reuse, R132, RZ ;  /* 0x000000842c04723c */ /* 0x050ff000000018ff */
[----:B------:R-:W-:Y:S01]  /*4020*/  HMMA.16816.F32 R8, R44, R134, RZ ;  /* 0x000000862c08723c */ /* 0x000fe200000018ff */
[----:B------:R-:W2:Y:S11]  /*4030*/  LDSM.16.M88.4 R44, [R56+0x8000] ;  /* 0x00800000382c783b */ /* 0x000eb60000000200 */
[C---:B-1----:R-:W-:Y:S08]  /*4040*/  HMMA.16816.F32 R4, R48.reuse, R136, R4 ;  /* 0x000000883004723c */ /* 0x042ff00000001804 */
[----:B------:R-:W-:Y:S01]  /*4050*/  HMMA.16816.F32 R8, R48, R138, R8 ;  /* 0x0000008a3008723c */ /* 0x000fe20000001808 */
[----:B------:R-:W1:Y:S11]  /*4060*/  LDSM.16.M88.4 R48, [R227+0xa000] ;  /* 0x00a00000e330783b */ /* 0x000e760000000200 */
[C---:B------:R-:W-:Y:S08]  /*4070*/  HMMA.16816.F32 R4, R52.reuse, R140, R4 ;  /* 0x0000008c3404723c */ /* 0x040ff00000001804 */
        /* <DEDUP_REMOVED lines=33> */
[----:B------:R-:W-:Y:S11]  /*4290*/  HMMA.16816.F32 R8, R48, R186, R8 ;  /* 0x000000ba3008723c */ /* 0x000ff60000001808 */
[----:B------:R-:W-:Y:S01]  /*42a0*/  @!UPT UIADD3 URZ, UPT, UPT, URZ, URZ, URZ ;  /* 0x000000fffffff290 */ /* 0x000fe2000fffe0ff */
[C---:B----4-:R-:W-:Y:S08]  /*42b0*/  HMMA.16816.F32 R4, R52.reuse, R188, R4 ;  /* 0x000000bc3404723c */ /* 0x050ff00000001804 */
[----:B------:R-:W-:Y:S11]  /*42c0*/  HMMA.16816.F32 R8, R52, R190, R8 ;  /* 0x000000be3408723c */ /* 0x000ff60000001808 */
[----:B------:R-:W-:Y:S01]  /*42d0*/  @!UPT UIADD3 URZ, UPT, UPT, URZ, URZ, URZ ;  /* 0x000000fffffff290 */ /* 0x000fe2000fffe0ff */
[C---:B--2---:R-:W-:Y:S08]  /*42e0*/  HMMA.16816.F32 R4, R44.reuse, R192, R4 ;  /* 0x000000c02c04723c */ /* 0x044ff00000001804 */
[----:B------:R-:W-:Y:S03]  /*42f0*/  HMMA.16816.F32 R8, R44, R194, R8 ;  /* 0x000000c22c08723c */ /* 0x000fe60000001808 */
[----:B------:R-:W-:Y:S02]  /*4300*/  LOP3.LUT R44, R89, 0xe0, RZ, 0xc0, !PT ;  /* 0x000000e0592c7812 */ /* 0x000fe400078ec0ff */
[----:B------:R-:W-:Y:S02]  /*4310*/  LOP3.LUT R46, R92, 0x38, R229, 0xf8, !PT ;  /* 0x000000385c2e7812 */ /* 0x000fe400078ef8e5 */
[----:B------:R-:W-:Y:S02]  /*4320*/  LOP3.LUT R44, R44, 0x100, R221, 0xf8, !PT ;  /* 0x000001002c2c7812 */ /* 0x000fe400078ef8dd */
[----:B------:R-:W-:Y:S02]  /*4330*/  LOP3.LUT R231, R231, R46, R91, 0xf6, !PT ;  /* 0x0000002ee7e77212 */ /* 0x000fe400078ef65b */
[----:B------:R-:W-:Y:S01]  /*4340*/  SHF.R.U32.HI R45, RZ, 0x3, R44 ;  /* 0x00000003ff2d7819 */ /* 0x000fe2000001162c */
[----:B---3--:R-:W-:Y:S01]  /*4350*/  FADD.FTZ R71, -R97, R5 ;  /* 0x0000000561477221 */ /* 0x008fe20000010100 */
[----:B------:R-:W-:Y:S02]  /*4360*/  LEA R231, R231, UR5, 0x1 ;  /* 0x00000005e7e77c11 */ /* 0x000fe4000f8e08ff */
[----:B------:R-:W-:Y:S01]  /*4370*/  LOP3.LUT R45, R68, 0x38, R45, 0x78, !PT ;  /* 0x00000038442d7812 */ /* 0x000fe200078e782d */
[C---:B------:R-:W-:Y:S01]  /*4380*/  FADD.FTZ R68, -R97.reuse, R4 ;  /* 0x0000000461447221 */ /* 0x040fe20000010100 */
[----:B------:R-:W-:Y:S02]  /*4390*/  FMUL.FTZ R71, R86, R71 ;  /* 0x0000004756477220 */ /* 0x000fe40000410000 */
[----:B------:R-:W-:Y:S01]  /*43a0*/  FADD.FTZ R70, -R97, R8 ;  /* 0x0000000861467221 */ /* 0x000fe20000010100 */
[----:B------:R-:W-:Y:S01]  /*43b0*/  FMUL.FTZ R68, R87, R68 ;  /* 0x0000004457447220 */ /* 0x000fe20000410000 */
[----:B------:R-:W-:Y:S01]  /*43c0*/  FMUL.FTZ R71, R72, R71 ;  /* 0x0000004748477220 */ /* 0x000fe20000410000 */
[C---:B------:R-:W-:Y:S01]  /*43d0*/  FADD.FTZ R72, -R98.reuse, R6 ;  /* 0x0000000662487221 */ /* 0x040fe20000010100 */
[----:B------:R-:W-:Y:S01]  /*43e0*/  FMUL.FTZ R70, R85, R70 ;  /* 0x0000004655467220 */ /* 0x000fe20000410000 */
[----:B------:R-:W-:Y:S01]  /*43f0*/  FMUL.FTZ R68, R69, R68 ;  /* 0x0000004445447220 */ /* 0x000fe20000410000 */
[----:B------:R-:W-:Y:S01]  /*4400*/  FADD.FTZ R69, -R98, R7 ;  /* 0x0000000762457221 */ /* 0x000fe20000010100 */
[----:B------:R-:W-:Y:S01]  /*4410*/  FADD.FTZ R97, -R97, R9 ;  /* 0x0000000961617221 */ /* 0x000fe20000010100 */
[----:B------:R-:W-:Y:S01]  /*4420*/  FMUL.FTZ R72, R83, R72 ;  /* 0x0000004853487220 */ /* 0x000fe20000410000 */
[----:B------:R-:W-:Y:S01]  /*4430*/  FMUL.FTZ R70, R77, R70 ;  /* 0x000000464d467220 */ /* 0x000fe20000410000 */
[----:B------:R-:W-:Y:S01]  /*4440*/  FMUL.FTZ R69, R82, R69 ;  /* 0x0000004552457220 */ /* 0x000fe20000410000 */
[----:B------:R-:W-:Y:S01]  /*4450*/  FMUL.FTZ R97, R84, R97 ;  /* 0x0000006154617220 */ /* 0x000fe20000410000 */
[----:B------:R-:W-:Y:S01]  /*4460*/  FMUL.FTZ R72, R73, R72 ;  /* 0x0000004849487220 */ /* 0x000fe20000410000 */
[----:B------:R-:W-:Y:S01]  /*4470*/  FADD.FTZ R84, -R98, R10 ;  /* 0x0000000a62547221 */ /* 0x000fe20000010100 */
[----:B------:R-:W-:Y:S01]  /*4480*/  FMUL.FTZ R69, R74, R69 ;  /* 0x000000454a457220 */ /* 0x000fe20000410000 */
[----:B------:R-:W-:Y:S01]  /*4490*/  FADD.FTZ R77, -R98, R11 ;  /* 0x0000000b624d7221 */ /* 0x000fe20000010100 */
[----:B------:R-:W-:Y:S01]  /*44a0*/  F2FP.F16.F32.PACK_AB R71, R71, R68 ;  /* 0x000000444747723e */ /* 0x000fe200000000ff */
[----:B------:R-:W-:Y:S01]  /*44b0*/  FMUL.FTZ R84, R81, R84 ;  /* 0x0000005451547220 */ /* 0x000fe20000410000 */
[----:B------:R-:W-:Y:S01]  /*44c0*/  FMUL.FTZ R74, R93, UR12 ;  /* 0x0000000c5d4a7c20 */ /* 0x000fe20008410000 */
        /* <DEDUP_REMOVED lines=8> */
[----:B------:R-:W-:Y:S02]  /*4550*/  LOP3.LUT R44, R45, R44, RZ, 0x3c, !PT ;  /* 0x0000002c2d2c7212 */ /* 0x000fe400078e3cff */
[----:B------:R-:W-:Y:S03]  /*4560*/  F2FP.F16.F32.PACK_AB R77, R77, R84 ;  /* 0x000000544d4d723e */ /* 0x000fe600000000ff */
[----:B------:R-:W-:Y:S01]  /*4570*/  STS [R75+-0xff0], R70 ;  /* 0xfff010464b007388 */ /* 0x000fe20000000800 */
[C---:B------:R-:W-:Y:S02]  /*4580*/  LEA R45, R44.reuse, UR4, 0x1 ;  /* 0x000000042c2d7c11 */ /* 0x040fe4000f8e08ff */
[----:B------:R-:W-:Y:S03]  /*4590*/  LEA R232, R44, UR5, 0x1 ;  /* 0x000000052ce87c11 */ /* 0x000fe6000f8e08ff */
[----:B------:R-:W-:Y:S01]  /*45a0*/  STS [R76+-0xff0], R77 ;  /* 0xfff0104d4c007388 */ /* 0x000fe20000000800 */
[----:B------:R-:W-:Y:S01]  /*45b0*/  IADD3 R93, PT, PT, R222, R45, RZ ;  /* 0x0000002dde5d7210 */ /* 0x000fe20007ffe0ff */
        /* <DEDUP_REMOVED lines=49> */
[----:B------:R-:W-:Y:S02]  /*48d0*/  LOP3.LUT R49, R49, 0x8, R230, 0x78, !PT ;  /* 0x0000000831317812 */ /* 0x000fe400078e78e6 */
[-C--:B------:R-:W-:Y:S03]  /*48e0*/  HMMA.16816.F32 R20, R56, R54.reuse, R20 ;  /* 0x000000363814723c */ /* 0x080fe60000001814 */
[----:B------:R-:W-:Y:S02]  /*48f0*/  LOP3.LUT R233, R233, R90, RZ, 0xfc, !PT ;  /* 0x0000005ae9e97212 */ /* 0x000fe400078efcff */
[----:B------:R-:W-:Y:S02]  /*4900*/  LEA R212, R49, R212, 0x1 ;  /* 0x000000d431d47211 */ /* 0x000fe400078e08ff */
[----:B------:R-:W-:Y:S01]  /*4910*/  LEA R233, R233, UR5, 0x1 ;  /* 0x00000005e9e97c11 */ /* 0x000fe2000f8e08ff */
[C---:B------:R-:W-:Y:S08]  /*4920*/  HMMA.16816.F32 R24, R44.reuse, R54, R24 ;  /* 0x000000362c18723c */ /* 0x040ff00000001818 */
        /* <DEDUP_REMOVED lines=68> */
.L_x_326:
        /* <DEDUP_REMOVED lines=12> */
[----:B------:R4:W-:Y:S04]  /*4e30*/  LDSM.16.M88.4 R208, [R76+0x14800] ;  /* 0x014800004cd0783b */ /* 0x0009e80000000200 */
[----:B------:R-:W4:Y:S04]  /*4e40*/  LDSM.16.MT88.4 R204, [R233+0x10800] ;  /* 0x01080000e9cc783b */ /* 0x000f280000004200 */
[----:B------:R-:W-:Y:S01]  /*4e50*/  LDSM.16.MT88.4 R212, [R233+0x13800] ;  /* 0x01380000e9d4783b */ /* 0x000fe20000004200 */
        /* <DEDUP_REMOVED lines=19> */
[C---:B------:R-:W-:Y:S04]  /*4f90*/  IMAD.U32 R205, R252.reuse, -0x40, RZ ;  /* 0xffffffc0fccd7824 */ /* 0x040fe800078e00ff */
[-C--:B------:R-:W-:Y:S03]  /*4fa0*/  HMMA.16816.F32 R44, R208, R206.reuse, R44 ;  /* 0x000000ced02c723c */ /* 0x080fe6000000182c */
[C---:B------:R-:W-:Y:S04]  /*4fb0*/  LEA R240, P0, R205.reuse, R240, 0x2 ;  /* 0x000000f0cdf07211 */ /* 0x040fe800078010ff */
[----:B------:R-:W-:Y:S01]  /*4fc0*/  LEA.HI.X.SX32 R241, R205, R241, 0x2, P0 ;  /* 0x000000f1cdf17211 */ /* 0x000fe200000f16ff */
[C---:B------:R-:W-:Y:S01]  /*4fd0*/  HMMA.16816.F32 R48, R200.reuse, R206, R48 ;  /* 0x000000cec830723c */ /* 0x040fe20000001830 */
[----:B------:R-:W2:Y:S07]  /*4fe0*/  LDSM.16.MT88.4 R204, [R233+0x12800] ;  /* 0x01280000e9cc783b */ /* 0x000eae0000004200 */
[-C--:B-1----:R-:W-:Y:S08]  /*4ff0*/  HMMA.16816.F32 R52, R200, R196.reuse, R52 ;  /* 0x000000c4c834723c */ /* 0x082ff00000001834 */
[C---:B------:R-:W-:Y:S04]  /*5000*/  HMMA.16816.F32 R56, R208.reuse, R196, R56 ;  /* 0x000000c4d038723c */ /* 0x040fe80000001838 */
[C---:B------:R-:W-:Y:S04]  /*5010*/  IMAD.SHL.U32 R197, R252.reuse, 0x8, RZ ;  /* 0x00000008fcc57824 */ /* 0x040fe800078e00ff */
[-C--:B------:R-:W-:Y:S08]  /*5020*/  HMMA.16816.F32 R60, R208, R198.reuse, R60 ;  /* 0x000000c6d03c723c */ /* 0x080ff0000000183c */
[C---:B------:R-:W-:Y:S04]  /*5030*/  HMMA.16816.F32 R64, R200.reuse, R198, R64 ;  /* 0x000000c6c840723c */ /* 0x040fe80000001840 */
[C---:B------:R-:W-:Y:S04]  /*5040*/  LEA R198, P0, R197.reuse, R240, 0x2 ;  /* 0x000000f0c5c67211 */ /* 0x040fe800078010ff */
[-C--:B--2---:R-:W-:Y:S03]  /*5050*/  HMMA.16816.F32 R68, R200, R204.reuse, R68 ;  /* 0x000000ccc844723c */ /* 0x084fe60000001844 */
[----:B------:R-:W-:Y:S05]  /*5060*/  LEA.HI.X.SX32 R199, R197, R241, 0x2, P0 ;  /* 0x000000f1c5c77211 */ /* 0x000fea00000f16ff */
[C---:B------:R-:W-:Y:S04]  /*5070*/  HMMA.16816.F32 R72, R208.reuse, R204, R72 ;  /* 0x000000ccd048723c */ /* 0x040fe80000001848 */
[C---:B------:R-:W-:Y:S04]  /*5080*/  LEA R204, P0, R252.reuse, R198, 0x5 ;  /* 0x000000c6fccc7211 */ /* 0x040fe800078028ff */
[-C--:B------:R-:W-:Y:S03]  /*5090*/  HMMA.16816.F32 R76, R208, R206.reuse, R76 ;  /* 0x000000ced04c723c */ /* 0x080fe6000000184c */
[C---:B------:R-:W-:Y:S05]  /*50a0*/  LEA.HI.X.SX32 R205, R252.reuse, R199, 0x5, P0 ;  /* 0x000000c7fccd7211 */ /* 0x040fea00000f2eff */
[C---:B------:R-:W-:Y:S04]  /*50b0*/  HMMA.16816.F32 R80, R200.reuse, R206, R80 ;  /* 0x000000cec850723c */ /* 0x040fe80000001850 */
[C---:B------:R-:W-:Y:S04]  /*50c0*/  LEA R206, P0, R252.reuse, R204, 0x5 ;  /* 0x000000ccfcce7211 */ /* 0x040fe800078028ff */
[-C--:B------:R-:W-:Y:S03]  /*50d0*/  HMMA.16816.F32 R84, R200, R212.reuse, R84 ;  /* 0x000000d4c854723c */ /* 0x080fe60000001854 */
        /* <DEDUP_REMOVED lines=14> */
[C---:B------:R-:W-:Y:S02]  /*51c0*/  LEA.HI.X.SX32 R209, R252.reuse, R211, 0x5, P0 ;  /* 0x000000d3fcd17211 */ /* 0x040fe400000f2eff */
[C---:B------:R-:W-:Y:S01]  /*51d0*/  LEA R214, P0, R252.reuse, R208, 0x5 ;  /* 0x000000d0fcd67211 */ /* 0x040fe200078028ff */
[----:B------:R1:W5:Y:S03]  /*51e0*/  @P1 LDG.E R235, desc[UR40][R200.64+-0xe0] ;  /* 0xffff2028c8eb1981 */ /* 0x000366000c1e1900 */
[C---:B------:R-:W-:Y:S01]  /*51f0*/  LEA.HI.X.SX32 R215, R252.reuse, R209, 0x5, P0 ;  /* 0x000000d1fcd77211 */ /* 0x040fe200000f2eff */
[----:B------:R2:W-:Y:S04]  /*5200*/  REDG.E.ADD.F32.FTZ.RN.STRONG.GPU desc[UR40][R240.64], R4 ;  /* 0x00000004f00079a6 */ /* 0x0005e8000c12f328 */
[----:B------:R3:W-:Y:S01]  /*5210*/  REDG.E.ADD.F32.FTZ.RN.STRONG.GPU desc[UR40][R198.64], R5 ;  /* 0x00000005c60079a6 */ /* 0x0007e2000c12f328 */
[C---:B------:R-:W-:Y:S03]  /*5220*/  IMAD.WIDE R202, R252.reuse, -0xc0, R214 ;  /* 0xffffff40fcca7825 */ /* 0x040fe600078e02d6 */
        /* <DEDUP_REMOVED lines=14> */
[C---:B------:R-:W-:Y:S01]  /*5310*/  LEA R196, P0, R252.reuse, R198, 0x5 ;  /* 0x000000c6fcc47211 */ /* 0x040fe200078028ff */
[----:B------:R3:W-:Y:S03]  /*5320*/  REDG.E.ADD.F32.FTZ.RN.STRONG.GPU desc[UR40][R200.64+0x80], R50 ;  /* 0x00008032c80079a6 */ /* 0x0007e6000c12f328 */
[C---:B------:R-:W-:Y:S01]  /*5330*/  LEA.HI.X.SX32 R197, R252.reuse, R199, 0x5, P0 ;  /* 0x000000c7fcc57211 */ /* 0x040fe200000f2eff */
[----:B------:R3:W-:Y:S01]  /*5340*/  REDG.E.ADD.F32.FTZ.RN.STRONG.GPU desc[UR40][R4.64+0x80], R51 ;  /* 0x00008033040079a6 */ /* 0x0007e2000c12f328 */
[C---:B----4-:R-:W-:Y:S03]  /*5350*/  LEA R204, P0, R252.reuse, R196, 0x5 ;  /* 0x000000c4fccc7211 */ /* 0x050fe600078028ff */
[----:B------:R4:W-:Y:S01]  /*5360*/  REDG.E.ADD.F32.FTZ.RN.STRONG.GPU desc[UR40][R198.64+0x80], R44 ;  /* 0x0000802cc60079a6 */ /* 0x0009e2000c12f328 */
[C---:B------:R-:W-:Y:S02]  /*5370*/  LEA.HI.X.SX32 R205, R252.reuse, R197, 0x5, P0 ;  /* 0x000000c5fccd7211 */ /* 0x040fe400000f2eff */
[C---:B------:R-:W-:Y:S01]  /*5380*/  LEA R206, P0, R252.reuse, R204, 0x5 ;  /* 0x000000ccfcce7211 */ /* 0x040fe200078028ff */
[----:B------:R4:W-:Y:S03]  /*5390*/  REDG.E.ADD.F32.FTZ.RN.STRONG.GPU desc[UR40][R196.64+0x80], R45 ;  /* 0x0000802dc40079a6 */ /* 0x0009e6000c12f328 */
[C---:B------:R-:W-:Y:S01]  /*53a0*/  LEA.HI.X.SX32 R207, R252.reuse, R205, 0x5, P0 ;  /* 0x000000cdfccf7211 */ /* 0x040fe200000f2eff */
[----:B------:R4:W-:Y:S04]  /*53b0*/  REDG.E.ADD.F32.FTZ.RN.STRONG.GPU desc[UR40][R204.64+0x80], R46 ;  /* 0x0000802ecc0079a6 */ /* 0x0009e8000c12f328 */
        /* <DEDUP_REMOVED lines=15> */
[C---:B--2---:R-:W-:Y:S03]  /*54b0*/  LEA R214, P0, R252.reuse, R208, 0x5 ;  /* 0x000000d0fcd67211 */ /* 0x044fe600078028ff */
[----:B------:R2:W-:Y:S01]  /*54c0*/  REDG.E.ADD.F32.FTZ.RN.STRONG.GPU desc[UR40][R208.64+0x100], R57 ;  /* 0x00010039d00079a6 */ /* 0x0005e2000c12f328 */
[C---:B------:R-:W-:Y:S02]  /*54d0*/  LEA.HI.X.SX32 R215, R252.reuse, R209, 0x5, P0 ;  /* 0x000000d1fcd77211 */ /* 0x040fe400000f2eff */
[C---:B------:R-:W-:Y:S03]  /*54e0*/  LEA R10, P0, R252.reuse, R214, 0x5 ;  /* 0x000000d6fc0a7211 */ /* 0x040fe600078028ff */
[----:B------:R2:W-:Y:S01]  /*54f0*/  REDG.E.ADD.F32.FTZ.RN.STRONG.GPU desc[UR40][R214.64+0x100], R58 ;  /* 0x0001003ad60079a6 */ /* 0x0005e2000c12f328 */
[C---:B------:R-:W-:Y:S03]  /*5500*/  LEA.HI.X.SX32 R11, R252.reuse, R215, 0x5, P0 ;  /* 0x000000d7fc0b7211 */ /* 0x040fe600000f2eff */
[C---:B---3--:R-:W-:Y:S02]  /*5510*/  IMAD.WIDE R202, R252.reuse, -0xc0, R10 ;  /* 0xffffff40fcca7825 */ /* 0x048fe400078e020a */
        /* <DEDUP_REMOVED lines=44> */
[----:B------:R3:W-:Y:S01]  /*57e0*/  REDG.E.ADD.F32.FTZ.RN.STRONG.GPU desc[UR40][R240.64+0x280], R80 ;  /* 0x00028050f00079a6 */ /* 0x0007e2000c12f328 */
[C---:B------:R-:W-:Y:S03]  /*57f0*/  LEA.HI.X.SX32 R55, R252.reuse, R211, 0x5, P0 ;  /* 0x000000d3fc377211 */ /* 0x040fe600000f2eff */
[----:B------:R-:W-:Y:S01]  /*5800*/  REDG.E.ADD.F32.FTZ.RN.STRONG.GPU desc[UR40][R210.64+0x280], R81 ;  /* 0x00028051d20079a6 */ /* 0x000fe2000c12f328 */
[C---:B-1----:R-:W-:Y:S03]  /*5810*/  LEA R8, P0, R252.reuse, R54, 0x5 ;  /* 0x00000036fc087211 */ /* 0x042fe600078028ff */
[----:B------:R-:W-:Y:S01]  /*5820*/  REDG.E.ADD.F32.FTZ.RN.STRONG.GPU desc[UR40][R54.64+0x280], R82 ;  /* 0x00028052360079a6 */ /* 0x000fe2000c12f328 */
[C---:B------:R-:W-:Y:S02]  /*5830*/  LEA.HI.X.SX32 R9, R252.reuse, R55, 0x5, P0 ;  /* 0x00000037fc097211 */ /* 0x040fe400000f2eff */
[C---:B--2---:R-:W-:Y:S01]  /*5840*/  LEA R208, P0, R252.reuse, R8, 0x5 ;  /* 0x00000008fcd07211 */ /* 0x044fe200078028ff */
        /* <DEDUP_REMOVED lines=8> */
[----:B------:R-:W-:Y:S01]  /*58d0*/  LEA.HI.X.SX32 R57, R252, R215, 0x5, P0 ;  /* 0x000000d7fc397211 */ /* 0x000fe200000f2eff */
[----:B---3--:R-:W-:Y:S01]  /*58e0*/  VIADD R80, R232, 0x20 ;  /* 0x00000020e8507836 */ /* 0x008fe20000000000 */
        /* <DEDUP_REMOVED lines=22> */
[----:B------:R2:W-:Y:S01]  /*5a50*/  REDG.E.ADD.F32.FTZ.RN.STRONG.GPU desc[UR40][R200.64+0x300], R89 ;  /* 0x00030059c80079a6 */ /* 0x0005e2000c12f328 */
        /* <DEDUP_REMOVED lines=8> */
[C---:B------:R-:W-:Y:S01]  /*5ae0*/  LEA.HI.X.SX32 R199, R252.reuse, R61, 0x5, P0 ;  /* 0x0000003dfcc77211 */ /* 0x040fe200000f2eff */
[----:B-1----:R-:W1:Y:S01]  /*5af0*/  S2R R88, SR_TID.X ;  /* 0x0000000000587919 */ /* 0x002e620000002100 */
[C---:B------:R-:W-:Y:S01]  /*5b00*/  LEA R50, P0, R252.reuse, R198, 0x5 ;  /* 0x000000c6fc327211 */ /* 0x040fe200078028ff */
[----:B------:R-:W-:Y:S03]  /*5b10*/  REDG.E.ADD.F32.FTZ.RN.STRONG.GPU desc[UR40][R60.64+0x380], R97 ;  /* 0x000380613c0079a6 */ /* 0x000fe6000c12f328 */
[C---:B------:R-:W-:Y:S02]  /*5b20*/  LEA.HI.X.SX32 R51, R252.reuse, R199, 0x5, P0 ;  /* 0x000000c7fc337211 */ /* 0x040fe400000f2eff */
[C---:B------:R-:W-:Y:S01]  /*5b30*/  LEA R204, P0, R252.reuse, R50, 0x5 ;  /* 0x00000032fccc7211 */ /* 0x040fe200078028ff */
[----:B------:R-:W-:Y:S03]  /*5b40*/  REDG.E.ADD.F32.FTZ.RN.STRONG.GPU desc[UR40][R198.64+0x380], R98 ;  /* 0x00038062c60079a6 */ /* 0x000fe6000c12f328 */
[C---:B------:R-:W-:Y:S01]  /*5b50*/  LEA.HI.X.SX32 R205, R252.reuse, R51, 0x5, P0 ;  /* 0x00000033fccd7211 */ /* 0x040fe200000f2eff */
[----:B------:R-:W-:Y:S01]  /*5b60*/  REDG.E.ADD.F32.FTZ.RN.STRONG.GPU desc[UR40][R50.64+0x380], R99 ;  /* 0x00038063320079a6 */ /* 0x000fe2000c12f328 */
[C---:B------:R-:W-:Y:S03]  /*5b70*/  LEA R62, P0, R252.reuse, R204, 0x5 ;  /* 0x000000ccfc3e7211 */ /* 0x040fe600078028ff */
[----:B------:R3:W-:Y:S01]  /*5b80*/  REDG.E.ADD.F32.FTZ.RN.STRONG.GPU desc[UR40][R204.64+0x380], R92 ;  /* 0x0003805ccc0079a6 */ /* 0x0007e2000c12f328 */
[C---:B------:R-:W-:Y:S02]  /*5b90*/  LEA.HI.X.SX32 R63, R252.reuse, R205, 0x5, P0 ;  /* 0x000000cdfc3f7211 */ /* 0x040fe400000f2eff */
[C---:B------:R-:W-:Y:S01]  /*5ba0*/  LEA R68, P0, R252.reuse, R62, 0x5 ;  /* 0x0000003efc447211 */ /* 0x040fe200078028ff */
[----:B------:R-:W4:Y:S03]  /*5bb0*/  LDSM.16.MT88.4 R4, [R232+0x14000] ;  /* 0x01400000e804783b */ /* 0x000f260000004200 */
[C---:B------:R-:W-:Y:S01]  /*5bc0*/  LEA.HI.X.SX32 R69, R252.reuse, R63, 0x5, P0 ;  /* 0x0000003ffc457211 */ /* 0x040fe200000f2eff */
[----:B------:R-:W-:Y:S01]  /*5bd0*/  REDG.E.ADD.F32.FTZ.RN.STRONG.GPU desc[UR40][R62.64+0x380], R93 ;  /* 0x0003805d3e0079a6 */ /* 0x000fe2000c12f328 */
[C---:B------:R-:W-:Y:S03]  /*5be0*/  LEA R70, P0, R252.reuse, R68, 0x5 ;  /* 0x00000044fc467211 */ /* 0x040fe600078028ff */
[----:B------:R4:W-:Y:S01]  /*5bf0*/  REDG.E.ADD.F32.FTZ.RN.STRONG.GPU desc[UR40][R68.64+0x380], R94 ;  /* 0x0003805e440079a6 */ /* 0x0009e2000c12f328 */
[----:B------:R-:W-:Y:S02]  /*5c00*/  LEA.HI.X.SX32 R71, R252, R69, 0x5, P0 ;  /* 0x00000045fc477211 */ /* 0x000fe400000f2eff */
[C---:B-1----:R-:W-:Y:S01]  /*5c10*/  LOP3.LUT P0, RZ, R88.reuse, 0x4, RZ, 0xc0, !PT ;  /* 0x0000000458ff7812 */ /* 0x042fe2000780c0ff */
[----:B------:R-:W-:Y:S01]  /*5c20*/  LDSM.16.MT88.4 R48, [R231+0x4000] ;  /* 0x00400000e730783b */ /* 0x000fe20000004200 */
[C---:B--2---:R-:W-:Y:S03]  /*5c30*/  IMAD.SHL.U32 R89, R88.reuse, 0x20, RZ ;  /* 0x0000002058597824 */ /* 0x044fe600078e00ff */
[----:B------:R-:W-:Y:S04]  /*5c40*/  REDG.E.ADD.F32.FTZ.RN.STRONG.GPU desc[UR40][R70.64+0x380], R95 ;  /* 0x0003805f460079a6 */ /* 0x000fe8000c12f328 */
[----:B------:R-:W-:Y:S01]  /*5c50*/  LDSM.16.MT88.4 R68, [R231+0x1000] ;  /* 0x00100000e744783b */ /* 0x000fe20000004200 */
[----:B---3--:R-:W-:Y:S03]  /*5c60*/  IMAD.SHL.U32 R92, R88, 0x40, RZ ;  /* 0x00000040585c7824 */ /* 0x008fe600078e00ff */
[----:B------:R-:W-:Y:S01]  /*5c70*/  @P0 VIADD R80, R232, 0xffffffe0 ;  /* 0xffffffe0e8500836 */ /* 0x000fe20000000000 */
[----:B------:R-:W-:Y:S01]  /*5c80*/  LDSM.16.MT88.4 R76, [R231+0x5800] ;  /* 0x00580000e74c783b */ /* 0x000fe20000004200 */
[C---:B------:R-:W-:Y:S03]  /*5c90*/  LOP3.LUT R90, R92.reuse, 0x200, RZ, 0xc0, !PT ;  /* 0x000002005c5a7812 */ /* 0x040fe600078ec0ff */
[----:B------:R-:W1:Y:S01]  /*5ca0*/  LDSM.16.MT88.4 R44, [R80+0x14000] ;  /* 0x01400000502c783b */ /* 0x000e620000004200 */
[----:B------:R-:W-:Y:S03]  /*5cb0*/  LOP3.LUT R92, R92, 0x1c0, RZ, 0xc0, !PT ;  /* 0x000001c05c5c7812 */ /* 0x000fe600078ec0ff */
[----:B------:R-:W2:Y:S01]  /*5cc0*/  LDSM.16.MT88.4 R60, [R80+0x14400] ;  /* 0x01440000503c783b */ /* 0x000ea20000004200 */
[----:B----4-:R-:W-:Y:S03]  /*5cd0*/  IMAD.SHL.U32 R94, R88, 0x8, RZ ;  /* 0x00000008585e7824 */ /* 0x010fe600078e00ff */
[----:B------:R-:W-:Y:S01]  /*5ce0*/  LDSM.16.MT88.4 R72, [R80+0x14800] ;  /* 0x014800005048783b */ /* 0x000fe20000004200 */
[-C--:B------:R-:W-:Y:S05]  /*5cf0*/  HMMA.16816.F32 R100, R4, R8.reuse, R100 ;  /* 0x000000080464723c */ /* 0x080fea0000001864 */
[----:B------:R-:W-:Y:S03]  /*5d00*/  LOP3.LUT R91, R94, 0x38, RZ, 0xc0, !PT ;  /* 0x000000385e5b7812 */ /* 0x000fe600078ec0ff */
[C---:B-1----:R-:W-:Y:S08]  /*5d10*/  HMMA.16816.F32 R104, R44.reuse, R8, R104 ;  /* 0x000000082c68723c */ /* 0x042ff00000001868 */
[-C--:B------:R-:W-:Y:S08]  /*5d20*/  HMMA.16816.F32 R108, R44, R10.reuse, R108 ;  /* 0x0000000a2c6c723c */ /* 0x080ff0000000186c */
[C---:B------:R-:W-:Y:S01]  /*5d30*/  HMMA.16816.F32 R112, R4.reuse, R10, R112 ;  /* 0x0000000a0470723c */ /* 0x040fe20000001870 */
[----:B------:R-:W1:Y:S07]  /*5d40*/  LDSM.16.MT88.4 R8, [R232+0x14800] ;  /* 0x01480000e808783b */ /* 0x000e6e0000004200 */
[-C--:B------:R-:W-:Y:S08]  /*5d50*/  HMMA.16816.F32 R116, R4, R48.reuse, R116 ;  /* 0x000000300474723c */ /* 0x080ff00000001874 */
[C---:B------:R-:W-:Y:S08]  /*5d60*/  HMMA.16816.F32 R120, R44.reuse, R48, R120 ;  /* 0x000000302c78723c */ /* 0x040ff00000001878 */
[-C--:B------:R-:W-:Y:S01]  /*5d70*/  HMMA.16816.F32 R124, R44, R50.reuse, R124 ;  /* 0x000000322c7c723c */ /* 0x080fe2000000187c */
[----:B------:R-:W3:Y:S07]  /*5d80*/  LDSM.16.MT88.4 R44, [R231+0x5000] ;  /* 0x00500000e72c783b */ /* 0x000eee0000004200 */
[----:B------:R-:W-:Y:S01]  /*5d90*/  HMMA.16816.F32 R128, R4, R50, R128 ;  /* 0x000000320480723c */ /* 0x000fe20000001880 */
[----:B------:R-:W-:Y:S04]  /*5da0*/  LDSM.16.MT88.4 R4, [R232+0x14c00] ;  /* 0x014c0000e804783b */ /* 0x000fe80000004200 */
[----:B------:R-:W4:Y:S03]  /*5db0*/  LDSM.16.MT88.4 R48, [R231+0x1800] ;  /* 0x00180000e730783b */ /* 0x000f260000004200 */
[-C--:B------:R-:W-:Y:S08]  /*5dc0*/  HMMA.16816.F32 R100, R52, R56.reuse, R100 ;  /* 0x000000383464723c */ /* 0x080ff00000001864 */
[C---:B--2---:R-:W-:Y:S08]  /*5dd0*/  HMMA.16816.F32 R104, R60.reuse, R56, R104 ;  /* 0x000000383c68723c */ /* 0x044ff00000001868 */
[-C--:B------:R-:W-:Y:S08]  /*5de0*/  HMMA.16816.F32 R108, R60, R58.reuse, R108 ;  /* 0x0000003a3c6c723c */ /* 0x080ff0000000186c */
[C---:B------:R-:W-:Y:S01]  /*5df0*/  HMMA.16816.F32 R112, R52.reuse, R58, R112 ;  /* 0x0000003a3470723c */ /* 0x040fe20000001870 */
[----:B------:R-:W2:Y:S07]  /*5e00*/  LDSM.16.MT88.4 R56, [R80+0x14c00] ;  /* 0x014c00005038783b */ /* 0x000eae0000004200 */
[-C--:B------:R-:W-:Y:S08]  /*5e10*/  HMMA.16816.F32 R116, R52, R64.reuse, R116 ;  /* 0x000000403474723c */ /* 0x080ff00000001874 */
[C---:B------:R-:W-:Y:S08]  /*5e20*/  HMMA.16816.F32 R120, R60.reuse, R64, R120 ;  /* 0x000000403c78723c */ /* 0x040ff00000001878 */
[-C--:B------:R-:W-:Y:S08]  /*5e30*/  HMMA.16816.F32 R124, R60, R66.reuse, R124 ;  /* 0x000000423c7c723c */ /* 0x080ff0000000187c */
[----:B------:R-:W-:Y:S08]  /*5e40*/  HMMA.16816.F32 R128, R52, R66, R128 ;  /* 0x000000423480723c */ /* 0x000ff00000001880 */
[-C--:B-1----:R-:W-:Y:S08]  /*5e50*/  HMMA.16816.F32 R100, R8, R68.reuse, R100 ;  /* 0x000000440864723c */ /* 0x082ff00000001864 */
        /* <DEDUP_REMOVED lines=10> */
[-C--:B----4-:R-:W-:Y:S05]  /*5f00*/  HMMA.16816.F32 R100, R4, R48.reuse, R100 ;  /* 0x000000300464723c */ /* 0x090fea0000001864 */
[----:B------:R-:W-:Y:S03]  /*5f10*/  LOP3.LUT R8, R94, 0x1e00, RZ, 0xc0, !PT ;  /* 0x00001e005e087812 */ /* 0x000fe600078ec0ff */
[C---:B--2---:R-:W-:Y:S04]  /*5f20*/  HMMA.16816.F32 R104, R56.reuse, R48, R104 ;  /* 0x000000303868723c */ /* 0x044fe80000001868 */
        /* <DEDUP_REMOVED lines=70> */
.L_x_327:
        /* <DEDUP_REMOVED lines=9> */
[----:B-1----:R-:W-:Y:S01]  /*6420*/  LOP3.LUT R8, R221, 0x38, R0, 0xf8, !PT ;  /* 0x00000038dd087812 */ /* 0x002fe200078ef800 */
        /* <DEDUP_REMOVED lines=101> */
[----:B------:R-:W2:Y:S01]  /*6a80*/  LDCU.64 UR6, c[0x0][0x5c0] ;  /* 0x0000b800ff0677ac */ /* 0x000ea20008000a00 */
[----:B------:R-:W3:Y:S01]  /*6a90*/  LDCU.64 UR4, c[0x0][0x5a8] ;  /* 0x0000b500ff0477ac */ /* 0x000ee20008000a00 */
[----:B------:R-:W-:-:S04]  /*6aa0*/  USHF.R.S32.HI UR10, URZ, 0x1f, UR42 ;  /* 0x0000001fff0a7899 */ /* 0x000fc8000801142a */
[----:B--2---:R-:W-:Y:S02]  /*6ab0*/  UIMAD UR10, UR10, UR6, URZ ;  /* 0x000000060a0a72a4 */ /* 0x004fe4000f8e02ff */
[----:B------:R-:W-:Y:S02]  /*6ac0*/  UIMAD.WIDE.U32 UR12, UR42, UR6, URZ ;  /* 0x000000062a0c72a5 */ /* 0x000fe4000f8e00ff */
[----:B------:R-:W-:-:S04]  /*6ad0*/  UIMAD UR10, UR42, UR7, UR10 ;  /* 0x000000072a0a72a4 */ /* 0x000fc8000f8e020a */
[----:B------:R-:W-:-:S03]  /*6ae0*/  UIADD3 UR11, UPT, UPT, UR13, UR10, URZ ;  /* 0x0000000a0d0b7290 */ /* 0x000fc6000fffe0ff */
[----:B------:R-:W-:Y:S02]  /*6af0*/  UMOV UR10, UR12 ;  /* 0x0000000c000a7c82 */ /* 0x000fe40008000000 */
[----:B---3--:R-:W-:-:S04]  /*6b00*/  UIMAD.WIDE.U32 UR14, UR38, UR4, UR10 ;  /* 0x00000004260e72a5 */ /* 0x008fc8000f8e000a */
[----:B------:R-:W-:-:S06]  /*6b10*/  UIMAD UR5, UR38, UR5, UR15 ;  /* 0x00000005260572a4 */ /* 0x000fcc000f8e020f */
[----:B------:R-:W-:Y:S01]  /*6b20*/  MOV R3, UR5 ;  /* 0x0000000500037c02 */ /* 0x000fe20008000f00 */
[----:B------:R-:W-:Y:S05]  /*6b30*/  BRA `(.L_x_330) ;  /* 0x0000000000187947 */ /* 0x000fea0003800000 */
.L_x_329:
[----:B------:R-:W2:Y:S01]  /*6b40*/  LDCU.64 UR6, c[0x0][0x5c0] ;  /* 0x0000b800ff0677ac */ /* 0x000ea20008000a00 */
[----:B------:R-:W-:-:S04]  /*6b50*/  UIADD3 UR4, UPT, UPT, UR42, UR43, URZ ;  /* 0x0000002b2a047290 */ /* 0x000fc8000fffe0ff */
[----:B--2---:R-:W-:Y:S02]  /*6b60*/  UIMAD.WIDE.U32 UR14, UR4, UR6, URZ ;  /* 0x00000006040e72a5 */ /* 0x004fe4000f8e00ff */
[----:B------:R-:W-:-:S04]  /*6b70*/  UIMAD UR4, UR4, UR7, URZ ;  /* 0x00000007040472a4 */ /* 0x000fc8000f8e02ff */
[----:B------:R-:W-:-:S06]  /*6b80*/  UIADD3 UR4, UPT, UPT, UR15, UR4, URZ ;  /* 0x000000040f047290 */ /* 0x000fcc000fffe0ff */
[----:B------:R-:W-:Y:S02]  /*6b90*/  MOV R3, UR4 ;  /* 0x0000000400037c02 */ /* 0x000fe40008000f00 */
.L_x_330:
[----:B------:R-:W-:Y:S05]  /*6ba0*/  BRA.U UP0, `(.L_x_331) ;  /* 0x00000001002c7547 */ /* 0x000fea000b800000 */
[----:B------:R-:W2:Y:S01]  /*6bb0*/  LDCU.64 UR4, c[0x0][0x5c8] ;  /* 0x0000b900ff0477ac */ /* 0x000ea20008000a00 */
[----:B------:R-:W3:Y:S01]  /*6bc0*/  LDCU.64 UR10, c[0x0][0x5b0] ;  /* 0x0000b600ff0a77ac */ /* 0x000ee20008000a00 */
[----:B------:R-:W-:-:S04]  /*6bd0*/  USHF.R.S32.HI UR12, URZ, 0x1f, UR42 ;  /* 0x0000001fff0c7899 */ /* 0x000fc8000801142a */
[----:B--2---:R-:W-:Y:S02]  /*6be0*/  UIMAD UR12, UR12, UR4, URZ ;  /* 0x000000040c0c72a4 */ /* 0x004fe4000f8e02ff */
[----:B------:R-:W-:Y:S02]  /*6bf0*/  UIMAD.WIDE.U32 UR16, UR42, UR4, URZ ;  /* 0x000000042a1072a5 */ /* 0x000fe4000f8e00ff */
[----:B------:R-:W-:-:S04]  /*6c00*/  UIMAD UR12, UR42, UR5, UR12 ;  /* 0x000000052a0c72a4 */ /* 0x000fc8000f8e020c */
[----:B------:R-:W-:-:S04]  /*6c10*/  UIADD3 UR17, UPT, UPT, UR17, UR12, URZ ;  /* 0x0000000c11117290 */ /* 0x000fc8000fffe0ff */
[----:B---3--:R-:W-:-:S04]  /*6c20*/  UIMAD.WIDE.U32 UR16, UR38, UR10, UR16 ;  /* 0x0000000a261072a5 */ /* 0x008fc8000f8e0010 */
[----:B------:R-:W-:-:S06]  /*6c30*/  UIMAD UR11, UR38, UR11, UR17 ;  /* 0x0000000b260b72a4 */ /* 0x000fcc000f8e0211 */
[----:B------:R-:W-:Y:S01]  /*6c40*/  MOV R0, UR11 ;  /* 0x0000000b00007c02 */ /* 0x000fe20008000f00 */
[----:B------:R-:W-:Y:S06]  /*6c50*/  BRA `(.L_x_332) ;  /* 0x0000000000187947 */ /* 0x000fec0003800000 */
.L_x_331:
[----:B------:R-:W2:Y:S01]  /*6c60*/  LDCU.64 UR4, c[0x0][0x5c8] ;  /* 0x0000b900ff0477ac */ /* 0x000ea20008000a00 */
[----:B------:R-:W-:-:S04]  /*6c70*/  UIADD3 UR10, UPT, UPT, UR42, UR43, URZ ;  /* 0x0000002b2a0a7290 */ /* 0x000fc8000fffe0ff */
[----:B--2---:R-:W-:Y:S02]  /*6c80*/  UIMAD.WIDE.U32 UR16, UR10, UR4, URZ ;  /* 0x000000040a1072a5 */ /* 0x004fe4000f8e00ff */
[----:B------:R-:W-:-:S04]  /*6c90*/  UIMAD UR10, UR10, UR5, URZ ;  /* 0x000000050a0a72a4 */ /* 0x000fc8000f8e02ff */
[----:B------:R-:W-:-:S06]  /*6ca0*/  UIADD3 UR10, UPT, UPT, UR17, UR10, URZ ;  /* 0x0000000a110a7290 */ /* 0x000fcc000fffe0ff */
[----:B------:R-:W-:-:S07]  /*6cb0*/  MOV R0, UR10 ;  /* 0x0000000a00007c02 */ /* 0x000fce0008000f00 */
.L_x_332:
[----:B------:R-:W-:Y:S01]  /*6cc0*/  USHF.L.U32 UR10, UR31, 0x5, URZ ;  /* 0x000000051f0a7899 */ /* 0x000fe200080006ff */
[----:B------:R-:W-:Y:S03]  /*6cd0*/  BAR.SYNC.DEFER_BLOCKING 0x0 ;  /* 0x0000000000007b1d */ /* 0x000fe60000010000 */
[----:B------:R-:W-:-:S06]  /*6ce0*/  UIADD3 UR10, UPT, UPT, -UR10, UR39, URZ ;  /* 0x000000270a0a7290 */ /* 0x000fcc000fffe1ff */
[----:B------:R-:W-:-:S13]  /*6cf0*/  ISETP.GE.AND P0, PT, R2, UR10, PT ;  /* 0x0000000a02007c0c */ /* 0x000fda000bf06270 */
[----:B------:R-:W-:Y:S05]  /*6d00*/  @P0 BRA `(.L_x_309) ;  /* 0x0000000000d40947 */ /* 0x000fea0003800000 */
[----:B------:R-:W2:Y:S01]  /*6d10*/  LDCU UR15, c[0x0][0x440] ;  /* 0x00008800ff0f77ac */ /* 0x000ea20008000800 */
[----:B------:R-:W-:Y:S01]  /*6d20*/  MOV R13, RZ ;  /* 0x000000ff000d7202 */ /* 0x000fe20000000f00 */
[----:B------:R-:W-:Y:S01]  /*6d30*/  IMAD.U32 R15, RZ, RZ, UR6 ;  /* 0x00000006ff0f7e24 */ /* 0x000fe2000f8e00ff */
[----:B------:R-:W3:Y:S01]  /*6d40*/  LDC.64 R10, c[0x0][0x5d8] ;  /* 0x00017600ff0a7b82 */ /* 0x000ee20000000a00 */
[----:B------:R-:W-:Y:S01]  /*6d50*/  USHF.L.U32 UR10, UR31, 0x5, URZ ;  /* 0x000000051f0a7899 */ /* 0x000fe200080006ff */
[----:B-1----:R-:W-:Y:S01]  /*6d60*/  IMAD.MOV.U32 R12, RZ, RZ, R91 ;  /* 0x000000ffff0c7224 */ /* 0x002fe200078e005b */
[----:B------:R-:W1:Y:S01]  /*6d70*/  LDS.128 R36, [R45+0x11000] ;  /* 0x011000002d247984 */ /* 0x000e620000000c00 */
[----:B------:R-:W-:Y:S01]  /*6d80*/  IMAD.U32 R46, RZ, RZ, UR4 ;  /* 0x00000004ff2e7e24 */ /* 0x000fe2000f8e00ff */
[----:B------:R-:W-:Y:S02]  /*6d90*/  USHF.R.S32.HI UR11, URZ, 0x1f, UR10 ;  /* 0x0000001fff0b7899 */ /* 0x000fe4000801140a */
[--C-:B------:R-:W-:Y:S01]  /*6da0*/  IMAD.WIDE.U32 R14, R15, UR10, R12.reuse ;  /* 0x0000000a0f0e7c25 */ /* 0x100fe2000f8e000c */
[----:B------:R-:W4:Y:S01]  /*6db0*/  LDC.64 R8, c[0x0][0x5e0] ;  /* 0x00017800ff087b82 */ /* 0x000f220000000a00 */
[----:B------:R-:W-:Y:S01]  /*6dc0*/  UIMAD UR12, UR11, UR6, URZ ;  /* 0x000000060b0c72a4 */ /* 0x000fe2000f8e02ff */
[----:B------:R-:W1:Y:S01]  /*6dd0*/  LDS.128 R32, [R45+0x12000] ;  /* 0x012000002d207984 */ /* 0x000e620000000c00 */
[----:B------:R-:W-:Y:S01]  /*6de0*/  IMAD.WIDE.U32 R46, R46, UR10, R12 ;  /* 0x0000000a2e2e7c25 */ /* 0x000fe2000f8e000c */
[----:B------:R-:W-:Y:S01]  /*6df0*/  IADD3 R48, P0, PT, R14, UR14, RZ ;  /* 0x0000000e0e307c10 */ /* 0x000fe2000ff1e0ff */
[----:B------:R-:W-:Y:S01]  /*6e00*/  UIMAD UR12, UR10, UR7, UR12 ;  /* 0x000000070a0c72a4 */ /* 0x000fe2000f8e020c */
[----:B------:R-:W1:Y:S01]  /*6e10*/  LDS.128 R28, [R45+0x13000] ;  /* 0x013000002d1c7984 */ /* 0x000e620000000c00 */
[----:B--2---:R-:W-:Y:S01]  /*6e20*/  ISETP.GE.AND P3, PT, R91, UR15, PT ;  /* 0x0000000f5b007c0c */ /* 0x004fe2000bf66270 */
[----:B------:R-:W-:Y:S01]  /*6e30*/  UIMAD UR11, UR11, UR4, URZ ;  /* 0x000000040b0b72a4 */ /* 0x000fe2000f8e02ff */
[----:B------:R-:W-:Y:S01]  /*6e40*/  ISETP.GE.AND P2, PT, R4, UR15, PT ;  /* 0x0000000f04007c0c */ /* 0x000fe2000bf46270 */
[----:B------:R-:W-:Y:S01]  /*6e50*/  LDS.128 R24, [R45+0x14000] ;  /* 0x014000002d187984 */ /* 0x000fe20000000c00 */
[----:B------:R-:W-:Y:S01]  /*6e60*/  IADD3.X R49, PT, PT, R3, UR12, R15, P0, !PT ;  /* 0x0000000c03317c10 */ /* 0x000fe200087fe40f */
[----:B------:R-:W-:Y:S01]  /*6e70*/  UIMAD UR11, UR10, UR5, UR11 ;  /* 0x000000050a0b72a4 */ /* 0x000fe2000f8e020b */
[----:B------:R-:W-:Y:S01]  /*6e80*/  IADD3 R46, P0, PT, R46, UR16, RZ ;  /* 0x000000102e2e7c10 */ /* 0x000fe2000ff1e0ff */
[----:B------:R-:W-:Y:S01]  /*6e90*/  LDS.128 R20, [R45+0x15000] ;  /* 0x015000002d147984 */ /* 0x000fe20000000c00 */
[----:B------:R-:W-:Y:S01]  /*6ea0*/  ISETP.GE.AND P1, PT, R5, UR15, PT ;  /* 0x0000000f05007c0c */ /* 0x000fe2000bf26270 */
[----:B------:R-:W2:Y:S01]  /*6eb0*/  LDCU.64 UR12, c[0x0][0x560] ;  /* 0x0000ac00ff0c77ac */ /* 0x000ea20008000a00 */
[----:B---3--:R-:W-:Y:S01]  /*6ec0*/  IMAD.WIDE.U32 R48, R10, UR25, R48 ;  /* 0x000000190a307c25 */ /* 0x008fe2000f8e0030 */
[----:B------:R-:W-:Y:S01]  /*6ed0*/  LDS.128 R16, [R45+0x16000] ;  /* 0x016000002d107984 */ /* 0x000fe20000000c00 */
[----:B------:R-:W-:-:S02]  /*6ee0*/  IADD3.X R47, PT, PT, R0, UR11, R47, P0, !PT ;  /* 0x0000000b002f7c10 */ /* 0x000fc400087fe42f */
[----:B------:R-:W-:Y:S01]  /*6ef0*/  IMAD R49, R11, UR25, R49 ;  /* 0x000000190b317c24 */ /* 0x000fe2000f8e0231 */
[----:B------:R-:W3:Y:S01]  /*6f00*/  @!P3 LDS.128 R12, [R45+0x10000] ;  /* 0x010000002d0cb984 */ /* 0x000ee20000000c00 */
[----:B------:R-:W1:Y:S01]  /*6f10*/  LDCU.64 UR10, c[0x0][0x568] ;  /* 0x0000ad00ff0a77ac */ /* 0x000e620008000a00 */
        /* <DEDUP_REMOVED lines=10> */
[----:B-1----:R-:W-:-:S03]  /*6fc0*/  LEA R6, P4, R46, UR10, 0x1 ;  /* 0x0000000a2e067c11 */ /* 0x002fc6000f8808ff */
[----:B------:R2:W-:Y:S01]  /*6fd0*/  @!P2 STG.E.128 desc[UR40][R4.64+0x80], R36 ;  /* 0x000080240400a986 */ /* 0x0005e2000c101d28 */
[----:B------:R-:W-:-:S03]  /*6fe0*/  LEA.HI.X R7, R46, UR11, R2, 0x1, P4 ;  /* 0x0000000b2e077c11 */ /* 0x000fc6000a0f0c02 */
[----:B------:R2:W-:Y:S04]  /*6ff0*/  @!P1 STG.E.128 desc[UR40][R4.64+0x100], R32 ;  /* 0x0001002004009986 */ /* 0x0005e8000c101d28 */
[----:B------:R2:W-:Y:S04]  /*7000*/  @!P0 STG.E.128 desc[UR40][R4.64+0x180], R28 ;  /* 0x0001801c04008986 */ /* 0x0005e8000c101d28 */
[----:B---3--:R2:W-:Y:S04]  /*7010*/  @!P3 STG.E.128 desc[UR40][R4.64], R12 ;  /* 0x0000000c0400b986 */ /* 0x0085e8000c101d28 */
[----:B------:R2:W-:Y:S04]  /*7020*/  @!P3 STG.E.128 desc[UR40][R6.64], R24 ;  /* 0x000000180600b986 */ /* 0x0005e8000c101d28 */
[----:B------:R2:W-:Y:S04]  /*7030*/  @!P2 STG.E.128 desc[UR40][R6.64+0x80], R20 ;  /* 0x000080140600a986 */ /* 0x0005e8000c101d28 */
[----:B------:R2:W-:Y:S04]  /*7040*/  @!P1 STG.E.128 desc[UR40][R6.64+0x100], R16 ;  /* 0x0001001006009986 */ /* 0x0005e8000c101d28 */
[----:B----4-:R2:W-:Y:S02]  /*7050*/  @!P0 STG.E.128 desc[UR40][R6.64+0x180], R40 ;  /* 0x0001802806008986 */ /* 0x0105e4000c101d28 */
.L_x_309:
[----:B------:R-:W-:Y:S05]  /*7060*/  BSYNC.RECONVERGENT B1 ;  /* 0x0000000000017941 */ /* 0x000fea0003800200 */
.L_x_293:
[----:B------:R-:W1:Y:S01]  /*7070*/  LDCU UR5, c[0x0][0x438] ;  /* 0x00008700ff0577ac */ /* 0x000e620008000800 */
[----:B------:R-:W3:Y:S01]  /*7080*/  LDCU UR6, c[0x0][0x370] ;  /* 0x00006e00ff0677ac */ /* 0x000ee20008000800 */
[----:B-1----:R-:W-:-:S04]  /*7090*/  UIADD3 UR5, UPT, UPT, UR5, 0x1f, URZ ;  /* 0x0000001f05057890 */ /* 0x002fc8000fffe0ff */
[----:B------:R-:W-:Y:S02]  /*70a0*/  USHF.R.S32.HI UR4, URZ, 0x1f, UR5 ;  /* 0x0000001fff047899 */ /* 0x000fe40008011405 */
[----:B---3--:R-:W-:Y:S02]  /*70b0*/  UIADD3 UR31, UPT, UPT, UR6, UR31, URZ ;  /* 0x0000001f061f7290 */ /* 0x008fe4000fffe0ff */
[----:B------:R-:W-:Y:S01]  /*70c0*/  ULEA.HI UR4, UR4, UR5, URZ, 0x5 ;  /* 0x0000000504047291 */ /* 0x000fe2000f8f28ff */
[----:B------:R-:W-:-:S03]  /*70d0*/  UMOV UR6, UR24 ;  /* 0x0000001800067c82 */ /* 0x000fc60008000000 */
[----:B------:R-:W-:-:S04]  /*70e0*/  USHF.R.S32.HI UR4, URZ, 0x5, UR4 ;  /* 0x00000005ff047899 */ /* 0x000fc80008011404 */
[----:B------:R-:W-:-:S09]  /*70f0*/  UISETP.GE.AND UP0, UPT, UR31, UR4, UPT ;  /* 0x000000041f00728c */ /* 0x000fd2000bf06270 */
[----:B------:R-:W-:Y:S05]  /*7100*/  BRA.U !UP0, `(.L_x_333) ;  /* 0xffffff9108847547 */ /* 0x000fea000b83ffff */
[----:B------:R-:W-:Y:S05]  /*7110*/  EXIT ;  /* 0x000000000000794d */ /* 0x000fea0003800000 */
.L_x_334:
        /* <DEDUP_REMOVED lines=14> */
.L_x_2491:


//--------------------- .text._ZN5flash44flash_bwd_dq_dk_dv_loop_seqk_parallel_kernelI23Flash_bwd_kernel_traitsILi256ELi64ELi32ELi8ELi4ELi1ELi2ELb1ELb1EN7cutlass6half_tE19Flash_kernel_traitsILi256ELi64ELi32ELi8ES3_EELb0ELb0ELb1ELb0ELb0ELb1ELb0EEEvNS_16Flash_bwd_paramsE --------------------------
	.section	.text._ZN5flash44flash_bwd_dq_dk_dv_loop_seqk_parallel_kernelI23Flash_bwd_kernel_traitsILi256ELi64ELi32ELi8ELi4ELi1ELi2ELb1ELb1EN7cutlass6half_tE19Flash_kernel_traitsILi256ELi64ELi32ELi8ES3_EELb0ELb0ELb1ELb0ELb0ELb1ELb0EEEvNS_16Flash_bwd_paramsE,"ax",@progbits
	.align	128
        .global         _ZN5flash44flash_bwd_dq_dk_dv_loop_seqk_parallel_kernelI23Flash_bwd_kernel_traitsILi256ELi64ELi32ELi8ELi4ELi1ELi2ELb1ELb1EN7cutlass6half_tE19Flash_kernel_traitsILi256ELi64ELi32ELi8ES3_EELb0ELb0ELb1ELb0ELb0ELb1ELb0EEEvNS_16Flash_bwd_paramsE
        .type           _ZN5flash44flash_bwd_dq_dk_dv_loop_seqk_parallel_kernelI23Flash_bwd_kernel_traitsILi256ELi64ELi32ELi8ELi4ELi1ELi2ELb1ELb1EN7cutlass6half_tE19Flash_kernel_traitsILi256ELi64ELi32ELi8ES3_EELb0ELb0ELb1ELb0ELb0ELb1ELb0EEEvNS_16Flash_bwd_paramsE,@function
        .size           _ZN5flash44flash_bwd_dq_dk_dv_loop_seqk_parallel_kernelI23Flash_bwd_kernel_traitsILi256ELi64ELi32ELi8ELi4ELi1ELi2ELb1ELb1EN7cutlass6half_tE19Flash_kernel_traitsILi256ELi64ELi32ELi8ES3_EELb0ELb0ELb1ELb0ELb0ELb1ELb0EEEvNS_16Flash_bwd_paramsE,(.L_x_2492 - _ZN5flash44flash_bwd_dq_dk_dv_loop_seqk_parallel_kernelI23Flash_bwd_kernel_traitsILi256ELi64ELi32ELi8ELi4ELi1ELi2ELb1ELb1EN7cutlass6half_tE19Flash_kernel_traitsILi256ELi64ELi32ELi8ES3_EELb0ELb0ELb1ELb0ELb0ELb1ELb0EEEvNS_16Flash_bwd_paramsE)
        .other          _ZN5flash44flash_bwd_dq_dk_dv_loop_seqk_parallel_kernelI23Flash_bwd_kernel_traitsILi256ELi64ELi32ELi8ELi4ELi1ELi2ELb1ELb1EN7cutlass6half_tE19Flash_kernel_traitsILi256ELi64ELi32ELi8ES3_EELb0ELb0ELb1ELb0ELb0ELb1ELb0EEEvNS_16Flash_bwd_paramsE,@"STO_CUDA_ENTRY STV_DEFAULT"
_ZN5flash44flash_bwd_dq_dk_dv_loop_seqk_parallel_kernelI23Flash_bwd_kernel_traitsILi256ELi64ELi32ELi8ELi4ELi1ELi2ELb1ELb1EN7cutlass6half_tE19Flash_kernel_traitsILi256ELi64ELi32ELi8ES3_EELb0ELb0ELb1ELb0ELb0ELb1ELb0EEEvNS_16Flash_bwd_paramsE:
.text._ZN5flash44flash_bwd_dq_dk_dv_loop_seqk_parallel_kernelI23Flash_bwd_kernel_traitsILi256ELi64ELi32ELi8ELi4ELi1ELi2ELb1ELb1EN7cutlass6half_tE19Flash_kernel_traitsILi256ELi64ELi32ELi8ES3_EELb0ELb0ELb1ELb0ELb0ELb1ELb0EEEvNS_16Flash_bwd_paramsE:
        /* <DEDUP_REMOVED lines=29> */
.L_x_368:
[----:B-1-3--:R-:W1:Y:S01]  /*01d0*/  LDC.64 R10, c[0x0][0x470] ;  /* 0x00011c00ff0a7b82 */ /* 0x00ae620000000a00 */
[----:B------:R-:W-:-:S07]  /*01e0*/  IMAD.MOV.U32 R232, RZ, RZ, RZ ;  /* 0x000000ffffe87224 */ /* 0x000fce00078e00ff */
[----:B--2---:R-:W2:Y:S08]  /*01f0*/  LDC.64 R8, c[0x0][0x478] ;  /* 0x00011e00ff087b82 */ /* 0x004eb00000000a00 */
[----:B------:R-:W3:Y:S01]  /*0200*/  LDC.64 R6, c[0x0][0x460] ;  /* 0x00011800ff067b82 */ /* 0x000ee20000000a00 */
        /* <DEDUP_REMOVED lines=40> */
.L_x_335:
        /* <DEDUP_REMOVED lines=21> */
[----:B------:R-:W-:Y:S02]  /*05e0*/  @!P4 IMAD R22, R4, R7, R9 ;  /* 0x000000070416c224 */ /* 0x000fe400078e0209 */
[----:B------:R-:W-:Y:S01]  /*05f0*/  @!P4 IMAD.MOV.U32 R23, RZ, RZ, R8 ;  /* 0x000000ffff17c224 */ /* 0x000fe200078e0008 */
        /* <DEDUP_REMOVED lines=18> */
.L_x_337:
[----:B------:R-:W2:Y:S01]  /*0720*/  LDCU.64 UR12, c[0x0][0x3b8] ;  /* 0x00007700ff0c77ac */ /* 0x000ea20008000a00 */
[----:B------:R-:W-:-:S05]  /*0730*/  IADD3 R2, PT, PT, R232, R234, RZ ;  /* 0x000000eae8027210 */ /* 0x000fca0007ffe0ff */
[C---:B--2---:R-:W-:Y:S02]  /*0740*/  IMAD R8, R2.reuse, UR13, RZ ;  /* 0x0000000d02087c24 */ /* 0x044fe4000f8e02ff */
[----:B------:R-:W-:-:S05]  /*0750*/  IMAD.WIDE.U32 R2, R2, UR12, RZ ;  /* 0x0000000c02027c25 */ /* 0x000fca000f8e00ff */
[----:B------:R-:W-:Y:S02]  /*0760*/  IADD3 R8, PT, PT, R3, R8, RZ ;  /* 0x0000000803087210 */ /* 0x000fe40007ffe0ff */
[----:B------:R-:W-:-:S07]  /*0770*/  MOV R9, R2 ;  /* 0x0000000200097202 */ /* 0x000fce0000000f00 */
.L_x_338:
        /* <DEDUP_REMOVED lines=42> */
.L_x_339:
[----:B------:R-:W2:Y:S01]  /*0a20*/  LDCU.64 UR6, c[0x0][0x3c0] ;  /* 0x00007800ff0677ac */ /* 0x000ea20008000a00 */
[----:B------:R-:W-:-:S05]  /*0a30*/  IADD3 R2, PT, PT, R232, R234, RZ ;  /* 0x000000eae8027210 */ /* 0x000fca0007ffe0ff */
[C---:B--2---:R-:W-:Y:S02]  /*0a40*/  IMAD R11, R2.reuse, UR7, RZ ;  /* 0x00000007020b7c24 */ /* 0x044fe4000f8e02ff */
[----:B------:R-:W-:-:S05]  /*0a50*/  IMAD.WIDE.U32 R2, R2, UR6, RZ ;  /* 0x0000000602027c25 */ /* 0x000fca000f8e00ff */
[----:B------:R-:W-:Y:S02]  /*0a60*/  IADD3 R11, PT, PT, R3, R11, RZ ;  /* 0x0000000b030b7210 */ /* 0x000fe40007ffe0ff */
[----:B------:R-:W-:-:S07]  /*0a70*/  MOV R12, R2 ;  /* 0x00000002000c7202 */ /* 0x000fce0000000f00 */
.L_x_340:
        /* <DEDUP_REMOVED lines=29> */
.L_x_341:
[-C--:B------:R-:W-:Y:S02]  /*0c50*/  IMAD R29, R31, R14.reuse, RZ ;  /* 0x0000000e1f1d7224 */ /* 0x080fe400078e02ff */
[----:B------:R-:W-:-:S05]  /*0c60*/  IMAD.WIDE.U32 R16, R30, R14, RZ ;  /* 0x0000000e1e107225 */ /* 0x000fca00078e00ff */
[----:B------:R-:W-:Y:S02]  /*0c70*/  IADD3 R29, PT, PT, R17, R29, RZ ;  /* 0x0000001d111d7210 */ /* 0x000fe40007ffe0ff */
[----:B------:R-:W-:-:S07]  /*0c80*/  MOV R21, R16 ;  /* 0x0000001000157202 */ /* 0x000fce0000000f00 */
.L_x_342:
[----:B------:R-:W2:Y:S01]  /*0c90*/  LDCU.U8 UR8, c[0x0][0x548] ;  /* 0x0000a900ff0877ac */ /* 0x000ea20008000000 */
[----:B------:R-:W-:Y:S01]  /*0ca0*/  SHF.L.U32 R16, R4, 0x7, RZ ;  /* 0x0000000704107819 */ /* 0x000fe200000006ff */
[----:B------:R-:W3:Y:S03]  /*0cb0*/  LDCU.U8 UR14, c[0x0][0x5f0] ;  /* 0x0000be00ff0e77ac */ /* 0x000ee60008000000 */
[----:B------:R-:W-:-:S04]  /*0cc0*/  SEL R3, R16, RZ, P3 ;  /* 0x000000ff10037207 */ /* 0x000fc80001800000 */
[----:B------:R-:W-:-:S04]  /*0cd0*/  IADD3 R3, P0, PT, R19, R3, RZ ;  /* 0x0000000313037210 */ /* 0x000fc80007f1e0ff */
[----:B------:R-:W-:Y:S01]  /*0ce0*/  IADD3.X R25, PT, PT, RZ, R18, RZ, P0, !PT ;  /* 0x00000012ff197210 */ /* 0x000fe200007fe4ff */
[----:B------:R-:W-:Y:S01]  /*0cf0*/  IMAD.WIDE.U32 R34, R3, R30, RZ ;  /* 0x0000001e03227225 */ /* 0x000fe200078e00ff */
[----:B--2---:R-:W-:-:S03]  /*0d00*/  UISETP.NE.AND UP0, UPT, UR8, URZ, UPT ;  /* 0x000000ff0800728c */ /* 0x004fc6000bf05270 */
[----:B------:R-:W-:Y:S02]  /*0d10*/  IMAD R25, R25, R30, RZ ;  /* 0x0000001e19197224 */ /* 0x000fe400078e02ff */
[----:B------:R-:W-:Y:S02]  /*0d20*/  IMAD R30, R13, UR15, RZ ;  /* 0x0000000f0d1e7c24 */ /* 0x000fe4000f8e02ff */
        /* <DEDUP_REMOVED lines=10> */
.L_x_343:
[----:B------:R-:W2:Y:S01]  /*0dd0*/  LDC R24, c[0x0][0x434] ;  /* 0x00010d00ff187b82 */ /* 0x000ea20000000800 */
[----:B------:R-:W-:-:S04]  /*0de0*/  IMAD R3, R4, R27, R13 ;  /* 0x0000001b04037224 */ /* 0x000fc800078e020d */
[----:B--2---:R-:W-:-:S03]  /*0df0*/  IMAD R24, R3, R24, RZ ;  /* 0x0000001803187224 */ /* 0x004fc600078e02ff */
.L_x_344:
        /* <DEDUP_REMOVED lines=12> */
.L_x_345:
[----:B------:R-:W2:Y:S01]  /*0ec0*/  LDC R28, c[0x0][0x444] ;  /* 0x00011100ff1c7b82 */ /* 0x000ea20000000800 */
[----:B------:R-:W-:-:S04]  /*0ed0*/  IMAD R3, R4, R27, R13 ;  /* 0x0000001b04037224 */ /* 0x000fc800078e020d */
[----:B--2---:R-:W-:-:S07]  /*0ee0*/  IMAD R28, R3, R28, RZ ;  /* 0x0000001c031c7224 */ /* 0x004fce00078e02ff */
.L_x_346:
[----:B------:R-:W2:Y:S01]  /*0ef0*/  S2R R14, SR_TID.X ;  /* 0x00000000000e7919 */ /* 0x000ea20000002100 */
[----:B------:R-:W3:Y:S01]  /*0f00*/  LDCU.128 UR8, c[0x0][0x590] ;  /* 0x0000b200ff0877ac */ /* 0x000ee20008000c00 */
[----:B------:R-:W4:Y:S01]  /*0f10*/  LDC R235, c[0x0][0x508] ;  /* 0x00014200ffeb7b82 */ /* 0x000f220000000800 */
[----:B------:R-:W-:Y:S01]  /*0f20*/  IMAD R27, R27, UR15, RZ ;  /* 0x0000000f1b1b7c24 */ /* 0x000fe2000f8e02ff */
[----:B------:R-:W-:Y:S01]  /*0f30*/  ISETP.NE.AND P4, PT, RZ, UR14, PT ;  /* 0x0000000eff007c0c */ /* 0x000fe2000bf85270 */
[----:B------:R-:W5:Y:S01]  /*0f40*/  LDCU.64 UR16, c[0x0][0x3c8] ;  /* 0x00007900ff1077ac */ /* 0x000f620008000a00 */
[C---:B------:R-:W-:Y:S01]  /*0f50*/  IMAD R28, R17.reuse, 0x40, R28 ;  /* 0x00000040111c7824 */ /* 0x040fe200078e021c */
[----:B------:R-:W-:Y:S01]  /*0f60*/  BSSY.RECONVERGENT B1, `(.L_x_336) ;  /* 0x00004f8000017945 */ /* 0x000fe20003800200 */
[----:B------:R-:W-:Y:S01]  /*0f70*/  IMAD R24, R17, 0x40, R24 ;  /* 0x0000004011187824 */ /* 0x000fe200078e0218 */
[----:B------:R-:W1:Y:S01]  /*0f80*/  LDCU.64 UR14, c[0x0][0x380] ;  /* 0x00007000ff0e77ac */ /* 0x000e620008000a00 */
[----:B------:R-:W5:Y:S01]  /*0f90*/  LDC.64 R36, c[0x0][0x420] ;  /* 0x00010800ff247b82 */ /* 0x000f620000000a00 */
[----:B---3--:R-:W-:Y:S01]  /*0fa0*/  IMAD R32, R18, UR8, RZ ;  /* 0x0000000812207c24 */ /* 0x008fe2000f8e02ff */
[----:B------:R-:W-:-:S02]  /*0fb0*/  USHF.L.U64.HI UR29, UR8, 0x5, UR9 ;  /* 0x00000005081d7899 */ /* 0x000fc40008010209 */
[----:B------:R-:W-:Y:S01]  /*0fc0*/  USHF.L.U32 UR30, UR8, 0x5, URZ ;  /* 0x00000005081e7899 */ /* 0x000fe200080006ff */
[----:B------:R-:W-:Y:S02]  /*0fd0*/  IMAD R32, R19, UR9, R32 ;  /* 0x0000000913207c24 */ /* 0x000fe4000f8e0220 */
[----:B----4-:R-:W-:Y:S02]  /*0fe0*/  IMAD.IADD R235, R231, 0x1, R235 ;  /* 0x00000001e7eb7824 */ /* 0x010fe400078e02eb */
[----:B--2---:R-:W-:Y:S01]  /*0ff0*/  IMAD.SHL.U32 R15, R14, 0x8, RZ ;  /* 0x000000080e0f7824 */ /* 0x004fe200078e00ff */
[----:B------:R-:W-:Y:S01]  /*1000*/  SHF.R.U32.HI R16, RZ, 0x5, R14 ;  /* 0x00000005ff107819 */ /* 0x000fe2000001160e */
[----:B-----5:R-:W-:Y:S01]  /*1010*/  IMAD.WIDE R36, R24, 0x4, R36 ;  /* 0x0000000418247825 */ /* 0x020fe200078e0224 */
[----:B------:R-:W-:Y:S02]  /*1020*/  LOP3.LUT R26, R14, 0x1f, RZ, 0xc0, !PT ;  /* 0x0000001f0e1a7812 */ /* 0x000fe400078ec0ff */
[----:B------:R-:W-:-:S02]  /*1030*/  LOP3.LUT R20, R15, 0x38, RZ, 0xc0, !PT ;  /* 0x000000380f147812 */ /* 0x000fc400078ec0ff */
[----:B------:R-:W-:Y:S01]  /*1040*/  R2UR UR32, R36 ;  /* 0x00000000242072ca */ /* 0x000fe200000e0000 */
[C---:B------:R-:W-:Y:S01]  /*1050*/  IMAD R26, R27.reuse, R16, R26 ;  /* 0x000000101b1a7224 */ /* 0x040fe200078e021a */
[----:B------:R-:W-:Y:S01]  /*1060*/  IADD3 R2, P0, PT, R20, R2, RZ ;  /* 0x0000000214027210 */ /* 0x000fe20007f1e0ff */
[----:B------:R-:W-:Y:S01]  /*1070*/  IMAD.SHL.U32 R27, R27, 0x40, RZ ;  /* 0x000000401b1b7824 */ /* 0x000fe200078e00ff */
[----:B------:R-:W-:Y:S02]  /*1080*/  SHF.R.U32.HI R16, RZ, 0x3, R14 ;  /* 0x00000003ff107819 */ /* 0x000fe4000001160e */
[----:B------:R-:W-:Y:S01]  /*1090*/  R2UR UR33, R37 ;  /* 0x00000000252172ca */ /* 0x000fe200000e0000 */
[----:B------:R-:W-:Y:S01]  /*10a0*/  IMAD.X R3, RZ, RZ, R7, P0 ;  /* 0x000000ffff037224 */ /* 0x000fe200000e0607 */
[--C-:B------:R-:W-:Y:S01]  /*10b0*/  IADD3 R21, P1, P0, R34, R21, R30.reuse ;  /* 0x0000001522157210 */ /* 0x100fe2000783e01e */
[----:B------:R-:W2:Y:S01]  /*10c0*/  LDC.64 R6, c[0x0][0x5f8] ;  /* 0x00017e00ff067b82 */ /* 0x000ea20000000a00 */
[----:B------:R-:W-:Y:S01]  /*10d0*/  SHF.R.S32.HI R30, RZ, 0x1f, R30 ;  /* 0x0000001fff1e7819 */ /* 0x000fe2000001141e */
[----:B------:R-:W-:-:S03]  /*10e0*/  IMAD.WIDE.U32 R2, R19, UR8, R2 ;  /* 0x0000000813027c25 */ /* 0x000fc6000f8e0002 */
[----:B------:R-:W-:Y:S01]  /*10f0*/  IADD3.X R25, PT, PT, R25, R29, R30, P1, P0 ;  /* 0x0000001d19197210 */ /* 0x000fe20000fe041e */
[----:B------:R-:W-:Y:S01]  /*1100*/  IMAD.IADD R33, R3, 0x1, R32 ;  /* 0x0000000103217824 */ /* 0x000fe200078e0220 */
[----:B------:R-:W-:Y:S01]  /*1110*/  IADD3 R29, PT, PT, R227, -0x20, -R235 ;  /* 0xffffffe0e31d7810 */ /* 0x000fe20007ffe8eb */
[----:B------:R-:W-:Y:S01]  /*1120*/  IMAD.MOV.U32 R32, RZ, RZ, R2 ;  /* 0x000000ffff207224 */ /* 0x000fe200078e0002 */
[----:B------:R-:W3:Y:S03]  /*1130*/  LDC.64 R34, c[0x0][0x5e8] ;  /* 0x00017a00ff227b82 */ /* 0x000ee60000000a00 */
[----:B------:R-:W-:-:S04]  /*1140*/  IMAD.WIDE.U32 R32, R13, UR10, R32 ;  /* 0x0000000a0d207c25 */ /* 0x000fc8000f8e0020 */
[----:B------:R-:W-:Y:S01]  /*1150*/  IMAD R31, R13, UR11, R33 ;  /* 0x0000000b0d1f7c24 */ /* 0x000fe2000f8e0221 */
[----:B------:R-:W4:Y:S01]  /*1160*/  LDC.64 R2, c[0x0][0x3b0] ;  /* 0x0000ec00ff027b82 */ /* 0x000f220000000a00 */
[----:B------:R-:W-:Y:S01]  /*1170*/  IMAD.MOV.U32 R30, RZ, RZ, R32 ;  /* 0x000000ffff1e7224 */ /* 0x000fe200078e0020 */
[----:B------:R-:W5:Y:S03]  /*1180*/  LDCU.64 UR10, c[0x0][0x550] ;  /* 0x0000aa00ff0a77ac */ /* 0x000f660008000a00 */
[----:B------:R-:W-:-:S04]  /*1190*/  IMAD.WIDE.U32 R30, R16, UR8, R30 ;  /* 0x00000008101e7c25 */ /* 0x000fc8000f8e001e */
[----:B--2---:R-:W-:-:S04]  /*11a0*/  IMAD.WIDE.U32 R32, R6, UR19, RZ ;  /* 0x0000001306207c25 */ /* 0x004fc8000f8e00ff */
[----:B------:R-:W-:Y:S01]  /*11b0*/  IMAD R6, R16, UR9, R31 ;  /* 0x0000000910067c24 */ /* 0x000fe2000f8e021f */
[----:B------:R-:W2:Y:S01]  /*11c0*/  LDCU.64 UR8, c[0x0][0x570] ;  /* 0x0000ae00ff0877ac */ /* 0x000ea20008000a00 */
[----:B------:R-:W-:Y:S01]  /*11d0*/  IMAD R31, R7, UR19, R33 ;  /* 0x00000013071f7c24 */ /* 0x000fe2000f8e0221 */
[----:B------:R-:W-:Y:S02]  /*11e0*/  SEL R7, R32, RZ, P4 ;  /* 0x000000ff20077207 */ /* 0x000fe40002000000 */
[----:B------:R-:W-:Y:S02]  /*11f0*/  SHF.R.S32.HI R32, RZ, 0x1f, R29 ;  /* 0x0000001fff207819 */ /* 0x000fe4000001141d */
[----:B------:R-:W-:Y:S01]  /*1200*/  IADD3 R7, P1, P0, R26, R21, R7 ;  /* 0x000000151a077210 */ /* 0x000fe2000783e007 */
[----:B------:R-:W-:Y:S01]  /*1210*/  IMAD.MOV.U32 R21, RZ, RZ, RZ ;  /* 0x000000ffff157224 */ /* 0x000fe200078e00ff */
[----:B------:R-:W-:Y:S01]  /*1220*/  LEA.HI R32, R32, R29, RZ, 0x6 ;  /* 0x0000001d20207211 */ /* 0x000fe200078f30ff */
[----:B---3--:R-:W-:Y:S01]  /*1230*/  IMAD.WIDE R28, R28, 0x4, R34 ;  /* 0x000000041c1c7825 */ /* 0x008fe200078e0222 */
[----:B------:R-:W-:-:S02]  /*1240*/  SHF.R.S32.HI R26, RZ, 0x1f, R26 ;  /* 0x0000001fff1a7819 */ /* 0x000fc4000001141a */
[----:B------:R-:W-:Y:S01]  /*1250*/  SHF.R.S32.HI R32, RZ, 0x6, R32 ;  /* 0x00000006ff207819 */ /* 0x000fe20000011420 */
[-C--:B----4-:R-:W-:Y:S01]  /*1260*/  IMAD R18, R18, R2.reuse, RZ ;  /* 0x0000000212127224 */ /* 0x090fe200078e02ff */
[----:B------:R-:W-:Y:S01]  /*1270*/  SEL R31, R31, RZ, P4 ;  /* 0x000000ff1f1f7207 */ /* 0x000fe20002000000 */
[C---:B------:R-:W-:Y:S01]  /*1280*/  IMAD.WIDE.U32 R38, R19.reuse, R2, R20 ;  /* 0x0000000213267225 */ /* 0x040fe200078e0014 */
[----:B------:R-:W-:Y:S02]  /*1290*/  R2UR UR31, R32 ;  /* 0x00000000201f72ca */ /* 0x000fe400000e0000 */
[----:B------:R-:W-:Y:S01]  /*12a0*/  IADD3.X R25, PT, PT, R26, R25, R31, P1, P0 ;  /* 0x000000191a197210 */ /* 0x000fe20000fe041f */
[----:B------:R-:W-:Y:S01]  /*12b0*/  IMAD R18, R19, R3, R18 ;  /* 0x0000000313127224 */ /* 0x000fe200078e0212 */
[----:B------:R-:W-:Y:S02]  /*12c0*/  IADD3 R38, P3, PT, R23, R38, RZ ;  /* 0x0000002617267210 */ /* 0x000fe40007f7e0ff */
[----:B------:R-:W-:-:S02]  /*12d0*/  IADD3 R7, P0, PT, R27, R7, RZ ;  /* 0x000000071b077210 */ /* 0x000fc40007f1e0ff */
[----:B------:R-:W-:Y:S02]  /*12e0*/  IADD3.X R39, PT, PT, R22, R39, R18, P3, !PT ;  /* 0x0000002716277210 */ /* 0x000fe40001ffe412 */
[C---:B-----5:R-:W-:Y:S02]  /*12f0*/  LEA R238, P1, R30.reuse, UR10, 0x1 ;  /* 0x0000000a1eee7c11 */ /* 0x060fe4000f8208ff */
[----:B------:R-:W-:Y:S01]  /*1300*/  LEA.HI.X.SX32 R25, R27, R25, 0x1, P0 ;  /* 0x000000191b197211 */ /* 0x000fe200000f0eff */
[----:B------:R-:W-:Y:S01]  /*1310*/  UISETP.LT.AND UP0, UPT, URZ, UR31, UPT ;  /* 0x0000001fff00728c */ /* 0x000fe2000bf01270 */
[----:B------:R-:W-:Y:S01]  /*1320*/  IMAD.WIDE.U32 R38, R13, UR16, R38 ;  /* 0x000000100d267c25 */ /* 0x000fe2000f8e0026 */
[----:B--2---:R-:W-:Y:S02]  /*1330*/  LEA R236, P0, R7, UR8, 0x2 ;  /* 0x0000000807ec7c11 */ /* 0x004fe4000f8010ff */
[----:B------:R-:W-:Y:S01]  /*1340*/  USEL UR16, URZ, UR31, !UP0 ;  /* 0x0000001fff107287 */ /* 0x000fe2000c000000 */
[----:B------:R-:W-:Y:S01]  /*1350*/  LEA.HI.X R239, R30, UR11, R6, 0x1, P1 ;  /* 0x0000000b1eef7c11 */ /* 0x000fe200088f0c06 */
[----:B------:R-:W-:Y:S01]  /*1360*/  IMAD R39, R13, UR17, R39 ;  /* 0x000000110d277c24 */ /* 0x000fe2000f8e0227 */
[----:B------:R-:W-:-:S02]  /*1370*/  R2UR UR10, R28 ;  /* 0x000000001c0a72ca */ /* 0x000fc400000e0000 */
[----:B------:R-:W-:Y:S01]  /*1380*/  R2UR UR11, R29 ;  /* 0x000000001d0b72ca */ /* 0x000fe200000e0000 */
[----:B------:R-:W-:Y:S01]  /*1390*/  IMAD.WIDE.U32 R38, R16, R2, R38 ;  /* 0x0000000210267225 */ /* 0x000fe200078e0026 */
[----:B------:R-:W-:Y:S02]  /*13a0*/  LEA.HI.X R237, R7, UR9, R25, 0x2, P0 ;  /* 0x0000000907ed7c11 */ /* 0x000fe400080f1419 */
[----:B------:R-:W-:Y:S01]  /*13b0*/  ISETP.GT.AND P0, PT, R10, UR16, PT ;  /* 0x000000100a007c0c */ /* 0x000fe2000bf04270 */
[----:B------:R-:W-:Y:S01]  /*13c0*/  IMAD R6, R16, R3, R39 ;  /* 0x0000000310067224 */ /* 0x000fe200078e0227 */
[----:B-1----:R-:W-:Y:S02]  /*13d0*/  LEA R240, P1, R38, UR14, 0x1 ;  /* 0x0000000e26f07c11 */ /* 0x002fe4000f8208ff */
[C---:B------:R-:W-:Y:S01]  /*13e0*/  SHF.L.U64.HI R3, R2.reuse, 0x5, R3 ;  /* 0x0000000502037819 */ /* 0x040fe20000010203 */
[----:B------:R-:W-:Y:S01]  /*13f0*/  IMAD.SHL.U32 R2, R2, 0x20, RZ ;  /* 0x0000002002027824 */ /* 0x000fe200078e00ff */
[----:B------:R-:W-:Y:S01]  /*1400*/  LEA.HI.X R241, R38, UR15, R6, 0x1, P1 ;  /* 0x0000000f26f17c11 */ /* 0x000fe200088f0c06 */
[----:B------:R-:W-:-:S02]  /*1410*/  UMOV UR14, UR10 ;  /* 0x0000000a000e7c82 */ /* 0x000fc40008000000 */
[----:B------:R-:W-:-:S04]  /*1420*/  UMOV UR15, UR11 ;  /* 0x0000000b000f7c82 */ /* 0x000fc80008000000 */
        /* <DEDUP_REMOVED lines=12> */
.L_x_348:
[----:B------:R-:W1:Y:S01]  /*14f0*/  LDCU.64 UR16, c[0x0][0x5c0] ;  /* 0x0000b800ff1077ac */ /* 0x000e620008000a00 */
[----:B------:R-:W-:-:S05]  /*1500*/  IADD3 R0, PT, PT, R232, R234, RZ ;  /* 0x000000eae8007210 */ /* 0x000fca0007ffe0ff */
[C---:B-1----:R-:W-:Y:S02]  /*1510*/  IMAD R2, R0.reuse, UR17, RZ ;  /* 0x0000001100027c24 */ /* 0x042fe4000f8e02ff */
[----:B------:R-:W-:-:S05]  /*1520*/  IMAD.WIDE.U32 R6, R0, UR16, RZ ;  /* 0x0000001000067c25 */ /* 0x000fca000f8e00ff */
[----:B------:R-:W-:Y:S02]  /*1530*/  IADD3 R0, PT, PT, R7, R2, RZ ;  /* 0x0000000207007210 */ /* 0x000fe40007ffe0ff */
[----:B------:R-:W-:Y:S02]  /*1540*/  MOV R2, R6 ;  /* 0x0000000600027202 */ /* 0x000fe40000000f00 */
.L_x_349:
        /* <DEDUP_REMOVED lines=12> */
.L_x_350:
[----:B------:R-:W1:Y:S01]  /*1610*/  LDCU.64 UR14, c[0x0][0x5c8] ;  /* 0x0000b900ff0e77ac */ /* 0x000e620008000a00 */
[----:B------:R-:W-:-:S05]  /*1620*/  IADD3 R232, PT, PT, R232, R234, RZ ;  /* 0x000000eae8e87210 */ /* 0x000fca0007ffe0ff */
[C---:B-1----:R-:W-:Y:S02]  /*1630*/  IMAD R3, R232.reuse, UR15, RZ ;  /* 0x0000000fe8037c24 */ /* 0x042fe4000f8e02ff */
[----:B------:R-:W-:-:S05]  /*1640*/  IMAD.WIDE.U32 R232, R232, UR14, RZ ;  /* 0x0000000ee8e87c25 */ /* 0x000fca000f8e00ff */
[----:B------:R-:W-:Y:S02]  /*1650*/  IADD3 R3, PT, PT, R233, R3, RZ ;  /* 0x00000003e9037210 */ /* 0x000fe40007ffe0ff */
[----:B------:R-:W-:Y:S02]  /*1660*/  MOV R5, R232 ;  /* 0x000000e800057202 */ /* 0x000fe40000000f00 */
.L_x_351:
[----:B------:R-:W-:-:S04]  /*1670*/  IADD3 R231, PT, PT, R231, -UR27, RZ ;  /* 0x8000001be7e77c10 */ /* 0x000fc8000fffe0ff */
[----:B------:R-:W-:-:S13]  /*1680*/  ISETP.GE.AND P0, PT, R16, R231, PT ;  /* 0x000000e71000720c */ /* 0x000fda0003f06270 */
[----:B------:R-:W-:Y:S05]  /*1690*/  @P0 BRA `(.L_x_352) ;  /* 0x0000004800100947 */ /* 0x000fea0003800000 */
[----:B------:R-:W-:Y:S01]  /*16a0*/  MOV R7, UR16 ;  /* 0x0000001000077c02 */ /* 0x000fe20008000f00 */
[----:B------:R-:W-:Y:S01]  /*16b0*/  UIMAD UR9, UR26, UR16, URZ ;  /* 0x000000101a0972a4 */ /* 0x000fe2000f8e02ff */
[----:B------:R-:W-:Y:S01]  /*16c0*/  MOV R6, UR14 ;  /* 0x0000000e00067c02 */ /* 0x000fe20008000f00 */
[----:B------:R-:W-:Y:S01]  /*16d0*/  UIMAD UR8, UR26, UR14, URZ ;  /* 0x0000000e1a0872a4 */ /* 0x000fe2000f8e02ff */
[----:B------:R-:W1:Y:S01]  /*16e0*/  LDCU.64 UR12, c[0x0][0x5d8] ;  /* 0x0000bb00ff0c77ac */ /* 0x000e620008000a00 */
[--C-:B------:R-:W-:Y:S01]  /*16f0*/  IMAD.WIDE.U32 R8, R7, UR27, R20.reuse ;  /* 0x0000001b07087c25 */ /* 0x100fe2000f8e0014 */
[----:B------:R-:W2:Y:S03]  /*1700*/  LDCU.64 UR6, c[0x0][0x5e0] ;  /* 0x0000bc00ff0677ac */ /* 0x000ea60008000a00 */
[----:B------:R-:W-:Y:S01]  /*1710*/  IMAD.WIDE.U32 R6, R6, UR27, R20 ;  /* 0x0000001b06067c25 */ /* 0x000fe2000f8e0014 */
[----:B------:R-:W-:Y:S01]  /*1720*/  IADD3 R8, P1, PT, R2, R8, RZ ;  /* 0x0000000802087210 */ /* 0x000fe20007f3e0ff */
[----:B------:R-:W-:-:S02]  /*1730*/  UIMAD UR9, UR27, UR17, UR9 ;  /* 0x000000111b0972a4 */ /* 0x000fc4000f8e0209 */
[----:B------:R-:W-:Y:S01]  /*1740*/  UIMAD UR8, UR27, UR15, UR8 ;  /* 0x0000000f1b0872a4 */ /* 0x000fe2000f8e0208 */
[----:B------:R-:W-:-:S03]  /*1750*/  IADD3 R2, P0, PT, R5, R6, RZ ;  /* 0x0000000605027210 */ /* 0x000fc60007f1e0ff */
[----:B------:R-:W-:Y:S02]  /*1760*/  IADD3.X R9, PT, PT, R0, UR9, R9, P1, !PT ;  /* 0x0000000900097c10 */ /* 0x000fe40008ffe409 */
[----:B------:R-:W-:Y:S01]  /*1770*/  IADD3.X R3, PT, PT, R3, UR8, R7, P0, !PT ;  /* 0x0000000803037c10 */ /* 0x000fe200087fe407 */
[----:B-1----:R-:W-:-:S04]  /*1780*/  IMAD.WIDE.U32 R8, R13, UR12, R8 ;  /* 0x0000000c0d087c25 */ /* 0x002fc8000f8e0008 */
[----:B------:R-:W1:Y:S01]  /*1790*/  LDCU.128 UR8, c[0x0][0x560] ;  /* 0x0000ac00ff0877ac */ /* 0x000e620008000c00 */
[----:B--2---:R-:W-:Y:S01]  /*17a0*/  IMAD.WIDE.U32 R2, R13, UR6, R2 ;  /* 0x000000060d027c25 */ /* 0x004fe2000f8e0002 */
[----:B------:R-:W-:-:S03]  /*17b0*/  MOV R6, R8 ;  /* 0x0000000800067202 */ /* 0x000fc60000000f00 */
[C---:B------:R-:W-:Y:S02]  /*17c0*/  IMAD R7, R13.reuse, UR13, R9 ;  /* 0x0000000d0d077c24 */ /* 0x040fe4000f8e0209 */
[----:B------:R-:W-:Y:S02]  /*17d0*/  IMAD R3, R13, UR7, R3 ;  /* 0x000000070d037c24 */ /* 0x000fe4000f8e0203 */
[----:B------:R-:W-:-:S04]  /*17e0*/  IMAD.WIDE.U32 R6, R16, UR16, R6 ;  /* 0x0000001010067c25 */ /* 0x000fc8000f8e0006 */
[----:B------:R-:W-:-:S04]  /*17f0*/  IMAD.WIDE.U32 R2, R16, UR14, R2 ;  /* 0x0000000e10027c25 */ /* 0x000fc8000f8e0002 */
[----:B------:R-:W-:Y:S01]  /*1800*/  IMAD R0, R16, UR17, R7 ;  /* 0x0000001110007c24 */ /* 0x000fe2000f8e0207 */
[----:B-1----:R-:W-:Y:S01]  /*1810*/  LEA R10, P1, R6, UR8, 0x1 ;  /* 0x00000008060a7c11 */ /* 0x002fe2000f8208ff */
[----:B------:R-:W-:Y:S01]  /*1820*/  IMAD R16, R16, UR15, R3 ;  /* 0x0000000f10107c24 */ /* 0x000fe2000f8e0203 */
[----:B------:R-:W-:Y:S02]  /*1830*/  LEA R8, P0, R2, UR10, 0x1 ;  /* 0x0000000a02087c11 */ /* 0x000fe4000f8008ff */
        /* <DEDUP_REMOVED lines=11> */
.L_x_347:
[----:B------:R-:W-:Y:S01]  /*18f0*/  VIADD R4, R231, -UR27 ;  /* 0x8000001be7047c36 */ /* 0x000fe20008000000 */
[----:B------:R-:W-:Y:S01]  /*1900*/  @P4 BAR.SYNC.DEFER_BLOCKING 0x0 ;  /* 0x0000000000004b1d */ /* 0x000fe20000010000 */
[----:B------:R-:W-:-:S03]  /*1910*/  LOP3.LUT R6, R15, 0x1f8, RZ, 0xc0, !PT ;  /* 0x000001f80f067812 */ /* 0x000fc600078ec0ff */
[----:B------:R-:W-:Y:S02]  /*1920*/  ISETP.GE.AND P4, PT, R16, R4, PT ;  /* 0x000000041000720c */ /* 0x000fe40003f86270 */
[----:B------:R-:W-:Y:S01]  /*1930*/  LOP3.LUT R6, R6, 0x38, R14, 0x78, !PT ;  /* 0x0000003806067812 */ /* 0x000fe200078e780e */
[----:B------:R-:W-:Y:S03]  /*1940*/  BSSY.RECONVERGENT B0, `(.L_x_353) ;  /* 0x0000021000007945 */ /* 0x000fe60003800200 */
[----:B------:R-:W-:-:S04]  /*1950*/  LOP3.LUT R6, R6, 0x1e00, R15, 0xf8, !PT ;  /* 0x00001e0006067812 */ /* 0x000fc800078ef80f */
[----:B------:R-:W-:-:S03]  /*1960*/  LEA R6, R6, UR5, 0x1 ;  /* 0x0000000506067c11 */ /* 0x000fc6000f8e08ff */
[----:B------:R-:W-:Y:S05]  /*1970*/  @P4 BRA `(.L_x_354) ;  /* 0x0000000000644947 */ /* 0x000fea0003800000 */
[----:B------:R-:W1:Y:S01]  /*1980*/  LDCU.64 UR10, c[0x0][0x3d8] ;  /* 0x00007b00ff0a77ac */ /* 0x000e620008000a00 */
[----:B------:R-:W-:Y:S01]  /*1990*/  MOV R4, UR6 ;  /* 0x0000000600047c02 */ /* 0x000fe20008000f00 */
[----:B------:R-:W-:-:S04]  /*19a0*/  UIMAD UR8, UR26, UR6, URZ ;  /* 0x000000061a0872a4 */ /* 0x000fc8000f8e02ff */
[----:B------:R-:W-:Y:S01]  /*19b0*/  IMAD.WIDE.U32 R18, R4, UR27, R20 ;  /* 0x0000001b04127c25 */ /* 0x000fe2000f8e0014 */
[----:B------:R-:W-:Y:S02]  /*19c0*/  UIMAD UR8, UR27, UR7, UR8 ;  /* 0x000000071b0872a4 */ /* 0x000fe4000f8e0208 */
[----:B------:R-:W-:-:S04]  /*19d0*/  IADD3 R12, P0, PT, R12, R18, RZ ;  /* 0x000000120c0c7210 */ /* 0x000fc80007f1e0ff */
[----:B------:R-:W-:Y:S01]  /*19e0*/  IADD3.X R13, PT, PT, R11, UR8, R19, P0, !PT ;  /* 0x000000080b0d7c10 */ /* 0x000fe200087fe413 */
[----:B-1----:R-:W-:-:S04]  /*19f0*/  IMAD R4, R0, UR10, RZ ;  /* 0x0000000a00047c24 */ /* 0x002fc8000f8e02ff */
[----:B------:R-:W1:Y:S01]  /*1a00*/  LDCU.64 UR8, c[0x0][0x390] ;  /* 0x00007200ff0877ac */ /* 0x000e620008000a00 */
[----:B------:R-:W-:-:S04]  /*1a10*/  IMAD.WIDE.U32 R12, R5, UR10, R12 ;  /* 0x0000000a050c7c25 */ /* 0x000fc8000f8e000c */
[----:B------:R-:W-:Y:S01]  /*1a20*/  IMAD R4, R5, UR11, R4 ;  /* 0x0000000b05047c24 */ /* 0x000fe2000f8e0204 */
[----:B------:R-:W-:-:S04]  /*1a30*/  MOV R10, R12 ;  /* 0x0000000c000a7202 */ /* 0x000fc80000000f00 */
        /* <DEDUP_REMOVED lines=13> */
.L_x_354:
[----:B------:R2:W-:Y:S04]  /*1b10*/  STS.128 [R6+0x14000], RZ ;  /* 0x014000ff06007388 */ /* 0x0005e80000000c00 */
[----:B------:R2:W-:Y:S04]  /*1b20*/  STS.128 [R6+0x15000], RZ ;  /* 0x015000ff06007388 */ /* 0x0005e80000000c00 */
[----:B------:R2:W-:Y:S04]  /*1b30*/  STS.128 [R6+0x16000], RZ ;  /* 0x016000ff06007388 */ /* 0x0005e80000000c00 */
[----:B------:R2:W-:Y:S02]  /*1b40*/  STS.128 [R6+0x17000], RZ ;  /* 0x017000ff06007388 */ /* 0x0005e40000000c00 */
.L_x_355:
[----:B------:R-:W-:Y:S05]  /*1b50*/  BSYNC.RECONVERGENT B0 ;  /* 0x0000000000007941 */ /* 0x000fea0003800200 */
.L_x_353:
[--C-:B------:R-:W-:Y:S01]  /*1b60*/  SHF.R.U32.HI R4, RZ, 0x1, R14.reuse ;  /* 0x00000001ff047819 */ /* 0x100fe2000001160e */
[----:B------:R-:W-:Y:S01]  /*1b70*/  IMAD R17, R17, -0x40, R233 ;  /* 0xffffffc011117824 */ /* 0x000fe200078e02e9 */
[----:B------:R-:W-:Y:S01]  /*1b80*/  SHF.R.U32.HI R230, RZ, 0x2, R14 ;  /* 0x00000002ffe67819 */ /* 0x000fe2000001160e */
[----:B------:R-:W-:Y:S01]  /*1b90*/  IMAD.MOV.U32 R229, RZ, RZ, 0x7f800000 ;  /* 0x7f800000ffe57424 */ /* 0x000fe200078e00ff */
[----:B------:R-:W-:Y:S01]  /*1ba0*/  LOP3.LUT R7, R4, 0x30, RZ, 0xc0, !PT ;  /* 0x0000003004077812 */ /* 0x000fe200078ec0ff */
[----:B------:R-:W-:Y:S01]  /*1bb0*/  IMAD.MOV.U32 R228, RZ, RZ, 0x7f800000 ;  /* 0x7f800000ffe47424 */ /* 0x000fe200078e00ff */
[----:B------:R-:W0:Y:S02]  /*1bc0*/  LDGDEPBAR ;  /* 0x00000000000079af */ /* 0x000e240000000000 */
[----:B------:R-:W-:-:S04]  /*1bd0*/  LOP3.LUT R230, R7, 0x7, R230, 0xf8, !PT ;  /* 0x0000000707e67812 */ /* 0x000fc800078ef8e6 */
[C---:B------:R-:W-:Y:S01]  /*1be0*/  ISETP.GE.AND P1, PT, R230.reuse, R17, PT ;  /* 0x00000011e600720c */ /* 0x040fe20003f26270 */
[----:B------:R-:W-:-:S05]  /*1bf0*/  VIADD R7, R230, 0x8 ;  /* 0x00000008e6077836 */ /* 0x000fca0000000000 */
[----:B------:R-:W-:Y:S01]  /*1c00*/  ISETP.GE.AND P0, PT, R7, R17, PT ;  /* 0x000000110700720c */ /* 0x000fe20003f06270 */
[----:B------:R-:W-:-:S04]  /*1c10*/  IMAD.MOV.U32 R7, RZ, RZ, 0x4 ;  /* 0x00000004ff077424 */ /* 0x000fc800078e00ff */
[----:B------:R-:W-:-:S04]  /*1c20*/  IMAD.WIDE.U32 R10, R230, R7, UR32 ;  /* 0x00000020e60a7e25 */ /* 0x000fc8000f8e0007 */
[C---:B------:R-:W-:Y:S01]  /*1c30*/  VIADD R7, R16.reuse, 0x20 ;  /* 0x0000002010077836 */ /* 0x040fe20000000000 */
[-C--:B------:R-:W-:Y:S01]  /*1c40*/  ISETP.GE.AND P3, PT, R16, R17.reuse, PT ;  /* 0x000000111000720c */ /* 0x080fe20003f66270 */
[----:B------:R-:W5:Y:S03]  /*1c50*/  @!P1 LDG.E R229, desc[UR20][R10.64] ;  /* 0x000000140ae59981 */ /* 0x000f66000c1e1900 */
[----:B------:R-:W-:Y:S01]  /*1c60*/  ISETP.GE.AND P2, PT, R7, R17, PT ;  /* 0x000000110700720c */ /* 0x000fe20003f46270 */
[----:B------:R3:W5:Y:S01]  /*1c70*/  @!P0 LDG.E R228, desc[UR20][R10.64+0x20] ;  /* 0x000020140ae48981 */ /* 0x000762000c1e1900 */
[----:B------:R-:W-:Y:S01]  /*1c80*/  IMAD.U32 R7, RZ, RZ, UR29 ;  /* 0x0000001dff077e24 */ /* 0x000fe2000f8e00ff */
[----:B------:R-:W-:Y:S06]  /*1c90*/  BSSY.RECONVERGENT B0, `(.L_x_356) ;  /* 0x000004d000007945 */ /* 0x000fec0003800200 */
[----:B------:R-:W-:Y:S01]  /*1ca0*/  @!PT LDS RZ, [RZ] ;  /* 0x00000000fffff984 */ /* 0x000fe20000000800 */
[----:B------:R-:W-:Y:S01]  /*1cb0*/  @!PT LDS RZ, [RZ] ;  /* 0x00000000fffff984 */ /* 0x000fe20000000800 */
[----:B------:R-:W-:Y:S01]  /*1cc0*/  @!PT LDS RZ, [RZ] ;  /* 0x00000000fffff984 */ /* 0x000fe20000000800 */
[----:B------:R4:W-:Y:S04]  /*1cd0*/  @!P3 LDGSTS.E.BYPASS.LTC128B.128 [R6+0x8000], desc[UR20][R238.64] ;  /* 0x08000000ee06bfae */ /* 0x0009e8000b981a14 */
[----:B------:R4:W-:Y:S01]  /*1ce0*/  @!P3 LDGSTS.E.BYPASS.LTC128B.128 [R6+0xa000], desc[UR20][R238.64+0x80] ;  /* 0x0a000080ee06bfae */ /* 0x0009e2000b981a14 */
[----:B-1----:R-:W-:-:S03]  /*1cf0*/  @!P2 LEA R12, P0, R2, R240, 0x1 ;  /* 0x000000f0020ca211 */ /* 0x002fc600078008ff */
[----:B------:R4:W-:Y:S01]  /*1d00*/  @!P3 LDGSTS.E.BYPASS.LTC128B.128 [R6+0xc000], desc[UR20][R238.64+0x100] ;  /* 0x0c000100ee06bfae */ /* 0x0009e2000b981a14 */
[----:B------:R-:W-:-:S03]  /*1d10*/  @!P2 LEA.HI.X R13, R2, R241, R3, 0x1, P0 ;  /* 0x000000f1020da211 */ /* 0x000fc600000f0c03 */
[----:B------:R4:W-:Y:S04]  /*1d20*/  @!P3 LDGSTS.E.BYPASS.LTC128B.128 [R6+0xe000], desc[UR20][R238.64+0x180] ;  /* 0x0e000180ee06bfae */ /* 0x0009e8000b981a14 */
[----:B------:R4:W-:Y:S01]  /*1d30*/  @P3 STS.128 [R6+0x8000], RZ ;  /* 0x008000ff06003388 */ /* 0x0009e20000000c00 */
[----:B---3--:R-:W-:Y:S02]  /*1d40*/  IMAD.U32 R11, RZ, RZ, UR30 ;  /* 0x0000001eff0b7e24 */ /* 0x008fe4000f8e00ff */
[----:B------:R-:W-:Y:S01]  /*1d50*/  IMAD.U32 R10, RZ, RZ, UR30 ;  /* 0x0000001eff0a7e24 */ /* 0x000fe2000f8e00ff */
[----:B------:R4:W-:Y:S02]  /*1d60*/  @P3 STS.128 [R6+0xa000], RZ ;  /* 0x00a000ff06003388 */ /* 0x0009e40000000c00 */
[----:B------:R-:W-:-:S02]  /*1d70*/  @!P2 LEA R18, P1, R11, R238, 0x1 ;  /* 0x000000ee0b12a211 */ /* 0x000fc400078208ff */
[----:B------:R4:W-:Y:S02]  /*1d80*/  @P3 STS.128 [R6+0xc000], RZ ;  /* 0x00c000ff06003388 */ /* 0x0009e40000000c00 */
[----:B------:R-:W-:Y:S02]  /*1d90*/  @!P2 LEA.HI.X R19, R10, R239, R7, 0x1, P1 ;  /* 0x000000ef0a13a211 */ /* 0x000fe400008f0c07 */
        /* <DEDUP_REMOVED lines=56> */
.L_x_357:
[----:B------:R3:W-:Y:S04]  /*2120*/  STS.128 [R6+0x10000], RZ ;  /* 0x010000ff06007388 */ /* 0x0007e80000000c00 */
[----:B------:R3:W-:Y:S04]  /*2130*/  STS.128 [R6+0x11000], RZ ;  /* 0x011000ff06007388 */ /* 0x0007e80000000c00 */
[----:B------:R3:W-:Y:S04]  /*2140*/  STS.128 [R6+0x12000], RZ ;  /* 0x012000ff06007388 */ /* 0x0007e80000000c00 */
[----:B------:R3:W-:Y:S02]  /*2150*/  STS.128 [R6+0x13000], RZ ;  /* 0x013000ff06007388 */ /* 0x0007e40000000c00 */
.L_x_358:
[----:B------:R-:W-:Y:S05]  /*2160*/  BSYNC.RECONVERGENT B0 ;  /* 0x0000000000007941 */ /* 0x000fea0003800200 */
.L_x_356:
[----:B------:R-:W0:Y:S01]  /*2170*/  LDGDEPBAR ;  /* 0x00000000000079af */ /* 0x000e220000000000 */
[C---:B------:R-:W-:Y:S01]  /*2180*/  IMAD.SHL.U32 R3, R14.reuse, 0x40, RZ ;  /* 0x000000400e037824 */ /* 0x040fe200078e00ff */
[C---:B------:R-:W-:Y:S01]  /*2190*/  R2P PR, R14.reuse, 0x6 ;  /* 0x000000060e007804 */ /* 0x040fe20000000000 */
[----:B------:R-:W-:Y:S01]  /*21a0*/  IMAD.SHL.U32 R2, R14, 0x20, RZ ;  /* 0x000000200e027824 */ /* 0x000fe200078e00ff */
[----:B------:R-:W2:Y:S01]  /*21b0*/  LDCU UR12, c[0x0][0x590] ;  /* 0x0000b200ff0c77ac */ /* 0x000ea20008000800 */
        /* <DEDUP_REMOVED lines=20> */
[----:B------:R-:W-:Y:S01]  /*2300*/  BAR.SYNC.DEFER_BLOCKING 0x0 ;  /* 0x0000000000007b1d */ /* 0x000fe20000010000 */
[C---:B------:R-:W-:Y:S01]  /*2310*/  VIADD R0, R220.reuse, 0x14000 ;  /* 0x00014000dc007836 */ /* 0x040fe20000000000 */
[----:B------:R-:W-:Y:S01]  /*2320*/  SEL R217, R217, 0xffffffe0, !P1 ;  /* 0xffffffe0d9d97807 */ /* 0x000fe20004800000 */
[----:B------:R-:W-:Y:S01]  /*2330*/  VIADD R188, R220, 0x14040 ;  /* 0x00014040dcbc7836 */ /* 0x000fe20000000000 */
[----:B------:R-:W-:Y:S01]  /*2340*/  LOP3.LUT R3, R3, 0xc00, R2, 0xf8, !PT ;  /* 0x00000c0003037812 */ /* 0x000fe200078ef802 */
[----:B------:R-:W-:Y:S01]  /*2350*/  @P2 VIADD R188, R0, 0xffffffc0 ;  /* 0xffffffc000bc2836 */ /* 0x000fe20000000000 */
[----:B------:R-:W-:Y:S02]  /*2360*/  SEL R218, R218, 0xffffffc0, !P2 ;  /* 0xffffffc0dada7807 */ /* 0x000fe40005000000 */
[----:B------:R-:W-:Y:S02]  /*2370*/  CS2R R116, SRZ ;  /* 0x0000000000747805 */ /* 0x000fe4000001ff00 */
[----:B------:R-:W-:Y:S01]  /*2380*/  LOP3.LUT R219, R3, R219, RZ, 0xfc, !PT ;  /* 0x000000db03db7212 */ /* 0x000fe200078efcff */
[----:B------:R-:W-:Y:S01]  /*2390*/  IMAD.IADD R192, R217, 0x1, R188 ;  /* 0x00000001d9c07824 */ /* 0x000fe200078e02bc */
[----:B------:R-:W-:Y:S01]  /*23a0*/  CS2R R110, SRZ ;  /* 0x00000000006e7805 */ /* 0x000fe2000001ff00 */
[C---:B------:R-:W-:Y:S01]  /*23b0*/  IMAD.IADD R3, R220.reuse, 0x1, R217 ;  /* 0x00000001dc037824 */ /* 0x040fe200078e02d9 */
[----:B------:R-:W-:Y:S01]  /*23c0*/  LEA R219, R219, UR5, 0x1 ;  /* 0x00000005dbdb7c11 */ /* 0x000fe2000f8e08ff */
[----:B------:R-:W-:Y:S01]  /*23d0*/  IMAD.IADD R2, R220, 0x1, R218 ;  /* 0x00000001dc027824 */ /* 0x000fe200078e02da */
[----:B------:R-:W-:-:S02]  /*23e0*/  CS2R R108, SRZ ;  /* 0x00000000006c7805 */ /* 0x000fc4000001ff00 */
[----:B------:R-:W-:Y:S02]  /*23f0*/  CS2R R114, SRZ ;  /* 0x0000000000727805 */ /* 0x000fe4000001ff00 */
[----:B------:R-:W-:Y:S01]  /*2400*/  CS2R R112, SRZ ;  /* 0x0000000000707805 */ /* 0x000fe2000001ff00 */
[--C-:B------:R-:W-:Y:S01]  /*2410*/  IMAD.IADD R218, R218, 0x1, R219.reuse ;  /* 0x00000001dada7824 */ /* 0x100fe200078e02db */
[----:B------:R-:W-:Y:S01]  /*2420*/  CS2R R106, SRZ ;  /* 0x00000000006a7805 */ /* 0x000fe2000001ff00 */
[C---:B------:R-:W-:Y:S01]  /*2430*/  IMAD.IADD R216, R217.reuse, 0x1, R219 ;  /* 0x00000001d9d87824 */ /* 0x040fe200078e02db */
[----:B------:R-:W-:Y:S01]  /*2440*/  CS2R R104, SRZ ;  /* 0x0000000000687805 */ /* 0x000fe2000001ff00 */
[----:B------:R-:W-:Y:S01]  /*2450*/  IMAD.IADD R0, R217, 0x1, R2 ;  /* 0x00000001d9007824 */ /* 0x000fe200078e0202 */
[----:B------:R-:W-:Y:S02]  /*2460*/  CS2R R102, SRZ ;  /* 0x0000000000667805 */ /* 0x000fe4000001ff00 */
[----:B------:R-:W-:Y:S01]  /*2470*/  CS2R R100, SRZ ;  /* 0x0000000000647805 */ /* 0x000fe2000001ff00 */
[----:B------:R1:W1:Y:S01]  /*2480*/  LDSM.16.M88.4 R140, [R188] ;  /* 0x00000000bc8c783b */ /* 0x0002620000000200 */
[----:B------:R-:W-:-:S02]  /*2490*/  CS2R R38, SRZ ;  /* 0x0000000000267805 */ /* 0x000fc4000001ff00 */
[----:B------:R-:W-:Y:S02]  /*24a0*/  CS2R R36, SRZ ;  /* 0x0000000000247805 */ /* 0x000fe4000001ff00 */
[----:B------:R-:W-:Y:S01]  /*24b0*/  CS2R R42, SRZ ;  /* 0x00000000002a7805 */ /* 0x000fe2000001ff00 */
[----:B------:R1:W1:Y:S01]  /*24c0*/  LDSM.16.M88.4 R156, [R188+0x1000] ;  /* 0x00100000bc9c783b */ /* 0x0002620000000200 */
[----:B------:R-:W-:Y:S02]  /*24d0*/  CS2R R40, SRZ ;  /* 0x0000000000287805 */ /* 0x000fe4000001ff00 */
[----:B------:R-:W-:Y:S02]  /*24e0*/  CS2R R34, SRZ ;  /* 0x0000000000227805 */ /* 0x000fe4000001ff00 */
[----:B------:R-:W-:Y:S01]  /*24f0*/  CS2R R32, SRZ ;  /* 0x0000000000207805 */ /* 0x000fe2000001ff00 */
[----:B------:R1:W1:Y:S01]  /*2500*/  LDSM.16.M88.4 R172, [R188+0x2000] ;  /* 0x00200000bcac783b */ /* 0x0002620000000200 */
[----:B------:R-:W-:-:S02]  /*2510*/  CS2R R30, SRZ ;  /* 0x00000000001e7805 */ /* 0x000fc4000001ff00 */
[----:B------:R-:W-:Y:S02]  /*2520*/  CS2R R28, SRZ ;  /* 0x00000000001c7805 */ /* 0x000fe4000001ff00 */
[----:B------:R-:W-:Y:S01]  /*2530*/  CS2R R22, SRZ ;  /* 0x0000000000167805 */ /* 0x000fe2000001ff00 */
[----:B------:R1:W1:Y:S01]  /*2540*/  LDSM.16.M88.4 R144, [R192] ;  /* 0x00000000c090783b */ /* 0x0002620000000200 */
[----:B------:R-:W-:Y:S02]  /*2550*/  CS2R R20, SRZ ;  /* 0x0000000000147805 */ /* 0x000fe4000001ff00 */
[----:B------:R-:W-:Y:S02]  /*2560*/  CS2R R26, SRZ ;  /* 0x00000000001a7805 */ /* 0x000fe4000001ff00 */
[----:B------:R-:W-:Y:S01]  /*2570*/  CS2R R24, SRZ ;  /* 0x0000000000187805 */ /* 0x000fe2000001ff00 */
[----:B------:R1:W1:Y:S01]  /*2580*/  LDSM.16.M88.4 R160, [R192+0x1000] ;  /* 0x00100000c0a0783b */ /* 0x0002620000000200 */
[----:B----4-:R-:W-:-:S02]  /*2590*/  CS2R R18, SRZ ;  /* 0x0000000000127805 */ /* 0x010fc4000001ff00 */
[----:B------:R-:W-:Y:S02]  /*25a0*/  CS2R R16, SRZ ;  /* 0x0000000000107805 */ /* 0x000fe4000001ff00 */
[----:B------:R-:W-:Y:S01]  /*25b0*/  CS2R R14, SRZ ;  /* 0x00000000000e7805 */ /* 0x000fe2000001ff00 */
[----:B------:R4:W1:Y:S01]  /*25c0*/  LDSM.16.M88.4 R176, [R192+0x2000] ;  /* 0x00200000c0b0783b */ /* 0x0008620000000200 */
[----:B------:R-:W-:Y:S01]  /*25d0*/  CS2R R12, SRZ ;  /* 0x00000000000c7805 */ /* 0x000fe2000001ff00 */
[----:B------:R-:W-:Y:S01]  /*25e0*/  IMAD.IADD R217, R217, 0x1, R218 ;  /* 0x00000001d9d97824 */ /* 0x000fe200078e02da */
[----:B------:R-:W1:Y:S01]  /*25f0*/  LDCU UR9, c[0x0][0x504] ;  /* 0x0000a080ff0977ac */ /* 0x000e620008000800 */
[----:B------:R4:W1:Y:S01]  /*2600*/  LDSM.16.M88.4 R132, [R220+0x14000] ;  /* 0x01400000dc84783b */ /* 0x0008620000000200 */
[----:B------:R-:W1:Y:S03]  /*2610*/  LDCU UR8, c[0x0][0x508] ;  /* 0x0000a100ff0877ac */ /* 0x000e660008000800 */
[----:B------:R4:W1:Y:S01]  /*2620*/  LDSM.16.M88.4 R148, [R220+0x15000] ;  /* 0x01500000dc94783b */ /* 0x0008620000000200 */
[----:B------:R-:W1:Y:S03]  /*2630*/  LDCU UR7, c[0x0][0x3e0] ;  /* 0x00007c00ff0777ac */ /* 0x000e660008000800 */
[----:B------:R4:W1:Y:S01]  /*2640*/  LDSM.16.M88.4 R164, [R220+0x16000] ;  /* 0x01600000dca4783b */ /* 0x0008620000000200 */
[----:B------:R-:W1:Y:S03]  /*2650*/  LDCU UR11, c[0x0][0x45c] ;  /* 0x00008b80ff0b77ac */ /* 0x000e660008000800 */
[----:B------:R4:W1:Y:S01]  /*2660*/  LDSM.16.M88.4 R180, [R220+0x17000] ;  /* 0x01700000dcb4783b */ /* 0x0008620000000200 */
[----:B--2---:R-:W-:-:S03]  /*2670*/  USHF.L.U32 UR12, UR12, 0x6, URZ ;  /* 0x000000060c0c7899 */ /* 0x004fc600080006ff */
[----:B------:R4:W2:Y:S04]  /*2680*/  LDSM.16.M88.4 R136, [R3+0x14000] ;  /* 0x014000000388783b */ /* 0x0008a80000000200 */
[----:B------:R4:W1:Y:S04]  /*2690*/  LDSM.16.M88.4 R152, [R3+0x15000] ;  /* 0x015000000398783b */ /* 0x0008680000000200 */
[----:B------:R4:W1:Y:S04]  /*26a0*/  LDSM.16.M88.4 R168, [R3+0x16000] ;  /* 0x0160000003a8783b */ /* 0x0008680000000200 */
[----:B------:R4:W1:Y:S04]  /*26b0*/  LDSM.16.M88.4 R184, [R3+0x17000] ;  /* 0x0170000003b8783b */ /* 0x0008680000000200 */
[----:B------:R-:W1:Y:S04]  /*26c0*/  LDSM.16.M88.4 R188, [R188+0x3000] ;  /* 0x00300000bcbc783b */ /* 0x000e680000000200 */
[----:B------:R-:W1:Y:S02]  /*26d0*/  LDSM.16.M88.4 R192, [R192+0x3000] ;  /* 0x00300000c0c0783b */ /* 0x000e640000000200 */
.L_x_363:
        /* <DEDUP_REMOVED lines=9> */
[----:B-----5:R-:W1:Y:S04]  /*2770*/  LDSM.16.M88.4 R52, [R3+0x10000] ;  /* 0x010000000334783b */ /* 0x020e680000000200 */
[----:B------:R-:W-:Y:S04]  /*2780*/  LDSM.16.M88.4 R56, [R218] ;  /* 0x00000000da38783b */ /* 0x000fe80000000200 */
[----:B------:R-:W4:Y:S04]  /*2790*/  LDSM.16.M88.4 R60, [R2+0x10000] ;  /* 0x01000000023c783b */ /* 0x000f280000000200 */
[----:B------:R-:W-:Y:S01]  /*27a0*/  LDSM.16.M88.4 R64, [R0+0x10000] ;  /* 0x010000000040783b */ /* 0x000fe20000000200 */
[C---:B---3--:R-:W-:Y:S08]  /*27b0*/  HMMA.16816.F32 R4, R8.reuse, R44, RZ ;  /* 0x0000002c0804723c */ /* 0x048ff000000018ff */
[----:B------:R-:W-:Y:S01]  /*27c0*/  HMMA.16816.F32 R8, R8, R46, RZ ;  /* 0x0000002e0808723c */ /* 0x000fe200000018ff */
[----:B------:R-:W3:Y:S11]  /*27d0*/  LDSM.16.M88.4 R44, [R217] ;  /* 0x00000000d92c783b */ /* 0x000ef60000000200 */
[C---:B-1----:R-:W-:Y:S05]  /*27e0*/  HMMA.16816.F32 R4, R48.reuse, R52, R4 ;  /* 0x000000343004723c */ /* 0x042fea0000001804 */
[C---:B------:R-:W-:Y:S03]  /*27f0*/  LEA R52, P0, R230.reuse, R68, 0x2 ;  /* 0x00000044e6347211 */ /* 0x040fe600078010ff */
[----:B------:R-:W-:Y:S01]  /*2800*/  HMMA.16816.F32 R8, R48, R54, R8 ;  /* 0x000000363008723c */ /* 0x000fe20000001808 */
[----:B------:R-:W-:Y:S02]  /*2810*/  LDSM.16.M88.4 R48, [R219+0x2000] ;  /* 0x00200000db30783b */ /* 0x000fe40000000200 */
[----:B------:R-:W-:Y:S02]  /*2820*/  LEA.HI.X R53, R230, R69, RZ, 0x2, P0 ;  /* 0x00000045e6357211 */ /* 0x000fe400000f14ff */
[----:B------:R-:W-:Y:S03]  /*2830*/  ISETP.LE.AND P0, PT, R235, UR10, PT ;  /* 0x0000000aeb007c0c */ /* 0x000fe6000bf03270 */
[----:B-----5:R-:W5:Y:S04]  /*2840*/  LDG.E R69, desc[UR20][R52.64] ;  /* 0x0000001434457981 */ /* 0x020f68000c1e1900 */
[C---:B----4-:R-:W-:Y:S01]  /*2850*/  HMMA.16816.F32 R4, R56.reuse, R60, R4 ;  /* 0x0000003c3804723c */ /* 0x050fe20000001804 */
[----:B------:R1:W5:Y:S07]  /*2860*/  LDG.E R68, desc[UR20][R52.64+0x20] ;  /* 0x0000201434447981 */ /* 0x00036e000c1e1900 */
[----:B------:R-:W-:Y:S01]  /*2870*/  HMMA.16816.F32 R8, R56, R62, R8 ;  /* 0x0000003e3808723c */ /* 0x000fe20000001808 */
[----:B------:R-:W-:Y:S04]  /*2880*/  LDSM.16.M88.4 R56, [R216+0x2000] ;  /* 0x00200000d838783b */ /* 0x000fe80000000200 */
[----:B------:R-:W-:Y:S07]  /*2890*/  LDSM.16.M88.4 R60, [R3+0x11000] ;  /* 0x01100000033c783b */ /* 0x000fee0000000200 */
[C---:B---3--:R-:W-:Y:S01]  /*28a0*/  HMMA.16816.F32 R4, R44.reuse, R64, R4 ;  /* 0x000000402c04723c */ /* 0x048fe20000001804 */
[----:B-1----:R-:W1:Y:S07]  /*28b0*/  LDSM.16.M88.4 R52, [R220+0x11000] ;  /* 0x01100000dc34783b */ /* 0x002e6e0000000200 */
[----:B------:R-:W-:Y:S01]  /*28c0*/  HMMA.16816.F32 R8, R44, R66, R8 ;  /* 0x000000422c08723c */ /* 0x000fe20000001808 */
[----:B------:R-:W-:Y:S04]  /*28d0*/  LDSM.16.M88.4 R44, [R218+0x2000] ;  /* 0x00200000da2c783b */ /* 0x000fe80000000200 */
[----:B------:R-:W3:Y:S07]  /*28e0*/  LDSM.16.M88.4 R64, [R2+0x11000] ;  /* 0x011000000240783b */ /* 0x000eee0000000200 */
[C---:B-1----:R-:W-:Y:S08]  /*28f0*/  HMMA.16816.F32 R4, R48.reuse, R52, R4 ;  /* 0x000000343004723c */ /* 0x042ff00000001804 */
[----:B------:R-:W-:Y:S01]  /*2900*/  HMMA.16816.F32 R8, R48, R54, R8 ;  /* 0x000000363008723c */ /* 0x000fe20000001808 */
[----:B------:R-:W-:Y:S04]  /*2910*/  LDSM.16.M88.4 R48, [R217+0x2000] ;  /* 0x00200000d930783b */ /* 0x000fe80000000200 */
[----:B------:R-:W1:Y:S07]  /*2920*/  LDSM.16.M88.4 R52, [R0+0x11000] ;  /* 0x011000000034783b */ /* 0x000e6e0000000200 */
        /* <DEDUP_REMOVED lines=42> */
[----:B------:R-:W-:Y:S01]  /*2bd0*/  IADD3 R44, PT, PT, R227, UR9, -R231 ;  /* 0x00000009e32c7c10 */ /* 0x000fe2000fffe8e7 */
[----:B------:R-:W-:Y:S02]  /*2be0*/  USHF.L.U32 UR6, UR25, 0x5, URZ ;  /* 0x0000000519067899 */ /* 0x000fe400080006ff */
[----:B------:R-:W-:Y:S02]  /*2bf0*/  UIADD3 UR13, UPT, UPT, UR10, 0x40, URZ ;  /* 0x000000400a0d7890 */ /* 0x000fe4000fffe0ff */
[----:B------:R-:W-:Y:S01]  /*2c00*/  UIADD3 UR6, UPT, UPT, UR6, 0x20, URZ ;  /* 0x0000002006067890 */ /* 0x000fe2000fffe0ff */
[----:B------:R-:W-:Y:S05]  /*2c10*/  VIADD R44, R44, 0xffffffe0 ;  /* 0xffffffe02c2c7836 */ /* 0x000fea0000000000 */
[----:B------:R-:W-:Y:S02]  /*2c20*/  ISETP.LE.AND P1, PT, R44, UR13, PT ;  /* 0x0000000d2c007c0c */ /* 0x000fe4000bf23270 */
[----:B------:R-:W-:Y:S11]  /*2c30*/  ISETP.GT.AND P0, PT, R231, UR6, PT ;  /* 0x00000006e7007c0c */ /* 0x000ff6000bf04270 */
[----:B------:R-:W-:Y:S02]  /*2c40*/  @!UPT UIADD3 URZ, UPT, UPT, URZ, URZ, URZ ;  /* 0x000000fffffff290 */ /* 0x000fe4000fffe0ff */
[----:B------:R-:W-:Y:S05]  /*2c50*/  @!P1 BRA P0, `(.L_x_360) ;  /* 0x0000000000cc9947 */ /* 0x000fea0000000000 */
.L_x_359:
[C-C-:B------:R-:W-:Y:S01]  /*2c60*/  IADD3 R49, PT, PT, R231.reuse, -UR9, -R233.reuse ;  /* 0x80000009e7317c10 */ /* 0x140fe2000fffe8e9 */
[----:B------:R-:W1:Y:S01]  /*2c70*/  S2R R45, SR_TID.X ;  /* 0x00000000002d7919 */ /* 0x000e620000002100 */
        /* <DEDUP_REMOVED lines=9> */
[----:B-1----:R-:W-:Y:S01]  /*2d10*/  IMAD.SHL.U32 R47, R45, 0x2, RZ ;  /* 0x000000022d2f7824 */ /* 0x002fe200078e00ff */
        /* <DEDUP_REMOVED lines=39> */
.L_x_360:
[----:B------:R-:W1:Y:S01]  /*2f90*/  S2R R221, SR_TID.X ;  /* 0x0000000000dd7919 */ /* 0x000e620000002100 */
[C---:B------:R-:W-:Y:S01]  /*2fa0*/  FMUL.FTZ R44, R229.reuse, 1.4426950216293334961 ;  /* 0x3fb8aa3be52c7820 */ /* 0x040fe20000410000 */
[----:B------:R-:W-:Y:S01]  /*2fb0*/  FSETP.NEU.FTZ.AND P0, PT, R229, -INF , PT ;  /* 0xff800000e500780b */ /* 0x000fe20003f1d000 */
[----:B------:R-:W-:Y:S01]  /*2fc0*/  FMUL.FTZ R45, R228, 1.4426950216293334961 ;  /* 0x3fb8aa3be42d7820 */ /* 0x000fe20000410000 */
        /* <DEDUP_REMOVED lines=17> */
[----:B------:R-:W2:Y:S10]  /*30e0*/  MUFU.EX2 R60, R60 ;  /* 0x0000003c003c7308 */ /* 0x000eb40000000800 */
[----:B------:R-:W-:Y:S10]  /*30f0*/  MUFU.EX2 R63, R63 ;  /* 0x0000003f003f7308 */ /* 0x000ff40000000800 */
[----:B------:R-:W2:Y:S10]  /*3100*/  MUFU.EX2 R64, R44 ;  /* 0x0000002c00407308 */ /* 0x000eb40000000800 */
[----:B------:R-:W2:Y:S01]  /*3110*/  MUFU.EX2 R70, R70 ;  /* 0x0000004600467308 */ /* 0x000ea20000000800 */
[C---:B-1----:R-:W-:Y:S01]  /*3120*/  IMAD.SHL.U32 R222, R221.reuse, 0x8, RZ ;  /* 0x00000008ddde7824 */ /* 0x042fe200078e00ff */
        /* <DEDUP_REMOVED lines=19> */
[----:B--2---:R-:W-:Y:S01]  /*3260*/  F2FP.F16.F32.PACK_AB R6, R60, R59 ;  /* 0x0000003b3c06723e */ /* 0x004fe200000000ff */
[----:B------:R-:W-:Y:S01]  /*3270*/  IMAD.IADD R66, R66, 0x1, R61 ;  /* 0x0000000142427824 */ /* 0x000fe200078e023d */
[----:B------:R-:W-:Y:S01]  /*3280*/  F2FP.F16.F32.PACK_AB R5, R64, R63 ;  /* 0x0000003f4005723e */ /* 0x000fe200000000ff */
[----:B------:R-:W-:Y:S01]  /*3290*/  STS [R65+0x15000], R7 ;  /* 0x0150000741007388 */ /* 0x000fe20000000800 */
[----:B------:R-:W-:Y:S01]  /*32a0*/  F2FP.F16.F32.PACK_AB R4, R67, R70 ;  /* 0x000000464304723e */ /* 0x000fe200000000ff */
[----:B------:R-:W-:Y:S01]  /*32b0*/  IMAD.IADD R61, R61, 0x1, R62 ;  /* 0x000000013d3d7824 */ /* 0x000fe200078e023e */
[----:B------:R-:W-:Y:S01]  /*32c0*/  SHF.R.U32.HI R223, RZ, 0x2, R221 ;  /* 0x00000002ffdf7819 */ /* 0x000fe200000116dd */
[----:B------:R-:W-:Y:S01]  /*32d0*/  STS [R66], R6 ;  /* 0x0000000642007388 */ /* 0x000fe20000000800 */
[----:B------:R-:W-:Y:S03]  /*32e0*/  LOP3.LUT R80, R80, 0x20, RZ, 0xc0, !PT ;  /* 0x0000002050507812 */ /* 0x000fe600078ec0ff */
        /* <DEDUP_REMOVED lines=156> */
[----:B------:R-:W-:Y:S01]  /*3cb0*/  IADD3 R4, P0, PT, RZ, -UR22, RZ ;  /* 0x80000016ff047c10 */ /* 0x000fe2000ff1e0ff */
[----:B------:R-:W-:Y:S01]  /*3cc0*/  IMAD.U32 R7, RZ, RZ, UR30 ;  /* 0x0000001eff077e24 */ /* 0x000fe2000f8e00ff */
[----:B------:R-:W-:Y:S03]  /*3cd0*/  LOP3.LUT R5, R222, 0x1f8, RZ, 0xc0, !PT ;  /* 0x000001f8de057812 */ /* 0x000fe600078ec0ff */
[----:B------:R-:W-:Y:S01]  /*3ce0*/  IMAD.X R6, RZ, RZ, ~UR12, P0 ;  /* 0x8000000cff067e24 */ /* 0x000fe200080e06ff */
[----:B------:R-:W-:Y:S04]  /*3cf0*/  LOP3.LUT R5, R5, 0x38, R221, 0x78, !PT ;  /* 0x0000003805057812 */ /* 0x000fe800078e78dd */
[----:B------:R-:W-:Y:S04]  /*3d00*/  SHF.R.S64 R4, R4, 0x1f, R6 ;  /* 0x0000001f04047819 */ /* 0x000fe80000001006 */
[----:B------:R-:W-:Y:S01]  /*3d10*/  IADD3 R238, P0, PT, R238, R4, RZ ;  /* 0x00000004eeee7210 */ /* 0x000fe20007f1e0ff */
[----:B------:R-:W-:Y:S03]  /*3d20*/  IMAD.U32 R4, RZ, RZ, UR30 ;  /* 0x0000001eff047e24 */ /* 0x000fe6000f8e00ff */
[----:B------:R-:W-:Y:S01]  /*3d30*/  LEA.HI.X.SX32 R239, R6, R239, 0x1, P0 ;  /* 0x000000ef06ef7211 */ /* 0x000fe200000f0eff */
[----:B------:R-:W-:Y:S01]  /*3d40*/  IMAD.U32 R6, RZ, RZ, UR29 ;  /* 0x0000001dff067e24 */ /* 0x000fe2000f8e00ff */
[----:B------:R-:W-:Y:S02]  /*3d50*/  LEA R10, P0, R4, R238, 0x1 ;  /* 0x000000ee040a7211 */ /* 0x000fe400078008ff */
[----:B------:R-:W-:Y:S02]  /*3d60*/  LOP3.LUT R4, R5, 0x1e00, R222, 0xf8, !PT ;  /* 0x00001e0005047812 */ /* 0x000fe400078ef8de */
[----:B------:R-:W-:Y:S02]  /*3d70*/  LEA.HI.X R11, R7, R239, R6, 0x1, P0 ;  /* 0x000000ef070b7211 */ /* 0x000fe400000f0c06 */
[----:B------:R-:W-:Y:S05]  /*3d80*/  LEA R4, R4, UR4, 0x1 ;  /* 0x0000000404047c11 */ /* 0x000fea000f8e08ff */
[----:B------:R-:W-:Y:S01]  /*3d90*/  @!PT LDS RZ, [RZ] ;  /* 0x00000000fffff984 */ /* 0x000fe20000000800 */
[----:B------:R-:W-:Y:S01]  /*3da0*/  @!PT LDS RZ, [RZ] ;  /* 0x00000000fffff984 */ /* 0x000fe20000000800 */
[----:B------:R-:W-:Y:S01]  /*3db0*/  @!PT LDS RZ, [RZ] ;  /* 0x00000000fffff984 */ /* 0x000fe20000000800 */
[----:B------:R1:W-:Y:S04]  /*3dc0*/  LDGSTS.E.BYPASS.LTC128B.128 [R4+0x8000], desc[UR20][R238.64] ;  /* 0x08000000ee047fae */ /* 0x0003e8000b981a14 */
        /* <DEDUP_REMOVED lines=8> */
.L_x_361:
        /* <DEDUP_REMOVED lines=83> */
[----:B------:R-:W-:Y:S03]  /*4380*/  LEA R202, P0, R244, R208, 0x5 ;  /* 0x000000d0f4ca7211 */ /* 0x000fe600078028ff */
        /* <DEDUP_REMOVED lines=197> */
[----:B------:R-:W-:Y:S04]  /*4fe0*/  LOP3.LUT R4, R4, 0x38, R221, 0x78, !PT ;  /* 0x0000003804047812 */ /* 0x000fe800078e78dd */
[----:B------:R-:W-:Y:S01]  /*4ff0*/  LOP3.LUT R4, R4, 0x1e00, R222, 0xf8, !PT ;  /* 0x00001e0004047812 */ /* 0x000fe200078ef8de */
[----:B------:R-:W-:Y:S04]  /*5000*/  HMMA.16816.F32 R128, R8, R6, R128 ;  /* 0x000000060880723c */ /* 0x000fe80000001880 */
[----:B------:R-:W-:Y:S04]  /*5010*/  LEA R6, R4, UR4, 0x1 ;  /* 0x0000000404067c11 */ /* 0x000fe8000f8e08ff */
[-C--:B----4-:R-:W-:Y:S08]  /*5020*/  HMMA.16816.F32 R100, R48, R56.reuse, R100 ;  /* 0x000000383064723c */ /* 0x090ff00000001864 */
[C---:B-1----:R-:W-:Y:S08]  /*5030*/  HMMA.16816.F32 R104, R60.reuse, R56, R104 ;  /* 0x000000383c68723c */ /* 0x042ff00000001868 */
        /* <DEDUP_REMOVED lines=31> */
.L_x_362:
[----:B------:R-:W-:Y:S02]  /*5230*/  UISETP.GT.AND UP0, UPT, UR28, UR16, UPT ;  /* 0x000000101c00728c */ /* 0x000fe4000bf04270 */
[----:B------:R-:W-:Y:S07]  /*5240*/  UIADD3 UR28, UPT, UPT, UR28, -0x1, URZ ;  /* 0xffffffff1c1c7890 */ /* 0x000fee000fffe0ff */
[----:B------:R-:W-:Y:S05]  /*5250*/  BRA.U UP0, `(.L_x_363) ;  /* 0xffffffd500207547 */ /* 0x000fea000b83ffff */
[----:B------:R-:W2:Y:S01]  /*5260*/  S2R R0, SR_TID.X ;  /* 0x0000000000007919 */ /* 0x000ea20000002100 */
[----:B------:R-:W3:Y:S01]  /*5270*/  LDCU UR6, c[0x0][0x500] ;  /* 0x0000a000ff0677ac */ /* 0x000ee20008000800 */
[----:B------:R-:W-:Y:S02]  /*5280*/  F2FP.F16.F32.PACK_AB R12, R13, R12 ;  /* 0x0000000c0d0c723e */ /* 0x000fe400000000ff */
[----:B------:R-:W-:Y:S01]  /*5290*/  F2FP.F16.F32.PACK_AB R14, R15, R14 ;  /* 0x0000000e0f0e723e */ /* 0x000fe200000000ff */
[----:B------:R-:W4:Y:S01]  /*52a0*/  S2R R4, SR_CTAID.Y ;  /* 0x0000000000047919 */ /* 0x000f220000002600 */
        /* <DEDUP_REMOVED lines=103> */
[----:B----4-:R-:W-:Y:S05]  /*5920*/  @P0 BRA `(.L_x_364) ;  /* 0x00000000002c0947 */ /* 0x010fea0003800000 */
[----:B------:R-:W3:Y:S01]  /*5930*/  LDCU.64 UR12, c[0x0][0x5c0] ;  /* 0x0000b800ff0c77ac */ /* 0x000ee20008000a00 */
[----:B--2---:R-:W-:Y:S01]  /*5940*/  SHF.R.S32.HI R2, RZ, 0x1f, R232 ;  /* 0x0000001fff027819 */ /* 0x004fe200000114e8 */
[----:B------:R-:W2:Y:S04]  /*5950*/  LDCU.64 UR6, c[0x0][0x5a8] ;  /* 0x0000b500ff0677ac */ /* 0x000ea80008000a00 */
        /* <DEDUP_REMOVED lines=8> */
.L_x_364:
[----:B------:R-:W3:Y:S01]  /*59e0*/  LDCU.64 UR12, c[0x0][0x5c0] ;  /* 0x0000b800ff0c77ac */ /* 0x000ee20008000a00 */
[----:B------:R-:W-:-:S05]  /*59f0*/  IADD3 R46, PT, PT, R232, R234, RZ ;  /* 0x000000eae82e7210 */ /* 0x000fca0007ffe0ff */
[C---:B---3--:R-:W-:Y:S02]  /*5a00*/  IMAD R11, R46.reuse, UR13, RZ ;  /* 0x0000000d2e0b7c24 */ /* 0x048fe4000f8e02ff */
[----:B------:R-:W-:-:S05]  /*5a10*/  IMAD.WIDE.U32 R46, R46, UR12, RZ ;  /* 0x0000000c2e2e7c25 */ /* 0x000fca000f8e00ff */
[----:B------:R-:W-:Y:S02]  /*5a20*/  IADD3 R11, PT, PT, R47, R11, RZ ;  /* 0x0000000b2f0b7210 */ /* 0x000fe40007ffe0ff */
.L_x_365:
[----:B------:R-:W-:Y:S05]  /*5a30*/  @P0 BRA `(.L_x_366) ;  /* 0x0000000000300947 */ /* 0x000fea0003800000 */
        /* <DEDUP_REMOVED lines=10> */
[----:B------:R-:W-:Y:S01]  /*5ae0*/  MOV R10, R2 ;  /* 0x00000002000a7202 */ /* 0x000fe20000000f00 */
[----:B------:R-:W-:Y:S06]  /*5af0*/  BRA `(.L_x_367) ;  /* 0x0000000000187947 */ /* 0x000fec0003800000 */
.L_x_366:
[----:B------:R-:W3:Y:S01]  /*5b00*/  LDCU.64 UR6, c[0x0][0x5c8] ;  /* 0x0000b900ff0677ac */ /* 0x000ee20008000a00 */
[----:B--2---:R-:W-:-:S05]  /*5b10*/  IADD3 R2, PT, PT, R232, R234, RZ ;  /* 0x000000eae8027210 */ /* 0x004fca0007ffe0ff */
[C---:B---3--:R-:W-:Y:S02]  /*5b20*/  IMAD R7, R2.reuse, UR7, RZ ;  /* 0x0000000702077c24 */ /* 0x048fe4000f8e02ff */
[----:B------:R-:W-:-:S05]  /*5b30*/  IMAD.WIDE.U32 R2, R2, UR6, RZ ;  /* 0x0000000602027c25 */ /* 0x000fca000f8e00ff */
[----:B------:R-:W-:Y:S02]  /*5b40*/  IADD3 R7, PT, PT, R3, R7, RZ ;  /* 0x0000000703077210 */ /* 0x000fe40007ffe0ff */
[----:B------:R-:W-:Y:S02]  /*5b50*/  MOV R10, R2 ;  /* 0x00000002000a7202 */ /* 0x000fe40000000f00 */
.L_x_367:
[----:B------:R-:W-:Y:S01]  /*5b60*/  USHF.L.U32 UR8, UR25, 0x5, URZ ;  /* 0x0000000519087899 */ /* 0x000fe200080006ff */
[----:B------:R-:W-:Y:S01]  /*5b70*/  SHF.R.U32.HI R5, RZ, 0x3, R0 ;  /* 0x00000003ff057819 */ /* 0x000fe20000011600 */
[----:B------:R-:W-:Y:S04]  /*5b80*/  BAR.SYNC.DEFER_BLOCKING 0x0 ;  /* 0x0000000000007b1d */ /* 0x000fe80000010000 */
[----:B------:R-:W-:-:S05]  /*5b90*/  VIADD R231, R231, -UR8 ;  /* 0x80000008e7e77c36 */ /* 0x000fca0008000000 */
[----:B------:R-:W-:-:S13]  /*5ba0*/  ISETP.GE.AND P0, PT, R5, R231, PT ;  /* 0x000000e70500720c */ /* 0x000fda0003f06270 */
[----:B------:R-:W-:Y:S05]  /*5bb0*/  @P0 BRA `(.L_x_352) ;  /* 0x0000000000c80947 */ /* 0x000fea0003800000 */
[----:B------:R-:W-:Y:S01]  /*5bc0*/  SHF.L.U32 R0, R0, 0x3, RZ ;  /* 0x0000000300007819 */ /* 0x000fe200000006ff */
[----:B------:R-:W-:Y:S01]  /*5bd0*/  USHF.L.U32 UR8, UR25, 0x5, URZ ;  /* 0x0000000519087899 */ /* 0x000fe200080006ff */
[----:B------:R-:W-:Y:S01]  /*5be0*/  MOV R14, UR12 ;  /* 0x0000000c000e7c02 */ /* 0x000fe20008000f00 */
[----:B-1----:R-:W1:Y:S01]  /*5bf0*/  LDC.64 R8, c[0x0][0x5d8] ;  /* 0x00017600ff087b82 */ /* 0x002e620000000a00 */
[----:B------:R-:W-:Y:S01]  /*5c00*/  LOP3.LUT R12, R0, 0x38, RZ, 0xc0, !PT ;  /* 0x00000038000c7812 */ /* 0x000fe200078ec0ff */
[----:B------:R-:W-:Y:S01]  /*5c10*/  USHF.R.S32.HI UR9, URZ, 0x1f, UR8 ;  /* 0x0000001fff097899 */ /* 0x000fe20008011408 */
[----:B------:R-:W-:Y:S01]  /*5c20*/  MOV R13, RZ ;  /* 0x000000ff000d7202 */ /* 0x000fe20000000f00 */
[----:B------:R-:W-:Y:S01]  /*5c30*/  IMAD.U32 R44, RZ, RZ, UR6 ;  /* 0x00000006ff2c7e24 */ /* 0x000fe2000f8e00ff */
[----:B------:R-:W2:Y:S01]  /*5c40*/  LDS.128 R20, [R6+0x12000] ;  /* 0x0120000006147984 */ /* 0x000ea20000000c00 */
[----:B------:R-:W-:Y:S01]  /*5c50*/  UIMAD UR10, UR9, UR12, URZ ;  /* 0x0000000c090a72a4 */ /* 0x000fe2000f8e02ff */
[--C-:B------:R-:W-:Y:S01]  /*5c60*/  IMAD.WIDE.U32 R14, R14, UR8, R12.reuse ;  /* 0x000000080e0e7c25 */ /* 0x100fe2000f8e000c */
[----:B------:R-:W-:Y:S01]  /*5c70*/  UIMAD UR9, UR9, UR6, URZ ;  /* 0x00000006090972a4 */ /* 0x000fe2000f8e02ff */
[----:B------:R-:W3:Y:S01]  /*5c80*/  LDC.64 R2, c[0x0][0x5e0] ;  /* 0x00017800ff027b82 */ /* 0x000ee20000000a00 */
[----:B------:R-:W-:Y:S01]  /*5c90*/  UIMAD UR10, UR8, UR13, UR10 ;  /* 0x0000000d080a72a4 */ /* 0x000fe2000f8e020a */
[----:B------:R-:W-:Y:S01]  /*5ca0*/  IMAD.WIDE.U32 R44, R44, UR8, R12 ;  /* 0x000000082c2c7c25 */ /* 0x000fe2000f8e000c */
[----:B------:R-:W-:Y:S01]  /*5cb0*/  IADD3 R46, P0, PT, R46, R14, RZ ;  /* 0x0000000e2e2e7210 */ /* 0x000fe20007f1e0ff */
[----:B------:R-:W-:Y:S01]  /*5cc0*/  UIMAD UR9, UR8, UR7, UR9 ;  /* 0x00000007080972a4 */ /* 0x000fe2000f8e0209 */
[----:B------:R-:W4:Y:S02]  /*5cd0*/  LDS.128 R16, [R6+0x11000] ;  /* 0x0110000006107984 */ /* 0x000f240000000c00 */
[----:B------:R-:W-:-:S02]  /*5ce0*/  IADD3.X R47, PT, PT, R11, UR10, R15, P0, !PT ;  /* 0x0000000a0b2f7c10 */ /* 0x000fc400087fe40f */
[----:B------:R-:W5:Y:S01]  /*5cf0*/  LDS.128 R12, [R6+0x10000] ;  /* 0x01000000060c7984 */ /* 0x000f620000000c00 */
[----:B------:R-:W-:-:S03]  /*5d00*/  IADD3 R10, P0, PT, R10, R44, RZ ;  /* 0x0000002c0a0a7210 */ /* 0x000fc60007f1e0ff */
[----:B------:R-:W5:Y:S01]  /*5d10*/  LDS.128 R24, [R6+0x13000] ;  /* 0x0130000006187984 */ /* 0x000f620000000c00 */
[----:B------:R-:W-:Y:S01]  /*5d20*/  IADD3.X R11, PT, PT, R7, UR9, R45, P0, !PT ;  /* 0x00000009070b7c10 */ /* 0x000fe200087fe42d */
[----:B------:R-:W2:Y:S01]  /*5d30*/  LDCU.128 UR8, c[0x0][0x560] ;  /* 0x0000ac00ff0877ac */ /* 0x000ea20008000c00 */
[----:B-1----:R-:W-:Y:S01]  /*5d40*/  IMAD.WIDE.U32 R46, R8, UR18, R46 ;  /* 0x00000012082e7c25 */ /* 0x002fe2000f8e002e */
[----:B------:R-:W1:Y:S03]  /*5d50*/  LDS.128 R28, [R6+0x14000] ;  /* 0x01400000061c7984 */ /* 0x000e660000000c00 */
[----:B------:R-:W-:Y:S01]  /*5d60*/  IMAD R7, R9, UR18, R47 ;  /* 0x0000001209077c24 */ /* 0x000fe2000f8e022f */
[----:B------:R-:W1:Y:S01]  /*5d70*/  LDS.128 R32, [R6+0x15000] ;  /* 0x0150000006207984 */ /* 0x000e620000000c00 */
[----:B---3--:R-:W-:-:S03]  /*5d80*/  IMAD.WIDE.U32 R10, R2, UR18, R10 ;  /* 0x00000012020a7c25 */ /* 0x008fc6000f8e000a */
[----:B------:R-:W3:Y:S01]  /*5d90*/  LDS.128 R36, [R6+0x16000] ;  /* 0x0160000006247984 */ /* 0x000ee20000000c00 */
[----:B------:R-:W-:-:S03]  /*5da0*/  IMAD R3, R3, UR18, R11 ;  /* 0x0000001203037c24 */ /* 0x000fc6000f8e020b */
[----:B------:R2:W3:Y:S01]  /*5db0*/  LDS.128 R40, [R6+0x17000] ;  /* 0x0170000006287984 */ /* 0x0004e20000000c00 */
[----:B------:R-:W-:-:S04]  /*5dc0*/  IMAD.MOV.U32 R2, RZ, RZ, R10 ;  /* 0x000000ffff027224 */ /* 0x000fc800078e000a */
[----:B------:R-:W-:Y:S01]  /*5dd0*/  IMAD.WIDE.U32 R2, R5, UR6, R2 ;  /* 0x0000000605027c25 */ /* 0x000fe2000f8e0002 */
[----:B--2---:R-:W-:-:S05]  /*5de0*/  MOV R6, R46 ;  /* 0x0000002e00067202 */ /* 0x004fca0000000f00 */
[----:B------:R-:W-:-:S04]  /*5df0*/  IMAD.WIDE.U32 R6, R5, UR12, R6 ;  /* 0x0000000c05067c25 */ /* 0x000fc8000f8e0006 */
[C---:B------:R-:W-:Y:S01]  /*5e00*/  IMAD R0, R5.reuse, UR13, R7 ;  /* 0x0000000d05007c24 */ /* 0x040fe2000f8e0207 */
[----:B------:R-:W-:Y:S01]  /*5e10*/  LEA R8, P0, R6, UR8, 0x1 ;  /* 0x0000000806087c11 */ /* 0x000fe2000f8008ff */
[----:B------:R-:W-:-:S03]  /*5e20*/  IMAD R5, R5, UR7, R3 ;  /* 0x0000000705057c24 */ /* 0x000fc6000f8e0203 */
[----:B------:R-:W-:Y:S02]  /*5e30*/  LEA.HI.X R9, R6, UR9, R0, 0x1, P0 ;  /* 0x0000000906097c11 */ /* 0x000fe400080f0c00 */
[----:B------:R-:W-:-:S03]  /*5e40*/  LEA R6, P0, R2, UR10, 0x1 ;  /* 0x0000000a02067c11 */ /* 0x000fc6000f8008ff */
[----:B------:R2:W-:Y:S01]  /*5e50*/  STG.E.128 desc[UR20][R8.64+0x100], R20 ;  /* 0x0001001408007986 */ /* 0x0005e2000c101d14 */
[----:B------:R-:W-:-:S03]  /*5e60*/  LEA.HI.X R7, R2, UR11, R5, 0x1, P0 ;  /* 0x0000000b02077c11 */ /* 0x000fc600080f0c05 */
[----:B----4-:R2:W-:Y:S04]  /*5e70*/  STG.E.128 desc[UR20][R8.64+0x80], R16 ;  /* 0x0000801008007986 */ /* 0x0105e8000c101d14 */
[----:B-----5:R2:W-:Y:S04]  /*5e80*/  STG.E.128 desc[UR20][R8.64], R12 ;  /* 0x0000000c08007986 */ /* 0x0205e8000c101d14 */
[----:B------:R2:W-:Y:S04]  /*5e90*/  STG.E.128 desc[UR20][R8.64+0x180], R24 ;  /* 0x0001801808007986 */ /* 0x0005e8000c101d14 */
[----:B-1----:R2:W-:Y:S04]  /*5ea0*/  STG.E.128 desc[UR20][R6.64], R28 ;  /* 0x0000001c06007986 */ /* 0x0025e8000c101d14 */
[----:B------:R2:W-:Y:S04]  /*5eb0*/  STG.E.128 desc[UR20][R6.64+0x80], R32 ;  /* 0x0000802006007986 */ /* 0x0005e8000c101d14 */
[----:B---3--:R2:W-:Y:S04]  /*5ec0*/  STG.E.128 desc[UR20][R6.64+0x100], R36 ;  /* 0x0001002406007986 */ /* 0x0085e8000c101d14 */
[----:B------:R2:W-:Y:S02]  /*5ed0*/  STG.E.128 desc[UR20][R6.64+0x180], R40 ;  /* 0x0001802806007986 */ /* 0x0005e4000c101d14 */
.L_x_352:
[----:B------:R-:W-:Y:S05]  /*5ee0*/  BSYNC.RECONVERGENT B1 ;  /* 0x0000000000017941 */ /* 0x000fea0003800200 */
.L_x_336:
[----:B------:R-:W4:Y:S01]  /*5ef0*/  LDCU UR7, c[0x0][0x438] ;  /* 0x00008700ff0777ac */ /* 0x000f220008000800 */
[----:B------:R-:W1:Y:S01]  /*5f00*/  LDC R0, c[0x0][0x438] ;  /* 0x00010e00ff007b82 */ /* 0x000e620000000800 */
[----:B------:R-:W5:Y:S01]  /*5f10*/  LDCU UR8, c[0x0][0x370] ;  /* 0x00006e00ff0877ac */ /* 0x000f620008000800 */
[----:B----4-:R-:W-:-:S04]  /*5f20*/  UIADD3 UR7, UPT, UPT, UR7, 0x1f, URZ ;  /* 0x0000001f07077890 */ /* 0x010fc8000fffe0ff */
[----:B------:R-:W-:Y:S02]  /*5f30*/  USHF.R.S32.HI UR6, URZ, 0x1f, UR7 ;  /* 0x0000001fff067899 */ /* 0x000fe40008011407 */
[----:B-----5:R-:W-:Y:S02]  /*5f40*/  UIADD3 UR25, UPT, UPT, UR8, UR25, URZ ;  /* 0x0000001908197290 */ /* 0x020fe4000fffe0ff */
[----:B------:R-:W-:-:S04]  /*5f50*/  ULEA.HI UR6, UR6, UR7, URZ, 0x5 ;  /* 0x0000000706067291 */ /* 0x000fc8000f8f28ff */
[----:B------:R-:W-:-:S04]  /*5f60*/  USHF.R.S32.HI UR6, URZ, 0x5, UR6 ;  /* 0x00000005ff067899 */ /* 0x000fc80008011406 */
[----:B------:R-:W-:-:S09]  /*5f70*/  UISETP.GE.AND UP0, UPT, UR25, UR6, UPT ;  /* 0x000000061900728c */ /* 0x000fd2000bf06270 */
[----:B------:R-:W-:Y:S05]  /*5f80*/  BRA.U !UP0, `(.L_x_368) ;  /* 0xffffffa108907547 */ /* 0x000fea000b83ffff */
[----:B------:R-:W-:Y:S05]  /*5f90*/  EXIT ;  /* 0x000000000000794d */ /* 0x000fea0003800000 */
.L_x_369:
        /* <DEDUP_REMOVED lines=14> */
.L_x_2492:


//--------------------- .text._ZN5flash44flash_bwd_dq_dk_dv_loop_seqk_parallel_kernelI23Flash_bwd_kernel_traitsILi256ELi64ELi32ELi8ELi4ELi1ELi2ELb1ELb1EN7cutlass6half_tE19Flash_kernel_traitsILi256ELi64ELi32ELi8ES3_EELb0ELb0ELb1ELb0ELb0ELb1ELb1EEEvNS_16Flash_bwd_paramsE --------------------------
	.section	.text._ZN5flash44flash_bwd_dq_dk_dv_loop_seqk_parallel_kernelI23Flash_bwd_kernel_traitsILi256ELi64ELi32ELi8ELi4ELi1ELi2ELb1ELb1EN7cutlass6half_tE19Flash_kernel_traitsILi256ELi64ELi32ELi8ES3_EELb0ELb0ELb1ELb0ELb0ELb1ELb1EEEvNS_16Flash_bwd_paramsE,"ax",@progbits
	.align	128
        .global         _ZN5flash44flash_bwd_dq_dk_dv_loop_seqk_parallel_kernelI23Flash_bwd_kernel_traitsILi256ELi64ELi32ELi8ELi4ELi1ELi2ELb1ELb1EN7cutlass6half_tE19Flash_kernel_traitsILi256ELi64ELi32ELi8ES3_EELb0ELb0ELb1ELb0ELb0ELb1ELb1EEEvNS_16Flash_bwd_paramsE
        .type           _ZN5flash44flash_bwd_dq_dk_dv_loop_seqk_parallel_kernelI23Flash_bwd_kernel_traitsILi256ELi64ELi32ELi8ELi4ELi1ELi2ELb1ELb1EN7cutlass6half_tE19Flash_kernel_traitsILi256ELi64ELi32ELi8ES3_EELb0ELb0ELb1ELb0ELb0ELb1ELb1EEEvNS_16Flash_bwd_paramsE,@function
        .size           _ZN5flash44flash_bwd_dq_dk_dv_loop_seqk_parallel_kernelI23Flash_bwd_kernel_traitsILi256ELi64ELi32ELi8ELi4ELi1ELi2ELb1ELb1EN7cutlass6half_tE19Flash_kernel_traitsILi256ELi64ELi32ELi8ES3_EELb0ELb0ELb1ELb0ELb0ELb1ELb1EEEvNS_16Flash_bwd_paramsE,(.L_x_2493 - _ZN5flash44flash_bwd_dq_dk_dv_loop_seqk_parallel_kernelI23Flash_bwd_kernel_traitsILi256ELi64ELi32ELi8ELi4ELi1ELi2ELb1ELb1EN7cutlass6half_tE19Flash_kernel_traitsILi256ELi64ELi32ELi8ES3_EELb0ELb0ELb1ELb0ELb0ELb1ELb1EEEvNS_16Flash_bwd_paramsE)
        .other          _ZN5flash44flash_bwd_dq_dk_dv_loop_seqk_parallel_kernelI23Flash_bwd_kernel_traitsILi256ELi64ELi32ELi8ELi4ELi1ELi2ELb1ELb1EN7cutlass6half_tE19Flash_kernel_traitsILi256ELi64ELi32ELi8ES3_EELb0ELb0ELb1ELb0ELb0ELb1ELb1EEEvNS_16Flash_bwd_paramsE,@"STO_CUDA_ENTRY STV_DEFAULT"
_ZN5flash44flash_bwd_dq_dk_dv_loop_seqk_parallel_kernelI23Flash_bwd_kernel_traitsILi256ELi64ELi32ELi8ELi4ELi1ELi2ELb1ELb1EN7cutlass6half_tE19Flash_kernel_traitsILi256ELi64ELi32ELi8ES3_EELb0ELb0ELb1ELb0ELb0ELb1ELb1EEEvNS_16Flash_bwd_paramsE:
.text._ZN5flash44flash_bwd_dq_dk_dv_loop_seqk_parallel_kernelI23Flash_bwd_kernel_traitsILi256ELi64ELi32ELi8ELi4ELi1ELi2ELb1ELb1EN7cutlass6half_tE19Flash_kernel_traitsILi256ELi64ELi32ELi8ES3_EELb0ELb0ELb1ELb0ELb0ELb1ELb1EEEvNS_16Flash_bwd_paramsE:
        /* <DEDUP_REMOVED lines=29> */
.L_x_403:
        /* <DEDUP_REMOVED lines=44> */
.L_x_370:
        /* <DEDUP_REMOVED lines=41> */
.L_x_372:
[----:B------:R-:W2:Y:S01]  /*0720*/  LDCU.64 UR12, c[0x0][0x3b8] ;  /* 0x00007700ff0c77ac */ /* 0x000ea20008000a00 */
[----:B------:R-:W-:-:S05]  /*0730*/  IADD3 R2, PT, PT, R232, R234, RZ ;  /* 0x000000eae8027210 */ /* 0x000fca0007ffe0ff */
[C---:B--2---:R-:W-:Y:S02]  /*0740*/  IMAD R8, R2.reuse, UR13, RZ ;  /* 0x0000000d02087c24 */ /* 0x044fe4000f8e02ff */
[----:B------:R-:W-:-:S05]  /*0750*/  IMAD.WIDE.U32 R2, R2, UR12, RZ ;  /* 0x0000000c02027c25 */ /* 0x000fca000f8e00ff */
[----:B------:R-:W-:Y:S02]  /*0760*/  IADD3 R8, PT, PT, R3, R8, RZ ;  /* 0x0000000803087210 */ /* 0x000fe40007ffe0ff */
[----:B------:R-:W-:-:S07]  /*0770*/  MOV R9, R2 ;  /* 0x0000000200097202 */ /* 0x000fce0000000f00 */
.L_x_373:
        /* <DEDUP_REMOVED lines=42> */
.L_x_374:
[----:B------:R-:W2:Y:S01]  /*0a20*/  LDCU.64 UR6, c[0x0][0x3c0] ;  /* 0x00007800ff0677ac */ /* 0x000ea20008000a00 */
[----:B------:R-:W-:-:S05]  /*0a30*/  IADD3 R2, PT, PT, R232, R234, RZ ;  /* 0x000000eae8027210 */ /* 0x000fca0007ffe0ff */
[C---:B--2---:R-:W-:Y:S02]  /*0a40*/  IMAD R11, R2.reuse, UR7, RZ ;  /* 0x00000007020b7c24 */ /* 0x044fe4000f8e02ff */
[----:B------:R-:W-:-:S05]  /*0a50*/  IMAD.WIDE.U32 R2, R2, UR6, RZ ;  /* 0x0000000602027c25 */ /* 0x000fca000f8e00ff */
[----:B------:R-:W-:Y:S02]  /*0a60*/  IADD3 R11, PT, PT, R3, R11, RZ ;  /* 0x0000000b030b7210 */ /* 0x000fe40007ffe0ff */
[----:B------:R-:W-:-:S07]  /*0a70*/  MOV R12, R2 ;  /* 0x00000002000c7202 */ /* 0x000fce0000000f00 */
.L_x_375:
        /* <DEDUP_REMOVED lines=29> */
.L_x_376:
[-C--:B------:R-:W-:Y:S02]  /*0c50*/  IMAD R29, R31, R14.reuse, RZ ;  /* 0x0000000e1f1d7224 */ /* 0x080fe400078e02ff */
[----:B------:R-:W-:-:S05]  /*0c60*/  IMAD.WIDE.U32 R16, R30, R14, RZ ;  /* 0x0000000e1e107225 */ /* 0x000fca00078e00ff */
[----:B------:R-:W-:Y:S02]  /*0c70*/  IADD3 R29, PT, PT, R17, R29, RZ ;  /* 0x0000001d111d7210 */ /* 0x000fe40007ffe0ff */
[----:B------:R-:W-:-:S07]  /*0c80*/  MOV R21, R16 ;  /* 0x0000001000157202 */ /* 0x000fce0000000f00 */
.L_x_377:
        /* <DEDUP_REMOVED lines=20> */
.L_x_378:
[----:B------:R-:W2:Y:S01]  /*0dd0*/  LDC R24, c[0x0][0x434] ;  /* 0x00010d00ff187b82 */ /* 0x000ea20000000800 */
[----:B------:R-:W-:-:S04]  /*0de0*/  IMAD R3, R4, R27, R13 ;  /* 0x0000001b04037224 */ /* 0x000fc800078e020d */
[----:B--2---:R-:W-:-:S03]  /*0df0*/  IMAD R24, R3, R24, RZ ;  /* 0x0000001803187224 */ /* 0x004fc600078e02ff */
.L_x_379:
        /* <DEDUP_REMOVED lines=12> */
.L_x_380:
[----:B------:R-:W2:Y:S01]  /*0ec0*/  LDC R28, c[0x0][0x444] ;  /* 0x00011100ff1c7b82 */ /* 0x000ea20000000800 */
[----:B------:R-:W-:-:S04]  /*0ed0*/  IMAD R3, R4, R27, R13 ;  /* 0x0000001b04037224 */ /* 0x000fc800078e020d */
[----:B--2---:R-:W-:-:S07]  /*0ee0*/  IMAD R28, R3, R28, RZ ;  /* 0x0000001c031c7224 */ /* 0x004fce00078e02ff */
.L_x_381:
        /* <DEDUP_REMOVED lines=96> */
.L_x_383:
[----:B------:R-:W1:Y:S01]  /*14f0*/  LDCU.64 UR16, c[0x0][0x5c0] ;  /* 0x0000b800ff1077ac */ /* 0x000e620008000a00 */
[----:B------:R-:W-:-:S05]  /*1500*/  IADD3 R0, PT, PT, R232, R234, RZ ;  /* 0x000000eae8007210 */ /* 0x000fca0007ffe0ff */
[C---:B-1----:R-:W-:Y:S02]  /*1510*/  IMAD R2, R0.reuse, UR17, RZ ;  /* 0x0000001100027c24 */ /* 0x042fe4000f8e02ff */
[----:B------:R-:W-:-:S05]  /*1520*/  IMAD.WIDE.U32 R6, R0, UR16, RZ ;  /* 0x0000001000067c25 */ /* 0x000fca000f8e00ff */
[----:B------:R-:W-:Y:S02]  /*1530*/  IADD3 R0, PT, PT, R7, R2, RZ ;  /* 0x0000000207007210 */ /* 0x000fe40007ffe0ff */
[----:B------:R-:W-:Y:S02]  /*1540*/  MOV R2, R6 ;  /* 0x0000000600027202 */ /* 0x000fe40000000f00 */
.L_x_384:
        /* <DEDUP_REMOVED lines=12> */
.L_x_385:
[----:B------:R-:W1:Y:S01]  /*1610*/  LDCU.64 UR14, c[0x0][0x5c8] ;  /* 0x0000b900ff0e77ac */ /* 0x000e620008000a00 */
[----:B------:R-:W-:-:S05]  /*1620*/  IADD3 R232, PT, PT, R232, R234, RZ ;  /* 0x000000eae8e87210 */ /* 0x000fca0007ffe0ff */
[C---:B-1----:R-:W-:Y:S02]  /*1630*/  IMAD R3, R232.reuse, UR15, RZ ;  /* 0x0000000fe8037c24 */ /* 0x042fe4000f8e02ff */
[----:B------:R-:W-:-:S05]  /*1640*/  IMAD.WIDE.U32 R232, R232, UR14, RZ ;  /* 0x0000000ee8e87c25 */ /* 0x000fca000f8e00ff */
[----:B------:R-:W-:Y:S02]  /*1650*/  IADD3 R3, PT, PT, R233, R3, RZ ;  /* 0x00000003e9037210 */ /* 0x000fe40007ffe0ff */
[----:B------:R-:W-:Y:S02]  /*1660*/  MOV R5, R232 ;  /* 0x000000e800057202 */ /* 0x000fe40000000f00 */
.L_x_386:
        /* <DEDUP_REMOVED lines=40> */
.L_x_382:
        /* <DEDUP_REMOVED lines=34> */
.L_x_389:
[----:B------:R2:W-:Y:S04]  /*1b10*/  STS.128 [R6+0x14000], RZ ;  /* 0x014000ff06007388 */ /* 0x0005e80000000c00 */
[----:B------:R2:W-:Y:S04]  /*1b20*/  STS.128 [R6+0x15000], RZ ;  /* 0x015000ff06007388 */ /* 0x0005e80000000c00 */
[----:B------:R2:W-:Y:S04]  /*1b30*/  STS.128 [R6+0x16000], RZ ;  /* 0x016000ff06007388 */ /* 0x0005e80000000c00 */
[----:B------:R2:W-:Y:S02]  /*1b40*/  STS.128 [R6+0x17000], RZ ;  /* 0x017000ff06007388 */ /* 0x0005e40000000c00 */
.L_x_390:
[----:B------:R-:W-:Y:S05]  /*1b50*/  BSYNC.RECONVERGENT B0 ;  /* 0x0000000000007941 */ /* 0x000fea0003800200 */
.L_x_388:
        /* <DEDUP_REMOVED lines=92> */
.L_x_392:
[----:B------:R3:W-:Y:S04]  /*2120*/  STS.128 [R6+0x10000], RZ ;  /* 0x010000ff06007388 */ /* 0x0007e80000000c00 */
[----:B------:R3:W-:Y:S04]  /*2130*/  STS.128 [R6+0x11000], RZ ;  /* 0x011000ff06007388 */ /* 0x0007e80000000c00 */
[----:B------:R3:W-:Y:S04]  /*2140*/  STS.128 [R6+0x12000], RZ ;  /* 0x012000ff06007388 */ /* 0x0007e80000000c00 */
[----:B------:R3:W-:Y:S02]  /*2150*/  STS.128 [R6+0x13000], RZ ;  /* 0x013000ff06007388 */ /* 0x0007e40000000c00 */
.L_x_393:
[----:B------:R-:W-:Y:S05]  /*2160*/  BSYNC.RECONVERGENT B0 ;  /* 0x0000000000007941 */ /* 0x000fea0003800200 */
.L_x_391:
        /* <DEDUP_REMOVED lines=86> */
[----:B------:R-:W1:Y:S04]  /*26d0*/  LDSM.16.M88.4 R188, [R188+0x3000] ;  /* 0x00300000bcbc783b */ /* 0x000e680000000200 */
[----:B------:R-:W1:Y:S02]  /*26e0*/  LDSM.16.M88.4 R192, [R192+0x3000] ;  /* 0x00300000c0c0783b */ /* 0x000e640000000200 */
.L_x_398:
[----:B------:R-:W0:Y:S01]  /*26f0*/  LDGDEPBAR ;  /* 0x00000000000079af */ /* 0x000e220000000000 */
[----:B------:R-:W-:Y:S01]  /*2700*/  USHF.L.U32 UR10, UR28, 0x6, URZ ;  /* 0x000000061c0a7899 */ /* 0x000fe200080006ff */
        /* <DEDUP_REMOVED lines=30> */
[C---:B-1----:R-:W-:Y:S01]  /*28f0*/  HMMA.16816.F32 R4, R48.reuse, R52, R4 ;  /* 0x000000343004723c */ /* 0x042fe20000001804 */
[----:B------:R1:W5:Y:S07]  /*2900*/  LDG.E R68, desc[UR20][R70.64+0x20] ;  /* 0x0000201446447981 */ /* 0x00036e000c1e1900 */
        /* <DEDUP_REMOVED lines=47> */
[----:B------:R2:W3:Y:S04]  /*2c00*/  MUFU.TANH R58, R4 ;  /* 0x00000004003a7308 */ /* 0x0004e80000002400 */
[----:B------:R-:W-:Y:S01]  /*2c10*/  FMUL.FTZ R8, R8, UR12 ;  /* 0x0000000c08087c20 */ /* 0x000fe20008410000 */
[----:B------:R-:W-:Y:S01]  /*2c20*/  FMUL.FTZ R9, R9, UR12 ;  /* 0x0000000c09097c20 */ /* 0x000fe20008410000 */
[----:B------:R-:W-:Y:S01]  /*2c30*/  FMUL.FTZ R10, R10, UR12 ;  /* 0x0000000c0a0a7c20 */ /* 0x000fe20008410000 */
[----:B------:R-:W-:Y:S03]  /*2c40*/  FMUL.FTZ R11, R11, UR12 ;  /* 0x0000000c0b0b7c20 */ /* 0x000fe60008410000 */
[----:B------:R2:W4:Y:S10]  /*2c50*/  MUFU.TANH R59, R5 ;  /* 0x00000005003b7308 */ /* 0x0005340000002400 */
[----:B------:R2:W1:Y:S10]  /*2c60*/  MUFU.TANH R60, R6 ;  /* 0x00000006003c7308 */ /* 0x0004740000002400 */
[----:B------:R2:W1:Y:S10]  /*2c70*/  MUFU.TANH R61, R7 ;  /* 0x00000007003d7308 */ /* 0x0004740000002400 */
[----:B------:R2:W1:Y:S10]  /*2c80*/  MUFU.TANH R64, R8 ;  /* 0x0000000800407308 */ /* 0x0004740000002400 */
[----:B------:R2:W2:Y:S10]  /*2c90*/  MUFU.TANH R65, R9 ;  /* 0x0000000900417308 */ /* 0x0004b40000002400 */
[----:B-1----:R1:W1:Y:S10]  /*2ca0*/  MUFU.TANH R70, R10 ;  /* 0x0000000a00467308 */ /* 0x0022740000002400 */
[----:B------:R1:W1:Y:S01]  /*2cb0*/  MUFU.TANH R79, R11 ;  /* 0x0000000b004f7308 */ /* 0x0002620000002400 */
[----:B--234-:R-:W-:Y:S05]  /*2cc0*/  @!P0 BRA `(.L_x_394) ;  /* 0x0000000000448947 */ /* 0x01cfea0003800000 */
[----:B------:R-:W-:Y:S01]  /*2cd0*/  IADD3 R5, PT, PT, R227, UR9, -R231 ;  /* 0x00000009e3057c10 */ /* 0x000fe2000fffe8e7 */
[----:B------:R-:W-:Y:S01]  /*2ce0*/  USHF.L.U32 UR6, UR25, 0x5, URZ ;  /* 0x0000000519067899 */ /* 0x000fe200080006ff */
[----:B------:R-:W-:Y:S01]  /*2cf0*/  MOV R8, R64 ;  /* 0x0000004000087202 */ /* 0x000fe20000000f00 */
[----:B------:R-:W-:Y:S01]  /*2d00*/  UIADD3 UR17, UPT, UPT, UR10, 0x40, URZ ;  /* 0x000000400a117890 */ /* 0x000fe2000fffe0ff */
[----:B-1----:R-:W-:Y:S01]  /*2d10*/  MOV R10, R60 ;  /* 0x0000003c000a7202 */ /* 0x002fe20000000f00 */
[----:B------:R-:W-:Y:S01]  /*2d20*/  VIADD R5, R5, 0xffffffe0 ;  /* 0xffffffe005057836 */ /* 0x000fe20000000000 */
[----:B------:R-:W-:Y:S01]  /*2d30*/  MOV R44, R58 ;  /* 0x0000003a002c7202 */ /* 0x000fe20000000f00 */
[----:B------:R-:W-:Y:S01]  /*2d40*/  IMAD.MOV.U32 R4, RZ, RZ, R79 ;  /* 0x000000ffff047224 */ /* 0x000fe200078e004f */
[----:B------:R-:W-:Y:S01]  /*2d50*/  UIADD3 UR6, UPT, UPT, UR6, 0x20, URZ ;  /* 0x0000002006067890 */ /* 0x000fe2000fffe0ff */
[----:B------:R-:W-:Y:S01]  /*2d60*/  IMAD.MOV.U32 R7, RZ, RZ, R65 ;  /* 0x000000ffff077224 */ /* 0x000fe200078e0041 */
[----:B------:R-:W-:Y:S01]  /*2d70*/  ISETP.LE.AND P1, PT, R5, UR17, PT ;  /* 0x0000001105007c0c */ /* 0x000fe2000bf23270 */
[----:B------:R-:W-:Y:S01]  /*2d80*/  IMAD.MOV.U32 R9, RZ, RZ, R61 ;  /* 0x000000ffff097224 */ /* 0x000fe200078e003d */
[----:B------:R-:W-:Y:S01]  /*2d90*/  MOV R5, R70 ;  /* 0x0000004600057202 */ /* 0x000fe20000000f00 */
[----:B------:R-:W-:Y:S01]  /*2da0*/  IMAD.MOV.U32 R11, RZ, RZ, R59 ;  /* 0x000000ffff0b7224 */ /* 0x000fe200078e003b */
[----:B------:R-:W-:Y:S11]  /*2db0*/  ISETP.GT.AND P0, PT, R231, UR6, PT ;  /* 0x00000006e7007c0c */ /* 0x000ff6000bf04270 */
[----:B------:R-:W-:Y:S02]  /*2dc0*/  @!UPT UIADD3 URZ, UPT, UPT, URZ, URZ, URZ ;  /* 0x000000fffffff290 */ /* 0x000fe4000fffe0ff */
[----:B------:R-:W-:Y:S05]  /*2dd0*/  @!P1 BRA P0, `(.L_x_395) ;  /* 0x0000000000cc9947 */ /* 0x000fea0000000000 */
.L_x_394:
[C-C-:B------:R-:W-:Y:S01]  /*2de0*/  IADD3 R8, PT, PT, R231.reuse, -UR9, -R233.reuse ;  /* 0x80000009e7087c10 */ /* 0x140fe2000fffe8e9 */
[----:B------:R-:W2:Y:S01]  /*2df0*/  S2R R5, SR_TID.X ;  /* 0x0000000000057919 */ /* 0x000ea20000002100 */
[----:B------:R-:W-:Y:S01]  /*2e00*/  IADD3 R4, PT, PT, R231, UR8, -R233 ;  /* 0x00000008e7047c10 */ /* 0x000fe2000fffe8e9 */
[----:B------:R-:W-:Y:S02]  /*2e10*/  VIADD R6, R230, UR10 ;  /* 0x0000000ae6067c36 */ /* 0x000fe40008000000 */
[----:B-1----:R-:W-:Y:S02]  /*2e20*/  IMAD.U32 R10, RZ, RZ, UR25 ;  /* 0x00000019ff0a7e24 */ /* 0x002fe4000f8e00ff */
[C---:B------:R-:W-:Y:S02]  /*2e30*/  IMAD.IADD R8, R6.reuse, 0x1, R8 ;  /* 0x0000000106087824 */ /* 0x040fe400078e0208 */
[----:B------:R-:W-:Y:S03]  /*2e40*/  IMAD.IADD R4, R6, 0x1, R4 ;  /* 0x0000000106047824 */ /* 0x000fe600078e0204 */
[----:B------:R-:W-:Y:S02]  /*2e50*/  VIMNMX R11, PT, PT, RZ, R8, !PT ;  /* 0x00000008ff0b7248 */ /* 0x000fe40007fe0100 */
[----:B------:R-:W-:Y:S01]  /*2e60*/  VIADDMNMX R8, R8, 0x8, RZ, !PT ;  /* 0x0000000808087846 */ /* 0x000fe200078001ff */
[----:B--2---:R-:W-:Y:S01]  /*2e70*/  IMAD.SHL.U32 R7, R5, 0x2, RZ ;  /* 0x0000000205077824 */ /* 0x004fe200078e00ff */
        /* <DEDUP_REMOVED lines=11> */
[----:B------:R-:W-:Y:S02]  /*2f30*/  ISETP.GE.AND P0, PT, R10, R7, PT ;  /* 0x000000070a00720c */ /* 0x000fe40003f06270 */
        /* <DEDUP_REMOVED lines=29> */
.L_x_395:
[----:B------:R-:W1:Y:S01]  /*3110*/  S2R R222, SR_TID.X ;  /* 0x0000000000de7919 */ /* 0x000e620000002100 */
[C---:B------:R-:W-:Y:S01]  /*3120*/  FMUL.FTZ R6, R229.reuse, 1.4426950216293334961 ;  /* 0x3fb8aa3be5067820 */ /* 0x040fe20000410000 */
[----:B------:R-:W-:Y:S01]  /*3130*/  FSETP.NEU.FTZ.AND P0, PT, R229, -INF , PT ;  /* 0xff800000e500780b */ /* 0x000fe20003f1d000 */
[----:B------:R-:W-:Y:S01]  /*3140*/  FMUL.FTZ R71, R228, 1.4426950216293334961 ;  /* 0x3fb8aa3be4477820 */ /* 0x000fe20000410000 */
[----:B------:R-:W-:Y:S01]  /*3150*/  IMAD.MOV.U32 R62, RZ, RZ, 0x240 ;  /* 0x00000240ff3e7424 */ /* 0x000fe200078e00ff */
[----:B------:R-:W-:Y:S01]  /*3160*/  IADD3 R57, PT, PT, R219, 0x20, RZ ;  /* 0x00000020db397810 */ /* 0x000fe20007ffe0ff */
[----:B------:R-:W-:Y:S01]  /*3170*/  FFMA.FTZ R58, -R58, R58, 1 ;  /* 0x3f8000003a3a7423 */ /* 0x000fe2000001013a */
[----:B------:R-:W-:Y:S01]  /*3180*/  FSEL R6, R6, RZ, P0 ;  /* 0x000000ff06067208 */ /* 0x000fe20000000000 */
[----:B------:R-:W-:Y:S01]  /*3190*/  FFMA.FTZ R59, -R59, R59, 1 ;  /* 0x3f8000003b3b7423 */ /* 0x000fe2000001013b */
[----:B------:R-:W-:Y:S01]  /*31a0*/  FSETP.NEU.FTZ.AND P0, PT, R228, -INF , PT ;  /* 0xff800000e400780b */ /* 0x000fe20003f1d000 */
[----:B------:R-:W-:Y:S01]  /*31b0*/  FMUL.FTZ R58, R58, UR12 ;  /* 0x0000000c3a3a7c20 */ /* 0x000fe20008410000 */
[----:B------:R-:W-:Y:S01]  /*31c0*/  FFMA.FTZ R60, -R60, R60, 1 ;  /* 0x3f8000003c3c7423 */ /* 0x000fe2000001013c */
        /* <DEDUP_REMOVED lines=11> */
[----:B------:R-:W-:Y:S01]  /*3280*/  FMUL.FTZ R60, R60, UR12 ;  /* 0x0000000c3c3c7c20 */ /* 0x000fe20008410000 */
[----:B------:R-:W-:Y:S01]  /*3290*/  FFMA.FTZ R61, -R61, R61, 1 ;  /* 0x3f8000003d3d7423 */ /* 0x000fe2000001013d */
[----:B------:R-:W-:Y:S01]  /*32a0*/  FFMA.FTZ R64, -R64, R64, 1 ;  /* 0x3f80000040407423 */ /* 0x000fe20000010140 */
[----:B------:R-:W-:Y:S01]  /*32b0*/  FFMA.FTZ R65, -R65, R65, 1 ;  /* 0x3f80000041417423 */ /* 0x000fe20000010141 */
[----:B------:R-:W-:Y:S03]  /*32c0*/  FFMA.FTZ R70, -R70, R70, 1 ;  /* 0x3f80000046467423 */ /* 0x000fe60000010146 */
[----:B------:R-:W2:Y:S01]  /*32d0*/  MUFU.EX2 R77, R77 ;  /* 0x0000004d004d7308 */ /* 0x000ea20000000800 */
[----:B------:R-:W-:Y:S01]  /*32e0*/  FMUL.FTZ R61, R61, UR12 ;  /* 0x0000000c3d3d7c20 */ /* 0x000fe20008410000 */
[----:B------:R-:W-:Y:S01]  /*32f0*/  FMUL.FTZ R64, R64, UR12 ;  /* 0x0000000c40407c20 */ /* 0x000fe20008410000 */
[----:B------:R-:W-:Y:S01]  /*3300*/  FMUL.FTZ R65, R65, UR12 ;  /* 0x0000000c41417c20 */ /* 0x000fe20008410000 */
[----:B------:R-:W-:Y:S01]  /*3310*/  FMUL.FTZ R70, R70, UR12 ;  /* 0x0000000c46467c20 */ /* 0x000fe20008410000 */
        /* <DEDUP_REMOVED lines=32> */
[----:B----4-:R-:W-:Y:S02]  /*3520*/  F2FP.F16.F32.PACK_AB R5, R75, R76 ;  /* 0x0000004c4b05723e */ /* 0x010fe400000000ff */
[----:B------:R-:W-:Y:S01]  /*3530*/  F2FP.F16.F32.PACK_AB R4, R71, R72 ;  /* 0x000000484704723e */ /* 0x000fe200000000ff */
[----:B------:R-:W-:Y:S01]  /*3540*/  STS [R67], R6 ;  /* 0x0000000643007388 */ /* 0x000fe20000000800 */
[C---:B------:R-:W-:Y:S02]  /*3550*/  LOP3.LUT P0, RZ, R222.reuse, 0x2, RZ, 0xc0, !PT ;  /* 0x00000002deff7812 */ /* 0x040fe4000780c0ff */
[----:B------:R-:W-:Y:S01]  /*3560*/  SHF.L.U32 R83, R222, 0x5, RZ ;  /* 0x00000005de537819 */ /* 0x000fe200000006ff */
[----:B------:R-:W-:Y:S01]  /*3570*/  STS [R63+0x10], R5 ;  /* 0x000010053f007388 */ /* 0x000fe20000000800 */
[----:B------:R-:W-:Y:S02]  /*3580*/  SHF.R.U32.HI R223, RZ, 0x2, R222 ;  /* 0x00000002ffdf7819 */ /* 0x000fe400000116de */
[----:B------:R-:W-:Y:S01]  /*3590*/  LOP3.LUT R80, R80, 0x20, RZ, 0xc0, !PT ;  /* 0x0000002050507812 */ /* 0x000fe200078ec0ff */
[----:B------:R-:W-:Y:S04]  /*35a0*/  STS [R62+0x10], R4 ;  /* 0x000010043e007388 */ /* 0x000fe80000000800 */
[----:B------:R-:W1:Y:S02]  /*35b0*/  LDSM.16.M88.4 R8, [R219+0x8000] ;  /* 0x00800000db08783b */ /* 0x000e640000000200 */
[----:B------:R-:W-:Y:S06]  /*35c0*/  @P0 VIADD R57, R219, 0xffffffe0 ;  /* 0xffffffe0db390836 */ /* 0x000fec0000000000 */
        /* <DEDUP_REMOVED lines=51> */
[----:B------:R-:W-:Y:S01]  /*3900*/  LOP3.LUT R47, R84, 0x1c0, RZ, 0xc0, !PT ;  /* 0x000001c0542f7812 */ /* 0x000fe200078ec0ff */
[----:B------:R-:W-:Y:S03]  /*3910*/  HMMA.16816.F32 R8, R48, R190, R8 ;  /* 0x000000be3008723c */ /* 0x000fe60000001808 */
[----:B------:R-:W-:Y:S02]  /*3920*/  SHF.L.U32 R48, R222, 0x8, RZ ;  /* 0x00000008de307819 */ /* 0x000fe400000006ff */
[----:B------:R-:W-:Y:S02]  /*3930*/  LOP3.LUT R44, R44, R56, RZ, 0x3c, !PT ;  /* 0x000000382c2c7212 */ /* 0x000fe400078e3cff */
[----:B------:R-:W-:Y:S02]  /*3940*/  LOP3.LUT R45, R45, 0x1000, R48, 0xf8, !PT ;  /* 0x000010002d2d7812 */ /* 0x000fe400078ef830 */
[----:B------:R-:W-:Y:S02]  /*3950*/  LEA R225, R44, UR4, 0x1 ;  /* 0x000000042ce17c11 */ /* 0x000fe4000f8e08ff */
[----:B------:R-:W-:Y:S01]  /*3960*/  LOP3.LUT R47, R47, 0x38, R223, 0xf8, !PT ;  /* 0x000000382f2f7812 */ /* 0x000fe200078ef8df */
[C---:B---3--:R-:W-:Y:S05]  /*3970*/  HMMA.16816.F32 R4, R52.reuse, R192, R4 ;  /* 0x000000c03404723c */ /* 0x048fea0000001804 */
[----:B------:R-:W-:Y:S03]  /*3980*/  LOP3.LUT R47, R47, 0x38, R221, 0x78, !PT ;  /* 0x000000382f2f7812 */ /* 0x000fe600078e78dd */
[----:B------:R-:W-:Y:S03]  /*3990*/  HMMA.16816.F32 R8, R52, R194, R8 ;  /* 0x000000c23408723c */ /* 0x000fe60000001808 */
[----:B------:R-:W-:Y:S04]  /*39a0*/  LOP3.LUT R45, R45, R47, RZ, 0xfc, !PT ;  /* 0x0000002f2d2d7212 */ /* 0x000fe800078efcff */
[----:B------:R-:W-:Y:S04]  /*39b0*/  LEA R224, R45, UR4, 0x1 ;  /* 0x000000042de07c11 */ /* 0x000fe8000f8e08ff */
        /* <DEDUP_REMOVED lines=31> */
[----:B------:R-:W-:Y:S02]  /*3bb0*/  STS [R63+-0xff0], R8 ;  /* 0xfff010083f007388 */ /* 0x000fe40000000800 */
[C---:B------:R-:W-:Y:S01]  /*3bc0*/  VIADD R85, R5.reuse, 0x20 ;  /* 0x0000002005557836 */ /* 0x040fe20000000000 */
[----:B------:R-:W-:Y:S01]  /*3bd0*/  @P2 IADD3 R85, PT, PT, R5, -0x20, RZ ;  /* 0xffffffe005552810 */ /* 0x000fe20007ffe0ff */
        /* <DEDUP_REMOVED lines=90> */
.L_x_396:
        /* <DEDUP_REMOVED lines=318> */
.L_x_397:
        /* <DEDUP_REMOVED lines=123> */
.L_x_399:
[----:B------:R-:W3:Y:S01]  /*5d10*/  LDCU.64 UR12, c[0x0][0x5c0] ;  /* 0x0000b800ff0c77ac */ /* 0x000ee20008000a00 */
[----:B------:R-:W-:-:S05]  /*5d20*/  IADD3 R46, PT, PT, R232, R234, RZ ;  /* 0x000000eae82e7210 */ /* 0x000fca0007ffe0ff */
[C---:B---3--:R-:W-:Y:S02]  /*5d30*/  IMAD R11, R46.reuse, UR13, RZ ;  /* 0x0000000d2e0b7c24 */ /* 0x048fe4000f8e02ff */
[----:B------:R-:W-:-:S05]  /*5d40*/  IMAD.WIDE.U32 R46, R46, UR12, RZ ;  /* 0x0000000c2e2e7c25 */ /* 0x000fca000f8e00ff */
[----:B------:R-:W-:Y:S02]  /*5d50*/  IADD3 R11, PT, PT, R47, R11, RZ ;  /* 0x0000000b2f0b7210 */ /* 0x000fe40007ffe0ff */
.L_x_400:
        /* <DEDUP_REMOVED lines=13> */
.L_x_401:
[----:B------:R-:W3:Y:S01]  /*5e30*/  LDCU.64 UR6, c[0x0][0x5c8] ;  /* 0x0000b900ff0677ac */ /* 0x000ee20008000a00 */
[----:B--2---:R-:W-:-:S05]  /*5e40*/  IADD3 R2, PT, PT, R232, R234, RZ ;  /* 0x000000eae8027210 */ /* 0x004fca0007ffe0ff */
[C---:B---3--:R-:W-:Y:S02]  /*5e50*/  IMAD R7, R2.reuse, UR7, RZ ;  /* 0x0000000702077c24 */ /* 0x048fe4000f8e02ff */
[----:B------:R-:W-:-:S05]  /*5e60*/  IMAD.WIDE.U32 R2, R2, UR6, RZ ;  /* 0x0000000602027c25 */ /* 0x000fca000f8e00ff */
[----:B------:R-:W-:Y:S02]  /*5e70*/  IADD3 R7, PT, PT, R3, R7, RZ ;  /* 0x0000000703077210 */ /* 0x000fe40007ffe0ff */
[----:B------:R-:W-:Y:S02]  /*5e80*/  MOV R10, R2 ;  /* 0x00000002000a7202 */ /* 0x000fe40000000f00 */
.L_x_402:
        /* <DEDUP_REMOVED lines=56> */
.L_x_387:
[----:B------:R-:W-:Y:S05]  /*6210*/  BSYNC.RECONVERGENT B1 ;  /* 0x0000000000017941 */ /* 0x000fea0003800200 */
.L_x_371:
        /* <DEDUP_REMOVED lines=11> */
.L_x_404:
        /* <DEDUP_REMOVED lines=11> */
.L_x_2493:


//--------------------- .text._ZN5flash44flash_bwd_dq_dk_dv_loop_seqk_parallel_kernelI23Flash_bwd_kernel_traitsILi256ELi64ELi32ELi8ELi4ELi1ELi2ELb1ELb1EN7cutlass6half_tE19Flash_kernel_traitsILi256ELi64ELi32ELi8ES3_EELb0ELb0ELb1ELb1ELb0ELb0ELb0EEEvNS_16Flash_bwd_paramsE --------------------------
	.section	.text._ZN5flash44flash_bwd_dq_dk_dv_loop_seqk_parallel_kernelI23Flash_bwd_kernel_traitsILi256ELi64ELi32ELi8ELi4ELi1ELi2ELb1ELb1EN7cutlass6half_tE19Flash_kernel_traitsILi256ELi64ELi32ELi8ES3_EELb0ELb0ELb1ELb1ELb0ELb0ELb0EEEvNS_16Flash_bwd_paramsE,"ax",@progbits
	.align	128
        .global         _ZN5flash44flash_bwd_dq_dk_dv_loop_seqk_parallel_kernelI23Flash_bwd_kernel_traitsILi256ELi64ELi32ELi8ELi4ELi1ELi2ELb1ELb1EN7cutlass6half_tE19Flash_kernel_traitsILi256ELi64ELi32ELi8ES3_EELb0ELb0ELb1ELb1ELb0ELb0ELb0EEEvNS_16Flash_bwd_paramsE
        .type           _ZN5flash44flash_bwd_dq_dk_dv_loop_seqk_parallel_kernelI23Flash_bwd_kernel_traitsILi256ELi64ELi32ELi8ELi4ELi1ELi2ELb1ELb1EN7cutlass6half_tE19Flash_kernel_traitsILi256ELi64ELi32ELi8ES3_EELb0ELb0ELb1ELb1ELb0ELb0ELb0EEEvNS_16Flash_bwd_paramsE,@function
        .size           _ZN5flash44flash_bwd_dq_dk_dv_loop_seqk_parallel_kernelI23Flash_bwd_kernel_traitsILi256ELi64ELi32ELi8ELi4ELi1ELi2ELb1ELb1EN7cutlass6half_tE19Flash_kernel_traitsILi256ELi64ELi32ELi8ES3_EELb0ELb0ELb1ELb1ELb0ELb0ELb0EEEvNS_16Flash_bwd_paramsE,(.L_x_2494 - _ZN5flash44flash_bwd_dq_dk_dv_loop_seqk_parallel_kernelI23Flash_bwd_kernel_traitsILi256ELi64ELi32ELi8ELi4ELi1ELi2ELb1ELb1EN7cutlass6half_tE19Flash_kernel_traitsILi256ELi64ELi32ELi8ES3_EELb0ELb0ELb1ELb1ELb0ELb0ELb0EEEvNS_16Flash_bwd_paramsE)
        .other          _ZN5flash44flash_bwd_dq_dk_dv_loop_seqk_parallel_kernelI23Flash_bwd_kernel_traitsILi256ELi64ELi32ELi8ELi4ELi1ELi2ELb1ELb1EN7cutlass6half_tE19Flash_kernel_traitsILi256ELi64ELi32ELi8ES3_EELb0ELb0ELb1ELb1ELb0ELb0ELb0EEEvNS_16Flash_bwd_paramsE,@"STO_CUDA_ENTRY STV_DEFAULT"
_ZN5flash44flash_bwd_dq_dk_dv_loop_seqk_parallel_kernelI23Flash_bwd_kernel_traitsILi256ELi64ELi32ELi8ELi4ELi1ELi2ELb1ELb1EN7cutlass6half_tE19Flash_kernel_traitsILi256ELi64ELi32ELi8ES3_EELb0ELb0ELb1ELb1ELb0ELb0ELb0EEEvNS_16Flash_bwd_paramsE:
.text._ZN5flash44flash_bwd_dq_dk_dv_loop_seqk_parallel_kernelI23Flash_bwd_kernel_traitsILi256ELi64ELi32ELi8ELi4ELi1ELi2ELb1ELb1EN7cutlass6half_tE19Flash_kernel_traitsILi256ELi64ELi32ELi8ES3_EELb0ELb0ELb1ELb1ELb0ELb0ELb0EEEvNS_16Flash_bwd_paramsE:
        /* <DEDUP_REMOVED lines=12> */
[----:B------:R-:W-:Y:S01]  /*00c0*/  S2UR UR24, SR_CTAID.Z ;  /* 0x00000000001879c3 */ /* 0x000fe20000002700 */
[----:B------:R-:W3:Y:S01]  /*00d0*/  LDCU.64 UR6, c[0x0][0x460] ;  /* 0x00008c00ff0677ac */ /* 0x000ee20008000a00 */
[----:B------:R-:W4:Y:S06]  /*00e0*/  LDCU.U8 UR12, c[0x0][0x532] ;  /* 0x0000a640ff0c77ac */ /* 0x000f2c0008000000 */
[----:B------:R-:W-:Y:S01]  /*00f0*/  S2UR UR19, SR_CTAID.Y ;  /* 0x00000000001379c3 */ /* 0x000fe20000002600 */
[----:B------:R-:W4:Y:S01]  /*0100*/  LDCU.64 UR34, c[0x0][0x358] ;  /* 0x00006b00ff2277ac */ /* 0x000f220008000a00 */
[----:B------:R-:W4:Y:S06]  /*0110*/  LDCU.64 UR28, c[0x0][0x460] ;  /* 0x00008c00ff1c77ac */ /* 0x000f2c0008000a00 */
[----:B------:R-:W-:Y:S01]  /*0120*/  S2UR UR22, SR_CTAID.X ;  /* 0x00000000001679c3 */ /* 0x000fe20000002500 */
[----:B-1----:R-:W-:-:S02]  /*0130*/  ULEA UR9, UP0, UR25, UR10, 0x2 ;  /* 0x0000000a19097291 */ /* 0x002fc4000f8010ff */
[----:B--2---:R-:W-:Y:S02]  /*0140*/  UISETP.EQ.U32.AND UP2, UPT, UR4, URZ, UPT ;  /* 0x000000ff0400728c */ /* 0x004fe4000bf42070 */
[----:B------:R-:W-:Y:S02]  /*0150*/  UISETP.NE.U32.AND UP6, UPT, UR4, URZ, UPT ;  /* 0x000000ff0400728c */ /* 0x000fe4000bfc5070 */
[----:B------:R-:W-:Y:S01]  /*0160*/  ULEA.HI.X UR8, UR25, UR11, URZ, 0x2, UP0 ;  /* 0x0000000b19087291 */ /* 0x000fe200080f14ff */
[----:B------:R-:W1:Y:S01]  /*0170*/  S2UR UR4, SR_CgaCtaId ;  /* 0x00000000000479c3 */ /* 0x000e620000008800 */
[----:B---3--:R-:W-:Y:S01]  /*0180*/  UISETP.NE.U32.AND UP1, UPT, UR6, URZ, UPT ;  /* 0x000000ff0600728c */ /* 0x008fe2000bf25070 */
[----:B------:R-:W-:Y:S01]  /*0190*/  MOV R238, UR9 ;  /* 0x0000000900ee7c02 */ /* 0x000fe20008000f00 */
[----:B------:R-:W-:Y:S02]  /*01a0*/  UISETP.NE.U32.AND UP0, UPT, UR6, URZ, UPT ;  /* 0x000000ff0600728c */ /* 0x000fe4000bf05070 */
[----:B------:R-:W-:Y:S01]  /*01b0*/  UISETP.NE.AND.EX UP5, UPT, UR7, URZ, UPT, UP1 ;  /* 0x000000ff0700728c */ /* 0x000fe2000bfa5310 */
[----:B------:R-:W-:Y:S01]  /*01c0*/  MOV R239, UR8 ;  /* 0x0000000800ef7c02 */ /* 0x000fe20008000f00 */
[----:B------:R-:W-:Y:S01]  /*01d0*/  UISETP.NE.AND.EX UP4, UPT, UR7, URZ, UPT, UP0 ;  /* 0x000000ff0700728c */ /* 0x000fe2000bf85300 */
[----:B------:R-:W2:Y:S01]  /*01e0*/  S2UR UR11, SR_CgaCtaId ;  /* 0x00000000000b79c3 */ /* 0x000ea20000008800 */
[----:B------:R-:W3:Y:S01]  /*01f0*/  LDCU.64 UR6, c[0x0][0x470] ;  /* 0x00008e00ff0677ac */ /* 0x000ee20008000a00 */
[----:B----4-:R-:W-:-:S02]  /*0200*/  UISETP.NE.AND UP3, UPT, UR12, URZ, UPT ;  /* 0x000000ff0c00728c */ /* 0x010fc4000bf65270 */
[----:B------:R-:W-:-:S04]  /*0210*/  UISETP.NE.AND.EX UP6, UPT, UR5, URZ, UPT, UP6 ;  /* 0x000000ff0500728c */ /* 0x000fc8000bfc5360 */
[----:B------:R-:W4:Y:S01]  /*0220*/  S2UR UR18, SR_CTAID.Y ;  /* 0x00000000001279c3 */ /* 0x000f220000002600 */
[----:B------:R-:W-:Y:S01]  /*0230*/  UISETP.EQ.OR.EX UP0, UPT, UR5, URZ, !UP3, UP2 ;  /* 0x000000ff0500728c */ /* 0x000fe2000df02720 */
[----:B------:R-:W-:Y:S02]  /*0240*/  UMOV UR12, 0x400 ;  /* 0x00000400000c7882 */ /* 0x000fe40000000000 */
[----:B------:R-:W-:Y:S01]  /*0250*/  UMOV UR5, 0x400 ;  /* 0x0000040000057882 */ /* 0x000fe20000000000 */
[----:B------:R-:W-:Y:S02]  /*0260*/  UP2UR UR27, UPR, URZ, 0x1 ;  /* 0x00000001ff1b7883 */ /* 0x000fe40008000000 */
[----:B------:R-:W-:Y:S01]  /*0270*/  UP2UR UR26, UPR, URZ, 0x8 ;  /* 0x00000008ff1a7883 */ /* 0x000fe20008000000 */
[----:B------:R-:W4:Y:S01]  /*0280*/  S2UR UR21, SR_CTAID.Z ;  /* 0x00000000001579c3 */ /* 0x000f220000002700 */
[----:B-1----:R-:W-:Y:S02]  /*0290*/  ULEA UR4, UR4, UR5, 0x18 ;  /* 0x0000000504047291 */ /* 0x002fe4000f8ec0ff */
[----:B---3--:R-:W-:Y:S01]  /*02a0*/  UISETP.NE.U32.AND UP0, UPT, UR6, URZ, UPT ;  /* 0x000000ff0600728c */ /* 0x008fe2000bf05070 */
[----:B------:R-:W1:Y:S01]  /*02b0*/  LDCU UR10, c[0x0][0x438] ;  /* 0x00008700ff0a77ac */ /* 0x000e620008000800 */
[----:B------:R-:W3:Y:S01]  /*02c0*/  LDCU UR20, c[0x0][0x438] ;  /* 0x00008700ff1477ac */ /* 0x000ee20008000800 */
[----:B------:R-:W1:Y:S01]  /*02d0*/  @!UP4 LDCU UR23, c[0x0][0x434] ;  /* 0x00008680ff17c7ac */ /* 0x000e620008000800 */
[----:B--2---:R-:W-:-:S02]  /*02e0*/  ULEA UR5, UR11, UR12, 0x18 ;  /* 0x0000000c0b057291 */ /* 0x004fc4000f8ec0ff */
[----:B------:R-:W-:Y:S02]  /*02f0*/  UIADD3 UR36, UPT, UPT, UR4, 0x15000, URZ ;  /* 0x0001500004247890 */ /* 0x000fe4000fffe0ff */
[----:B------:R-:W-:Y:S01]  /*0300*/  UISETP.NE.AND.EX UP3, UPT, UR7, URZ, UPT, UP0 ;  /* 0x000000ff0700728c */ /* 0x000fe2000bf65300 */
[----:B------:R-:W-:Y:S01]  /*0310*/  UMOV UR32, URZ ;  /* 0x000000ff00207c82 */ /* 0x000fe20008000000 */
[----:B------:R-:W-:-:S09]  /*0320*/  UMOV UR33, URZ ;  /* 0x000000ff00217c82 */ /* 0x000fd20008000000 */
.L_x_448:
[----:B------:R-:W2:Y:S01]  /*0330*/  LDCU.64 UR8, c[0x0][0x478] ;  /* 0x00008f00ff0877ac */ /* 0x000ea20008000a00 */
        /* <DEDUP_REMOVED lines=10> */
[----:B--2---:R-:W-:Y:S02]  /*03e0*/  UISETP.NE.U32.AND UP0, UPT, UR8, URZ, UPT ;  /* 0x000000ff0800728c */ /* 0x004fe4000bf05070 */
[----:B---34-:R-:W2:Y:S02]  /*03f0*/  @P1 LDG.E R3, desc[UR34][R10.64] ;  /* 0x000000220a031981 */ /* 0x018ea4000c1e1900 */
[----:B------:R-:W-:-:S04]  /*0400*/  UISETP.NE.AND.EX UP0, UPT, UR9, URZ, UPT, UP0 ;  /* 0x000000ff0900728c */ /* 0x000fc8000bf05300 */
[----:B-----5:R-:W5:Y:S02]  /*0410*/  @!P3 LDG.E R4, desc[UR34][R238.64] ;  /* 0x00000022ee04b981 */ /* 0x020f64000c1e1900 */
[----:B------:R-:W-:-:S05]  /*0420*/  PLOP3.LUT P0, PT, PT, PT, UP0, 0x80, 0x8 ;  /* 0x000000000008781c */ /* 0x000fca0003f0f008 */
[----:B------:R-:W-:Y:S01]  /*0430*/  @UP0 ULEA UR14, UP1, UR25, UR8, 0x2 ;  /* 0x00000008190e0291 */ /* 0x000fe2000f8210ff */
[----:B------:R-:W-:Y:S01]  /*0440*/  IMAD.U32 R6, RZ, RZ, UR12 ;  /* 0x0000000cff067e24 */ /* 0x000fe2000f8e00ff */
[----:B------:R-:W3:Y:S02]  /*0450*/  @!UP0 LDCU UR11, c[0x0][0x43c] ;  /* 0x00008780ff0b87ac */ /* 0x000ee40008000800 */
[----:B------:R-:W-:Y:S02]  /*0460*/  @UP0 ULEA.HI.X UR15, UR25, UR9, URZ, 0x2, UP1 ;  /* 0x00000009190f0291 */ /* 0x000fe400088f14ff */
[----:B------:R-:W-:Y:S01]  /*0470*/  IMAD.U32 R8, RZ, RZ, UR14 ;  /* 0x0000000eff087e24 */ /* 0x000fe2000f8e00ff */
[----:B------:R-:W1:Y:S01]  /*0480*/  @!UP0 LDCU.64 UR8, c[0x0][0x488] ;  /* 0x00009100ff0887ac */ /* 0x000e620008000a00 */
[----:B------:R-:W-:Y:S02]  /*0490*/  IMAD.U32 R7, RZ, RZ, UR13 ;  /* 0x0000000dff077e24 */ /* 0x000fe4000f8e00ff */
[----:B------:R-:W-:-:S03]  /*04a0*/  IMAD.U32 R9, RZ, RZ, UR15 ;  /* 0x0000000fff097e24 */ /* 0x000fc6000f8e00ff */
[----:B------:R-:W4:Y:S04]  /*04b0*/  @P4 LDG.E R5, desc[UR34][R6.64] ;  /* 0x0000002206054981 */ /* 0x000f28000c1e1900 */
[----:B------:R-:W4:Y:S04]  /*04c0*/  @P0 LDG.E R0, desc[UR34][R8.64] ;  /* 0x0000002208000981 */ /* 0x000f28000c1e1900 */
[----:B------:R-:W4:Y:S01]  /*04d0*/  @P2 LDG.E R2, desc[UR34][R6.64+0x4] ;  /* 0x0000042206022981 */ /* 0x000f22000c1e1900 */
[----:B------:R-:W-:Y:S01]  /*04e0*/  UMOV UR39, URZ ;  /* 0x000000ff00277c82 */ /* 0x000fe20008000000 */
[----:B------:R-:W-:Y:S01]  /*04f0*/  UMOV UR17, 0xffffffff ;  /* 0xffffffff00117882 */ /* 0x000fe20000000000 */
[----:B------:R-:W-:Y:S01]  /*0500*/  UMOV UR40, 0xffffffff ;  /* 0xffffffff00287882 */ /* 0x000fe20000000000 */
[----:B-1----:R-:W-:-:S04]  /*0510*/  @!UP0 UISETP.NE.U32.AND UP1, UPT, UR8, URZ, UPT ;  /* 0x000000ff0800828c */ /* 0x002fc8000bf25070 */
[----:B------:R-:W-:Y:S02]  /*0520*/  @!UP0 UISETP.NE.AND.EX UP1, UPT, UR9, URZ, UPT, UP1 ;  /* 0x000000ff0900828c */ /* 0x000fe4000bf25310 */
[----:B------:R-:W-:Y:S02]  /*0530*/  USHF.L.U32 UR31, UR37, 0x5, URZ ;  /* 0x00000005251f7899 */ /* 0x000fe400080006ff */
[----:B---3--:R-:W-:Y:S01]  /*0540*/  @!UP0 USEL UR9, UR11, URZ, UP1 ;  /* 0x000000ff0b098287 */ /* 0x008fe20008800000 */
[----:B--2---:R-:W-:Y:S02]  /*0550*/  @P1 R2UR UR39, R3 ;  /* 0x00000000032712ca */ /* 0x004fe400000e0000 */
[----:B-----5:R-:W-:Y:S02]  /*0560*/  @!P3 R2UR UR40, R4 ;  /* 0x000000000428b2ca */ /* 0x020fe400000e0000 */
[----:B----4-:R-:W-:Y:S02]  /*0570*/  @P4 R2UR UR17, R5 ;  /* 0x00000000051142ca */ /* 0x010fe400000e0000 */
        /* <DEDUP_REMOVED lines=11> */
.L_x_405:
[----:B------:R-:W-:Y:S01]  /*0630*/  @!UP0 UIADD3 UR38, UPT, UPT, UR9, UR10, -UR39 ;  /* 0x0000000a09268290 */ /* 0x000fe2000fffe827 */
[----:B------:R-:W-:Y:S01]  /*0640*/  @!UP4 UMOV UR42, UR23 ;  /* 0x00000017002acc82 */ /* 0x000fe20008000000 */
[----:B------:R-:W-:Y:S02]  /*0650*/  @UP4 UIADD3 UR42, UPT, UPT, UR8, -UR17, URZ ;  /* 0x80000011082a4290 */ /* 0x000fe4000fffe0ff */
[----:B------:R-:W-:-:S09]  /*0660*/  UISETP.GT.AND UP0, UPT, UR38, UR31, UPT ;  /* 0x0000001f2600728c */ /* 0x000fd2000bf04270 */
[----:B------:R-:W-:Y:S05]  /*0670*/  BRA.U !UP0, `(.L_x_406) ;  /* 0x0000006908e47547 */ /* 0x000fea000b800000 */
[----:B------:R-:W1:Y:S01]  /*0680*/  LDCU UR9, c[0x0][0x504] ;  /* 0x0000a080ff0977ac */ /* 0x000e620008000800 */
[----:B------:R-:W-:Y:S02]  /*0690*/  UIADD3 UR41, UPT, UPT, UR31, UR42, URZ ;  /* 0x0000002a1f297290 */ /* 0x000fe4000fffe0ff */
[----:B------:R-:W-:Y:S02]  /*06a0*/  UIADD3 UR11, UPT, UPT, UR42, 0x3f, URZ ;  /* 0x0000003f2a0b7890 */ /* 0x000fe4000fffe0ff */
[----:B------:R-:W-:Y:S02]  /*06b0*/  UIADD3 UR41, UPT, UPT, UR41, 0x20, URZ ;  /* 0x0000002029297890 */ /* 0x000fe4000fffe0ff */
[----:B------:R-:W-:Y:S02]  /*06c0*/  USHF.R.S32.HI UR10, URZ, 0x1f, UR11 ;  /* 0x0000001fff0a7899 */ /* 0x000fe4000801140b */
[----:B------:R-:W-:Y:S02]  /*06d0*/  UISETP.NE.AND UP1, UPT, UR17, -0x1, UPT ;  /* 0xffffffff1100788c */ /* 0x000fe4000bf25270 */
[----:B------:R-:W-:-:S02]  /*06e0*/  ULEA.HI UR10, UR10, UR11, URZ, 0x6 ;  /* 0x0000000b0a0a7291 */ /* 0x000fc4000f8f30ff */
[----:B------:R-:W-:Y:S02]  /*06f0*/  UISETP.NE.AND UP2, UPT, UR40, -0x1, UPT ;  /* 0xffffffff2800788c */ /* 0x000fe4000bf45270 */
[----:B-1----:R-:W-:Y:S02]  /*0700*/  UIADD3 UR9, UPT, UPT, UR41, UR9, -UR38 ;  /* 0x0000000929097290 */ /* 0x002fe4000fffe826 */
[----:B------:R-:W-:Y:S02]  /*0710*/  USHF.R.S32.HI UR10, URZ, 0x6, UR10 ;  /* 0x00000006ff0a7899 */ /* 0x000fe4000801140a */
[----:B------:R-:W-:-:S04]  /*0720*/  UIADD3 UR9, UPT, UPT, UR9, 0x3f, URZ ;  /* 0x0000003f09097890 */ /* 0x000fc8000fffe0ff */
[----:B------:R-:W-:-:S04]  /*0730*/  USHF.R.S32.HI UR8, URZ, 0x1f, UR9 ;  /* 0x0000001fff087899 */ /* 0x000fc80008011409 */
[----:B------:R-:W-:-:S04]  /*0740*/  ULEA.HI UR8, UR8, UR9, URZ, 0x6 ;  /* 0x0000000908087291 */ /* 0x000fc8000f8f30ff */
[----:B------:R-:W-:-:S04]  /*0750*/  USHF.R.S32.HI UR8, URZ, 0x6, UR8 ;  /* 0x00000006ff087899 */ /* 0x000fc80008011408 */
[----:B------:R-:W-:-:S04]  /*0760*/  UISETP.LT.AND UP0, UPT, UR10, UR8, UPT ;  /* 0x000000080a00728c */ /* 0x000fc8000bf01270 */
[----:B------:R-:W-:Y:S01]  /*0770*/  USEL UR45, UR10, UR8, UP0 ;  /* 0x000000080a2d7287 */ /* 0x000fe20008000000 */
[----:B------:R-:W1:Y:S02]  /*0780*/  @!UP1 LDCU.64 UR10, c[0x0][0x398] ;  /* 0x00007300ff0a97ac */ /* 0x000e640008000a00 */
[----:B------:R-:W2:Y:S01]  /*0790*/  @UP1 LDCU.64 UR8, c[0x0][0x3b0] ;  /* 0x00007600ff0817ac */ /* 0x000ea20008000a00 */
[----:B------:R-:W-:Y:S02]  /*07a0*/  ULEA UR49, UR45, 0xffffffc0, 0x6 ;  /* 0xffffffc02d317891 */ /* 0x000fe4000f8e30ff */
[----:B-1----:R-:W-:Y:S02]  /*07b0*/  @!UP1 UIMAD.WIDE.U32 UR52, UR25, UR10, URZ ;  /* 0x0000000a193492a5 */ /* 0x002fe4000f8e00ff */
[----:B--2---:R-:W-:Y:S02]  /*07c0*/  @UP1 UIMAD.WIDE.U32 UR12, UR17, UR8, URZ ;  /* 0x00000008110c12a5 */ /* 0x004fe4000f8e00ff */
[----:B------:R-:W-:-:S02]  /*07d0*/  @!UP1 UIMAD UR51, UR25, UR11, UR53 ;  /* 0x0000000b193392a4 */ /* 0x000fc4000f8e0235 */
        /* <DEDUP_REMOVED lines=13> */
[----:B------:R-:W-:-:S03]  /*08b0*/  UIMAD UR9, UR25, UR9, UR11 ;  /* 0x00000009190972a4 */ /* 0x000fc6000f8e020b */
[----:B------:R-:W-:-:S03]  /*08c0*/  UMOV UR44, UR10 ;  /* 0x0000000a002c7c82 */ /* 0x000fc60008000000 */
[----:B------:R-:W-:Y:S01]  /*08d0*/  MOV R8, UR9 ;  /* 0x0000000900087c02 */ /* 0x000fe20008000f00 */
[----:B------:R-:W-:Y:S05]  /*08e0*/  BRA `(.L_x_408) ;  /* 0x00000000001c7947 */ /* 0x000fea0003800000 */
.L_x_407:
[----:B------:R-:W1:Y:S01]  /*08f0*/  LDCU.64 UR14, c[0x0][0x3b8] ;  /* 0x00007700ff0e77ac */ /* 0x000e620008000a00 */
[----:B------:R-:W-:-:S04]  /*0900*/  UIADD3 UR8, UPT, UPT, UR39, UR40, URZ ;  /* 0x0000002827087290 */ /* 0x000fc8000fffe0ff */
[----:B-1----:R-:W-:Y:S02]  /*0910*/  UIMAD.WIDE.U32 UR10, UR8, UR14, URZ ;  /* 0x0000000e080a72a5 */ /* 0x002fe4000f8e00ff */
[----:B------:R-:W-:-:S04]  /*0920*/  UIMAD UR8, UR8, UR15, URZ ;  /* 0x0000000f080872a4 */ /* 0x000fc8000f8e02ff */
[----:B------:R-:W-:Y:S01]  /*0930*/  UIADD3 UR8, UPT, UPT, UR11, UR8, URZ ;  /* 0x000000080b087290 */ /* 0x000fe2000fffe0ff */
[----:B------:R-:W-:-:S05]  /*0940*/  UMOV UR44, UR10 ;  /* 0x0000000a002c7c82 */ /* 0x000fca0008000000 */
[----:B------:R-:W-:Y:S02]  /*0950*/  MOV R8, UR8 ;  /* 0x0000000800087c02 */ /* 0x000fe40008000f00 */
.L_x_408:
        /* <DEDUP_REMOVED lines=12> */
[----:B------:R-:W-:-:S06]  /*0a20*/  IMAD.HI.U32 R3, R7, R3, R6 ;  /* 0x0000000307037227 */ /* 0x000fcc00078e0006 */
[----:B------:R-:W-:-:S04]  /*0a30*/  IMAD.HI.U32 R5, R3, R2, RZ ;  /* 0x0000000203057227 */ /* 0x000fc800078e00ff */
[----:B------:R-:W-:-:S04]  /*0a40*/  IMAD.MOV R3, RZ, RZ, -R5 ;  /* 0x000000ffff037224 */ /* 0x000fc800078e0a05 */
[----:B------:R-:W-:Y:S01]  /*0a50*/  IMAD R3, R4, R3, R2 ;  /* 0x0000000304037224 */ /* 0x000fe200078e0202 */
[----:B------:R-:W-:-:S04]  /*0a60*/  LOP3.LUT R2, R0, UR24, RZ, 0x3c, !PT ;  /* 0x0000001800027c12 */ /* 0x000fc8000f8e3cff */
[----:B------:R-:W-:Y:S02]  /*0a70*/  ISETP.GT.U32.AND P1, PT, R4, R3, PT ;  /* 0x000000030400720c */ /* 0x000fe40003f24070 */
[----:B------:R-:W-:-:S11]  /*0a80*/  ISETP.GE.AND P0, PT, R2, RZ, PT ;  /* 0x000000ff0200720c */ /* 0x000fd60003f06270 */
[----:B------:R-:W-:Y:S01]  /*0a90*/  @!P1 IMAD.IADD R3, R3, 0x1, -R4 ;  /* 0x0000000103039824 */ /* 0x000fe200078e0a04 */
[----:B------:R-:W-:Y:S02]  /*0aa0*/  @!P1 IADD3 R5, PT, PT, R5, 0x1, RZ ;  /* 0x0000000105059810 */ /* 0x000fe40007ffe0ff */
[----:B------:R-:W-:Y:S02]  /*0ab0*/  ISETP.NE.AND P1, PT, R0, RZ, PT ;  /* 0x000000ff0000720c */ /* 0x000fe40003f25270 */
[----:B------:R-:W-:-:S13]  /*0ac0*/  ISETP.GE.U32.AND P2, PT, R3, R4, PT ;  /* 0x000000040300720c */ /* 0x000fda0003f46070 */
[----:B------:R-:W-:-:S05]  /*0ad0*/  @P2 VIADD R5, R5, 0x1 ;  /* 0x0000000105052836 */ /* 0x000fca0000000000 */
        /* <DEDUP_REMOVED lines=16> */
[----:B------:R-:W-:Y:S06]  /*0be0*/  BRA `(.L_x_410) ;  /* 0x00000000001c7947 */ /* 0x000fec0003800000 */
.L_x_409:
[----:B------:R-:W1:Y:S01]  /*0bf0*/  LDCU.64 UR12, c[0x0][0x3c0] ;  /* 0x00007800ff0c77ac */ /* 0x000e620008000a00 */
[----:B------:R-:W-:-:S04]  /*0c00*/  UIADD3 UR8, UPT, UPT, UR39, UR40, URZ ;  /* 0x0000002827087290 */ /* 0x000fc8000fffe0ff */
[----:B-1----:R-:W-:Y:S02]  /*0c10*/  UIMAD.WIDE.U32 UR10, UR8, UR12, URZ ;  /* 0x0000000c080a72a5 */ /* 0x002fe4000f8e00ff */
[----:B------:R-:W-:-:S04]  /*0c20*/  UIMAD UR8, UR8, UR13, URZ ;  /* 0x0000000d080872a4 */ /* 0x000fc8000f8e02ff */
[----:B------:R-:W-:Y:S01]  /*0c30*/  UIADD3 UR8, UPT, UPT, UR11, UR8, URZ ;  /* 0x000000080b087290 */ /* 0x000fe2000fffe0ff */
[----:B------:R-:W-:-:S05]  /*0c40*/  UMOV UR50, UR10 ;  /* 0x0000000a00327c82 */ /* 0x000fca0008000000 */
[----:B------:R-:W-:-:S07]  /*0c50*/  MOV R11, UR8 ;  /* 0x00000008000b7c02 */ /* 0x000fce0008000f00 */
.L_x_410:
        /* <DEDUP_REMOVED lines=24> */
[----:B------:R-:W-:-:S03]  /*0de0*/  UIMAD UR8, UR9, UR10, UR8 ;  /* 0x0000000a090872a4 */ /* 0x000fc6000f8e0208 */
[----:B------:R-:W-:Y:S01]  /*0df0*/  UMOV UR10, UR54 ;  /* 0x00000036000a7c82 */ /* 0x000fe20008000000 */
[----:B------:R-:W-:Y:S01]  /*0e00*/  UIADD3 UR8, UPT, UPT, UR55, UR8, URZ ;  /* 0x0000000837087290 */ /* 0x000fe2000fffe0ff */
[----:B------:R-:W-:Y:S11]  /*0e10*/  BRA `(.L_x_412) ;  /* 0x00000000000c7947 */ /* 0x000ff60003800000 */
.L_x_411:
[----:B------:R-:W-:Y:S02]  /*0e20*/  UIMAD.WIDE.U32 UR10, UR46, UR17, URZ ;  /* 0x000000112e0a72a5 */ /* 0x000fe4000f8e00ff */
[----:B------:R-:W-:-:S04]  /*0e30*/  UIMAD UR8, UR47, UR17, URZ ;  /* 0x000000112f0872a4 */ /* 0x000fc8000f8e02ff */
[----:B------:R-:W-:-:S12]  /*0e40*/  UIADD3 UR8, UPT, UPT, UR11, UR8, URZ ;  /* 0x000000080b087290 */ /* 0x000fd8000fffe0ff */
.L_x_412:
[----:B------:R-:W1:Y:S01]  /*0e50*/  LDCU.U8 UR9, c[0x0][0x548] ;  /* 0x0000a900ff0977ac */ /* 0x000e620008000000 */
[----:B------:R-:W-:Y:S01]  /*0e60*/  UMOV UR25, UR19 ;  /* 0x0000001300197c82 */ /* 0x000fe20008000000 */
[----:B------:R-:W2:Y:S01]  /*0e70*/  LDCU.U8 UR59, c[0x0][0x5f0] ;  /* 0x0000be00ff3b77ac */ /* 0x000ea20008000000 */
[----:B------:R-:W-:Y:S02]  /*0e80*/  USHF.L.U32 UR43, UR25, 0x7, URZ ;  /* 0x00000007192b7899 */ /* 0x000fe400080006ff */
[----:B------:R-:W-:Y:S02]  /*0e90*/  UIMAD UR55, UR24, UR58, URZ ;  /* 0x0000003a183772a4 */ /* 0x000fe4000f8e02ff */
[----:B------:R-:W-:-:S04]  /*0ea0*/  USEL UR11, UR43, URZ, UP5 ;  /* 0x000000ff2b0b7287 */ /* 0x000fc8000a800000 */
[----:B------:R-:W-:Y:S02]  /*0eb0*/  UIADD3 UR11, UP0, UPT, UR49, UR11, URZ ;  /* 0x0000000b310b7290 */ /* 0x000fe4000ff1e0ff */
[----:B-1----:R-:W-:Y:S02]  /*0ec0*/  UISETP.NE.AND UP1, UPT, UR9, URZ, UPT ;  /* 0x000000ff0900728c */ /* 0x002fe4000bf25270 */
[----:B------:R-:W-:Y:S02]  /*0ed0*/  UIADD3.X UR54, UPT, UPT, URZ, UR53, URZ, UP0, !UPT ;  /* 0x00000035ff367290 */ /* 0x000fe400087fe4ff */
[----:B------:R-:W-:Y:S02]  /*0ee0*/  UIMAD.WIDE.U32 UR62, UR11, UR46, URZ ;  /* 0x0000002e0b3e72a5 */ /* 0x000fe4000f8e00ff */
[----:B------:R-:W-:-:S04]  /*0ef0*/  UIMAD UR54, UR54, UR46, URZ ;  /* 0x0000002e363672a4 */ /* 0x000fc8000f8e02ff */
[----:B------:R-:W-:-:S04]  /*0f00*/  UIMAD UR54, UR47, UR11, UR54 ;  /* 0x0000000b2f3672a4 */ /* 0x000fc8000f8e0236 */
        /* <DEDUP_REMOVED lines=9> */
.L_x_413:
[----:B------:R-:W1:Y:S01]  /*0fa0*/  LDCU UR57, c[0x0][0x434] ;  /* 0x00008680ff3977ac */ /* 0x000e620008000800 */
[----:B------:R-:W-:-:S04]  /*0fb0*/  UIMAD UR9, UR25, UR16, UR24 ;  /* 0x00000010190972a4 */ /* 0x000fc8000f8e0218 */
[----:B-1----:R-:W-:Y:S02]  /*0fc0*/  UIMAD UR57, UR9, UR57, URZ ;  /* 0x00000039093972a4 */ /* 0x002fe4000f8e02ff */
.L_x_414:
        /* <DEDUP_REMOVED lines=11> */
.L_x_415:
[----:B------:R-:W1:Y:S01]  /*1080*/  LDCU UR56, c[0x0][0x444] ;  /* 0x00008880ff3877ac */ /* 0x000e620008000800 */
[----:B------:R-:W-:-:S04]  /*1090*/  UIMAD UR9, UR25, UR16, UR24 ;  /* 0x00000010190972a4 */ /* 0x000fc8000f8e0218 */
[----:B-1----:R-:W-:-:S12]  /*10a0*/  UIMAD UR56, UR9, UR56, URZ ;  /* 0x00000038093872a4 */ /* 0x002fd8000f8e02ff */
.L_x_416:
[----:B------:R-:W1:Y:S01]  /*10b0*/  LDCU UR46, c[0x0][0x508] ;  /* 0x0000a100ff2e77ac */ /* 0x000e620008000800 */
[----:B------:R-:W2:Y:S01]  /*10c0*/  S2R R9, SR_TID.X ;  /* 0x0000000000097919 */ /* 0x000ea20000002100 */
[----:B------:R-:W3:Y:S01]  /*10d0*/  LDC.64 R6, c[0x0][0x5f8] ;  /* 0x00017e00ff067b82 */ /* 0x000ee20000000a00 */
[----:B------:R-:W-:Y:S01]  /*10e0*/  IMAD.MOV.U32 R17, RZ, RZ, RZ ;  /* 0x000000ffff117224 */ /* 0x000fe200078e00ff */
[----:B------:R-:W-:Y:S01]  /*10f0*/  USHF.R.S32.HI UR9, URZ, 0x1f, UR55 ;  /* 0x0000001fff097899 */ /* 0x000fe20008011437 */
[----:B------:R-:W-:Y:S01]  /*1100*/  ISETP.NE.AND P3, PT, RZ, UR59, PT ;  /* 0x0000003bff007c0c */ /* 0x000fe2000bf65270 */
[----:B------:R-:W-:Y:S01]  /*1110*/  UIADD3 UR55, UP1, UP0, UR62, UR10, UR55 ;  /* 0x0000000a3e377290 */ /* 0x000fe2000f83e037 */
[----:B------:R-:W-:Y:S01]  /*1120*/  BSSY.RECONVERGENT B1, `(.L_x_406) ;  /* 0x000060e000017945 */ /* 0x000fe20003800200 */
[----:B------:R-:W-:Y:S02]  /*1130*/  UIMAD UR58, UR16, UR58, URZ ;  /* 0x0000003a103a72a4 */ /* 0x000fe4000f8e02ff */
[----:B------:R-:W-:-:S02]  /*1140*/  UIADD3.X UR54, UPT, UPT, UR54, UR8, UR9, UP1, UP0 ;  /* 0x0000000836367290 */ /* 0x000fc40008fe0409 */
[----:B------:R-:W-:Y:S02]  /*1150*/  ULEA UR56, UR47, UR56, 0x6 ;  /* 0x000000382f387291 */ /* 0x000fe4000f8e30ff */
[----:B------:R-:W-:Y:S02]  /*1160*/  ULEA UR57, UR47, UR57, 0x6 ;  /* 0x000000392f397291 */ /* 0x000fe4000f8e30ff */
[----:B-1----:R-:W-:-:S04]  /*1170*/  UIADD3 UR9, UPT, UPT, UR38, UR46, URZ ;  /* 0x0000002e26097290 */ /* 0x002fc8000fffe0ff */
[----:B------:R-:W-:-:S04]  /*1180*/  UIADD3 UR9, UPT, UPT, UR41, -0x20, -UR9 ;  /* 0xffffffe029097890 */ /* 0x000fc8000fffe809 */
[----:B------:R-:W-:Y:S01]  /*1190*/  USHF.R.S32.HI UR8, URZ, 0x1f, UR9 ;  /* 0x0000001fff087899 */ /* 0x000fe20008011409 */
[----:B---3--:R-:W-:-:S03]  /*11a0*/  IMAD.WIDE.U32 R24, R6, UR22, RZ ;  /* 0x0000001606187c25 */ /* 0x008fc6000f8e00ff */
[----:B------:R-:W-:Y:S01]  /*11b0*/  ULEA.HI UR8, UR8, UR9, URZ, 0x6 ;  /* 0x0000000908087291 */ /* 0x000fe2000f8f30ff */
[----:B------:R-:W-:Y:S01]  /*11c0*/  IMAD R7, R7, UR22, R25 ;  /* 0x0000001607077c24 */ /* 0x000fe2000f8e0219 */
[----:B------:R-:W-:Y:S01]  /*11d0*/  SEL R6, R24, RZ, P3 ;  /* 0x000000ff18067207 */ /* 0x000fe20001800000 */
[----:B--2---:R-:W-:Y:S01]  /*11e0*/  IMAD.SHL.U32 R10, R9, 0x8, RZ ;  /* 0x00000008090a7824 */ /* 0x004fe200078e00ff */
[----:B------:R-:W-:-:S04]  /*11f0*/  USHF.R.S32.HI UR43, URZ, 0x6, UR8 ;  /* 0x00000006ff2b7899 */ /* 0x000fc80008011408 */
[----:B------:R-:W-:Y:S01]  /*1200*/  LOP3.LUT R16, R10, 0x38, RZ, 0xc0, !PT ;  /* 0x000000380a107812 */ /* 0x000fe200078ec0ff */
[----:B------:R-:W-:Y:S02]  /*1210*/  UISETP.LT.AND UP0, UPT, URZ, UR43, UPT ;  /* 0x0000002bff00728c */ /* 0x000fe4000bf01270 */
[----:B------:R-:W1:Y:S01]  /*1220*/  LDCU.128 UR8, c[0x0][0x590] ;  /* 0x0000b200ff0877ac */ /* 0x000e620008000c00 */
[----:B------:R-:W-:Y:S01]  /*1230*/  IADD3 R2, P0, PT, R16, UR60, RZ ;  /* 0x0000003c10027c10 */ /* 0x000fe2000ff1e0ff */
[----:B------:R-:W-:-:S04]  /*1240*/  USEL UR43, URZ, UR43, !UP0 ;  /* 0x0000002bff2b7287 */ /* 0x000fc8000c000000 */
[----:B------:R-:W-:Y:S01]  /*1250*/  IMAD.X R3, RZ, RZ, UR48, P0 ;  /* 0x00000030ff037e24 */ /* 0x000fe200080e06ff */
[----:B------:R-:W2:Y:S01]  /*1260*/  LDCU.64 UR60, c[0x0][0x420] ;  /* 0x00008400ff3c77ac */ /* 0x000ea20008000a00 */
[----:B------:R-:W-:Y:S01]  /*1270*/  UISETP.GT.AND UP0, UPT, UR45, UR43, UPT ;  /* 0x0000002b2d00728c */ /* 0x000fe2000bf04270 */
[----:B-1----:R-:W-:Y:S01]  /*1280*/  IMAD.U32 R12, RZ, RZ, UR8 ;  /* 0x00000008ff0c7e24 */ /* 0x002fe2000f8e00ff */
[----:B------:R-:W-:Y:S01]  /*1290*/  UIMAD UR17, UR53, UR8, URZ ;  /* 0x00000008351172a4 */ /* 0x000fe2000f8e02ff */
[----:B------:R-:W-:Y:S01]  /*12a0*/  IMAD.U32 R0, RZ, RZ, UR10 ;  /* 0x0000000aff007e24 */ /* 0x000fe2000f8e00ff */
[----:B------:R-:W-:Y:S01]  /*12b0*/  USHF.L.U64.HI UR48, UR8, 0x5, UR9 ;  /* 0x0000000508307899 */ /* 0x000fe20008010209 */
[----:B------:R-:W-:Y:S01]  /*12c0*/  IMAD.WIDE.U32 R12, R12, UR49, R2 ;  /* 0x000000310c0c7c25 */ /* 0x000fe2000f8e0002 */
[----:B------:R-:W-:Y:S01]  /*12d0*/  UIMAD UR17, UR49, UR9, UR17 ;  /* 0x00000009311172a4 */ /* 0x000fe2000f8e0211 */
[----:B------:R-:W1:Y:S02]  /*12e0*/  LDC.64 R2, c[0x0][0x3b0] ;  /* 0x0000ec00ff027b82 */ /* 0x000e640000000a00 */
[----:B------:R-:W-:Y:S01]  /*12f0*/  IMAD.U32 R18, RZ, RZ, UR11 ;  /* 0x0000000bff127e24 */ /* 0x000fe2000f8e00ff */
[----:B------:R-:W3:Y:S02]  /*1300*/  LDCU.64 UR10, c[0x0][0x550] ;  /* 0x0000aa00ff0a77ac */ /* 0x000ee40008000a00 */
[----:B------:R-:W-:-:S02]  /*1310*/  VIADD R13, R13, UR17 ;  /* 0x000000110d0d7c36 */ /* 0x000fc40008000000 */
[----:B------:R-:W-:-:S03]  /*1320*/  IMAD.WIDE.U32 R12, R0, UR24, R12 ;  /* 0x00000018000c7c25 */ /* 0x000fc6000f8e000c */
[----:B------:R-:W4:Y:S01]  /*1330*/  LDCU.64 UR16, c[0x0][0x3c8] ;  /* 0x00007900ff1077ac */ /* 0x000f220008000a00 */
[----:B------:R-:W-:Y:S01]  /*1340*/  SHF.R.U32.HI R0, RZ, 0x3, R9 ;  /* 0x00000003ff007819 */ /* 0x000fe20000011609 */
[----:B------:R-:W-:Y:S01]  /*1350*/  IMAD R19, R18, UR24, R13 ;  /* 0x0000001812137c24 */ /* 0x000fe2000f8e020d */
[----:B------:R-:W-:Y:S02]  /*1360*/  MOV R18, R12 ;  /* 0x0000000c00127202 */ /* 0x000fe40000000f00 */
[----:B------:R-:W-:Y:S02]  /*1370*/  SHF.R.U32.HI R12, RZ, 0x5, R9 ;  /* 0x00000005ff0c7819 */ /* 0x000fe40000011609 */
[----:B------:R-:W-:Y:S01]  /*1380*/  LOP3.LUT R13, R9, 0x1f, RZ, 0xc0, !PT ;  /* 0x0000001f090d7812 */ /* 0x000fe200078ec0ff */
[----:B------:R-:W-:-:S04]  /*1390*/  IMAD.WIDE.U32 R18, R0, UR8, R18 ;  /* 0x0000000800127c25 */ /* 0x000fc8000f8e0012 */
[----:B------:R-:W-:Y:S01]  /*13a0*/  IMAD R13, R12, UR58, R13 ;  /* 0x0000003a0c0d7c24 */ /* 0x000fe2000f8e020d */
[----:B------:R-:W-:Y:S01]  /*13b0*/  USHF.L.U32 UR58, UR58, 0x6, URZ ;  /* 0x000000063a3a7899 */ /* 0x000fe200080006ff */
[----:B-1----:R-:W-:Y:S01]  /*13c0*/  IMAD R14, R2, UR53, RZ ;  /* 0x00000035020e7c24 */ /* 0x002fe2000f8e02ff */
[----:B---3--:R-:W-:Y:S01]  /*13d0*/  LEA R234, P2, R18, UR10, 0x1 ;  /* 0x0000000a12ea7c11 */ /* 0x008fe2000f8408ff */
[----:B------:R-:W-:-:S04]  /*13e0*/  IMAD.WIDE.U32 R20, R2, UR49, R16 ;  /* 0x0000003102147c25 */ /* 0x000fc8000f8e0010 */
[----:B------:R-:W-:Y:S01]  /*13f0*/  IMAD R14, R3, UR49, R14 ;  /* 0x00000031030e7c24 */ /* 0x000fe2000f8e020e */
[----:B------:R-:W-:Y:S01]  /*1400*/  IADD3 R22, P0, PT, R20, UR52, RZ ;  /* 0x0000003414167c10 */ /* 0x000fe2000ff1e0ff */
[----:B------:R-:W-:Y:S01]  /*1410*/  USHF.L.U32 UR49, UR8, 0x5, URZ ;  /* 0x0000000508317899 */ /* 0x000fe200080006ff */
[----:B------:R-:W-:Y:S01]  /*1420*/  IMAD R12, R0, UR9, R19 ;  /* 0x00000009000c7c24 */ /* 0x000fe2000f8e0213 */
[----:B------:R-:W1:Y:S01]  /*1430*/  LDCU.64 UR8, c[0x0][0x380] ;  /* 0x00007000ff0877ac */ /* 0x000e620008000a00 */
[----:B------:R-:W-:Y:S01]  /*1440*/  IADD3.X R23, PT, PT, R21, UR51, R14, P0, !PT ;  /* 0x0000003315177c10 */ /* 0x000fe200087fe40e */
[----:B----4-:R-:W-:Y:S01]  /*1450*/  IMAD.U32 R20, RZ, RZ, UR16 ;  /* 0x00000010ff147e24 */ /* 0x010fe2000f8e00ff */
[----:B------:R-:W-:Y:S01]  /*1460*/  IADD3 R6, P1, P0, R13, UR55, R6 ;  /* 0x000000370d067c10 */ /* 0x000fe2000f83e006 */
[----:B------:R-:W-:Y:S01]  /*1470*/  IMAD.U32 R14, RZ, RZ, UR17 ;  /* 0x00000011ff0e7e24 */ /* 0x000fe2000f8e00ff */
[----:B------:R-:W3:Y:S01]  /*1480*/  LDCU.64 UR16, c[0x0][0x570] ;  /* 0x0000ae00ff1077ac */ /* 0x000ee20008000a00 */
[----:B------:R-:W-:Y:S01]  /*1490*/  IMAD.WIDE.U32 R20, R20, UR24, R22 ;  /* 0x0000001814147c25 */ /* 0x000fe2000f8e0016 */
[----:B------:R-:W-:Y:S01]  /*14a0*/  SHF.R.S32.HI R13, RZ, 0x1f, R13 ;  /* 0x0000001fff0d7819 */ /* 0x000fe2000001140d */
[----:B------:R-:W4:Y:S02]  /*14b0*/  LDCU.64 UR52, c[0x0][0x5e8] ;  /* 0x0000bd00ff3477ac */ /* 0x000f240008000a00 */
[----:B------:R-:W-:Y:S01]  /*14c0*/  IMAD R21, R14, UR24, R21 ;  /* 0x000000180e157c24 */ /* 0x000fe2000f8e0215 */
[----:B------:R-:W-:-:S02]  /*14d0*/  SEL R14, R7, RZ, P3 ;  /* 0x000000ff070e7207 */ /* 0x000fc40001800000 */
[----:B------:R-:W-:Y:S02]  /*14e0*/  LEA.HI.X R235, R18, UR11, R12, 0x1, P2 ;  /* 0x0000000b12eb7c11 */ /* 0x000fe400090f0c0c */
[----:B------:R-:W-:Y:S01]  /*14f0*/  IADD3.X R13, PT, PT, R13, UR54, R14, P1, P0 ;  /* 0x000000360d0d7c10 */ /* 0x000fe20008fe040e */
[----:B------:R-:W-:Y:S01]  /*1500*/  IMAD.WIDE.U32 R14, R0, R2, R20 ;  /* 0x00000002000e7225 */ /* 0x000fe200078e0014 */
[----:B------:R-:W-:Y:S02]  /*1510*/  MOV R12, UR58 ;  /* 0x0000003a000c7c02 */ /* 0x000fe40008000f00 */
[----:B------:R-:W-:Y:S01]  /*1520*/  IADD3 R7, P0, PT, R6, UR58, RZ ;  /* 0x0000003a06077c10 */ /* 0x000fe2000ff1e0ff */
[----:B------:R-:W-:Y:S01]  /*1530*/  IMAD R6, R0, R3, R15 ;  /* 0x0000000300067224 */ /* 0x000fe200078e020f */
[----:B-1----:R-:W-:Y:S02]  /*1540*/  LEA R236, P1, R14, UR8, 0x1 ;  /* 0x000000080eec7c11 */ /* 0x002fe4000f8208ff */
[----:B------:R-:W-:-:S02]  /*1550*/  LEA.HI.X.SX32 R12, R12, R13, 0x1, P0 ;  /* 0x0000000d0c0c7211 */ /* 0x000fc400000f0eff */
[C---:B---3--:R-:W-:Y:S01]  /*1560*/  LEA R232, P0, R7.reuse, UR16, 0x2 ;  /* 0x0000001007e87c11 */ /* 0x048fe2000f8010ff */
[----:B----4-:R-:W-:Y:S01]  /*1570*/  UIMAD.WIDE UR10, UR56, 0x4, UR52 ;  /* 0x00000004380a78a5 */ /* 0x010fe2000f8e0234 */
[----:B------:R-:W-:Y:S01]  /*1580*/  LEA.HI.X R237, R14, UR9, R6, 0x1, P1 ;  /* 0x000000090eed7c11 */ /* 0x000fe200088f0c06 */
[----:B--2---:R-:W-:Y:S01]  /*1590*/  UIMAD.WIDE UR52, UR57, 0x4, UR60 ;  /* 0x00000004393478a5 */ /* 0x004fe2000f8e023c */
[----:B------:R-:W-:Y:S01]  /*15a0*/  LEA.HI.X R233, R7, UR17, R12, 0x2, P0 ;  /* 0x0000001107e97c11 */ /* 0x000fe200080f140c */
[C---:B------:R-:W-:Y:S01]  /*15b0*/  IMAD.SHL.U32 R7, R2.reuse, 0x20, RZ ;  /* 0x0000002002077824 */ /* 0x040fe200078e00ff */
[----:B------:R-:W-:Y:S02]  /*15c0*/  SHF.L.U64.HI R3, R2, 0x5, R3 ;  /* 0x0000000502037819 */ /* 0x000fe40000010203 */
[C---:B------:R-:W-:Y:S01]  /*15d0*/  LOP3.LUT R14, R16.reuse, 0x80, RZ, 0xfc, !PT ;  /* 0x00000080100e7812 */ /* 0x040fe200078efcff */
[----:B------:R-:W-:Y:S01]  /*15e0*/  UMOV UR16, UR10 ;  /* 0x0000000a00107c82 */ /* 0x000fe20008000000 */
[C---:B------:R-:W-:Y:S01]  /*15f0*/  LOP3.LUT R12, R16.reuse, 0xc0, RZ, 0xfc, !PT ;  /* 0x000000c0100c7812 */ /* 0x040fe200078efcff */
[----:B------:R-:W-:Y:S01]  /*1600*/  UMOV UR17, UR11 ;  /* 0x0000000b00117c82 */ /* 0x000fe20008000000 */
        /* <DEDUP_REMOVED lines=15> */
.L_x_418:
[----:B------:R-:W1:Y:S01]  /*1700*/  LDCU.64 UR14, c[0x0][0x5c0] ;  /* 0x0000b800ff0e77ac */ /* 0x000e620008000a00 */
[----:B------:R-:W-:-:S04]  /*1710*/  UIADD3 UR8, UPT, UPT, UR39, UR40, URZ ;  /* 0x0000002827087290 */ /* 0x000fc8000fffe0ff */
[----:B-1----:R-:W-:Y:S02]  /*1720*/  UIMAD.WIDE.U32 UR42, UR8, UR14, URZ ;  /* 0x0000000e082a72a5 */ /* 0x002fe4000f8e00ff */
[----:B------:R-:W-:-:S04]  /*1730*/  UIMAD UR8, UR8, UR15, URZ ;  /* 0x0000000f080872a4 */ /* 0x000fc8000f8e02ff */
[----:B------:R-:W-:-:S06]  /*1740*/  UIADD3 UR8, UPT, UPT, UR43, UR8, URZ ;  /* 0x000000082b087290 */ /* 0x000fcc000fffe0ff */
[----:B------:R-:W-:Y:S02]  /*1750*/  MOV R2, UR8 ;  /* 0x0000000800027c02 */ /* 0x000fe40008000f00 */
.L_x_419:
        /* <DEDUP_REMOVED lines=13> */
.L_x_420:
[----:B------:R-:W1:Y:S01]  /*1830*/  LDCU.64 UR12, c[0x0][0x5c8] ;  /* 0x0000b900ff0c77ac */ /* 0x000e620008000a00 */
[----:B------:R-:W-:-:S04]  /*1840*/  UIADD3 UR39, UPT, UPT, UR39, UR40, URZ ;  /* 0x0000002827277290 */ /* 0x000fc8000fffe0ff */
[----:B-1----:R-:W-:Y:S02]  /*1850*/  UIMAD.WIDE.U32 UR40, UR39, UR12, URZ ;  /* 0x0000000c272872a5 */ /* 0x002fe4000f8e00ff */
[----:B------:R-:W-:-:S04]  /*1860*/  UIMAD UR39, UR39, UR13, URZ ;  /* 0x0000000d272772a4 */ /* 0x000fc8000f8e02ff */
[----:B------:R-:W-:-:S06]  /*1870*/  UIADD3 UR39, UPT, UPT, UR41, UR39, URZ ;  /* 0x0000002729277290 */ /* 0x000fcc000fffe0ff */
[----:B------:R-:W-:Y:S02]  /*1880*/  MOV R4, UR39 ;  /* 0x0000002700047c02 */ /* 0x000fe40008000f00 */
.L_x_421:
        /* <DEDUP_REMOVED lines=30> */
[----:B------:R-:W-:Y:S01]  /*1a70*/  IMAD.WIDE.U32 R10, R0, UR14, R10 ;  /* 0x0000000e000a7c25 */ /* 0x000fe2000f8e000a */
[----:B------:R-:W-:Y:S02]  /*1a80*/  ISETP.GE.AND P2, PT, R14, UR38, PT ;  /* 0x000000260e007c0c */ /* 0x000fe4000bf46270 */
[----:B------:R-:W-:Y:S01]  /*1a90*/  ISETP.GE.AND P1, PT, R12, UR38, PT ;  /* 0x000000260c007c0c */ /* 0x000fe2000bf26270 */
[----:B------:R-:W-:Y:S01]  /*1aa0*/  IMAD R3, R0, UR15, R11 ;  /* 0x0000000f00037c24 */ /* 0x000fe2000f8e020b */
        /* <DEDUP_REMOVED lines=16> */
.L_x_417:
[----:B------:R-:W-:Y:S01]  /*1bb0*/  UIADD3 UR8, UPT, UPT, -UR31, UR38, URZ ;  /* 0x000000261f087290 */ /* 0x000fe2000fffe1ff */
[----:B------:R-:W-:Y:S01]  /*1bc0*/  LOP3.LUT R2, R10, 0x1f8, RZ, 0xc0, !PT ;  /* 0x000001f80a027812 */ /* 0x000fe200078ec0ff */
[----:B------:R-:W-:Y:S03]  /*1bd0*/  @P3 BAR.SYNC.DEFER_BLOCKING 0x0 ;  /* 0x0000000000003b1d */ /* 0x000fe60000010000 */
[----:B------:R-:W-:Y:S02]  /*1be0*/  LOP3.LUT R13, R2, 0x38, R9, 0x78, !PT ;  /* 0x00000038020d7812 */ /* 0x000fe400078e7809 */
[----:B------:R-:W-:Y:S01]  /*1bf0*/  ISETP.GE.AND P6, PT, R0, UR8, PT ;  /* 0x0000000800007c0c */ /* 0x000fe2000bfc6270 */
[----:B------:R-:W-:Y:S01]  /*1c00*/  BSSY.RECONVERGENT B0, `(.L_x_423) ;  /* 0x0000032000007945 */ /* 0x000fe20003800200 */
[----:B------:R-:W-:-:S04]  /*1c10*/  LOP3.LUT R13, R13, 0x1e00, R10, 0xf8, !PT ;  /* 0x00001e000d0d7812 */ /* 0x000fc800078ef80a */
        /* <DEDUP_REMOVED lines=44> */
.L_x_424:
[----:B------:R1:W-:Y:S04]  /*1ee0*/  STS.128 [R13+0x14000], RZ ;  /* 0x014000ff0d007388 */ /* 0x0003e80000000c00 */
[----:B------:R1:W-:Y:S04]  /*1ef0*/  STS.128 [R13+0x15000], RZ ;  /* 0x015000ff0d007388 */ /* 0x0003e80000000c00 */
[----:B------:R1:W-:Y:S04]  /*1f00*/  STS.128 [R13+0x16000], RZ ;  /* 0x016000ff0d007388 */ /* 0x0003e80000000c00 */
[----:B------:R1:W-:Y:S02]  /*1f10*/  STS.128 [R13+0x17000], RZ ;  /* 0x017000ff0d007388 */ /* 0x0003e40000000c00 */
.L_x_425:
[----:B------:R-:W-:Y:S05]  /*1f20*/  BSYNC.RECONVERGENT B0 ;  /* 0x0000000000007941 */ /* 0x000fea0003800200 */
.L_x_423:
        /* <DEDUP_REMOVED lines=31> */
.L_x_427:
[----:B------:R4:W-:Y:S04]  /*2120*/  STS.128 [R13+0x8000], RZ ;  /* 0x008000ff0d007388 */ /* 0x0009e80000000c00 */
[----:B------:R4:W-:Y:S04]  /*2130*/  STS.128 [R13+0xa000], RZ ;  /* 0x00a000ff0d007388 */ /* 0x0009e80000000c00 */
[----:B------:R4:W-:Y:S04]  /*2140*/  STS.128 [R13+0xc000], RZ ;  /* 0x00c000ff0d007388 */ /* 0x0009e80000000c00 */
[----:B------:R4:W-:Y:S02]  /*2150*/  STS.128 [R13+0xe000], RZ ;  /* 0x00e000ff0d007388 */ /* 0x0009e40000000c00 */
.L_x_428:
[----:B------:R-:W-:Y:S05]  /*2160*/  BSYNC.RECONVERGENT B0 ;  /* 0x0000000000007941 */ /* 0x000fea0003800200 */
.L_x_426:
        /* <DEDUP_REMOVED lines=11> */
[----:B------:R-:W-:Y:S01]  /*2220*/  IMAD.U32 R11, RZ, RZ, UR48 ;  /* 0x00000030ff0b7e24 */ /* 0x000fe2000f8e00ff */
[----:B--2---:R-:W-:-:S04]  /*2230*/  LEA R18, P0, R15, R234, 0x1 ;  /* 0x000000ea0f127211 */ /* 0x004fc800078008ff */
        /* <DEDUP_REMOVED lines=25> */
.L_x_430:
[----:B------:R-:W-:Y:S05]  /*23d0*/  BSYNC.RECONVERGENT B0 ;  /* 0x0000000000007941 */ /* 0x000fea0003800200 */
.L_x_429:
        /* <DEDUP_REMOVED lines=28> */
.L_x_432:
[----:B------:R1:W-:Y:S04]  /*25a0*/  STS.128 [R13], RZ ;  /* 0x000000ff0d007388 */ /* 0x0003e80000000c00 */
[----:B------:R1:W-:Y:S04]  /*25b0*/  STS.128 [R13+0x2000], RZ ;  /* 0x002000ff0d007388 */ /* 0x0003e80000000c00 */
[----:B------:R1:W-:Y:S04]  /*25c0*/  STS.128 [R13+0x4000], RZ ;  /* 0x004000ff0d007388 */ /* 0x0003e80000000c00 */
[----:B------:R1:W-:Y:S02]  /*25d0*/  STS.128 [R13+0x6000], RZ ;  /* 0x006000ff0d007388 */ /* 0x0003e40000000c00 */
.L_x_433:
[----:B------:R-:W-:Y:S05]  /*25e0*/  BSYNC.RECONVERGENT B0 ;  /* 0x0000000000007941 */ /* 0x000fea0003800200 */
.L_x_431:
[--C-:B------:R-:W-:Y:S01]  /*25f0*/  SHF.R.U32.HI R2, RZ, 0x1, R9.reuse ;  /* 0x00000001ff027819 */ /* 0x100fe20000011609 */
[----:B------:R-:W-:Y:S01]  /*2600*/  IMAD.MOV.U32 R229, RZ, RZ, 0x7f800000 ;  /* 0x7f800000ffe57424 */ /* 0x000fe200078e00ff */
[----:B------:R-:W-:Y:S01]  /*2610*/  SHF.R.U32.HI R230, RZ, 0x2, R9 ;  /* 0x00000002ffe67819 */ /* 0x000fe20000011609 */
[----:B------:R-:W-:Y:S01]  /*2620*/  IMAD.MOV.U32 R228, RZ, RZ, 0x7f800000 ;  /* 0x7f800000ffe47424 */ /* 0x000fe200078e00ff */
[----:B------:R-:W-:-:S04]  /*2630*/  LOP3.LUT R11, R2, 0x30, RZ, 0xc0, !PT ;  /* 0x00000030020b7812 */ /* 0x000fc800078ec0ff */
[----:B------:R-:W-:-:S04]  /*2640*/  LOP3.LUT R230, R11, 0x7, R230, 0xf8, !PT ;  /* 0x000000070be67812 */ /* 0x000fc800078ef8e6 */
[C---:B------:R-:W-:Y:S01]  /*2650*/  ISETP.GE.AND P1, PT, R230.reuse, UR9, PT ;  /* 0x00000009e6007c0c */ /* 0x040fe2000bf26270 */
[----:B------:R-:W-:-:S05]  /*2660*/  VIADD R11, R230, 0x8 ;  /* 0x00000008e60b7836 */ /* 0x000fca0000000000 */
[----:B------:R-:W-:Y:S01]  /*2670*/  ISETP.GE.AND P0, PT, R11, UR9, PT ;  /* 0x000000090b007c0c */ /* 0x000fe2000bf06270 */
[----:B------:R-:W-:-:S04]  /*2680*/  IMAD.MOV.U32 R11, RZ, RZ, 0x4 ;  /* 0x00000004ff0b7424 */ /* 0x000fc800078e00ff */
[----:B--2---:R-:W-:-:S05]  /*2690*/  IMAD.WIDE.U32 R18, R230, R11, UR52 ;  /* 0x00000034e6127e25 */ /* 0x004fca000f8e000b */
        /* <DEDUP_REMOVED lines=35> */
.L_x_435:
[----:B------:R-:W-:Y:S05]  /*28d0*/  BSYNC.RECONVERGENT B0 ;  /* 0x0000000000007941 */ /* 0x000fea0003800200 */
.L_x_434:
[----:B------:R-:W-:Y:S04]  /*28e0*/  BSSY.RECONVERGENT B0, `(.L_x_436) ;  /* 0x0000030000007945 */ /* 0x000fe80003800200 */
[----:B------:R-:W-:Y:S05]  /*28f0*/  @P6 BRA `(.L_x_437) ;  /* 0x0000000000a86947 */ /* 0x000fea0003800000 */
[----:B------:R-:W3:Y:S01]  /*2900*/  LDCU.64 UR10, c[0x0][0x3d0] ;  /* 0x00007a00ff0a77ac */ /* 0x000ee20008000a00 */
[----:B------:R-:W-:Y:S01]  /*2910*/  IMAD.U32 R3, RZ, RZ, UR14 ;  /* 0x0000000eff037e24 */ /* 0x000fe2000f8e00ff */
[----:B------:R-:W-:-:S03]  /*2920*/  UIMAD UR8, UR30, UR14, URZ ;  /* 0x0000000e1e0872a4 */ /* 0x000fc6000f8e02ff */
[----:B-12---:R-:W-:Y:S01]  /*2930*/  IMAD.WIDE.U32 R18, R3, UR31, R16 ;  /* 0x0000001f03127c25 */ /* 0x006fe2000f8e0010 */
[----:B------:R-:W1:Y:S01]  /*2940*/  LDCU UR12, c[0x0][0x440] ;  /* 0x00008800ff0c77ac */ /* 0x000e620008000800 */
[----:B------:R-:W-:Y:S01]  /*2950*/  UIMAD UR8, UR31, UR15, UR8 ;  /* 0x0000000f1f0872a4 */ /* 0x000fe2000f8e0208 */
[----:B------:R-:W-:-:S05]  /*2960*/  IADD3 R18, P0, PT, R18, UR44, RZ ;  /* 0x0000002c12127c10 */ /* 0x000fca000ff1e0ff */
[----:B------:R-:W-:Y:S01]  /*2970*/  IADD3.X R19, PT, PT, R8, UR8, R19, P0, !PT ;  /* 0x0000000808137c10 */ /* 0x000fe200087fe413 */
[----:B---3--:R-:W-:-:S04]  /*2980*/  IMAD R4, R4, UR10, RZ ;  /* 0x0000000a04047c24 */ /* 0x008fc8000f8e02ff */
[----:B------:R-:W2:Y:S01]  /*2990*/  LDCU.64 UR8, c[0x0][0x388] ;  /* 0x00007100ff0877ac */ /* 0x000ea20008000a00 */
[C---:B------:R-:W-:Y:S02]  /*29a0*/  IMAD R4, R5.reuse, UR11, R4 ;  /* 0x0000000b05047c24 */ /* 0x040fe4000f8e0204 */
[----:B------:R-:W-:Y:S01]  /*29b0*/  IMAD.WIDE.U32 R18, R5, UR10, R18 ;  /* 0x0000000a05127c25 */ /* 0x000fe2000f8e0012 */
[----:B-1----:R-:W-:Y:S02]  /*29c0*/  ISETP.GE.AND P3, PT, R16, UR12, PT ;  /* 0x0000000c10007c0c */ /* 0x002fe4000bf66270 */
[----:B------:R-:W-:Y:S01]  /*29d0*/  ISETP.GE.AND P2, PT, R6, UR12, PT ;  /* 0x0000000c06007c0c */ /* 0x000fe2000bf46270 */
[----:B------:R-:W-:Y:S01]  /*29e0*/  IMAD.IADD R19, R19, 0x1, R4 ;  /* 0x0000000113137824 */ /* 0x000fe200078e0204 */
[----:B------:R-:W-:Y:S02]  /*29f0*/  ISETP.GE.AND P1, PT, R14, UR12, PT ;  /* 0x0000000c0e007c0c */ /* 0x000fe4000bf26270 */
[----:B------:R-:W-:Y:S01]  /*2a00*/  ISETP.GE.AND P0, PT, R12, UR12, PT ;  /* 0x0000000c0c007c0c */ /* 0x000fe2000bf06270 */
[----:B------:R-:W-:-:S04]  /*2a10*/  IMAD.WIDE.U32 R4, R0, UR14, R18 ;  /* 0x0000000e00047c25 */ /* 0x000fc8000f8e0012 */
[----:B------:R-:W-:Y:S01]  /*2a20*/  IMAD R3, R0, UR15, R5 ;  /* 0x0000000f00037c24 */ /* 0x000fe2000f8e0205 */
[----:B--2---:R-:W-:-:S04]  /*2a30*/  LEA R6, P4, R4, UR8, 0x1 ;  /* 0x0000000804067c11 */ /* 0x004fc8000f8808ff */
        /* <DEDUP_REMOVED lines=22> */
.L_x_437:
[----:B------:R1:W-:Y:S04]  /*2ba0*/  STS.128 [R13+0x10000], RZ ;  /* 0x010000ff0d007388 */ /* 0x0003e80000000c00 */
[----:B------:R1:W-:Y:S04]  /*2bb0*/  STS.128 [R13+0x11000], RZ ;  /* 0x011000ff0d007388 */ /* 0x0003e80000000c00 */
[----:B------:R1:W-:Y:S04]  /*2bc0*/  STS.128 [R13+0x12000], RZ ;  /* 0x012000ff0d007388 */ /* 0x0003e80000000c00 */
[----:B------:R1:W-:Y:S02]  /*2bd0*/  STS.128 [R13+0x13000], RZ ;  /* 0x013000ff0d007388 */ /* 0x0003e40000000c00 */
.L_x_438:
[----:B------:R-:W-:Y:S05]  /*2be0*/  BSYNC.RECONVERGENT B0 ;  /* 0x0000000000007941 */ /* 0x000fea0003800200 */
.L_x_436:
[----:B------:R-:W2:Y:S01]  /*2bf0*/  LDCU.64 UR10, c[0x0][0x538] ;  /* 0x0000a700ff0a77ac */ /* 0x000ea20008000a00 */
[----:B------:R-:W0:Y:S01]  /*2c00*/  LDGDEPBAR ;  /* 0x00000000000079af */ /* 0x000e220000000000 */
[C---:B------:R-:W-:Y:S02]  /*2c10*/  IMAD.SHL.U32 R219, R9.reuse, 0x20, RZ ;  /* 0x0000002009db7824 */ /* 0x040fe400078e00ff */
[C---:B-1----:R-:W-:Y:S01]  /*2c20*/  IMAD.SHL.U32 R6, R9.reuse, 0x40, RZ ;  /* 0x0000004009067824 */ /* 0x042fe200078e00ff */
[----:B------:R-:W-:Y:S01]  /*2c30*/  LOP3.LUT P2, RZ, R9, 0x2, RZ, 0xc0, !PT ;  /* 0x0000000209ff7812 */ /* 0x000fe2000784c0ff */
[----:B------:R-:W1:Y:S01]  /*2c40*/  LDCU UR30, c[0x0][0x590] ;  /* 0x0000b200ff1e77ac */ /* 0x000e620008000800 */
[----:B--2---:R-:W-:-:S04]  /*2c50*/  UISETP.NE.U32.AND UP0, UPT, UR10, URZ, UPT ;  /* 0x000000ff0a00728c */ /* 0x004fc8000bf05070 */
[----:B------:R-:W-:Y:S01]  /*2c60*/  UISETP.NE.AND.EX UP0, UPT, UR11, URZ, UPT, UP0 ;  /* 0x000000ff0b00728c */ /* 0x000fe2000bf05300 */
[----:B------:R-:W-:-:S05]  /*2c70*/  DEPBAR.LE SB0, 0x1 ;  /* 0x000080400000791a */ /* 0x000fca0000000000 */
[----:B------:R-:W-:-:S05]  /*2c80*/  PLOP3.LUT P0, PT, PT, PT, UP0, 0x80, 0x8 ;  /* 0x000000000008781c */ /* 0x000fca0003f0f008 */
[----:B------:R-:W2:Y:S01]  /*2c90*/  @UP0 LDCU.64 UR8, c[0x0][0x540] ;  /* 0x0000a800ff0807ac */ /* 0x000ea20008000a00 */
[----:B------:R-:W-:Y:S01]  /*2ca0*/  @UP0 UMOV UR12, UR24 ;  /* 0x00000018000c0c82 */ /* 0x000fe20008000000 */
[----:B------:R-:W-:Y:S02]  /*2cb0*/  @UP0 UMOV UR13, URZ ;  /* 0x000000ff000d0c82 */ /* 0x000fe40008000000 */
[----:B--2---:R-:W-:Y:S01]  /*2cc0*/  @UP0 UIMAD.WIDE.U32 UR12, UR25, UR8, UR12 ;  /* 0x00000008190c02a5 */ /* 0x004fe2000f8e000c */
[----:B------:R-:W2:Y:S03]  /*2cd0*/  @UP0 LDCU UR8, c[0x0][0x458] ;  /* 0x00008b00ff0807ac */ /* 0x000ea60008000800 */
[----:B------:R-:W-:Y:S02]  /*2ce0*/  @UP0 UIMAD UR9, UR25, UR9, UR13 ;  /* 0x00000009190902a4 */ /* 0x000fe4000f8e020d */
[----:B------:R-:W-:-:S04]  /*2cf0*/  @UP0 ULEA UR10, UP1, UR12, UR10, 0x2 ;  /* 0x0000000a0c0a0291 */ /* 0x000fc8000f8210ff */
[----:B------:R-:W-:Y:S02]  /*2d00*/  @UP0 ULEA.HI.X UR11, UR12, UR11, UR9, 0x2, UP1 ;  /* 0x0000000b0c0b0291 */ /* 0x000fe400088f1409 */
[----:B------:R-:W-:Y:S01]  /*2d10*/  IMAD.U32 R12, RZ, RZ, UR10 ;  /* 0x0000000aff0c7e24 */ /* 0x000fe2000f8e00ff */
[----:B------:R-:W-:Y:S03]  /*2d20*/  BAR.SYNC.DEFER_BLOCKING 0x0 ;  /* 0x0000000000007b1d */ /* 0x000fe60000010000 */
[----:B---34-:R-:W-:Y:S01]  /*2d30*/  IMAD.U32 R13, RZ, RZ, UR11 ;  /* 0x0000000bff0d7e24 */ /* 0x018fe2000f8e00ff */
[----:B------:R-:W-:Y:S02]  /*2d40*/  LOP3.LUT R3, R219, 0x200, RZ, 0xc0, !PT ;  /* 0x00000200db037812 */ /* 0x000fe400078ec0ff */
[----:B------:R-:W-:Y:S02]  /*2d50*/  LOP3.LUT R5, R6, 0x1c0, RZ, 0xc0, !PT ;  /* 0x000001c006057812 */ /* 0x000fe400078ec0ff */
[----:B------:R-:W-:Y:S01]  /*2d60*/  LOP3.LUT P1, RZ, R9, 0x4, RZ, 0xc0, !PT ;  /* 0x0000000409ff7812 */ /* 0x000fe2000782c0ff */
[----:B------:R-:W-:-:S02]  /*2d70*/  IMAD.MOV.U32 R217, RZ, RZ, 0x20 ;  /* 0x00000020ffd97424 */ /* 0x000fc400078e00ff */
[----:B------:R-:W-:Y:S01]  /*2d80*/  IMAD.MOV.U32 R218, RZ, RZ, 0x40 ;  /* 0x00000040ffda7424 */ /* 0x000fe200078e00ff */
        /* <DEDUP_REMOVED lines=11> */
[----:B------:R-:W-:Y:S01]  /*2e40*/  CS2R R112, SRZ ;  /* 0x0000000000707805 */ /* 0x000fe2000001ff00 */
[----:B------:R-:W3:Y:S01]  /*2e50*/  @P0 LDG.E R4, desc[UR34][R12.64] ;  /* 0x000000220c040981 */ /* 0x000ee2000c1e1900 */
[----:B------:R-:W-:-:S02]  /*2e60*/  LOP3.LUT R220, R3, 0x1c00, R10, 0xf8, !PT ;  /* 0x00001c0003dc7812 */ /* 0x000fc400078ef80a */
[----:B------:R-:W-:Y:S01]  /*2e70*/  CS2R R106, SRZ ;  /* 0x00000000006a7805 */ /* 0x000fe2000001ff00 */
[----:B--2---:R-:W3:Y:S01]  /*2e80*/  @P0 MUFU.RCP R3, UR8 ;  /* 0x0000000800030d08 */ /* 0x004ee20008001000 */
[----:B------:R-:W-:Y:S01]  /*2e90*/  LOP3.LUT R10, R5, 0x38, R10, 0xf8, !PT ;  /* 0x00000038050a7812 */ /* 0x000fe200078ef80a */
[----:B------:R-:W-:Y:S01]  /*2ea0*/  IMAD.SHL.U32 R5, R9, 0x2, RZ ;  /* 0x0000000209057824 */ /* 0x000fe200078e00ff */
[----:B------:R-:W-:Y:S02]  /*2eb0*/  SEL R217, R217, 0xffffffe0, !P2 ;  /* 0xffffffe0d9d97807 */ /* 0x000fe40005000000 */
[----:B------:R-:W-:Y:S02]  /*2ec0*/  CS2R R104, SRZ ;  /* 0x0000000000687805 */ /* 0x000fe4000001ff00 */
[----:B------:R-:W-:Y:S02]  /*2ed0*/  LOP3.LUT R9, R10, 0x8, R9, 0x78, !PT ;  /* 0x000000080a097812 */ /* 0x000fe400078e7809 */
[----:B------:R-:W-:-:S02]  /*2ee0*/  CS2R R102, SRZ ;  /* 0x0000000000667805 */ /* 0x000fc4000001ff00 */
[----:B------:R-:W-:Y:S02]  /*2ef0*/  LOP3.LUT R6, R6, 0x200, RZ, 0xc0, !PT ;  /* 0x0000020006067812 */ /* 0x000fe400078ec0ff */
[----:B------:R-:W-:Y:S02]  /*2f00*/  CS2R R100, SRZ ;  /* 0x0000000000647805 */ /* 0x000fe4000001ff00 */
[----:B------:R-:W-:Y:S02]  /*2f10*/  LOP3.LUT R220, R220, R9, RZ, 0xfc, !PT ;  /* 0x00000009dcdc7212 */ /* 0x000fe400078efcff */
[----:B------:R-:W-:Y:S02]  /*2f20*/  CS2R R46, SRZ ;  /* 0x00000000002e7805 */ /* 0x000fe4000001ff00 */
[----:B------:R-:W-:Y:S02]  /*2f30*/  LOP3.LUT R5, R5, 0x6, RZ, 0xc0, !PT ;  /* 0x0000000605057812 */ /* 0x000fe400078ec0ff */
[----:B------:R-:W-:-:S02]  /*2f40*/  CS2R R44, SRZ ;  /* 0x00000000002c7805 */ /* 0x000fc4000001ff00 */
[----:B------:R-:W-:Y:S02]  /*2f50*/  LEA R220, R220, UR5, 0x1 ;  /* 0x00000005dcdc7c11 */ /* 0x000fe4000f8e08ff */
[----:B------:R-:W-:Y:S02]  /*2f60*/  CS2R R50, SRZ ;  /* 0x0000000000327805 */ /* 0x000fe4000001ff00 */
[----:B------:R-:W-:Y:S02]  /*2f70*/  LOP3.LUT R219, R6, 0xc00, R219, 0xf8, !PT ;  /* 0x00000c0006db7812 */ /* 0x000fe400078ef8db */
[----:B------:R-:W-:Y:S02]  /*2f80*/  CS2R R48, SRZ ;  /* 0x0000000000307805 */ /* 0x000fe4000001ff00 */
[----:B------:R-:W-:Y:S01]  /*2f90*/  LOP3.LUT R10, R10, 0x8, R2, 0x78, !PT ;  /* 0x000000080a0a7812 */ /* 0x000fe200078e7802 */
[----:B------:R-:W2:Y:S01]  /*2fa0*/  LDSM.16.M88.4 R132, [R220+0x14000] ;  /* 0x01400000dc84783b */ /* 0x000ea20000000200 */
[----:B------:R-:W-:Y:S01]  /*2fb0*/  LOP3.LUT R5, R5, 0x70, R0, 0xf8, !PT ;  /* 0x0000007005057812 */ /* 0x000fe200078ef800 */
[C---:B------:R-:W-:Y:S01]  /*2fc0*/  VIADD R0, R220.reuse, 0x14000 ;  /* 0x00014000dc007836 */ /* 0x040fe20000000000 */
[----:B------:R-:W-:Y:S01]  /*2fd0*/  LOP3.LUT R219, R219, R10, RZ, 0xfc, !PT ;  /* 0x0000000adbdb7212 */ /* 0x000fe200078efcff */
[----:B------:R-:W4:Y:S01]  /*2fe0*/  LDSM.16.M88.4 R148, [R220+0x15000] ;  /* 0x01500000dc94783b */ /* 0x000f220000000200 */
[----:B------:R-:W-:Y:S01]  /*2ff0*/  VIADD R2, R220, 0x14040 ;  /* 0x00014040dc027836 */ /* 0x000fe20000000000 */
[----:B------:R-:W-:Y:S01]  /*3000*/  SEL R218, R218, 0xffffffc0, !P1 ;  /* 0xffffffc0dada7807 */ /* 0x000fe20004800000 */
[----:B------:R-:W-:Y:S01]  /*3010*/  @P1 VIADD R2, R0, 0xffffffc0 ;  /* 0xffffffc000021836 */ /* 0x000fe20000000000 */
[----:B------:R-:W1:Y:S01]  /*3020*/  LDSM.16.M88.4 R164, [R220+0x16000] ;  /* 0x01600000dca4783b */ /* 0x000e620000000200 */
[----:B------:R-:W-:-:S02]  /*3030*/  LEA R219, R219, UR5, 0x1 ;  /* 0x00000005dbdb7c11 */ /* 0x000fc4000f8e08ff */
[----:B------:R-:W-:Y:S01]  /*3040*/  CS2R R42, SRZ ;  /* 0x00000000002a7805 */ /* 0x000fe2000001ff00 */
[C---:B------:R-:W-:Y:S01]  /*3050*/  IMAD.IADD R0, R217.reuse, 0x1, R2 ;  /* 0x00000001d9007824 */ /* 0x040fe200078e0202 */
[----:B------:R-:W1:Y:S01]  /*3060*/  LDSM.16.M88.4 R180, [R220+0x17000] ;  /* 0x01700000dcb4783b */ /* 0x000e620000000200 */
[----:B------:R-:W-:Y:S01]  /*3070*/  CS2R R40, SRZ ;  /* 0x0000000000287805 */ /* 0x000fe2000001ff00 */
[----:B------:R-:W-:Y:S01]  /*3080*/  IMAD.IADD R216, R217, 0x1, R219 ;  /* 0x00000001d9d87824 */ /* 0x000fe200078e02db */
        /* <DEDUP_REMOVED lines=14> */
[----:B------:R-:W-:Y:S01]  /*3170*/  UMOV UR13, URZ ;  /* 0x000000ff000d7c82 */ /* 0x000fe20008000000 */
[----:B------:R-:W2:Y:S02]  /*3180*/  LDCU UR8, c[0x0][0x440] ;  /* 0x00008800ff0877ac */ /* 0x000ea40008000800 */
[----:B------:R-:W2:Y:S01]  /*3190*/  LDSM.16.M88.4 R144, [R0] ;  /* 0x000000000090783b */ /* 0x000ea20000000200 */
[----:B------:R-:W2:Y:S03]  /*31a0*/  LDCU UR11, c[0x0][0x504] ;  /* 0x0000a080ff0b77ac */ /* 0x000ea60008000800 */
[----:B------:R-:W2:Y:S01]  /*31b0*/  LDSM.16.M88.4 R160, [R0+0x1000] ;  /* 0x0010000000a0783b */ /* 0x000ea20000000200 */
[----:B------:R-:W2:Y:S03]  /*31c0*/  LDCU UR10, c[0x0][0x508] ;  /* 0x0000a100ff0a77ac */ /* 0x000ea60008000800 */
[----:B------:R-:W2:Y:S01]  /*31d0*/  LDSM.16.M88.4 R176, [R0+0x2000] ;  /* 0x0020000000b0783b */ /* 0x000ea20000000200 */
[----:B------:R-:W2:Y:S03]  /*31e0*/  LDCU UR9, c[0x0][0x3e0] ;  /* 0x00007c00ff0977ac */ /* 0x000ea60008000800 */
[----:B------:R2:W3:Y:S01]  /*31f0*/  LDSM.16.M88.4 R192, [R0+0x3000] ;  /* 0x0030000000c0783b */ /* 0x0004e20000000200 */
[----:B------:R-:W2:Y:S01]  /*3200*/  LDCU UR12, c[0x0][0x45c] ;  /* 0x00008b80ff0c77ac */ /* 0x000ea20008000800 */
[----:B-1----:R-:W-:Y:S01]  /*3210*/  USHF.L.U32 UR30, UR30, 0x6, URZ ;  /* 0x000000061e1e7899 */ /* 0x002fe200080006ff */
[----:B----4-:R-:W-:-:S02]  /*3220*/  IMAD.IADD R2, R220, 0x1, R218 ;  /* 0x00000001dc027824 */ /* 0x010fc400078e02da */
[----:B------:R-:W-:Y:S02]  /*3230*/  IMAD.IADD R218, R218, 0x1, R219 ;  /* 0x00000001dada7824 */ /* 0x000fe400078e02db */
[----:B--2---:R-:W-:Y:S02]  /*3240*/  IMAD.IADD R0, R217, 0x1, R2 ;  /* 0x00000001d9007824 */ /* 0x004fe400078e0202 */
[----:B---3--:R-:W-:Y:S01]  /*3250*/  @P0 FMUL.FTZ R3, R4, R3 ;  /* 0x0000000304030220 */ /* 0x008fe20000410000 */
[----:B------:R-:W-:Y:S01]  /*3260*/  IMAD.U32 R4, RZ, RZ, UR41 ;  /* 0x00000029ff047e24 */ /* 0x000fe2000f8e00ff */
[----:B------:R-:W-:-:S03]  /*3270*/  UIADD3 UR41, UPT, UPT, UR41, -UR46, -UR38 ;  /* 0x8000002e29297290 */ /* 0x000fc6000fffe826 */
[----:B------:R-:W-:Y:S01]  /*3280*/  @P0 R2UR UR14, R3 ;  /* 0x00000000030e02ca */ /* 0x000fe200000e0000 */
[C---:B------:R-:W-:Y:S01]  /*3290*/  IMAD.IADD R3, R217.reuse, 0x1, R220 ;  /* 0x00000001d9037824 */ /* 0x040fe200078e02dc */
[----:B------:R-:W-:Y:S01]  /*32a0*/  IADD3 R231, PT, PT, -R4, UR38, -R5 ;  /* 0x0000002604e77c10 */ /* 0x000fe2000fffe905 */
[----:B------:R-:W-:-:S03]  /*32b0*/  IMAD.IADD R217, R217, 0x1, R218 ;  /* 0x00000001d9d97824 */ /* 0x000fc600078e02da */
[----:B------:R1:W2:Y:S04]  /*32c0*/  LDSM.16.M88.4 R136, [R3+0x14000] ;  /* 0x014000000388783b */ /* 0x0002a80000000200 */
[----:B------:R1:W3:Y:S03]  /*32d0*/  LDSM.16.M88.4 R152, [R3+0x15000] ;  /* 0x015000000398783b */ /* 0x0002e60000000200 */
[----:B------:R-:W-:Y:S01]  /*32e0*/  @UP0 UMOV UR13, UR14 ;  /* 0x0000000e000d0c82 */ /* 0x000fe20008000000 */
[----:B------:R1:W4:Y:S04]  /*32f0*/  LDSM.16.M88.4 R168, [R3+0x16000] ;  /* 0x0160000003a8783b */ /* 0x0003280000000200 */
[----:B------:R1:W1:Y:S02]  /*3300*/  LDSM.16.M88.4 R184, [R3+0x17000] ;  /* 0x0170000003b8783b */ /* 0x0002640000000200 */
.L_x_443:
[----:B------:R-:W0:Y:S01]  /*3310*/  LDGDEPBAR ;  /* 0x00000000000079af */ /* 0x000e220000000000 */
[----:B------:R-:W-:Y:S01]  /*3320*/  IMAD.U32 R68, RZ, RZ, UR16 ;  /* 0x00000010ff447e24 */ /* 0x000fe2000f8e00ff */
[----:B------:R-:W-:Y:S01]  /*3330*/  USHF.L.U32 UR25, UR47, 0x6, URZ ;  /* 0x000000062f197899 */ /* 0x000fe200080006ff */
[----:B------:R-:W-:Y:S03]  /*3340*/  IMAD.U32 R69, RZ, RZ, UR17 ;  /* 0x00000011ff457e24 */ /* 0x000fe6000f8e00ff */
[C---:B------:R-:W-:Y:S01]  /*3350*/  LEA R70, P0, R230.reuse, R68, 0x2 ;  /* 0x00000044e6467211 */ /* 0x040fe200078010ff */
[----:B------:R-:W-:Y:S03]  /*3360*/  UISETP.GE.AND UP0, UPT, UR25, UR41, UPT ;  /* 0x000000291900728c */ /* 0x000fe6000bf06270 */
[C---:B------:R-:W-:Y:S01]  /*3370*/  LEA.HI.X R71, R230.reuse, R69, RZ, 0x2, P0 ;  /* 0x00000045e6477211 */ /* 0x040fe200000f14ff */
[----:B------:R-:W-:Y:S04]  /*3380*/  DEPBAR.LE SB0, 0x0 ;  /* 0x000080000000791a */ /* 0x000fe80000000000 */
[----:B------:R-:W-:Y:S06]  /*3390*/  BAR.SYNC.DEFER_BLOCKING 0x0 ;  /* 0x0000000000007b1d */ /* 0x000fec0000010000 */
[----:B------:R-:W-:Y:S04]  /*33a0*/  LDSM.16.M88.4 R12, [R219] ;  /* 0x00000000db0c783b */ /* 0x000fe80000000200 */
[----:B------:R-:W2:Y:S04]  /*33b0*/  LDSM.16.M88.4 R16, [R220+0x10000] ;  /* 0x01000000dc10783b */ /* 0x000ea80000000200 */
[----:B------:R-:W-:Y:S04]  /*33c0*/  LDSM.16.M88.4 R52, [R216] ;  /* 0x00000000d834783b */ /* 0x000fe80000000200 */
[----:B------:R-:W3:Y:S04]  /*33d0*/  LDSM.16.M88.4 R56, [R3+0x10000] ;  /* 0x010000000338783b */ /* 0x000ee80000000200 */
[----:B------:R-:W-:Y:S04]  /*33e0*/  LDSM.16.M88.4 R60, [R218] ;  /* 0x00000000da3c783b */ /* 0x000fe80000000200 */
[----:B------:R-:W4:Y:S04]  /*33f0*/  LDSM.16.M88.4 R64, [R2+0x10000] ;  /* 0x010000000240783b */ /* 0x000f280000000200 */
[----:B-----5:R-:W5:Y:S04]  /*3400*/  LDG.E R69, desc[UR34][R70.64] ;  /* 0x0000002246457981 */ /* 0x020f68000c1e1900 */
[----:B-1----:R1:W5:Y:S01]  /*3410*/  LDG.E R68, desc[UR34][R70.64+0x20] ;  /* 0x0000202246447981 */ /* 0x002362000c1e1900 */
[C---:B--2---:R-:W-:Y:S08]  /*3420*/  HMMA.16816.F32 R4, R12.reuse, R16, RZ ;  /* 0x000000100c04723c */ /* 0x044ff000000018ff */
[----:B------:R-:W-:Y:S01]  /*3430*/  HMMA.16816.F32 R8, R12, R18, RZ ;  /* 0x000000120c08723c */ /* 0x000fe200000018ff */
[----:B------:R-:W-:Y:S01]  /*3440*/  LDSM.16.M88.4 R12, [R217] ;  /* 0x00000000d90c783b */ /* 0x000fe20000000200 */
[----:B-1----:R-:W-:Y:S03]  /*3450*/  LOP3.LUT R70, R230, UR25, RZ, 0xfc, !PT ;  /* 0x00000019e6467c12 */ /* 0x002fe6000f8efcff */
[----:B------:R-:W1:Y:S02]  /*3460*/  LDSM.16.M88.4 R16, [R0+0x10000] ;  /* 0x010000000010783b */ /* 0x000e640000000200 */
[----:B------:R-:W-:Y:S04]  /*3470*/  IMAD.IADD R71, R70, 0x1, R231 ;  /* 0x0000000146477824 */ /* 0x000fe800078e02e7 */
[C---:B------:R-:W-:Y:S01]  /*3480*/  VIADD R75, R71.reuse, 0x20 ;  /* 0x00000020474b7836 */ /* 0x040fe20000000000 */
[C---:B---3--:R-:W-:Y:S05]  /*3490*/  HMMA.16816.F32 R4, R52.reuse, R56, R4 ;  /* 0x000000383404723c */ /* 0x048fea0000001804 */
[C---:B------:R-:W-:Y:S01]  /*34a0*/  IADD3 R72, PT, PT, R71.reuse, 0x28, RZ ;  /* 0x0000002847487810 */ /* 0x040fe20007ffe0ff */
[C---:B------:R-:W-:Y:S01]  /*34b0*/  VIADD R76, R71.reuse, 0x27 ;  /* 0x00000027474c7836 */ /* 0x040fe20000000000 */
[----:B------:R-:W-:Y:S01]  /*34c0*/  IABS R75, R75 ;  /* 0x0000004b004b7213 */ /* 0x000fe20000000000 */
[----:B------:R-:W-:Y:S01]  /*34d0*/  HMMA.16816.F32 R8, R52, R58, R8 ;  /* 0x0000003a3408723c */ /* 0x000fe20000001808 */
[----:B------:R-:W-:Y:S02]  /*34e0*/  LDSM.16.M88.4 R52, [R219+0x2000] ;  /* 0x00200000db34783b */ /* 0x000fe40000000200 */
[----:B------:R-:W-:Y:S01]  /*34f0*/  IABS R72, R72 ;  /* 0x0000004800487213 */ /* 0x000fe20000000000 */
[C---:B------:R-:W-:Y:S01]  /*3500*/  VIADD R74, R71.reuse, 0x17 ;  /* 0x00000017474a7836 */ /* 0x040fe20000000000 */
[----:B------:R-:W2:Y:S01]  /*3510*/  LDSM.16.M88.4 R56, [R220+0x11000] ;  /* 0x01100000dc38783b */ /* 0x000ea20000000200 */
[----:B------:R-:W-:Y:S02]  /*3520*/  IABS R76, R76 ;  /* 0x0000004c004c7213 */ /* 0x000fe40000000000 */
[----:B------:R-:W-:Y:S02]  /*3530*/  I2FP.F32.S32 R73, R72 ;  /* 0x0000004800497245 */ /* 0x000fe40000201400 */
[----:B------:R-:W-:Y:S02]  /*3540*/  IADD3 R72, PT, PT, R71, 0x1f, RZ ;  /* 0x0000001f47487810 */ /* 0x000fe40007ffe0ff */
[C---:B----4-:R-:W-:Y:S05]  /*3550*/  HMMA.16816.F32 R4, R60.reuse, R64, R4 ;  /* 0x000000403c04723c */ /* 0x050fea0000001804 */
[----:B------:R-:W-:Y:S02]  /*3560*/  IABS R72, R72 ;  /* 0x0000004800487213 */ /* 0x000fe40000000000 */
[----:B------:R-:W-:Y:S01]  /*3570*/  IABS R74, R74 ;  /* 0x0000004a004a7213 */ /* 0x000fe20000000000 */
[----:B------:R-:W-:Y:S01]  /*3580*/  HMMA.16816.F32 R8, R60, R66, R8 ;  /* 0x000000423c08723c */ /* 0x000fe20000001808 */
[----:B------:R-:W-:Y:S02]  /*3590*/  LDSM.16.M88.4 R60, [R216+0x2000] ;  /* 0x00200000d83c783b */ /* 0x000fe40000000200 */
[----:B------:R-:W-:Y:S02]  /*35a0*/  I2FP.F32.S32 R76, R76 ;  /* 0x0000004c004c7245 */ /* 0x000fe40000201400 */
[----:B------:R-:W3:Y:S01]  /*35b0*/  LDSM.16.M88.4 R64, [R3+0x11000] ;  /* 0x011000000340783b */ /* 0x000ee20000000200 */
[----:B------:R-:W-:Y:S02]  /*35c0*/  I2FP.F32.S32 R72, R72 ;  /* 0x0000004800487245 */ /* 0x000fe40000201400 */
[----:B------:R-:W-:Y:S04]  /*35d0*/  I2FP.F32.S32 R74, R74 ;  /* 0x0000004a004a7245 */ /* 0x000fe80000201400 */
        /* <DEDUP_REMOVED lines=41> */
[----:B------:R-:W-:Y:S11]  /*3870*/  HMMA.16816.F32 R8, R52, R58, R8 ;  /* 0x0000003a3408723c */ /* 0x000ff60000001808 */
[----:B------:R-:W-:Y:S01]  /*3880*/  @!UPT UIADD3 URZ, UPT, UPT, URZ, URZ, URZ ;  /* 0x000000fffffff290 */ /* 0x000fe2000fffe0ff */
[C---:B---3--:R-:W-:Y:S08]  /*3890*/  HMMA.16816.F32 R4, R60.reuse, R64, R4 ;  /* 0x000000403c04723c */ /* 0x048ff00000001804 */
[----:B------:R-:W-:Y:S11]  /*38a0*/  HMMA.16816.F32 R8, R60, R66, R8 ;  /* 0x000000423c08723c */ /* 0x000ff60000001808 */
[----:B------:R-:W-:Y:S01]  /*38b0*/  @!UPT UIADD3 URZ, UPT, UPT, URZ, URZ, URZ ;  /* 0x000000fffffff290 */ /* 0x000fe2000fffe0ff */
[C---:B-1----:R-:W-:Y:S08]  /*38c0*/  HMMA.16816.F32 R4, R12.reuse, R16, R4 ;  /* 0x000000100c04723c */ /* 0x042ff00000001804 */
[----:B------:R-:W-:Y:S11]  /*38d0*/  HMMA.16816.F32 R8, R12, R18, R8 ;  /* 0x000000120c08723c */ /* 0x000ff60000001808 */
[----:B------:R-:W-:Y:S01]  /*38e0*/  FFMA.FTZ R6, R73, -UR13, R6 ;  /* 0x8000000d49067c23 */ /* 0x000fe20008010006 */
[----:B------:R-:W-:Y:S01]  /*38f0*/  VIADD R73, R71, 0x18 ;  /* 0x0000001847497836 */ /* 0x000fe20000000000 */
[----:B------:R-:W-:Y:S01]  /*3900*/  MOV R71, R75 ;  /* 0x0000004b00477202 */ /* 0x000fe20000000f00 */
[----:B------:R-:W-:Y:S01]  /*3910*/  FFMA.FTZ R7, R76, -UR13, R7 ;  /* 0x8000000d4c077c23 */ /* 0x000fe20008010007 */
[C---:B------:R-:W-:Y:S02]  /*3920*/  FFMA.FTZ R5, R72.reuse, -UR13, R5 ;  /* 0x8000000d48057c23 */ /* 0x040fe40008010005 */
[----:B------:R-:W-:Y:S02]  /*3930*/  IABS R73, R73 ;  /* 0x0000004900497213 */ /* 0x000fe40000000000 */
[----:B------:R-:W-:Y:S01]  /*3940*/  I2FP.F32.S32 R71, R71 ;  /* 0x0000004700477245 */ /* 0x000fe20000201400 */
[----:B------:R-:W-:Y:S01]  /*3950*/  FFMA.FTZ R11, R72, -UR13, R11 ;  /* 0x8000000d480b7c23 */ /* 0x000fe2000801000b */
[----:B------:R-:W-:Y:S01]  /*3960*/  I2FP.F32.S32 R73, R73 ;  /* 0x0000004900497245 */ /* 0x000fe20000201400 */
[----:B------:R-:W-:Y:S02]  /*3970*/  FFMA.FTZ R9, R74, -UR13, R9 ;  /* 0x8000000d4a097c23 */ /* 0x000fe40008010009 */
[C---:B------:R-:W-:Y:S01]  /*3980*/  FFMA.FTZ R4, R71.reuse, -UR13, R4 ;  /* 0x8000000d47047c23 */ /* 0x040fe20008010004 */
[----:B------:R-:W-:Y:S01]  /*3990*/  FFMA.FTZ R10, R71, -UR13, R10 ;  /* 0x8000000d470a7c23 */ /* 0x000fe2000801000a */
[----:B------:R-:W-:Y:S01]  /*39a0*/  FFMA.FTZ R8, R73, -UR13, R8 ;  /* 0x8000000d49087c23 */ /* 0x000fe20008010008 */
[----:B------:R-:W-:Y:S06]  /*39b0*/  BRA.U !UP0, `(.L_x_439) ;  /* 0x0000000108347547 */ /* 0x000fec000b800000 */
[----:B------:R-:W-:Y:S02]  /*39c0*/  USHF.L.U32 UR15, UR37, 0x5, URZ ;  /* 0x00000005250f7899 */ /* 0x000fe400080006ff */
[----:B------:R-:W-:Y:S02]  /*39d0*/  UIADD3 UR25, UPT, UPT, UR25, 0x40, URZ ;  /* 0x0000004019197890 */ /* 0x000fe4000fffe0ff */
[----:B------:R-:W-:Y:S02]  /*39e0*/  UIADD3 UR14, UPT, UPT, UR15, UR42, URZ ;  /* 0x0000002a0f0e7290 */ /* 0x000fe4000fffe0ff */
[----:B------:R-:W-:Y:S02]  /*39f0*/  UIADD3 UR15, UPT, UPT, UR15, 0x20, URZ ;  /* 0x000000200f0f7890 */ /* 0x000fe4000fffe0ff */
[----:B------:R-:W-:Y:S04]  /*3a00*/  UIADD3 UR14, UPT, UPT, UR14, 0x20, URZ ;  /* 0x000000200e0e7890 */ /* 0x000fe8000fffe0ff */
[----:B------:R-:W-:Y:S01]  /*3a10*/  UIADD3 UR14, UPT, UPT, UR14, UR11, -UR38 ;  /* 0x0000000b0e0e7290 */ /* 0x000fe2000fffe826 */
[----:B------:R-:W-:Y:S03]  /*3a20*/  IMAD.U32 R12, RZ, RZ, UR15 ;  /* 0x0000000fff0c7e24 */ /* 0x000fe6000f8e00ff */
[----:B------:R-:W-:Y:S02]  /*3a30*/  UIADD3 UR14, UPT, UPT, UR14, -0x20, URZ ;  /* 0xffffffe00e0e7890 */ /* 0x000fe4000fffe0ff */
[----:B------:R-:W-:Y:S02]  /*3a40*/  ISETP.LT.AND P0, PT, R12, UR38, PT ;  /* 0x000000260c007c0c */ /* 0x000fe4000bf01270 */
[----:B------:R-:W-:Y:S06]  /*3a50*/  UISETP.GE.AND UP0, UPT, UR25, UR14, UPT ;  /* 0x0000000e1900728c */ /* 0x000fec000bf06270 */
[----:B------:R-:W-:Y:S11]  /*3a60*/  PLOP3.LUT P1, PT, PT, PT, UP0, 0x80, 0x8 ;  /* 0x000000000008781c */ /* 0x000ff60003f2f008 */
[----:B------:R-:W-:Y:S02]  /*3a70*/  @!UPT UIADD3 URZ, UPT, UPT, URZ, URZ, URZ ;  /* 0x000000fffffff290 */ /* 0x000fe4000fffe0ff */
[----:B------:R-:W-:Y:S05]  /*3a80*/  @!P1 BRA P0, `(.L_x_440) ;  /* 0x0000000000d09947 */ /* 0x000fea0000000000 */
.L_x_439:
[----:B------:R-:W1:Y:S01]  /*3a90*/  S2R R12, SR_TID.X ;  /* 0x00000000000c7919 */ /* 0x000e620000002100 */
[----:B------:R-:W-:Y:S01]  /*3aa0*/  UIADD3 UR15, UPT, UPT, UR38, -UR11, -UR42 ;  /* 0x8000000b260f7290 */ /* 0x000fe2000fffe82a */
[----:B------:R-:W-:Y:S01]  /*3ab0*/  IMAD.U32 R19, RZ, RZ, UR37 ;  /* 0x00000025ff137e24 */ /* 0x000fe2000f8e00ff */
[----:B------:R-:W-:Y:S01]  /*3ac0*/  UIADD3 UR14, UPT, UPT, UR38, UR10, -UR42 ;  /* 0x0000000a260e7290 */ /* 0x000fe2000fffe82a */
[----:B------:R-:W-:Y:S03]  /*3ad0*/  IMAD.MOV.U32 R14, RZ, RZ, 0x1 ;  /* 0x00000001ff0e7424 */ /* 0x000fe600078e00ff */
[----:B------:R-:W-:Y:S05]  /*3ae0*/  VIADD R16, R70, UR15 ;  /* 0x0000000f46107c36 */ /* 0x000fea0008000000 */
[----:B------:R-:W-:Y:S02]  /*3af0*/  VIMNMX R18, PT, PT, RZ, R16, !PT ;  /* 0x00000010ff127248 */ /* 0x000fe40007fe0100 */
[----:B------:R-:W-:Y:S01]  /*3b00*/  VIADDMNMX R16, R16, 0x8, RZ, !PT ;  /* 0x0000000810107846 */ /* 0x000fe200078001ff */
[----:B-1----:R-:W-:Y:S01]  /*3b10*/  IMAD.SHL.U32 R13, R12, 0x2, RZ ;  /* 0x000000020c0d7824 */ /* 0x002fe200078e00ff */
[----:B------:R-:W-:Y:S04]  /*3b20*/  SHF.R.U32.HI R12, RZ, 0x3, R12 ;  /* 0x00000003ff0c7819 */ /* 0x000fe8000001160c */
[----:B------:R-:W-:Y:S04]  /*3b30*/  LOP3.LUT R13, R13, 0x6, RZ, 0xc0, !PT ;  /* 0x000000060d0d7812 */ /* 0x000fe800078ec0ff */
[----:B------:R-:W-:Y:S01]  /*3b40*/  LOP3.LUT R12, R13, 0x70, R12, 0xf8, !PT ;  /* 0x000000700d0c7812 */ /* 0x000fe200078ef80c */
[----:B------:R-:W-:Y:S04]  /*3b50*/  VIADD R13, R70, UR14 ;  /* 0x0000000e460d7c36 */ /* 0x000fe80008000000 */
[----:B------:R-:W-:Y:S01]  /*3b60*/  IMAD R19, R19, 0x20, R12 ;  /* 0x0000002013137824 */ /* 0x000fe200078e020c */
[----:B------:R-:W-:Y:S01]  /*3b70*/  VIADDMNMX R14, R13, R14, UR38, PT ;  /* 0x000000260d0e7e46 */ /* 0x000fe2000b80010e */
[----:B------:R-:W-:Y:S02]  /*3b80*/  IMAD.MOV.U32 R12, RZ, RZ, 0x9 ;  /* 0x00000009ff0c7424 */ /* 0x000fe400078e00ff */
[C---:B------:R-:W-:Y:S01]  /*3b90*/  VIADD R17, R19.reuse, 0x1 ;  /* 0x0000000113117836 */ /* 0x040fe20000000000 */
[C---:B------:R-:W-:Y:S01]  /*3ba0*/  ISETP.GE.AND P2, PT, R19.reuse, R18, PT ;  /* 0x000000121300720c */ /* 0x040fe20003f46270 */
[----:B------:R-:W-:Y:S01]  /*3bb0*/  VIADD R15, R19, 0x8 ;  /* 0x00000008130f7836 */ /* 0x000fe20000000000 */
[----:B------:R-:W-:Y:S01]  /*3bc0*/  VIADDMNMX R12, R13, R12, UR38, PT ;  /* 0x000000260d0c7e46 */ /* 0x000fe2000b80010c */
[C---:B------:R-:W-:Y:S01]  /*3bd0*/  VIADD R13, R19.reuse, 0x9 ;  /* 0x00000009130d7836 */ /* 0x040fe20000000000 */
[----:B------:R-:W-:Y:S02]  /*3be0*/  ISETP.GE.AND P1, PT, R19, R16, PT ;  /* 0x000000101300720c */ /* 0x000fe40003f26270 */
[----:B------:R-:W-:Y:S02]  /*3bf0*/  ISETP.GE.AND P0, PT, R17, R18, PT ;  /* 0x000000121100720c */ /* 0x000fe40003f06270 */
[----:B------:R-:W-:Y:S02]  /*3c00*/  FSEL R4, R4, -INF , P2 ;  /* 0xff80000004047808 */ /* 0x000fe40001000000 */
[----:B------:R-:W-:Y:S02]  /*3c10*/  FSEL R6, R6, -INF , P1 ;  /* 0xff80000006067808 */ /* 0x000fe40000800000 */
[----:B------:R-:W-:Y:S02]  /*3c20*/  FSEL R5, R5, -INF , P0 ;  /* 0xff80000005057808 */ /* 0x000fe40000000000 */
[----:B------:R-:W-:Y:S02]  /*3c30*/  ISETP.GE.AND P6, PT, R19, R14, PT ;  /* 0x0000000e1300720c */ /* 0x000fe40003fc6270 */
[-C--:B------:R-:W-:Y:S02]  /*3c40*/  ISETP.GE.AND P4, PT, R15, R18.reuse, PT ;  /* 0x000000120f00720c */ /* 0x080fe40003f86270 */
        /* <DEDUP_REMOVED lines=12> */
[-C--:B------:R-:W-:Y:S02]  /*3d10*/  ISETP.GE.AND P3, PT, R15, R14.reuse, PT ;  /* 0x0000000e0f00720c */ /* 0x080fe40003f66270 */
        /* <DEDUP_REMOVED lines=11> */
.L_x_440:
[----:B------:R-:W1:Y:S01]  /*3dd0*/  S2R R222, SR_TID.X ;  /* 0x0000000000de7919 */ /* 0x000e620000002100 */
[C---:B------:R-:W-:Y:S01]  /*3de0*/  FMUL.FTZ R66, R229.reuse, 1.4426950216293334961 ;  /* 0x3fb8aa3be5427820 */ /* 0x040fe20000410000 */
[----:B------:R-:W-:Y:S01]  /*3df0*/  FSETP.NEU.FTZ.AND P0, PT, R229, -INF , PT ;  /* 0xff800000e500780b */ /* 0x000fe20003f1d000 */
[----:B------:R-:W-:Y:S01]  /*3e00*/  FMUL.FTZ R67, R228, 1.4426950216293334961 ;  /* 0x3fb8aa3be4437820 */ /* 0x000fe20000410000 */
[----:B------:R-:W-:Y:S01]  /*3e10*/  IMAD.MOV.U32 R76, RZ, RZ, 0x240 ;  /* 0x00000240ff4c7424 */ /* 0x000fe200078e00ff */
[----:B------:R-:W-:Y:S01]  /*3e20*/  UISETP.GT.AND UP0, UPT, UR47, UR43, UPT ;  /* 0x0000002b2f00728c */ /* 0x000fe2000bf04270 */
[----:B------:R-:W-:Y:S01]  /*3e30*/  FSEL R66, R66, RZ, P0 ;  /* 0x000000ff42427208 */ /* 0x000fe20000000000 */
[----:B------:R-:W-:Y:S01]  /*3e40*/  VIADD R65, R219, 0x40 ;  /* 0x00000040db417836 */ /* 0x000fe20000000000 */
[----:B------:R-:W-:Y:S03]  /*3e50*/  FSETP.NEU.FTZ.AND P0, PT, R228, -INF , PT ;  /* 0xff800000e400780b */ /* 0x000fe60003f1d000 */
[--C-:B------:R-:W-:Y:S01]  /*3e60*/  FFMA.FTZ R79, R4, UR12, -R66.reuse ;  /* 0x0000000c044f7c23 */ /* 0x100fe20008010842 */
[--C-:B------:R-:W-:Y:S01]  /*3e70*/  FFMA.FTZ R78, R5, UR12, -R66.reuse ;  /* 0x0000000c054e7c23 */ /* 0x100fe20008010842 */
[--C-:B------:R-:W-:Y:S01]  /*3e80*/  FFMA.FTZ R75, R8, UR12, -R66.reuse ;  /* 0x0000000c084b7c23 */ /* 0x100fe20008010842 */
[----:B------:R-:W-:Y:S01]  /*3e90*/  FFMA.FTZ R66, R9, UR12, -R66 ;  /* 0x0000000c09427c23 */ /* 0x000fe20008010842 */
[----:B------:R-:W-:Y:S01]  /*3ea0*/  FSEL R4, R67, RZ, P0 ;  /* 0x000000ff43047208 */ /* 0x000fe20000000000 */
[----:B------:R-:W-:Y:S01]  /*3eb0*/  @UP0 UIADD3 UR15, UP1, UPT, UR52, -0x100, URZ ;  /* 0xffffff00340f0890 */ /* 0x000fe2000ff3e0ff */
[----:B------:R-:W-:Y:S03]  /*3ec0*/  MUFU.EX2 R79, R79 ;  /* 0x0000004f004f7308 */ /* 0x000fe60000000800 */
[--C-:B------:R-:W-:Y:S01]  /*3ed0*/  FFMA.FTZ R73, R6, UR12, -R4.reuse ;  /* 0x0000000c06497c23 */ /* 0x100fe20008010804 */
[--C-:B------:R-:W-:Y:S01]  /*3ee0*/  FFMA.FTZ R72, R7, UR12, -R4.reuse ;  /* 0x0000000c07487c23 */ /* 0x100fe20008010804 */
[--C-:B------:R-:W-:Y:S01]  /*3ef0*/  FFMA.FTZ R71, R10, UR12, -R4.reuse ;  /* 0x0000000c0a477c23 */ /* 0x100fe20008010804 */
[----:B------:R-:W-:Y:S01]  /*3f00*/  FFMA.FTZ R4, R11, UR12, -R4 ;  /* 0x0000000c0b047c23 */ /* 0x000fe20008010804 */
[----:B------:R-:W-:Y:S03]  /*3f10*/  @UP0 UIADD3.X UR14, UPT, UPT, UR53, -0x1, URZ, UP1, !UPT ;  /* 0xffffffff350e0890 */ /* 0x000fe60008ffe4ff */
[----:B------:R2:W-:Y:S01]  /*3f20*/  MUFU.EX2 R74, R66 ;  /* 0x00000042004a7308 */ /* 0x0005e20000000800 */
[----:B------:R-:W-:Y:S04]  /*3f30*/  @UP0 UIADD3 UR16, UP1, UPT, UR16, -0x100, URZ ;  /* 0xffffff0010100890 */ /* 0x000fe8000ff3e0ff */
[----:B------:R-:W-:Y:S05]  /*3f40*/  @UP0 UIADD3.X UR17, UPT, UPT, UR17, -0x1, URZ, UP1, !UPT ;  /* 0xffffffff11110890 */ /* 0x000fea0008ffe4ff */
[----:B------:R-:W3:Y:S10]  /*3f50*/  MUFU.EX2 R78, R78 ;  /* 0x0000004e004e7308 */ /* 0x000ef40000000800 */
[----:B------:R-:W-:Y:S10]  /*3f60*/  MUFU.EX2 R72, R72 ;  /* 0x0000004800487308 */ /* 0x000ff40000000800 */
[----:B------:R-:W4:Y:S10]  /*3f70*/  MUFU.EX2 R73, R73 ;  /* 0x0000004900497308 */ /* 0x000f340000000800 */
[----:B------:R-:W4:Y:S10]  /*3f80*/  MUFU.EX2 R75, R75 ;  /* 0x0000004b004b7308 */ /* 0x000f340000000800 */
[----:B------:R4:W-:Y:S10]  /*3f90*/  MUFU.EX2 R70, R4 ;  /* 0x0000000400467308 */ /* 0x0009f40000000800 */
[----:B------:R-:W4:Y:S01]  /*3fa0*/  MUFU.EX2 R71, R71 ;  /* 0x0000004700477308 */ /* 0x000f220000000800 */
[C---:B-1----:R-:W-:Y:S01]  /*3fb0*/  IMAD.SHL.U32 R221, R222.reuse, 0x8, RZ ;  /* 0x00000008dedd7824 */ /* 0x042fe200078e00ff */
[--C-:B------:R-:W-:Y:S01]  /*3fc0*/  SHF.R.U32.HI R89, RZ, 0x3, R222.reuse ;  /* 0x00000003ff597819 */ /* 0x100fe200000116de */
[C---:B------:R-:W-:Y:S01]  /*3fd0*/  IMAD.SHL.U32 R64, R222.reuse, 0x10, RZ ;  /* 0x00000010de407824 */ /* 0x040fe200078e00ff */
[C---:B------:R-:W-:Y:S01]  /*3fe0*/  LOP3.LUT P5, RZ, R222.reuse, 0x4, RZ, 0xc0, !PT ;  /* 0x00000004deff7812 */ /* 0x040fe200078ac0ff */
[C---:B------:R-:W-:Y:S01]  /*3ff0*/  IMAD.SHL.U32 R88, R222.reuse, 0x2, RZ ;  /* 0x00000002de587824 */ /* 0x040fe200078e00ff */
[----:B------:R-:W-:Y:S01]  /*4000*/  LOP3.LUT R7, R221, 0xe0, RZ, 0xc0, !PT ;  /* 0x000000e0dd077812 */ /* 0x000fe200078ec0ff */
[----:B------:R-:W-:Y:S01]  /*4010*/  IMAD.SHL.U32 R90, R222, 0x4, RZ ;  /* 0x00000004de5a7824 */ /* 0x000fe200078e00ff */
[----:B------:R-:W-:Y:S01]  /*4020*/  LOP3.LUT R5, R64, 0x600, RZ, 0xc0, !PT ;  /* 0x0000060040057812 */ /* 0x000fe200078ec0ff */
[C---:B------:R-:W-:Y:S01]  /*4030*/  IMAD.SHL.U32 R91, R222.reuse, 0x20, RZ ;  /* 0x00000020de5b7824 */ /* 0x040fe200078e00ff */
[----:B------:R-:W-:Y:S01]  /*4040*/  LOP3.LUT R6, R7, 0x18, R222, 0xf8, !PT ;  /* 0x0000001807067812 */ /* 0x000fe200078ef8de */
[----:B------:R-:W-:Y:S01]  /*4050*/  IMAD.SHL.U32 R92, R222, 0x40, RZ ;  /* 0x00000040de5c7824 */ /* 0x000fe200078e00ff */
[----:B------:R-:W-:Y:S02]  /*4060*/  LOP3.LUT R5, R5, 0x6, R88, 0xf8, !PT ;  /* 0x0000000605057812 */ /* 0x000fe400078ef858 */
[----:B--2---:R-:W-:Y:S02]  /*4070*/  LOP3.LUT R66, R6, 0x10, R89, 0x78, !PT ;  /* 0x0000001006427812 */ /* 0x004fe400078e7859 */
[----:B------:R-:W-:Y:S01]  /*4080*/  SEL R76, R76, 0x1c0, !P5 ;  /* 0x000001c04c4c7807 */ /* 0x000fe20006800000 */
[----:B------:R-:W-:Y:S01]  /*4090*/  @P5 VIADD R65, R219, 0xffffffc0 ;  /* 0xffffffc0db415836 */ /* 0x000fe20000000000 */
[----:B------:R-:W-:Y:S02]  /*40a0*/  LOP3.LUT R66, R5, R66, RZ, 0xfc, !PT ;  /* 0x0000004205427212 */ /* 0x000fe400078efcff */
[----:B---3--:R-:W-:Y:S02]  /*40b0*/  F2FP.F16.F32.PACK_AB R7, R78, R79 ;  /* 0x0000004f4e07723e */ /* 0x008fe400000000ff */
[C---:B------:R-:W-:Y:S02]  /*40c0*/  LEA R5, R66.reuse, UR36, 0x1 ;  /* 0x0000002442057c11 */ /* 0x040fe4000f8e08ff */
[----:B------:R-:W-:Y:S02]  /*40d0*/  LEA R66, R66, UR4, 0x1 ;  /* 0x0000000442427c11 */ /* 0x000fe4000f8e08ff */
[----:B------:R-:W-:Y:S01]  /*40e0*/  LOP3.LUT R8, R90, 0x20, RZ, 0xc0, !PT ;  /* 0x000000205a087812 */ /* 0x000fe200078ec0ff */
[C---:B------:R-:W-:Y:S01]  /*40f0*/  IMAD.IADD R67, R5.reuse, 0x1, R76 ;  /* 0x0000000105437824 */ /* 0x040fe200078e024c */
[----:B----4-:R-:W-:Y:S01]  /*4100*/  F2FP.F16.F32.PACK_AB R6, R72, R73 ;  /* 0x000000494806723e */ /* 0x010fe200000000ff */
[----:B------:R-:W-:Y:S01]  /*4110*/  STS [R66+0x15000], R7 ;  /* 0x0150000742007388 */ /* 0x000fe20000000800 */
[----:B------:R-:W-:Y:S01]  /*4120*/  F2FP.F16.F32.PACK_AB R4, R74, R75 ;  /* 0x0000004b4a04723e */ /* 0x000fe200000000ff */
[----:B------:R-:W-:Y:S01]  /*4130*/  IMAD.IADD R77, R5, 0x1, -R8 ;  /* 0x00000001054d7824 */ /* 0x000fe200078e0a08 */
[----:B------:R-:W-:Y:S01]  /*4140*/  F2FP.F16.F32.PACK_AB R5, R70, R71 ;  /* 0x000000474605723e */ /* 0x000fe200000000ff */
[----:B------:R-:W-:Y:S01]  /*4150*/  STS [R67], R6 ;  /* 0x0000000643007388 */ /* 0x000fe20000000800 */
[----:B------:R-:W-:Y:S01]  /*4160*/  SHF.R.U32.HI R223, RZ, 0x2, R222 ;  /* 0x00000002ffdf7819 */ /* 0x000fe200000116de */
[----:B------:R-:W-:Y:S01]  /*4170*/  IMAD.IADD R76, R76, 0x1, R77 ;  /* 0x000000014c4c7824 */ /* 0x000fe200078e024d */
[----:B------:R-:W-:Y:S01]  /*4180*/  LOP3.LUT R88, R88, 0x20, RZ, 0xc0, !PT ;  /* 0x0000002058587812 */ /* 0x000fe200078ec0ff */
[----:B------:R-:W-:Y:S01]  /*4190*/  STS [R77+0x10], R4 ;  /* 0x000010044d007388 */ /* 0x000fe20000000800 */
[----:B------:R-:W-:Y:S02]  /*41a0*/  LOP3.LUT R240, R221, 0x38, RZ, 0xc0, !PT ;  /* 0x00000038ddf07812 */ /* 0x000fe400078ec0ff */
[----:B------:R-:W-:Y:S01]  /*41b0*/  LOP3.LUT R89, R88, 0x18, R89, 0xf8, !PT ;  /* 0x0000001858597812 */ /* 0x000fe200078ef859 */
[----:B------:R-:W-:Y:S04]  /*41c0*/  STS [R76+0x10], R5 ;  /* 0x000010054c007388 */ /* 0x000fe80000000800 */
[----:B------:R-:W1:Y:S08]  /*41d0*/  LDSM.16.M88.4 R52, [R219+0x8000] ;  /* 0x00800000db34783b */ /* 0x000e700000000200 */
[----:B------:R-:W2:Y:S08]  /*41e0*/  LDSM.16.M88.4 R56, [R216+0x8000] ;  /* 0x00800000d838783b */ /* 0x000eb00000000200 */
[----:B------:R-:W3:Y:S08]  /*41f0*/  LDSM.16.M88.4 R60, [R65+0x8000] ;  /* 0x00800000413c783b */ /* 0x000ef00000000200 */
[----:B------:R-:W-:Y:S08]  /*4200*/  LDSM.16.M88.4 R4, [R65+0xa000] ;  /* 0x00a000004104783b */ /* 0x000ff00000000200 */
[----:B------:R-:W-:Y:S01]  /*4210*/  LDSM.16.M88.4 R8, [R217+0xa000] ;  /* 0x00a00000d908783b */ /* 0x000fe20000000200 */
[C---:B-1----:R-:W-:Y:S08]  /*4220*/  HMMA.16816.F32 R12, R52.reuse, R132, RZ ;  /* 0x00000084340c723c */ /* 0x042ff000000018ff */
[----:B------:R-:W-:Y:S01]  /*4230*/  HMMA.16816.F32 R16, R52, R134, RZ ;  /* 0x000000863410723c */ /* 0x000fe200000018ff */
        /* <DEDUP_REMOVED lines=11> */
[----:B------:R-:W-:Y:S11]  /*42f0*/  HMMA.16816.F32 R16, R56, R150, R16 ;  /* 0x000000963810723c */ /* 0x000ff60000001810 */
[----:B------:R-:W-:Y:S01]  /*4300*/  @!UPT UIADD3 URZ, UPT, UPT, URZ, URZ, URZ ;  /* 0x000000fffffff290 */ /* 0x000fe2000fffe0ff */
[C---:B---3--:R-:W-:Y:S08]  /*4310*/  HMMA.16816.F32 R12, R60.reuse, R152, R12 ;  /* 0x000000983c0c723c */ /* 0x048ff0000000180c */
[----:B------:R-:W-:Y:S11]  /*4320*/  HMMA.16816.F32 R16, R60, R154, R16 ;  /* 0x0000009a3c10723c */ /* 0x000ff60000001810 */
[----:B------:R-:W-:Y:S01]  /*4330*/  @!UPT UIADD3 URZ, UPT, UPT, URZ, URZ, URZ ;  /* 0x000000fffffff290 */ /* 0x000fe2000fffe0ff */
[C---:B------:R-:W-:Y:S08]  /*4340*/  HMMA.16816.F32 R12, R4.reuse, R156, R12 ;  /* 0x0000009c040c723c */ /* 0x040ff0000000180c */
        /* <DEDUP_REMOVED lines=21> */
[----:B------:R-:W-:Y:S03]  /*44a0*/  HMMA.16816.F32 R16, R8, R186, R16 ;  /* 0x000000ba0810723c */ /* 0x000fe60000001810 */
[----:B------:R-:W-:Y:S01]  /*44b0*/  LOP3.LUT R9, R91, 0xe0, RZ, 0xc0, !PT ;  /* 0x000000e05b097812 */ /* 0x000fe200078ec0ff */
[----:B------:R-:W-:Y:S03]  /*44c0*/  IMAD.SHL.U32 R8, R222, 0x100, RZ ;  /* 0x00000100de087824 */ /* 0x000fe600078e00ff */
[----:B------:R-:W-:Y:S05]  /*44d0*/  LOP3.LUT R64, R9, 0x100, R64, 0xf8, !PT ;  /* 0x0000010009407812 */ /* 0x000fea00078ef840 */
[C---:B-1----:R-:W-:Y:S08]  /*44e0*/  HMMA.16816.F32 R12, R52.reuse, R188, R12 ;  /* 0x000000bc340c723c */ /* 0x042ff0000000180c */
[----:B------:R-:W-:Y:S11]  /*44f0*/  HMMA.16816.F32 R16, R52, R190, R16 ;  /* 0x000000be3410723c */ /* 0x000ff60000001810 */
[----:B------:R-:W-:Y:S01]  /*4500*/  @!UPT UIADD3 URZ, UPT, UPT, URZ, URZ, URZ ;  /* 0x000000fffffff290 */ /* 0x000fe2000fffe0ff */
[C---:B--2---:R-:W-:Y:S08]  /*4510*/  HMMA.16816.F32 R12, R4.reuse, R192, R12 ;  /* 0x000000c0040c723c */ /* 0x044ff0000000180c */
[----:B------:R-:W-:Y:S03]  /*4520*/  HMMA.16816.F32 R16, R4, R194, R16 ;  /* 0x000000c20410723c */ /* 0x000fe60000001810 */
[----:B------:R-:W-:Y:S02]  /*4530*/  LOP3.LUT R6, R92, 0x1c0, RZ, 0xc0, !PT ;  /* 0x000001c05c067812 */ /* 0x000fe400078ec0ff */
[----:B------:R-:W-:Y:S02]  /*4540*/  SHF.R.U32.HI R7, RZ, 0x3, R64 ;  /* 0x00000003ff077819 */ /* 0x000fe40000011640 */
[----:B------:R-:W-:Y:S02]  /*4550*/  LOP3.LUT R4, R222, 0x8, RZ, 0xc0, !PT ;  /* 0x00000008de047812 */ /* 0x000fe400078ec0ff */
[----:B------:R-:W-:Y:S02]  /*4560*/  LOP3.LUT R5, R92, 0x200, RZ, 0xc0, !PT ;  /* 0x000002005c057812 */ /* 0x000fe400078ec0ff */
[----:B------:R-:W-:Y:S01]  /*4570*/  LOP3.LUT R6, R6, 0x38, R223, 0xf8, !PT ;  /* 0x0000003806067812 */ /* 0x000fe200078ef8df */
[----:B-----5:R-:W-:Y:S01]  /*4580*/  FADD.FTZ R9, -R69, R13 ;  /* 0x0000000d45097221 */ /* 0x020fe20000010100 */
[----:B------:R-:W-:Y:S01]  /*4590*/  LOP3.LUT R5, R5, 0x1000, R8, 0xf8, !PT ;  /* 0x0000100005057812 */ /* 0x000fe200078ef808 */
[----:B------:R-:W-:Y:S01]  /*45a0*/  FADD.FTZ R11, -R68, R15 ;  /* 0x0000000f440b7221 */ /* 0x000fe20000010100 */
[----:B------:R-:W-:Y:S01]  /*45b0*/  LOP3.LUT R6, R6, 0x38, R221, 0x78, !PT ;  /* 0x0000003806067812 */ /* 0x000fe200078e78dd */
[----:B------:R-:W-:Y:S01]  /*45c0*/  FMUL.FTZ R9, R78, R9 ;  /* 0x000000094e097220 */ /* 0x000fe20000410000 */
[----:B------:R-:W-:Y:S01]  /*45d0*/  LOP3.LUT R7, R4, 0x38, R7, 0x78, !PT ;  /* 0x0000003804077812 */ /* 0x000fe200078e7807 */
[----:B------:R-:W-:Y:S01]  /*45e0*/  FADD.FTZ R4, -R69, R12 ;  /* 0x0000000c45047221 */ /* 0x000fe20000010100 */
[----:B------:R-:W-:Y:S01]  /*45f0*/  LOP3.LUT R5, R5, R6, RZ, 0xfc, !PT ;  /* 0x0000000605057212 */ /* 0x000fe200078efcff */
[----:B------:R-:W-:Y:S01]  /*4600*/  FADD.FTZ R6, -R68, R14 ;  /* 0x0000000e44067221 */ /* 0x000fe20000010100 */
[----:B------:R-:W-:Y:S01]  /*4610*/  FADD.FTZ R8, -R69, R16 ;  /* 0x0000001045087221 */ /* 0x000fe20000010100 */
[----:B------:R-:W-:Y:S01]  /*4620*/  FMUL.FTZ R4, R79, R4 ;  /* 0x000000044f047220 */ /* 0x000fe20000410000 */
[----:B------:R-:W-:Y:S01]  /*4630*/  FMUL.FTZ R11, R72, R11 ;  /* 0x0000000b480b7220 */ /* 0x000fe20000410000 */
[----:B------:R-:W-:Y:S01]  /*4640*/  FMUL.FTZ R6, R73, R6 ;  /* 0x0000000649067220 */ /* 0x000fe20000410000 */
[----:B------:R-:W-:Y:S01]  /*4650*/  FADD.FTZ R69, -R69, R17 ;  /* 0x0000001145457221 */ /* 0x000fe20000010100 */
[----:B------:R-:W-:Y:S01]  /*4660*/  FADD.FTZ R79, -R68, R19 ;  /* 0x00000013444f7221 */ /* 0x000fe20000010100 */
[----:B------:R-:W-:Y:S01]  /*4670*/  F2FP.F16.F32.PACK_AB R73, R9, R4 ;  /* 0x000000040949723e */ /* 0x000fe200000000ff */
[----:B------:R-:W-:Y:S01]  /*4680*/  FMUL.FTZ R8, R75, R8 ;  /* 0x000000084b087220 */ /* 0x000fe20000410000 */
[----:B------:R-:W-:Y:S01]  /*4690*/  FMUL.FTZ R69, R74, R69 ;  /* 0x000000454a457220 */ /* 0x000fe20000410000 */
[----:B------:R-:W-:Y:S01]  /*46a0*/  FMUL.FTZ R79, R70, R79 ;  /* 0x0000004f464f7220 */ /* 0x000fe20000410000 */
[----:B------:R-:W-:Y:S01]  /*46b0*/  FADD.FTZ R10, -R68, R18 ;  /* 0x00000012440a7221 */ /* 0x000fe20000010100 */
[----:B------:R-:W-:Y:S01]  /*46c0*/  F2FP.F16.F32.PACK_AB R70, R11, R6 ;  /* 0x000000060b46723e */ /* 0x000fe200000000ff */
[----:B------:R-:W-:Y:S01]  /*46d0*/  STS [R66+0x14000], R73 ;  /* 0x0140004942007388 */ /* 0x000fe20000000800 */
[----:B------:R-:W-:Y:S01]  /*46e0*/  F2FP.F16.F32.PACK_AB R78, R69, R8 ;  /* 0x00000008454e723e */ /* 0x000fe200000000ff */
[----:B------:R-:W-:Y:S01]  /*46f0*/  FMUL.FTZ R10, R71, R10 ;  /* 0x0000000a470a7220 */ /* 0x000fe20000410000 */
[----:B------:R-:W-:Y:S01]  /*4700*/  LOP3.LUT R7, R7, R64, RZ, 0x3c, !PT ;  /* 0x0000004007077212 */ /* 0x000fe200078e3cff */
[----:B------:R-:W-:Y:S01]  /*4710*/  STS [R67+-0x1000], R70 ;  /* 0xfff0004643007388 */ /* 0x000fe20000000800 */
[----:B------:R-:W-:Y:S02]  /*4720*/  LEA R224, R5, UR4, 0x1 ;  /* 0x0000000405e07c11 */ /* 0x000fe4000f8e08ff */
[----:B------:R-:W-:Y:S01]  /*4730*/  F2FP.F16.F32.PACK_AB R81, R79, R10 ;  /* 0x0000000a4f51723e */ /* 0x000fe200000000ff */
[----:B------:R-:W-:Y:S01]  /*4740*/  STS [R77+-0xff0], R78 ;  /* 0xfff0104e4d007388 */ /* 0x000fe20000000800 */
[C---:B------:R-:W-:Y:S02]  /*4750*/  LEA R225, R7.reuse, UR4, 0x1 ;  /* 0x0000000407e17c11 */ /* 0x040fe4000f8e08ff */
[----:B------:R-:W-:Y:S01]  /*4760*/  LEA R68, R7, UR36, 0x1 ;  /* 0x0000002407447c11 */ /* 0x000fe2000f8e08ff */
[----:B------:R-:W-:Y:S01]  /*4770*/  STS [R76+-0xff0], R81 ;  /* 0xfff010514c007388 */ /* 0x000fe20000000800 */
[----:B------:R-:W-:Y:S03]  /*4780*/  BAR.SYNC.DEFER_BLOCKING 0x0 ;  /* 0x0000000000007b1d */ /* 0x000fe60000010000 */
[C---:B------:R-:W-:Y:S02]  /*4790*/  VIADD R93, R68.reuse, 0x20 ;  /* 0x00000020445d7836 */ /* 0x040fe40000000000 */
[----:B------:R-:W-:Y:S01]  /*47a0*/  @P5 VIADD R93, R68, 0xffffffe0 ;  /* 0xffffffe0445d5836 */ /* 0x000fe20000000000 */
        /* <DEDUP_REMOVED lines=41> */
[----:B------:R-:W-:Y:S02]  /*4a40*/  LOP3.LUT R9, R91, 0x1e0, RZ, 0xc0, !PT ;  /* 0x000001e05b097812 */ /* 0x000fe400078ec0ff */
[----:B------:R-:W-:Y:S02]  /*4a50*/  SHF.R.U32.HI R8, RZ, 0x1, R222 ;  /* 0x00000001ff087819 */ /* 0x000fe400000116de */
[-C--:B------:R-:W-:Y:S05]  /*4a60*/  HMMA.16816.F32 R20, R4, R52.reuse, R20 ;  /* 0x000000340414723c */ /* 0x080fea0000001814 */
[----:B------:R-:W-:Y:S02]  /*4a70*/  LOP3.LUT R9, R9, 0x38, R90, 0x78, !PT ;  /* 0x0000003809097812 */ /* 0x000fe400078e785a */
[----:B------:R-:W-:Y:S01]  /*4a80*/  LOP3.LUT R10, R89, 0x1c0, R92, 0xf8, !PT ;  /* 0x000001c0590a7812 */ /* 0x000fe200078ef85c */
[C---:B----4-:R-:W-:Y:S04]  /*4a90*/  HMMA.16816.F32 R24, R56.reuse, R52, R24 ;  /* 0x000000343818723c */ /* 0x050fe80000001818 */
[----:B------:R-:W-:Y:S02]  /*4aa0*/  LOP3.LUT R8, R9, 0x8, R8, 0x78, !PT ;  /* 0x0000000809087812 */ /* 0x000fe400078e7808 */
[----:B------:R-:W-:Y:S02]  /*4ab0*/  LOP3.LUT R9, R10, 0x38, R221, 0x78, !PT ;  /* 0x000000380a097812 */ /* 0x000fe400078e78dd */
[-C--:B------:R-:W-:Y:S03]  /*4ac0*/  HMMA.16816.F32 R28, R56, R54.reuse, R28 ;  /* 0x00000036381c723c */ /* 0x080fe6000000181c */
[----:B------:R-:W-:Y:S02]  /*4ad0*/  LOP3.LUT R91, R91, 0x400, RZ, 0xc0, !PT ;  /* 0x000004005b5b7812 */ /* 0x000fe400078ec0ff */
[----:B------:R-:W-:Y:S03]  /*4ae0*/  LOP3.LUT R226, R9, 0x200, R92, 0xf8, !PT ;  /* 0x0000020009e27812 */ /* 0x000fe600078ef85c */
        /* <DEDUP_REMOVED lines=10> */
[C---:B------:R-:W-:Y:S02]  /*4b90*/  LOP3.LUT R5, R240.reuse, 0x40, RZ, 0xfc, !PT ;  /* 0x00000040f0057812 */ /* 0x040fe400078efcff */
[----:B------:R-:W-:Y:S01]  /*4ba0*/  ISETP.GE.AND P4, PT, R240, UR8, PT ;  /* 0x00000008f0007c0c */ /* 0x000fe2000bf86270 */
[----:B------:R-:W-:Y:S01]  /*4bb0*/  IMAD.X R7, RZ, RZ, ~UR30, P0 ;  /* 0x8000001eff077e24 */ /* 0x000fe200080e06ff */
[----:B------:R-:W-:Y:S02]  /*4bc0*/  ISETP.GE.AND P3, PT, R5, UR8, PT ;  /* 0x0000000805007c0c */ /* 0x000fe4000bf66270 */
[----:B------:R-:W-:Y:S02]  /*4bd0*/  LOP3.LUT R5, R221, 0x1f8, RZ, 0xc0, !PT ;  /* 0x000001f8dd057812 */ /* 0x000fe400078ec0ff */
[----:B------:R-:W-:Y:S02]  /*4be0*/  SHF.R.S64 R9, R4, 0x1f, R7 ;  /* 0x0000001f04097819 */ /* 0x000fe40000001007 */
[----:B------:R-:W-:Y:S01]  /*4bf0*/  LOP3.LUT R8, R5, 0x38, R222, 0x78, !PT ;  /* 0x0000003805087812 */ /* 0x000fe200078e78de */
[----:B------:R-:W-:Y:S01]  /*4c00*/  IMAD.U32 R5, RZ, RZ, UR48 ;  /* 0x00000030ff057e24 */ /* 0x000fe2000f8e00ff */
[----:B------:R-:W-:Y:S02]  /*4c10*/  IADD3 R234, P0, PT, R234, R9, RZ ;  /* 0x00000009eaea7210 */ /* 0x000fe40007f1e0ff */
[----:B------:R-:W-:Y:S02]  /*4c20*/  LOP3.LUT R8, R8, 0x1e00, R221, 0xf8, !PT ;  /* 0x00001e0008087812 */ /* 0x000fe400078ef8dd */
[----:B------:R-:W-:Y:S01]  /*4c30*/  LEA.HI.X.SX32 R235, R7, R235, 0x1, P0 ;  /* 0x000000eb07eb7211 */ /* 0x000fe200000f0eff */
[----:B------:R-:W-:Y:S01]  /*4c40*/  IMAD.U32 R7, RZ, RZ, UR49 ;  /* 0x00000031ff077e24 */ /* 0x000fe2000f8e00ff */
[C---:B------:R-:W-:Y:S02]  /*4c50*/  LOP3.LUT R4, R240.reuse, 0x80, RZ, 0xfc, !PT ;  /* 0x00000080f0047812 */ /* 0x040fe400078efcff */
[----:B------:R-:W-:Y:S02]  /*4c60*/  LOP3.LUT R6, R240, 0xc0, RZ, 0xfc, !PT ;  /* 0x000000c0f0067812 */ /* 0x000fe400078efcff */
[----:B------:R-:W-:Y:S02]  /*4c70*/  LEA R10, P0, R7, R234, 0x1 ;  /* 0x000000ea070a7211 */ /* 0x000fe400078008ff */
[----:B------:R-:W-:Y:S02]  /*4c80*/  LEA R7, R8, UR4, 0x1 ;  /* 0x0000000408077c11 */ /* 0x000fe4000f8e08ff */
[----:B------:R-:W-:Y:S01]  /*4c90*/  ISETP.GE.AND P2, PT, R4, UR8, PT ;  /* 0x0000000804007c0c */ /* 0x000fe2000bf46270 */
[----:B------:R-:W-:Y:S01]  /*4ca0*/  IMAD.U32 R4, RZ, RZ, UR49 ;  /* 0x00000031ff047e24 */ /* 0x000fe2000f8e00ff */
[----:B------:R-:W-:Y:S01]  /*4cb0*/  ISETP.GE.AND P1, PT, R6, UR8, PT ;  /* 0x0000000806007c0c */ /* 0x000fe2000bf26270 */
[----:B------:R-:W-:Y:S01]  /*4cc0*/  @!PT LDS RZ, [RZ] ;  /* 0x00000000fffff984 */ /* 0x000fe20000000800 */
[----:B------:R-:W-:Y:S01]  /*4cd0*/  @!PT LDS RZ, [RZ] ;  /* 0x00000000fffff984 */ /* 0x000fe20000000800 */
[----:B------:R-:W-:Y:S01]  /*4ce0*/  @!PT LDS RZ, [RZ] ;  /* 0x00000000fffff984 */ /* 0x000fe20000000800 */
[----:B------:R1:W-:Y:S03]  /*4cf0*/  @!P4 LDGSTS.E.BYPASS.LTC128B.128 [R7+0x8000], desc[UR34][R234.64] ;  /* 0x08000000ea07cfae */ /* 0x0003e6000b981a22 */
[----:B------:R-:W-:Y:S01]  /*4d00*/  LEA.HI.X R11, R4, R235, R5, 0x1, P0 ;  /* 0x000000eb040b7211 */ /* 0x000fe200000f0c05 */
        /* <DEDUP_REMOVED lines=37> */
.L_x_441:
[----:B------:R-:W-:Y:S01]  /*4f60*/  LDSM.16.M88.4 R196, [R200+UR4+0x14000] ;  /* 0x01400004c8c4783b */ /* 0x000fe20008000200 */
[----:B------:R-:W-:Y:S01]  /*4f70*/  VIADD R72, R200, UR4 ;  /* 0x00000004c8487c36 */ /* 0x000fe20008000000 */
[----:B------:R-:W2:Y:S01]  /*4f80*/  LDC R241, c[0x0][0x44c] ;  /* 0x00011300fff17b82 */ /* 0x000ea20000000800 */
[----:B------:R-:W-:Y:S01]  /*4f90*/  PLOP3.LUT P1, PT, PT, PT, UP0, 0x80, 0x8 ;  /* 0x000000000008781c */ /* 0x000fe20003f2f008 */
[----:B------:R-:W1:Y:S01]  /*4fa0*/  LDSM.16.MT88.4 R16, [R226+0x10000] ;  /* 0x01000000e210783b */ /* 0x000e620000004200 */
[C---:B------:R-:W-:Y:S02]  /*4fb0*/  VIADD R76, R72.reuse, 0x14000 ;  /* 0x00014000484c7836 */ /* 0x040fe40000000000 */
[----:B------:R-:W-:Y:S01]  /*4fc0*/  VIADD R227, R72, 0x14020 ;  /* 0x0001402048e37836 */ /* 0x000fe20000000000 */
[----:B------:R-:W3:Y:S01]  /*4fd0*/  LDSM.16.M88.4 R92, [R200+UR4+0x14800] ;  /* 0x01480004c85c783b */ /* 0x000ee20008000200 */
[----:B------:R-:W-:Y:S03]  /*4fe0*/  @P5 VIADD R227, R76, 0xffffffe0 ;  /* 0xffffffe04ce35836 */ /* 0x000fe60000000000 */
[----:B------:R-:W4:Y:S04]  /*4ff0*/  LDSM.16.MT88.4 R64, [R226+0x11000] ;  /* 0x01100000e240783b */ /* 0x000f280000004200 */
[----:B------:R-:W4:Y:S04]  /*5000*/  LDSM.16.MT88.4 R80, [R226+0x12000] ;  /* 0x01200000e250783b */ /* 0x000f280000004200 */
[----:B------:R-:W4:Y:S04]  /*5010*/  LDSM.16.MT88.4 R96, [R226+0x13000] ;  /* 0x01300000e260783b */ /* 0x000f280000004200 */
[----:B------:R-:W-:Y:S04]  /*5020*/  LDSM.16.M88.4 R200, [R227] ;  /* 0x00000000e3c8783b */ /* 0x000fe80000000200 */
[----:B------:R-:W4:Y:S04]  /*5030*/  LDSM.16.MT88.4 R204, [R226+0x10800] ;  /* 0x01080000e2cc783b */ /* 0x000f280000004200 */
[----:B------:R-:W4:Y:S04]  /*5040*/  LDSM.16.M88.4 R208, [R227+0x800] ;  /* 0x00080000e3d0783b */ /* 0x000f280000000200 */
[----:B------:R-:W4:Y:S01]  /*5050*/  LDSM.16.MT88.4 R212, [R226+0x11800] ;  /* 0x01180000e2d4783b */ /* 0x000f220000004200 */
[-C--:B-1----:R-:W-:Y:S03]  /*5060*/  HMMA.16816.F32 R4, R196, R16.reuse, RZ ;  /* 0x00000010c404723c */ /* 0x082fe600000018ff */
[----:B--2---:R-:W-:Y:S04]  /*5070*/  IMAD R241, R241, UR9, RZ ;  /* 0x00000009f1f17c24 */ /* 0x004fe8000f8e02ff */
[C---:B------:R-:W-:Y:S01]  /*5080*/  IMAD.SHL.U32 R243, R241.reuse, 0x8, RZ ;  /* 0x00000008f1f37824 */ /* 0x040fe200078e00ff */
[C---:B---3--:R-:W-:Y:S08]  /*5090*/  HMMA.16816.F32 R8, R92.reuse, R16, RZ ;  /* 0x000000105c08723c */ /* 0x048ff000000018ff */
        /* <DEDUP_REMOVED lines=18> */
[----:B------:R-:W1:Y:S01]  /*51c0*/  LDSM.16.MT88.4 R196, [R226+0x12800] ;  /* 0x01280000e2c4783b */ /* 0x000e620000004200 */
[----:B------:R-:W-:Y:S02]  /*51d0*/  LEA.HI.X.SX32 R243, R243, R233, 0x2, P0 ;  /* 0x000000e9f3f37211 */ /* 0x000fe400000f16ff */
[C---:B------:R-:W-:Y:S04]  /*51e0*/  LEA R244, P0, R241.reuse, R242, 0x5 ;  /* 0x000000f2f1f47211 */ /* 0x040fe800078028ff */
[-C--:B------:R-:W-:Y:S05]  /*51f0*/  HMMA.16816.F32 R4, R200, R204.reuse, R4 ;  /* 0x000000ccc804723c */ /* 0x080fea0000001804 */
[C---:B------:R-:W-:Y:S02]  /*5200*/  LEA.HI.X.SX32 R245, R241.reuse, R243, 0x5, P0 ;  /* 0x000000f3f1f57211 */ /* 0x040fe400000f2eff */
[C---:B------:R-:W-:Y:S01]  /*5210*/  LEA R246, P0, R241.reuse, R244, 0x5 ;  /* 0x000000f4f1f67211 */ /* 0x040fe200078028ff */
[C---:B------:R-:W-:Y:S04]  /*5220*/  HMMA.16816.F32 R8, R208.reuse, R204, R8 ;  /* 0x000000ccd008723c */ /* 0x040fe80000001808 */
[C---:B------:R-:W-:Y:S02]  /*5230*/  LEA.HI.X.SX32 R247, R241.reuse, R245, 0x5, P0 ;  /* 0x000000f5f1f77211 */ /* 0x040fe400000f2eff */
[C---:B------:R-:W-:Y:S02]  /*5240*/  LEA R248, P0, R241.reuse, R246, 0x5 ;  /* 0x000000f6f1f87211 */ /* 0x040fe400078028ff */
[-C--:B------:R-:W-:Y:S03]  /*5250*/  HMMA.16816.F32 R12, R208, R206.reuse, R12 ;  /* 0x000000ced00c723c */ /* 0x080fe6000000180c */
[C---:B------:R-:W-:Y:S05]  /*5260*/  LEA.HI.X.SX32 R249, R241.reuse, R247, 0x5, P0 ;  /* 0x000000f7f1f97211 */ /* 0x040fea00000f2eff */
[C---:B------:R-:W-:Y:S01]  /*5270*/  HMMA.16816.F32 R16, R200.reuse, R206, R16 ;  /* 0x000000cec810723c */ /* 0x040fe20000001810 */
[----:B------:R-:W2:Y:S07]  /*5280*/  LDSM.16.MT88.4 R204, [R226+0x13800] ;  /* 0x01380000e2cc783b */ /* 0x000eae0000004200 */
[-C--:B------:R-:W-:Y:S08]  /*5290*/  HMMA.16816.F32 R52, R200, R212.reuse, R52 ;  /* 0x000000d4c834723c */ /* 0x080ff00000001834 */
[C---:B------:R-:W-:Y:S04]  /*52a0*/  HMMA.16816.F32 R56, R208.reuse, R212, R56 ;  /* 0x000000d4d038723c */ /* 0x040fe80000001838 */
[C---:B------:R-:W-:Y:S04]  /*52b0*/  LEA R212, P0, R241.reuse, R248, 0x5 ;  /* 0x000000f8f1d47211 */ /* 0x040fe800078028ff */
[-C--:B------:R-:W-:Y:S03]  /*52c0*/  HMMA.16816.F32 R60, R208, R214.reuse, R60 ;  /* 0x000000d6d03c723c */ /* 0x080fe6000000183c */
[C---:B------:R-:W-:Y:S05]  /*52d0*/  LEA.HI.X.SX32 R213, R241.reuse, R249, 0x5, P0 ;  /* 0x000000f9f1d57211 */ /* 0x040fea00000f2eff */
[C---:B------:R-:W-:Y:S04]  /*52e0*/  HMMA.16816.F32 R64, R200.reuse, R214, R64 ;  /* 0x000000d6c840723c */ /* 0x040fe80000001840 */
[C---:B------:R-:W-:Y:S04]  /*52f0*/  LEA R214, P0, R241.reuse, R212, 0x5 ;  /* 0x000000d4f1d67211 */ /* 0x040fe800078028ff */
[-C--:B-1----:R-:W-:Y:S03]  /*5300*/  HMMA.16816.F32 R68, R200, R196.reuse, R68 ;  /* 0x000000c4c844723c */ /* 0x082fe60000001844 */
[C---:B------:R-:W-:Y:S02]  /*5310*/  LEA.HI.X.SX32 R215, R241.reuse, R213, 0x5, P0 ;  /* 0x000000d5f1d77211 */ /* 0x040fe400000f2eff */
[C---:B------:R-:W-:Y:S03]  /*5320*/  LEA R250, P0, R241.reuse, R214, 0x5 ;  /* 0x000000d6f1fa7211 */ /* 0x040fe600078028ff */
[C---:B------:R-:W-:Y:S04]  /*5330*/  HMMA.16816.F32 R72, R208.reuse, R196, R72 ;  /* 0x000000c4d048723c */ /* 0x040fe80000001848 */
[C---:B------:R-:W-:Y:S04]  /*5340*/  LEA.HI.X.SX32 R251, R241.reuse, R215, 0x5, P0 ;  /* 0x000000d7f1fb7211 */ /* 0x040fe800000f2eff */
[-C--:B------:R-:W-:Y:S08]  /*5350*/  HMMA.16816.F32 R76, R208, R198.reuse, R76 ;  /* 0x000000c6d04c723c */ /* 0x080ff0000000184c */
[C---:B------:R-:W-:Y:S04]  /*5360*/  HMMA.16816.F32 R80, R200.reuse, R198, R80 ;  /* 0x000000c6c850723c */ /* 0x040fe80000001850 */
[C---:B------:R-:W-:Y:S04]  /*5370*/  IMAD.WIDE R198, R241.reuse, -0xc0, R250 ;  /* 0xffffff40f1c67825 */ /* 0x040fe800078e02fa */
[-C--:B--2---:R-:W-:Y:S03]  /*5380*/  HMMA.16816.F32 R84, R200, R204.reuse, R84 ;  /* 0x000000ccc854723c */ /* 0x084fe60000001854 */
[C---:B------:R-:W-:Y:S04]  /*5390*/  LEA R226, P0, R241.reuse, R198, 0x5 ;  /* 0x000000c6f1e27211 */ /* 0x040fe800078028ff */
[C---:B------:R-:W-:Y:S01]  /*53a0*/  LEA.HI.X.SX32 R227, R241.reuse, R199, 0x5, P0 ;  /* 0x000000c7f1e37211 */ /* 0x040fe200000f2eff */
[C---:B------:R-:W-:Y:S04]  /*53b0*/  HMMA.16816.F32 R88, R208.reuse, R204, R88 ;  /* 0x000000ccd058723c */ /* 0x040fe80000001858 */
[C---:B------:R-:W-:Y:S04]  /*53c0*/  LEA R204, P0, R241.reuse, R226, 0x5 ;  /* 0x000000e2f1cc7211 */ /* 0x040fe800078028ff */
[-C--:B------:R-:W-:Y:S03]  /*53d0*/  HMMA.16816.F32 R92, R208, R206.reuse, R92 ;  /* 0x000000ced05c723c */ /* 0x080fe6000000185c */
[C---:B------:R-:W-:Y:S02]  /*53e0*/  LEA.HI.X.SX32 R205, R241.reuse, R227, 0x5, P0 ;  /* 0x000000e3f1cd7211 */ /* 0x040fe400000f2eff */
[C---:B------:R-:W-:Y:S03]  /*53f0*/  LEA R210, P0, R241.reuse, R204, 0x5 ;  /* 0x000000ccf1d27211 */ /* 0x040fe600078028ff */
[----:B------:R-:W-:Y:S04]  /*5400*/  HMMA.16816.F32 R96, R200, R206, R96 ;  /* 0x000000cec860723c */ /* 0x000fe80000001860 */
[----:B------:R-:W-:Y:S02]  /*5410*/  SHF.R.U32.HI R201, RZ, 0x1, R222 ;  /* 0x00000001ffc97819 */ /* 0x000fe400000116de */
[----:B------:R-:W-:Y:S02]  /*5420*/  LEA.HI.X.SX32 R211, R241, R205, 0x5, P0 ;  /* 0x000000cdf1d37211 */ /* 0x000fe400000f2eff */
[----:B------:R-:W-:Y:S01]  /*5430*/  @P1 LOP3.LUT R202, R201, 0x30, RZ, 0xc0, !PT ;  /* 0x00000030c9ca1812 */ /* 0x000fe200078ec0ff */
[----:B------:R-:W-:Y:S01]  /*5440*/  IMAD.MOV.U32 R201, RZ, RZ, 0x4 ;  /* 0x00000004ffc97424 */ /* 0x000fe200078e00ff */
[C---:B------:R-:W-:Y:S02]  /*5450*/  LEA R208, P0, R241.reuse, R210, 0x5 ;  /* 0x000000d2f1d07211 */ /* 0x040fe400078028ff */
[----:B------:R-:W-:Y:S02]  /*5460*/  @P1 LOP3.LUT R230, R202, 0x7, R223, 0xf8, !PT ;  /* 0x00000007cae61812 */ /* 0x000fe400078ef8df */
[C---:B------:R-:W-:Y:S02]  /*5470*/  LEA.HI.X.SX32 R209, R241.reuse, R211, 0x5, P0 ;  /* 0x000000d3f1d17211 */ /* 0x040fe400000f2eff */
[C---:B------:R-:W-:Y:S01]  /*5480*/  LEA R206, P0, R241.reuse, R208, 0x5 ;  /* 0x000000d0f1ce7211 */ /* 0x040fe200078028ff */
[----:B------:R-:W-:Y:S01]  /*5490*/  @P1 IMAD.WIDE.U32 R200, R230, R201, UR52 ;  /* 0x00000034e6c81e25 */ /* 0x000fe2000f8e00c9 */
[----:B------:R-:W-:Y:S01]  /*54a0*/  @UP0 UMOV UR52, UR15 ;  /* 0x0000000f00340c82 */ /* 0x000fe20008000000 */
[----:B------:R-:W-:Y:S01]  /*54b0*/  @UP0 UMOV UR53, UR14 ;  /* 0x0000000e00350c82 */ /* 0x000fe20008000000 */
[C---:B------:R-:W-:Y:S02]  /*54c0*/  LEA.HI.X.SX32 R207, R241.reuse, R209, 0x5, P0 ;  /* 0x000000d1f1cf7211 */ /* 0x040fe400000f2eff */
[----:B------:R-:W5:Y:S01]  /*54d0*/  @P1 LDG.E R229, desc[UR34][R200.64+-0x100] ;  /* 0xffff0022c8e51981 */ /* 0x000f62000c1e1900 */
[C---:B------:R-:W-:Y:S03]  /*54e0*/  LEA R202, P0, R241.reuse, R206, 0x5 ;  /* 0x000000cef1ca7211 */ /* 0x040fe600078028ff */
[----:B------:R1:W5:Y:S01]  /*54f0*/  @P1 LDG.E R228, desc[UR34][R200.64+-0xe0] ;  /* 0xffff2022c8e41981 */ /* 0x000362000c1e1900 */
[C---:B------:R-:W-:Y:S03]  /*5500*/  LEA.HI.X.SX32 R203, R241.reuse, R207, 0x5, P0 ;  /* 0x000000cff1cb7211 */ /* 0x040fe600000f2eff */
[----:B------:R2:W-:Y:S04]  /*5510*/  REDG.E.ADD.F32.FTZ.RN.STRONG.GPU desc[UR34][R232.64], R4 ;  /* 0x00000004e80079a6 */ /* 0x0005e8000c12f322 */
[----:B------:R3:W-:Y:S04]  /*5520*/  REDG.E.ADD.F32.FTZ.RN.STRONG.GPU desc[UR34][R242.64], R5 ;  /* 0x00000005f20079a6 */ /* 0x0007e8000c12f322 */
[----:B------:R4:W-:Y:S04]  /*5530*/  REDG.E.ADD.F32.FTZ.RN.STRONG.GPU desc[UR34][R244.64], R6 ;  /* 0x00000006f40079a6 */ /* 0x0009e8000c12f322 */
[----:B------:R4:W-:Y:S04]  /*5540*/  REDG.E.ADD.F32.FTZ.RN.STRONG.GPU desc[UR34][R246.64], R7 ;  /* 0x00000007f60079a6 */ /* 0x0009e8000c12f322 */
[----:B------:R4:W-:Y:S04]  /*5550*/  REDG.E.ADD.F32.FTZ.RN.STRONG.GPU desc[UR34][R248.64], R8 ;  /* 0x00000008f80079a6 */ /* 0x0009e8000c12f322 */
[----:B------:R4:W-:Y:S01]  /*5560*/  REDG.E.ADD.F32.FTZ.RN.STRONG.GPU desc[UR34][R212.64], R9 ;  /* 0x00000009d40079a6 */ /* 0x0009e2000c12f322 */
[C---:B-1----:R-:W-:Y:S03]  /*5570*/  IMAD.WIDE R200, R241.reuse, -0xc0, R202 ;  /* 0xffffff40f1c87825 */ /* 0x042fe600078e02ca */
[----:B------:R1:W-:Y:S01]  /*5580*/  REDG.E.ADD.F32.FTZ.RN.STRONG.GPU desc[UR34][R214.64], R10 ;  /* 0x0000000ad60079a6 */ /* 0x0003e2000c12f322 */
[C---:B--2---:R-:W-:Y:S03]  /*5590*/  LEA R4, P0, R241.reuse, R200, 0x5 ;  /* 0x000000c8f1047211 */ /* 0x044fe600078028ff */
[----:B------:R2:W-:Y:S01]  /*55a0*/  REDG.E.ADD.F32.FTZ.RN.STRONG.GPU desc[UR34][R250.64], R11 ;  /* 0x0000000bfa0079a6 */ /* 0x0005e2000c12f322 */
[C---:B---3--:R-:W-:Y:S03]  /*55b0*/  LEA.HI.X.SX32 R5, R241.reuse, R201, 0x5, P0 ;  /* 0x000000c9f1057211 */ /* 0x048fe600000f2eff */
        /* <DEDUP_REMOVED lines=14> */
[----:B------:R4:W-:Y:S01]  /*56a0*/  REDG.E.ADD.F32.FTZ.RN.STRONG.GPU desc[UR34][R206.64+0x80], R14 ;  /* 0x0000800ece0079a6 */ /* 0x0009e2000c12f322 */
[C---:B------:R-:W-:Y:S03]  /*56b0*/  LEA R248, P0, R241.reuse, R246, 0x5 ;  /* 0x000000f6f1f87211 */ /* 0x040fe600078028ff */
[----:B------:R4:W-:Y:S01]  /*56c0*/  REDG.E.ADD.F32.FTZ.RN.STRONG.GPU desc[UR34][R202.64+0x80], R15 ;  /* 0x0000800fca0079a6 */ /* 0x0009e2000c12f322 */
[C---:B------:R-:W-:Y:S03]  /*56d0*/  LEA.HI.X.SX32 R249, R241.reuse, R247, 0x5, P0 ;  /* 0x000000f7f1f97211 */ /* 0x040fe600000f2eff */
[----:B------:R-:W-:Y:S01]  /*56e0*/  REDG.E.ADD.F32.FTZ.RN.STRONG.GPU desc[UR34][R232.64+0x100], R52 ;  /* 0x00010034e80079a6 */ /* 0x000fe2000c12f322 */
[C---:B------:R-:W-:Y:S03]  /*56f0*/  IMAD.WIDE R212, R241.reuse, -0xc0, R248 ;  /* 0xffffff40f1d47825 */ /* 0x040fe600078e02f8 */
[----:B------:R4:W-:Y:S01]  /*5700*/  REDG.E.ADD.F32.FTZ.RN.STRONG.GPU desc[UR34][R200.64+0x100], R53 ;  /* 0x00010035c80079a6 */ /* 0x0009e2000c12f322 */
[C---:B------:R-:W-:Y:S03]  /*5710*/  LEA R6, P0, R241.reuse, R212, 0x5 ;  /* 0x000000d4f1067211 */ /* 0x040fe600078028ff */
[----:B------:R4:W-:Y:S01]  /*5720*/  REDG.E.ADD.F32.FTZ.RN.STRONG.GPU desc[UR34][R4.64+0x100], R54 ;  /* 0x00010036040079a6 */ /* 0x0009e2000c12f322 */
[C---:B------:R-:W-:Y:S03]  /*5730*/  LEA.HI.X.SX32 R7, R241.reuse, R213, 0x5, P0 ;  /* 0x000000d5f1077211 */ /* 0x040fe600000f2eff */
[----:B------:R4:W-:Y:S01]  /*5740*/  REDG.E.ADD.F32.FTZ.RN.STRONG.GPU desc[UR34][R242.64+0x100], R55 ;  /* 0x00010037f20079a6 */ /* 0x0009e2000c12f322 */
[C---:B------:R-:W-:Y:S03]  /*5750*/  LEA R8, P0, R241.reuse, R6, 0x5 ;  /* 0x00000006f1087211 */ /* 0x040fe600078028ff */
[----:B------:R4:W-:Y:S01]  /*5760*/  REDG.E.ADD.F32.FTZ.RN.STRONG.GPU desc[UR34][R196.64+0x100], R56 ;  /* 0x00010038c40079a6 */ /* 0x0009e2000c12f322 */
[C---:B------:R-:W-:Y:S02]  /*5770*/  LEA.HI.X.SX32 R9, R241.reuse, R7, 0x5, P0 ;  /* 0x00000007f1097211 */ /* 0x040fe400000f2eff */
[C---:B-1----:R-:W-:Y:S01]  /*5780*/  LEA R214, P0, R241.reuse, R8, 0x5 ;  /* 0x00000008f1d67211 */ /* 0x042fe200078028ff */
[----:B------:R1:W-:Y:S03]  /*5790*/  REDG.E.ADD.F32.FTZ.RN.STRONG.GPU desc[UR34][R244.64+0x100], R57 ;  /* 0x00010039f40079a6 */ /* 0x0003e6000c12f322 */
[C---:B------:R-:W-:Y:S01]  /*57a0*/  LEA.HI.X.SX32 R215, R241.reuse, R9, 0x5, P0 ;  /* 0x00000009f1d77211 */ /* 0x040fe200000f2eff */
[----:B------:R-:W-:Y:S01]  /*57b0*/  REDG.E.ADD.F32.FTZ.RN.STRONG.GPU desc[UR34][R246.64+0x100], R58 ;  /* 0x0001003af60079a6 */ /* 0x000fe2000c12f322 */
[C---:B--2---:R-:W-:Y:S03]  /*57c0*/  LEA R250, P0, R241.reuse, R214, 0x5 ;  /* 0x000000d6f1fa7211 */ /* 0x044fe600078028ff */
[----:B------:R-:W-:Y:S01]  /*57d0*/  REDG.E.ADD.F32.FTZ.RN.STRONG.GPU desc[UR34][R248.64+0x100], R59 ;  /* 0x0001003bf80079a6 */ /* 0x000fe2000c12f322 */
[C---:B------:R-:W-:Y:S02]  /*57e0*/  LEA.HI.X.SX32 R251, R241.reuse, R215, 0x5, P0 ;  /* 0x000000d7f1fb7211 */ /* 0x040fe400000f2eff */
[C---:B------:R-:W-:Y:S01]  /*57f0*/  LEA R10, P0, R241.reuse, R250, 0x5 ;  /* 0x000000faf10a7211 */ /* 0x040fe200078028ff */
[----:B------:R-:W-:Y:S03]  /*5800*/  REDG.E.ADD.F32.FTZ.RN.STRONG.GPU desc[UR34][R232.64+0x180], R64 ;  /* 0x00018040e80079a6 */ /* 0x000fe6000c12f322 */
[C---:B------:R-:W-:Y:S01]  /*5810*/  LEA.HI.X.SX32 R11, R241.reuse, R251, 0x5, P0 ;  /* 0x000000fbf10b7211 */ /* 0x040fe200000f2eff */
[----:B------:R-:W-:Y:S01]  /*5820*/  REDG.E.ADD.F32.FTZ.RN.STRONG.GPU desc[UR34][R212.64+0x180], R65 ;  /* 0x00018041d40079a6 */ /* 0x000fe2000c12f322 */
[C---:B---3--:R-:W-:Y:S03]  /*5830*/  LEA R16, P0, R241.reuse, R10, 0x5 ;  /* 0x0000000af1107211 */ /* 0x048fe600078028ff */
[----:B------:R-:W-:Y:S01]  /*5840*/  REDG.E.ADD.F32.FTZ.RN.STRONG.GPU desc[UR34][R6.64+0x180], R66 ;  /* 0x00018042060079a6 */ /* 0x000fe2000c12f322 */
[C---:B------:R-:W-:Y:S03]  /*5850*/  LEA.HI.X.SX32 R17, R241.reuse, R11, 0x5, P0 ;  /* 0x0000000bf1117211 */ /* 0x040fe600000f2eff */
[----:B------:R-:W-:Y:S01]  /*5860*/  REDG.E.ADD.F32.FTZ.RN.STRONG.GPU desc[UR34][R8.64+0x180], R67 ;  /* 0x00018043080079a6 */ /* 0x000fe2000c12f322 */
        /* <DEDUP_REMOVED lines=13> */
[C---:B----4-:R-:W-:Y:S03]  /*5940*/  LEA R210, P0, R241.reuse, R18, 0x5 ;  /* 0x00000012f1d27211 */ /* 0x050fe600078028ff */
        /* <DEDUP_REMOVED lines=40> */
[----:B-1----:R-:W-:Y:S01]  /*5bd0*/  LEA R244, P0, R241, R54, 0x5 ;  /* 0x00000036f1f47211 */ /* 0x002fe200078028ff */
        /* <DEDUP_REMOVED lines=28> */
[----:B------:R-:W1:Y:S03]  /*5da0*/  LDSM.16.MT88.4 R4, [R225+0x14000] ;  /* 0x01400000e104783b */ /* 0x000e660000004200 */
        /* <DEDUP_REMOVED lines=11> */
[----:B------:R-:W-:Y:S03]  /*5e60*/  LEA.HI.X.SX32 R71, R241, R69, 0x5, P0 ;  /* 0x00000045f1477211 */ /* 0x000fe600000f2eff */
[----:B------:R-:W3:Y:S04]  /*5e70*/  LDSM.16.MT88.4 R60, [R76+0x14400] ;  /* 0x014400004c3c783b */ /* 0x000ee80000004200 */
[----:B------:R-:W-:Y:S04]  /*5e80*/  REDG.E.ADD.F32.FTZ.RN.STRONG.GPU desc[UR34][R70.64+0x380], R95 ;  /* 0x0003805f460079a6 */ /* 0x000fe8000c12f322 */
[----:B------:R-:W4:Y:S04]  /*5e90*/  LDSM.16.MT88.4 R64, [R224+0x4800] ;  /* 0x00480000e040783b */ /* 0x000f280000004200 */
[----:B------:R-:W-:Y:S01]  /*5ea0*/  LDSM.16.MT88.4 R68, [R76+0x14800] ;  /* 0x014800004c44783b */ /* 0x000fe20000004200 */
[-C--:B-1----:R-:W-:Y:S08]  /*5eb0*/  HMMA.16816.F32 R100, R4, R8.reuse, R100 ;  /* 0x000000080464723c */ /* 0x082ff00000001864 */
[C---:B------:R-:W-:Y:S08]  /*5ec0*/  HMMA.16816.F32 R104, R12.reuse, R8, R104 ;  /* 0x000000080c68723c */ /* 0x040ff00000001868 */
        /* <DEDUP_REMOVED lines=8> */
[----:B------:R-:W1:Y:S04]  /*5f50*/  LDSM.16.MT88.4 R4, [R224+0x5000] ;  /* 0x00500000e004783b */ /* 0x000e680000004200 */
[----:B------:R-:W-:Y:S03]  /*5f60*/  LDSM.16.MT88.4 R16, [R225+0x14c00] ;  /* 0x014c0000e110783b */ /* 0x000fe60000004200 */
[-C--:B--2---:R-:W-:Y:S08]  /*5f70*/  HMMA.16816.F32 R100, R52, R56.reuse, R100 ;  /* 0x000000383464723c */ /* 0x084ff00000001864 */
[C---:B---3--:R-:W-:Y:S08]  /*5f80*/  HMMA.16816.F32 R104, R60.reuse, R56, R104 ;  /* 0x000000383c68723c */ /* 0x048ff00000001868 */
[-C--:B------:R-:W-:Y:S08]  /*5f90*/  HMMA.16816.F32 R108, R60, R58.reuse, R108 ;  /* 0x0000003a3c6c723c */ /* 0x080ff0000000186c */
[C---:B------:R-:W-:Y:S01]  /*5fa0*/  HMMA.16816.F32 R112, R52.reuse, R58, R112 ;  /* 0x0000003a3470723c */ /* 0x040fe20000001870 */
[----:B------:R-:W2:Y:S07]  /*5fb0*/  LDSM.16.MT88.4 R56, [R224+0x1800] ;  /* 0x00180000e038783b */ /* 0x000eae0000004200 */
[-C--:B----4-:R-:W-:Y:S08]  /*5fc0*/  HMMA.16816.F32 R116, R52, R64.reuse, R116 ;  /* 0x000000403474723c */ /* 0x090ff00000001874 */
[C---:B------:R-:W-:Y:S08]  /*5fd0*/  HMMA.16816.F32 R120, R60.reuse, R64, R120 ;  /* 0x000000403c78723c */ /* 0x040ff00000001878 */
[-C--:B------:R-:W-:Y:S01]  /*5fe0*/  HMMA.16816.F32 R124, R60, R66.reuse, R124 ;  /* 0x000000423c7c723c */ /* 0x080fe2000000187c */
[----:B------:R-:W3:Y:S07]  /*5ff0*/  LDSM.16.MT88.4 R60, [R76+0x14c00] ;  /* 0x014c00004c3c783b */ /* 0x000eee0000004200 */
[----:B------:R-:W-:Y:S08]  /*6000*/  HMMA.16816.F32 R128, R52, R66, R128 ;  /* 0x000000423480723c */ /* 0x000ff00000001880 */
[-C--:B-1----:R-:W-:Y:S08]  /*6010*/  HMMA.16816.F32 R100, R8, R12.reuse, R100 ;  /* 0x0000000c0864723c */ /* 0x082ff00000001864 */
[C---:B------:R-:W-:Y:S08]  /*6020*/  HMMA.16816.F32 R104, R68.reuse, R12, R104 ;  /* 0x0000000c4468723c */ /* 0x040ff00000001868 */
[-C--:B------:R-:W-:Y:S08]  /*6030*/  HMMA.16816.F32 R108, R68, R14.reuse, R108 ;  /* 0x0000000e446c723c */ /* 0x080ff0000000186c */
[C---:B------:R-:W-:Y:S08]  /*6040*/  HMMA.16816.F32 R112, R8.reuse, R14, R112 ;  /* 0x0000000e0870723c */ /* 0x040ff00000001870 */
[-C--:B------:R-:W-:Y:S08]  /*6050*/  HMMA.16816.F32 R116, R8, R4.reuse, R116 ;  /* 0x000000040874723c */ /* 0x080ff00000001874 */
[C---:B------:R-:W-:Y:S04]  /*6060*/  HMMA.16816.F32 R120, R68.reuse, R4, R120 ;  /* 0x000000044478723c */ /* 0x040fe80000001878 */
[----:B------:R-:W-:Y:S02]  /*6070*/  LOP3.LUT R5, R221, 0x1f8, RZ, 0xc0, !PT ;  /* 0x000001f8dd057812 */ /* 0x000fe400078ec0ff */
[----:B------:R-:W-:Y:S02]  /*6080*/  LOP3.LUT R4, R240, 0x40, RZ, 0xfc, !PT ;  /* 0x00000040f0047812 */ /* 0x000fe400078efcff */
[-C--:B------:R-:W-:Y:S03]  /*6090*/  HMMA.16816.F32 R124, R68, R6.reuse, R124 ;  /* 0x00000006447c723c */ /* 0x080fe6000000187c */
[----:B------:R-:W-:Y:S05]  /*60a0*/  LOP3.LUT R222, R5, 0x38, R222, 0x78, !PT ;  /* 0x0000003805de7812 */ /* 0x000fea00078e78de */
[----:B------:R-:W-:Y:S04]  /*60b0*/  HMMA.16816.F32 R128, R8, R6, R128 ;  /* 0x000000060880723c */ /* 0x000fe80000001880 */
[----:B------:R-:W-:Y:S02]  /*60c0*/  LOP3.LUT R9, R222, 0x1e00, R221, 0xf8, !PT ;  /* 0x00001e00de097812 */ /* 0x000fe400078ef8dd */
[C---:B------:R-:W-:Y:S02]  /*60d0*/  LOP3.LUT R8, R240.reuse, 0x80, RZ, 0xfc, !PT ;  /* 0x00000080f0087812 */ /* 0x040fe400078efcff */
[-C--:B--2---:R-:W-:Y:S05]  /*60e0*/  HMMA.16816.F32 R100, R16, R56.reuse, R100 ;  /* 0x000000381064723c */ /* 0x084fea0000001864 */
[----:B------:R-:W-:Y:S02]  /*60f0*/  LOP3.LUT R6, R240, 0xc0, RZ, 0xfc, !PT ;  /* 0x000000c0f0067812 */ /* 0x000fe400078efcff */
[----:B------:R-:W-:Y:S01]  /*6100*/  LEA R9, R9, UR4, 0x1 ;  /* 0x0000000409097c11 */ /* 0x000fe2000f8e08ff */
[C---:B---3--:R-:W-:Y:S08]  /*6110*/  HMMA.16816.F32 R104, R60.reuse, R56, R104 ;  /* 0x000000383c68723c */ /* 0x048ff00000001868 */
        /* <DEDUP_REMOVED lines=64> */
.L_x_442:
[----:B------:R-:W-:Y:S02]  /*6520*/  UISETP.GT.AND UP0, UPT, UR47, UR43, UPT ;  /* 0x0000002b2f00728c */ /* 0x000fe4000bf04270 */
[----:B------:R-:W-:Y:S07]  /*6530*/  UIADD3 UR47, UPT, UPT, UR47, -0x1, URZ ;  /* 0xffffffff2f2f7890 */ /* 0x000fee000fffe0ff */
[----:B------:R-:W-:Y:S05]  /*6540*/  BRA.U UP0, `(.L_x_443) ;  /* 0xffffffcd00707547 */ /* 0x000fea000b83ffff */
[----:B------:R-:W2:Y:S01]  /*6550*/  S2R R0, SR_TID.X ;  /* 0x0000000000007919 */ /* 0x000ea20000002100 */
[----:B------:R-:W3:Y:S01]  /*6560*/  LDCU UR8, c[0x0][0x500] ;  /* 0x0000a000ff0877ac */ /* 0x000ee20008000800 */
[----:B------:R-:W-:Y:S02]  /*6570*/  F2FP.F16.F32.PACK_AB R20, R21, R20 ;  /* 0x000000141514723e */ /* 0x000fe400000000ff */
[----:B------:R-:W-:Y:S01]  /*6580*/  F2FP.F16.F32.PACK_AB R22, R23, R22 ;  /* 0x000000161716723e */ /* 0x000fe200000000ff */
[----:B------:R-:W-:Y:S01]  /*6590*/  UISETP.NE.AND UP0, UPT, UR40, -0x1, UPT ;  /* 0xffffffff2800788c */ /* 0x000fe2000bf05270 */
[----:B------:R-:W-:Y:S01]  /*65a0*/  F2FP.F16.F32.PACK_AB R24, R25, R24 ;  /* 0x000000181918723e */ /* 0x000fe200000000ff */
[----:B------:R-:W-:Y:S01]  /*65b0*/  UMOV UR25, UR18 ;  /* 0x0000001200197c82 */ /* 0x000fe20008000000 */
        /* <DEDUP_REMOVED lines=112> */
[----:B------:R-:W-:Y:S01]  /*6cc0*/  MOV R7, UR9 ;  /* 0x0000000900077c02 */ /* 0x000fe20008000f00 */
[----:B------:R-:W-:Y:S05]  /*6cd0*/  BRA `(.L_x_445) ;  /* 0x0000000000187947 */ /* 0x000fea0003800000 */
.L_x_444:
[----:B------:R-:W3:Y:S01]  /*6ce0*/  LDCU.64 UR10, c[0x0][0x5c0] ;  /* 0x0000b800ff0a77ac */ /* 0x000ee20008000a00 */
[----:B------:R-:W-:-:S04]  /*6cf0*/  UIADD3 UR8, UPT, UPT, UR39, UR40, URZ ;  /* 0x0000002827087290 */ /* 0x000fc8000fffe0ff */
[----:B---3--:R-:W-:Y:S02]  /*6d00*/  UIMAD.WIDE.U32 UR16, UR8, UR10, URZ ;  /* 0x0000000a081072a5 */ /* 0x008fe4000f8e00ff */
[----:B------:R-:W-:-:S04]  /*6d10*/  UIMAD UR8, UR8, UR11, URZ ;  /* 0x0000000b080872a4 */ /* 0x000fc8000f8e02ff */
[----:B------:R-:W-:-:S06]  /*6d20*/  UIADD3 UR8, UPT, UPT, UR17, UR8, URZ ;  /* 0x0000000811087290 */ /* 0x000fcc000fffe0ff */
[----:B------:R-:W-:Y:S02]  /*6d30*/  MOV R7, UR8 ;  /* 0x0000000800077c02 */ /* 0x000fe40008000f00 */
.L_x_445:
        /* <DEDUP_REMOVED lines=12> */
.L_x_446:
[----:B------:R-:W3:Y:S01]  /*6e00*/  LDCU.64 UR8, c[0x0][0x5c8] ;  /* 0x0000b900ff0877ac */ /* 0x000ee20008000a00 */
[----:B------:R-:W-:-:S04]  /*6e10*/  UIADD3 UR12, UPT, UPT, UR39, UR40, URZ ;  /* 0x00000028270c7290 */ /* 0x000fc8000fffe0ff */
[----:B---3--:R-:W-:Y:S02]  /*6e20*/  UIMAD.WIDE.U32 UR30, UR12, UR8, URZ ;  /* 0x000000080c1e72a5 */ /* 0x008fe4000f8e00ff */
[----:B------:R-:W-:-:S04]  /*6e30*/  UIMAD UR12, UR12, UR9, URZ ;  /* 0x000000090c0c72a4 */ /* 0x000fc8000f8e02ff */
[----:B------:R-:W-:-:S06]  /*6e40*/  UIADD3 UR12, UPT, UPT, UR31, UR12, URZ ;  /* 0x0000000c1f0c7290 */ /* 0x000fcc000fffe0ff */
[----:B------:R-:W-:-:S07]  /*6e50*/  MOV R5, UR12 ;  /* 0x0000000c00057c02 */ /* 0x000fce0008000f00 */
.L_x_447:
[----:B------:R-:W-:Y:S01]  /*6e60*/  USHF.L.U32 UR12, UR37, 0x5, URZ ;  /* 0x00000005250c7899 */ /* 0x000fe200080006ff */
[----:B------:R-:W-:Y:S01]  /*6e70*/  SHF.R.U32.HI R0, RZ, 0x3, R0 ;  /* 0x00000003ff007819 */ /* 0x000fe20000011600 */
[----:B------:R-:W-:Y:S02]  /*6e80*/  BAR.SYNC.DEFER_BLOCKING 0x0 ;  /* 0x0000000000007b1d */ /* 0x000fe40000010000 */
[----:B------:R-:W-:-:S06]  /*6e90*/  UIADD3 UR12, UPT, UPT, -UR12, UR38, URZ ;  /* 0x000000260c0c7290 */ /* 0x000fcc000fffe1ff */
[----:B------:R-:W-:-:S13]  /*6ea0*/  ISETP.GE.AND P0, PT, R0, UR12, PT ;  /* 0x0000000c00007c0c */ /* 0x000fda000bf06270 */
[----:B------:R-:W-:Y:S05]  /*6eb0*/  @P0 BRA `(.L_x_422) ;  /* 0x0000000000d00947 */ /* 0x000fea0003800000 */
[----:B------:R-:W3:Y:S01]  /*6ec0*/  LDCU UR17, c[0x0][0x440] ;  /* 0x00008800ff1177ac */ /* 0x000ee20008000800 */
[----:B------:R-:W-:Y:S01]  /*6ed0*/  MOV R241, RZ ;  /* 0x000000ff00f17202 */ /* 0x000fe20000000f00 */
[----:B------:R-:W-:Y:S01]  /*6ee0*/  IMAD.U32 R13, RZ, RZ, UR10 ;  /* 0x0000000aff0d7e24 */ /* 0x000fe2000f8e00ff */
[----:B-1----:R-:W1:Y:S01]  /*6ef0*/  LDC.64 R10, c[0x0][0x5d8] ;  /* 0x00017600ff0a7b82 */ /* 0x002e620000000a00 */
[----:B------:R-:W-:Y:S01]  /*6f00*/  USHF.L.U32 UR12, UR37, 0x5, URZ ;  /* 0x00000005250c7899 */ /* 0x000fe200080006ff */
[----:B--2---:R-:W-:Y:S01]  /*6f10*/  IMAD.U32 R44, RZ, RZ, UR8 ;  /* 0x00000008ff2c7e24 */ /* 0x004fe2000f8e00ff */
[----:B------:R-:W2:Y:S02]  /*6f20*/  LDS.128 R36, [R9+0x11000] ;  /* 0x0110000009247984 */ /* 0x000ea40000000c00 */
[----:B------:R-:W-:Y:S02]  /*6f30*/  USHF.R.S32.HI UR13, URZ, 0x1f, UR12 ;  /* 0x0000001fff0d7899 */ /* 0x000fe4000801140c */
[--C-:B------:R-:W-:Y:S01]  /*6f40*/  IMAD.WIDE.U32 R12, R13, UR12, R240.reuse ;  /* 0x0000000c0d0c7c25 */ /* 0x100fe2000f8e00f0 */
[----:B------:R-:W4:Y:S01]  /*6f50*/  LDC.64 R2, c[0x0][0x5e0] ;  /* 0x00017800ff027b82 */ /* 0x000f220000000a00 */
[----:B------:R-:W-:Y:S01]  /*6f60*/  UIMAD UR14, UR13, UR10, URZ ;  /* 0x0000000a0d0e72a4 */ /* 0x000fe2000f8e02ff */
[----:B------:R-:W2:Y:S01]  /*6f70*/  LDS.128 R32, [R9+0x12000] ;  /* 0x0120000009207984 */ /* 0x000ea20000000c00 */
[----:B------:R-:W-:Y:S01]  /*6f80*/  UIMAD UR13, UR13, UR8, URZ ;  /* 0x000000080d0d72a4 */ /* 0x000fe2000f8e02ff */
[----:B------:R-:W-:Y:S01]  /*6f90*/  IADD3 R46, P0, PT, R12, UR16, RZ ;  /* 0x000000100c2e7c10 */ /* 0x000fe2000ff1e0ff */
[----:B------:R-:W-:Y:S01]  /*6fa0*/  UIMAD UR14, UR12, UR11, UR14 ;  /* 0x0000000b0c0e72a4 */ /* 0x000fe2000f8e020e */
[----:B------:R-:W2:Y:S01]  /*6fb0*/  LDS.128 R28, [R9+0x13000] ;  /* 0x01300000091c7984 */ /* 0x000ea20000000c00 */
        /* <DEDUP_REMOVED lines=9> */
[----:B-1----:R-:W-:Y:S01]  /*7050*/  IMAD.WIDE.U32 R46, R10, UR21, R46 ;  /* 0x000000150a2e7c25 */ /* 0x002fe2000f8e002e */
[----:B------:R-:W-:Y:S01]  /*7060*/  LDS.128 R16, [R9+0x16000] ;  /* 0x0160000009107984 */ /* 0x000fe20000000c00 */
[----:B------:R-:W-:Y:S01]  /*7070*/  IADD3.X R45, PT, PT, R5, UR13, R45, P0, !PT ;  /* 0x0000000d052d7c10 */ /* 0x000fe200087fe42d */
[----:B------:R-:W1:Y:S01]  /*7080*/  LDCU.64 UR12, c[0x0][0x568] ;  /* 0x0000ad00ff0c77ac */ /* 0x000e620008000a00 */
[----:B------:R-:W-:Y:S01]  /*7090*/  IMAD R47, R11, UR21, R47 ;  /* 0x000000150b2f7c24 */ /* 0x000fe2000f8e022f */
[----:B------:R-:W2:Y:S01]  /*70a0*/  @!P3 LDS.128 R12, [R9+0x10000] ;  /* 0x01000000090cb984 */ /* 0x000ea20000000c00 */
[----:B------:R-:W-:Y:S01]  /*70b0*/  ISETP.GE.AND P1, PT, R8, UR17, PT ;  /* 0x0000001108007c0c */ /* 0x000fe2000bf26270 */
[----:B----4-:R-:W-:Y:S01]  /*70c0*/  IMAD.WIDE.U32 R44, R2, UR21, R44 ;  /* 0x00000015022c7c25 */ /* 0x010fe2000f8e002c */
[----:B------:R-:W-:Y:S01]  /*70d0*/  ISETP.GE.AND P0, PT, R6, UR17, PT ;  /* 0x0000001106007c0c */ /* 0x000fe2000bf06270 */
[----:B------:R-:W4:Y:S02]  /*70e0*/  LDS.128 R40, [R9+0x17000] ;  /* 0x0170000009287984 */ /* 0x000f240000000c00 */
[----:B------:R-:W-:-:S04]  /*70f0*/  IMAD.WIDE.U32 R46, R0, UR10, R46 ;  /* 0x0000000a002e7c25 */ /* 0x000fc8000f8e002e */
[----:B------:R-:W-:Y:S02]  /*7100*/  IMAD R45, R3, UR21, R45 ;  /* 0x00000015032d7c24 */ /* 0x000fe4000f8e022d */
[----:B------:R-:W-:Y:S01]  /*7110*/  IMAD R2, R0, UR11, R47 ;  /* 0x0000000b00027c24 */ /* 0x000fe2000f8e022f */
[----:B---3--:R-:W-:Y:S01]  /*7120*/  LEA R4, P4, R46, UR14, 0x1 ;  /* 0x0000000e2e047c11 */ /* 0x008fe2000f8808ff */
[----:B------:R-:W-:-:S03]  /*7130*/  IMAD.WIDE.U32 R44, R0, UR8, R44 ;  /* 0x00000008002c7c25 */ /* 0x000fc6000f8e002c */
[----:B------:R-:W-:Y:S01]  /*7140*/  LEA.HI.X R5, R46, UR15, R2, 0x1, P4 ;  /* 0x0000000f2e057c11 */ /* 0x000fe2000a0f0c02 */
[----:B------:R-:W-:Y:S01]  /*7150*/  IMAD R0, R0, UR9, R45 ;  /* 0x0000000900007c24 */ /* 0x000fe2000f8e022d */
[----:B-1----:R-:W-:-:S03]  /*7160*/  LEA R2, P4, R44, UR12, 0x1 ;  /* 0x0000000c2c027c11 */ /* 0x002fc6000f8808ff */
[----:B--2---:R3:W-:Y:S01]  /*7170*/  @!P2 STG.E.128 desc[UR34][R4.64+0x80], R36 ;  /* 0x000080240400a986 */ /* 0x0047e2000c101d22 */
[----:B------:R-:W-:-:S03]  /*7180*/  LEA.HI.X R3, R44, UR13, R0, 0x1, P4 ;  /* 0x0000000d2c037c11 */ /* 0x000fc6000a0f0c00 */
[----:B------:R3:W-:Y:S04]  /*7190*/  @!P1 STG.E.128 desc[UR34][R4.64+0x100], R32 ;  /* 0x0001002004009986 */ /* 0x0007e8000c101d22 */
[----:B------:R3:W-:Y:S04]  /*71a0*/  @!P0 STG.E.128 desc[UR34][R4.64+0x180], R28 ;  /* 0x0001801c04008986 */ /* 0x0007e8000c101d22 */
[----:B------:R3:W-:Y:S04]  /*71b0*/  @!P3 STG.E.128 desc[UR34][R4.64], R12 ;  /* 0x0000000c0400b986 */ /* 0x0007e8000c101d22 */
[----:B------:R3:W-:Y:S04]  /*71c0*/  @!P3 STG.E.128 desc[UR34][R2.64], R24 ;  /* 0x000000180200b986 */ /* 0x0007e8000c101d22 */
[----:B------:R3:W-:Y:S04]  /*71d0*/  @!P2 STG.E.128 desc[UR34][R2.64+0x80], R20 ;  /* 0x000080140200a986 */ /* 0x0007e8000c101d22 */
[----:B------:R3:W-:Y:S04]  /*71e0*/  @!P1 STG.E.128 desc[UR34][R2.64+0x100], R16 ;  /* 0x0001001002009986 */ /* 0x0007e8000c101d22 */
[----:B----4-:R3:W-:Y:S02]  /*71f0*/  @!P0 STG.E.128 desc[UR34][R2.64+0x180], R40 ;  /* 0x0001802802008986 */ /* 0x0107e4000c101d22 */
.L_x_422:
[----:B------:R-:W-:Y:S05]  /*7200*/  BSYNC.RECONVERGENT B1 ;  /* 0x0000000000017941 */ /* 0x000fea0003800200 */
.L_x_406:
[----:B------:R-:W2:Y:S01]  /*7210*/  LDCU UR9, c[0x0][0x438] ;  /* 0x00008700ff0977ac */ /* 0x000ea20008000800 */
[----:B------:R-:W1:Y:S01]  /*7220*/  LDCU UR10, c[0x0][0x370] ;  /* 0x00006e00ff0a77ac */ /* 0x000e620008000800 */
[----:B--2---:R-:W-:-:S04]  /*7230*/  UIADD3 UR9, UPT, UPT, UR9, 0x1f, URZ ;  /* 0x0000001f09097890 */ /* 0x004fc8000fffe0ff */
[----:B------:R-:W-:Y:S02]  /*7240*/  USHF.R.S32.HI UR8, URZ, 0x1f, UR9 ;  /* 0x0000001fff087899 */ /* 0x000fe40008011409 */
[----:B-1----:R-:W-:Y:S02]  /*7250*/  UIADD3 UR37, UPT, UPT, UR10, UR37, URZ ;  /* 0x000000250a257290 */ /* 0x002fe4000fffe0ff */
[----:B------:R-:W-:Y:S01]  /*7260*/  ULEA.HI UR8, UR8, UR9, URZ, 0x5 ;  /* 0x0000000908087291 */ /* 0x000fe2000f8f28ff */
[----:B------:R-:W-:-:S03]  /*7270*/  UMOV UR10, UR20 ;  /* 0x00000014000a7c82 */ /* 0x000fc60008000000 */
[----:B------:R-:W-:-:S04]  /*7280*/  USHF.R.S32.HI UR8, URZ, 0x5, UR8 ;  /* 0x00000005ff087899 */ /* 0x000fc80008011408 */
[----:B------:R-:W-:-:S09]  /*7290*/  UISETP.GE.AND UP0, UPT, UR37, UR8, UPT ;  /* 0x000000082500728c */ /* 0x000fd2000bf06270 */
[----:B------:R-:W-:Y:S05]  /*72a0*/  BRA.U !UP0, `(.L_x_448) ;  /* 0xffffff9108207547 */ /* 0x000fea000b83ffff */
[----:B------:R-:W-:Y:S05]  /*72b0*/  EXIT ;  /* 0x000000000000794d */ /* 0x000fea0003800000 */
.L_x_449:
        /* <DEDUP_REMOVED lines=12> */
.L_x_2494:


//--------------------- .text._ZN5flash44flash_bwd_dq_dk_dv_loop_seqk_parallel_kernelI23Flash_bwd_kernel_traitsILi256ELi64ELi32ELi8ELi4ELi1ELi2ELb1ELb1EN7cutlass6half_tE19Flash_kernel_traitsILi256ELi64ELi32ELi8ES3_EELb0ELb0ELb1ELb1ELb0ELb0ELb1EEEvNS_16Flash_bwd_paramsE --------------------------
	.section	.text._ZN5flash44flash_bwd_dq_dk_dv_loop_seqk_parallel_kernelI23Flash_bwd_kernel_traitsILi256ELi64ELi32ELi8ELi4ELi1ELi2ELb1ELb1EN7cutlass6half_tE19Flash_kernel_traitsILi256ELi64ELi32ELi8ES3_EELb0ELb0ELb1ELb1ELb0ELb0ELb1EEEvNS_16Flash_bwd_paramsE,"ax",@progbits
	.align	128
        .global         _ZN5flash44flash_bwd_dq_dk_dv_loop_seqk_parallel_kernelI23Flash_bwd_kernel_traitsILi256ELi64ELi32ELi8ELi4ELi1ELi2ELb1ELb1EN7cutlass6half_tE19Flash_kernel_traitsILi256ELi64ELi32ELi8ES3_EELb0ELb0ELb1ELb1ELb0ELb0ELb1EEEvNS_16Flash_bwd_paramsE
        .type           _ZN5flash44flash_bwd_dq_dk_dv_loop_seqk_parallel_kernelI23Flash_bwd_kernel_traitsILi256ELi64ELi32ELi8ELi4ELi1ELi2ELb1ELb1EN7cutlass6half_tE19Flash_kernel_traitsILi256ELi64ELi32ELi8ES3_EELb0ELb0ELb1ELb1ELb0ELb0ELb1EEEvNS_16Flash_bwd_paramsE,@function
        .size           _ZN5flash44flash_bwd_dq_dk_dv_loop_seqk_parallel_kernelI23Flash_bwd_kernel_traitsILi256ELi64ELi32ELi8ELi4ELi1ELi2ELb1ELb1EN7cutlass6half_tE19Flash_kernel_traitsILi256ELi64ELi32ELi8ES3_EELb0ELb0ELb1ELb1ELb0ELb0ELb1EEEvNS_16Flash_bwd_paramsE,(.L_x_2495 - _ZN5flash44flash_bwd_dq_dk_dv_loop_seqk_parallel_kernelI23Flash_bwd_kernel_traitsILi256ELi64ELi32ELi8ELi4ELi1ELi2ELb1ELb1EN7cutlass6half_tE19Flash_kernel_traitsILi256ELi64ELi32ELi8ES3_EELb0ELb0ELb1ELb1ELb0ELb0ELb1EEEvNS_16Flash_bwd_paramsE)
        .other          _ZN5flash44flash_bwd_dq_dk_dv_loop_seqk_parallel_kernelI23Flash_bwd_kernel_traitsILi256ELi64ELi32ELi8ELi4ELi1ELi2ELb1ELb1EN7cutlass6half_tE19Flash_kernel_traitsILi256ELi64ELi32ELi8ES3_EELb0ELb0ELb1ELb1ELb0ELb0ELb1EEEvNS_16Flash_bwd_paramsE,@"STO_CUDA_ENTRY STV_DEFAULT"
_ZN5flash44flash_bwd_dq_dk_dv_loop_seqk_parallel_kernelI23Flash_bwd_kernel_traitsILi256ELi64ELi32ELi8ELi4ELi1ELi2ELb1ELb1EN7cutlass6half_tE19Flash_kernel_traitsILi256ELi64ELi32ELi8ES3_EELb0ELb0ELb1ELb1ELb0ELb0ELb1EEEvNS_16Flash_bwd_paramsE:
.text._ZN5flash44flash_bwd_dq_dk_dv_loop_seqk_parallel_kernelI23Flash_bwd_kernel_traitsILi256ELi64ELi32ELi8ELi4ELi1ELi2ELb1ELb1EN7cutlass6half_tE19Flash_kernel_traitsILi256ELi64ELi32ELi8ES3_EELb0ELb0ELb1ELb1ELb0ELb0ELb1EEEvNS_16Flash_bwd_paramsE:
        /* <DEDUP_REMOVED lines=51> */
.L_x_493:
        /* <DEDUP_REMOVED lines=48> */
.L_x_450:
        /* <DEDUP_REMOVED lines=44> */
.L_x_452:
[----:B------:R-:W1:Y:S01]  /*08f0*/  LDCU.64 UR14, c[0x0][0x3b8] ;  /* 0x00007700ff0e77ac */ /* 0x000e620008000a00 */
[----:B------:R-:W-:-:S04]  /*0900*/  UIADD3 UR8, UPT, UPT, UR39, UR40, URZ ;  /* 0x0000002827087290 */ /* 0x000fc8000fffe0ff */
[----:B-1----:R-:W-:Y:S02]  /*0910*/  UIMAD.WIDE.U32 UR10, UR8, UR14, URZ ;  /* 0x0000000e080a72a5 */ /* 0x002fe4000f8e00ff */
[----:B------:R-:W-:-:S04]  /*0920*/  UIMAD UR8, UR8, UR15, URZ ;  /* 0x0000000f080872a4 */ /* 0x000fc8000f8e02ff */
[----:B------:R-:W-:Y:S01]  /*0930*/  UIADD3 UR8, UPT, UPT, UR11, UR8, URZ ;  /* 0x000000080b087290 */ /* 0x000fe2000fffe0ff */
[----:B------:R-:W-:-:S05]  /*0940*/  UMOV UR44, UR10 ;  /* 0x0000000a002c7c82 */ /* 0x000fca0008000000 */
[----:B------:R-:W-:Y:S02]  /*0950*/  MOV R8, UR8 ;  /* 0x0000000800087c02 */ /* 0x000fe40008000f00 */
.L_x_453:
        /* <DEDUP_REMOVED lines=41> */
.L_x_454:
[----:B------:R-:W1:Y:S01]  /*0bf0*/  LDCU.64 UR12, c[0x0][0x3c0] ;  /* 0x00007800ff0c77ac */ /* 0x000e620008000a00 */
[----:B------:R-:W-:-:S04]  /*0c00*/  UIADD3 UR8, UPT, UPT, UR39, UR40, URZ ;  /* 0x0000002827087290 */ /* 0x000fc8000fffe0ff */
[----:B-1----:R-:W-:Y:S02]  /*0c10*/  UIMAD.WIDE.U32 UR10, UR8, UR12, URZ ;  /* 0x0000000c080a72a5 */ /* 0x002fe4000f8e00ff */
[----:B------:R-:W-:-:S04]  /*0c20*/  UIMAD UR8, UR8, UR13, URZ ;  /* 0x0000000d080872a4 */ /* 0x000fc8000f8e02ff */
[----:B------:R-:W-:Y:S01]  /*0c30*/  UIADD3 UR8, UPT, UPT, UR11, UR8, URZ ;  /* 0x000000080b087290 */ /* 0x000fe2000fffe0ff */
[----:B------:R-:W-:-:S05]  /*0c40*/  UMOV UR50, UR10 ;  /* 0x0000000a00327c82 */ /* 0x000fca0008000000 */
[----:B------:R-:W-:-:S07]  /*0c50*/  MOV R11, UR8 ;  /* 0x00000008000b7c02 */ /* 0x000fce0008000f00 */
.L_x_455:
        /* <DEDUP_REMOVED lines=28> */
.L_x_456:
[----:B------:R-:W-:Y:S02]  /*0e20*/  UIMAD.WIDE.U32 UR10, UR46, UR17, URZ ;  /* 0x000000112e0a72a5 */ /* 0x000fe4000f8e00ff */
[----:B------:R-:W-:-:S04]  /*0e30*/  UIMAD UR8, UR47, UR17, URZ ;  /* 0x000000112f0872a4 */ /* 0x000fc8000f8e02ff */
[----:B------:R-:W-:-:S12]  /*0e40*/  UIADD3 UR8, UPT, UPT, UR11, UR8, URZ ;  /* 0x000000080b087290 */ /* 0x000fd8000fffe0ff */
.L_x_457:
        /* <DEDUP_REMOVED lines=21> */
.L_x_458:
[----:B------:R-:W1:Y:S01]  /*0fa0*/  LDCU UR57, c[0x0][0x434] ;  /* 0x00008680ff3977ac */ /* 0x000e620008000800 */
[----:B------:R-:W-:-:S04]  /*0fb0*/  UIMAD UR9, UR25, UR16, UR24 ;  /* 0x00000010190972a4 */ /* 0x000fc8000f8e0218 */
[----:B-1----:R-:W-:Y:S02]  /*0fc0*/  UIMAD UR57, UR9, UR57, URZ ;  /* 0x00000039093972a4 */ /* 0x002fe4000f8e02ff */
.L_x_459:
        /* <DEDUP_REMOVED lines=11> */
.L_x_460:
[----:B------:R-:W1:Y:S01]  /*1080*/  LDCU UR56, c[0x0][0x444] ;  /* 0x00008880ff3877ac */ /* 0x000e620008000800 */
[----:B------:R-:W-:-:S04]  /*1090*/  UIMAD UR9, UR25, UR16, UR24 ;  /* 0x00000010190972a4 */ /* 0x000fc8000f8e0218 */
[----:B-1----:R-:W-:-:S12]  /*10a0*/  UIMAD UR56, UR9, UR56, URZ ;  /* 0x00000038093872a4 */ /* 0x002fd8000f8e02ff */
.L_x_461:
        /* <DEDUP_REMOVED lines=101> */
.L_x_463:
[----:B------:R-:W1:Y:S01]  /*1700*/  LDCU.64 UR14, c[0x0][0x5c0] ;  /* 0x0000b800ff0e77ac */ /* 0x000e620008000a00 */
[----:B------:R-:W-:-:S04]  /*1710*/  UIADD3 UR8, UPT, UPT, UR39, UR40, URZ ;  /* 0x0000002827087290 */ /* 0x000fc8000fffe0ff */
[----:B-1----:R-:W-:Y:S02]  /*1720*/  UIMAD.WIDE.U32 UR42, UR8, UR14, URZ ;  /* 0x0000000e082a72a5 */ /* 0x002fe4000f8e00ff */
[----:B------:R-:W-:-:S04]  /*1730*/  UIMAD UR8, UR8, UR15, URZ ;  /* 0x0000000f080872a4 */ /* 0x000fc8000f8e02ff */
[----:B------:R-:W-:-:S06]  /*1740*/  UIADD3 UR8, UPT, UPT, UR43, UR8, URZ ;  /* 0x000000082b087290 */ /* 0x000fcc000fffe0ff */
[----:B------:R-:W-:Y:S02]  /*1750*/  MOV R2, UR8 ;  /* 0x0000000800027c02 */ /* 0x000fe40008000f00 */
.L_x_464:
        /* <DEDUP_REMOVED lines=13> */
.L_x_465:
[----:B------:R-:W1:Y:S01]  /*1830*/  LDCU.64 UR12, c[0x0][0x5c8] ;  /* 0x0000b900ff0c77ac */ /* 0x000e620008000a00 */
[----:B------:R-:W-:-:S04]  /*1840*/  UIADD3 UR39, UPT, UPT, UR39, UR40, URZ ;  /* 0x0000002827277290 */ /* 0x000fc8000fffe0ff */
[----:B-1----:R-:W-:Y:S02]  /*1850*/  UIMAD.WIDE.U32 UR40, UR39, UR12, URZ ;  /* 0x0000000c272872a5 */ /* 0x002fe4000f8e00ff */
[----:B------:R-:W-:-:S04]  /*1860*/  UIMAD UR39, UR39, UR13, URZ ;  /* 0x0000000d272772a4 */ /* 0x000fc8000f8e02ff */
[----:B------:R-:W-:-:S06]  /*1870*/  UIADD3 UR39, UPT, UPT, UR41, UR39, URZ ;  /* 0x0000002729277290 */ /* 0x000fcc000fffe0ff */
[----:B------:R-:W-:Y:S02]  /*1880*/  MOV R4, UR39 ;  /* 0x0000002700047c02 */ /* 0x000fe40008000f00 */
.L_x_466:
        /* <DEDUP_REMOVED lines=50> */
.L_x_462:
        /* <DEDUP_REMOVED lines=51> */
.L_x_469:
[----:B------:R1:W-:Y:S04]  /*1ee0*/  STS.128 [R13+0x14000], RZ ;  /* 0x014000ff0d007388 */ /* 0x0003e80000000c00 */
[----:B------:R1:W-:Y:S04]  /*1ef0*/  STS.128 [R13+0x15000], RZ ;  /* 0x015000ff0d007388 */ /* 0x0003e80000000c00 */
[----:B------:R1:W-:Y:S04]  /*1f00*/  STS.128 [R13+0x16000], RZ ;  /* 0x016000ff0d007388 */ /* 0x0003e80000000c00 */
[----:B------:R1:W-:Y:S02]  /*1f10*/  STS.128 [R13+0x17000], RZ ;  /* 0x017000ff0d007388 */ /* 0x0003e40000000c00 */
.L_x_470:
[----:B------:R-:W-:Y:S05]  /*1f20*/  BSYNC.RECONVERGENT B0 ;  /* 0x0000000000007941 */ /* 0x000fea0003800200 */
.L_x_468:
        /* <DEDUP_REMOVED lines=31> */
.L_x_472:
[----:B------:R4:W-:Y:S04]  /*2120*/  STS.128 [R13+0x8000], RZ ;  /* 0x008000ff0d007388 */ /* 0x0009e80000000c00 */
[----:B------:R4:W-:Y:S04]  /*2130*/  STS.128 [R13+0xa000], RZ ;  /* 0x00a000ff0d007388 */ /* 0x0009e80000000c00 */
[----:B------:R4:W-:Y:S04]  /*2140*/  STS.128 [R13+0xc000], RZ ;  /* 0x00c000ff0d007388 */ /* 0x0009e80000000c00 */
[----:B------:R4:W-:Y:S02]  /*2150*/  STS.128 [R13+0xe000], RZ ;  /* 0x00e000ff0d007388 */ /* 0x0009e40000000c00 */
.L_x_473:
[----:B------:R-:W-:Y:S05]  /*2160*/  BSYNC.RECONVERGENT B0 ;  /* 0x0000000000007941 */ /* 0x000fea0003800200 */
.L_x_471:
        /* <DEDUP_REMOVED lines=38> */
.L_x_475:
[----:B------:R-:W-:Y:S05]  /*23d0*/  BSYNC.RECONVERGENT B0 ;  /* 0x0000000000007941 */ /* 0x000fea0003800200 */
.L_x_474:
        /* <DEDUP_REMOVED lines=28> */
.L_x_477:
[----:B------:R1:W-:Y:S04]  /*25a0*/  STS.128 [R13], RZ ;  /* 0x000000ff0d007388 */ /* 0x0003e80000000c00 */
[----:B------:R1:W-:Y:S04]  /*25b0*/  STS.128 [R13+0x2000], RZ ;  /* 0x002000ff0d007388 */ /* 0x0003e80000000c00 */
[----:B------:R1:W-:Y:S04]  /*25c0*/  STS.128 [R13+0x4000], RZ ;  /* 0x004000ff0d007388 */ /* 0x0003e80000000c00 */
[----:B------:R1:W-:Y:S02]  /*25d0*/  STS.128 [R13+0x6000], RZ ;  /* 0x006000ff0d007388 */ /* 0x0003e40000000c00 */
.L_x_478:
[----:B------:R-:W-:Y:S05]  /*25e0*/  BSYNC.RECONVERGENT B0 ;  /* 0x0000000000007941 */ /* 0x000fea0003800200 */
.L_x_476:
        /* <DEDUP_REMOVED lines=46> */
.L_x_480:
[----:B------:R-:W-:Y:S05]  /*28d0*/  BSYNC.RECONVERGENT B0 ;  /* 0x0000000000007941 */ /* 0x000fea0003800200 */
.L_x_479:
        /* <DEDUP_REMOVED lines=44> */
.L_x_482:
[----:B------:R1:W-:Y:S04]  /*2ba0*/  STS.128 [R13+0x10000], RZ ;  /* 0x010000ff0d007388 */ /* 0x0003e80000000c00 */
[----:B------:R1:W-:Y:S04]  /*2bb0*/  STS.128 [R13+0x11000], RZ ;  /* 0x011000ff0d007388 */ /* 0x0003e80000000c00 */
[----:B------:R1:W-:Y:S04]  /*2bc0*/  STS.128 [R13+0x12000], RZ ;  /* 0x012000ff0d007388 */ /* 0x0003e80000000c00 */
[----:B------:R1:W-:Y:S02]  /*2bd0*/  STS.128 [R13+0x13000], RZ ;  /* 0x013000ff0d007388 */ /* 0x0003e40000000c00 */
.L_x_483:
[----:B------:R-:W-:Y:S05]  /*2be0*/  BSYNC.RECONVERGENT B0 ;  /* 0x0000000000007941 */ /* 0x000fea0003800200 */
.L_x_481:
[----:B------:R-:W2:Y:S01]  /*2bf0*/  LDCU.64 UR10, c[0x0][0x538] ;  /* 0x0000a700ff0a77ac */ /* 0x000ea20008000a00 */
[----:B------:R-:W0:Y:S01]  /*2c00*/  LDGDEPBAR ;  /* 0x00000000000079af */ /* 0x000e220000000000 */
[C---:B------:R-:W-:Y:S02]  /*2c10*/  IMAD.SHL.U32 R218, R9.reuse, 0x20, RZ ;  /* 0x0000002009da7824 */ /* 0x040fe400078e00ff */
[C---:B------:R-:W-:Y:S01]  /*2c20*/  IMAD.SHL.U32 R7, R9.reuse, 0x40, RZ ;  /* 0x0000004009077824 */ /* 0x040fe200078e00ff */
        /* <DEDUP_REMOVED lines=12> */
[----:B------:R-:W-:Y:S01]  /*2cf0*/  @UP0 ULEA UR10, UP1, UR12, UR10, 0x2 ;  /* 0x0000000a0c0a0291 */ /* 0x000fe2000f8210ff */
[----:B------:R-:W-:-:S02]  /*2d00*/  LOP3.LUT R219, R218, 0x200, RZ, 0xc0, !PT ;  /* 0x00000200dadb7812 */ /* 0x000fc400078ec0ff */
[----:B------:R-:W-:Y:S01]  /*2d10*/  LOP3.LUT R5, R7, 0x1c0, RZ, 0xc0, !PT ;  /* 0x000001c007057812 */ /* 0x000fe200078ec0ff */
[----:B------:R-:W-:Y:S02]  /*2d20*/  @UP0 ULEA.HI.X UR11, UR12, UR11, UR9, 0x2, UP1 ;  /* 0x0000000b0c0b0291 */ /* 0x000fe400088f1409 */
[----:B------:R-:W-:Y:S01]  /*2d30*/  IMAD.U32 R12, RZ, RZ, UR10 ;  /* 0x0000000aff0c7e24 */ /* 0x000fe2000f8e00ff */
[----:B------:R-:W-:Y:S03]  /*2d40*/  BAR.SYNC.DEFER_BLOCKING 0x0 ;  /* 0x0000000000007b1d */ /* 0x000fe60000010000 */
[----:B-1-34-:R-:W-:Y:S01]  /*2d50*/  IMAD.U32 R13, RZ, RZ, UR11 ;  /* 0x0000000bff0d7e24 */ /* 0x01afe2000f8e00ff */
[----:B------:R-:W-:Y:S02]  /*2d60*/  LOP3.LUT R219, R219, 0x1c00, R10, 0xf8, !PT ;  /* 0x00001c00dbdb7812 */ /* 0x000fe400078ef80a */
[----:B--2---:R-:W1:Y:S01]  /*2d70*/  @P0 MUFU.RCP R3, UR8 ;  /* 0x0000000800030d08 */ /* 0x004e620008001000 */
[----:B------:R-:W-:Y:S01]  /*2d80*/  IMAD.MOV.U32 R216, RZ, RZ, 0x20 ;  /* 0x00000020ffd87424 */ /* 0x000fe200078e00ff */
[----:B------:R-:W-:Y:S01]  /*2d90*/  LOP3.LUT P2, RZ, R9, 0x2, RZ, 0xc0, !PT ;  /* 0x0000000209ff7812 */ /* 0x000fe2000784c0ff */
[----:B------:R-:W-:Y:S01]  /*2da0*/  IMAD.MOV.U32 R217, RZ, RZ, 0x40 ;  /* 0x00000040ffd97424 */ /* 0x000fe200078e00ff */
[----:B------:R-:W-:-:S02]  /*2db0*/  LOP3.LUT R7, R7, 0x200, RZ, 0xc0, !PT ;  /* 0x0000020007077812 */ /* 0x000fc400078ec0ff */
        /* <DEDUP_REMOVED lines=12> */
[----:B------:R-:W-:Y:S01]  /*2e80*/  CS2R R106, SRZ ;  /* 0x00000000006a7805 */ /* 0x000fe2000001ff00 */
[----:B------:R2:W1:Y:S01]  /*2e90*/  @P0 LDG.E R4, desc[UR34][R12.64] ;  /* 0x000000220c040981 */ /* 0x000462000c1e1900 */
        /* <DEDUP_REMOVED lines=10> */
[----:B------:R-:W-:Y:S02]  /*2f40*/  LOP3.LUT R231, R5, 0x70, R0, 0xf8, !PT ;  /* 0x0000007005e77812 */ /* 0x000fe400078ef800 */
[----:B------:R-:W-:-:S02]  /*2f50*/  CS2R R36, SRZ ;  /* 0x0000000000247805 */ /* 0x000fc4000001ff00 */
[----:B------:R-:W-:Y:S02]  /*2f60*/  LEA R219, R219, UR5, 0x1 ;  /* 0x00000005dbdb7c11 */ /* 0x000fe4000f8e08ff */
[----:B------:R-:W-:Y:S02]  /*2f70*/  CS2R R42, SRZ ;  /* 0x00000000002a7805 */ /* 0x000fe4000001ff00 */
[----:B------:R-:W-:Y:S02]  /*2f80*/  LOP3.LUT R218, R7, 0xc00, R218, 0xf8, !PT ;  /* 0x00000c0007da7812 */ /* 0x000fe400078ef8da */
[----:B------:R-:W-:Y:S02]  /*2f90*/  CS2R R40, SRZ ;  /* 0x0000000000287805 */ /* 0x000fe4000001ff00 */
[----:B------:R-:W-:Y:S01]  /*2fa0*/  LOP3.LUT R7, R10, 0x8, R2, 0x78, !PT ;  /* 0x000000080a077812 */ /* 0x000fe200078e7802 */
[C---:B------:R-:W-:Y:S01]  /*2fb0*/  VIADD R0, R219.reuse, 0x14000 ;  /* 0x00014000db007836 */ /* 0x040fe20000000000 */
[----:B------:R-:W3:Y:S01]  /*2fc0*/  LDSM.16.M88.4 R132, [R219+0x14000] ;  /* 0x01400000db84783b */ /* 0x000ee20000000200 */
[----:B------:R-:W-:Y:S01]  /*2fd0*/  VIADD R5, R219, 0x14040 ;  /* 0x00014040db057836 */ /* 0x000fe20000000000 */
[----:B------:R-:W-:Y:S01]  /*2fe0*/  LOP3.LUT R218, R218, R7, RZ, 0xfc, !PT ;  /* 0x00000007dada7212 */ /* 0x000fe200078efcff */
[----:B------:R-:W-:Y:S01]  /*2ff0*/  @P1 VIADD R5, R0, 0xffffffc0 ;  /* 0xffffffc000051836 */ /* 0x000fe20000000000 */
[----:B------:R-:W4:Y:S01]  /*3000*/  LDSM.16.M88.4 R148, [R219+0x15000] ;  /* 0x01500000db94783b */ /* 0x000f220000000200 */
[----:B------:R-:W-:Y:S01]  /*3010*/  IMAD.U32 R2, RZ, RZ, UR41 ;  /* 0x00000029ff027e24 */ /* 0x000fe2000f8e00ff */
[----:B------:R-:W-:Y:S01]  /*3020*/  SEL R217, R217, 0xffffffc0, !P1 ;  /* 0xffffffc0d9d97807 */ /* 0x000fe20004800000 */
[----:B------:R-:W-:Y:S01]  /*3030*/  IMAD.IADD R0, R216, 0x1, R5 ;  /* 0x00000001d8007824 */ /* 0x000fe200078e0205 */
[----:B------:R-:W1:Y:S01]  /*3040*/  LDSM.16.M88.4 R164, [R219+0x16000] ;  /* 0x01600000dba4783b */ /* 0x000e620000000200 */
[----:B------:R-:W-:-:S02]  /*3050*/  LEA R218, R218, UR5, 0x1 ;  /* 0x00000005dada7c11 */ /* 0x000fc4000f8e08ff */
[----:B------:R-:W-:Y:S02]  /*3060*/  CS2R R34, SRZ ;  /* 0x0000000000227805 */ /* 0x000fe4000001ff00 */
[----:B------:R-:W-:Y:S01]  /*3070*/  IADD3 R231, PT, PT, -R2, UR38, -R231 ;  /* 0x0000002602e77c10 */ /* 0x000fe2000fffe9e7 */
[----:B------:R-:W1:Y:S01]  /*3080*/  LDSM.16.M88.4 R180, [R219+0x17000] ;  /* 0x01700000dbb4783b */ /* 0x000e620000000200 */
[----:B------:R-:W-:Y:S01]  /*3090*/  IMAD.IADD R2, R219, 0x1, R217 ;  /* 0x00000001db027824 */ /* 0x000fe200078e02d9 */
[----:B------:R-:W-:Y:S01]  /*30a0*/  CS2R R32, SRZ ;  /* 0x0000000000207805 */ /* 0x000fe2000001ff00 */
[--C-:B------:R-:W-:Y:S01]  /*30b0*/  IMAD.IADD R217, R217, 0x1, R218.reuse ;  /* 0x00000001d9d97824 */ /* 0x100fe200078e02da */
[----:B------:R-:W1:Y:S01]  /*30c0*/  LDSM.16.M88.4 R140, [R5] ;  /* 0x00000000058c783b */ /* 0x000e620000000200 */
[----:B------:R-:W-:Y:S01]  /*30d0*/  IMAD.IADD R220, R216, 0x1, R218 ;  /* 0x00000001d8dc7824 */ /* 0x000fe200078e02da */
        /* <DEDUP_REMOVED lines=12> */
[----:B--2---:R-:W-:Y:S01]  /*31a0*/  CS2R R12, SRZ ;  /* 0x00000000000c7805 */ /* 0x004fe2000001ff00 */
[----:B------:R-:W-:Y:S01]  /*31b0*/  UMOV UR14, URZ ;  /* 0x000000ff000e7c82 */ /* 0x000fe20008000000 */
[----:B------:R-:W2:Y:S01]  /*31c0*/  LDSM.16.M88.4 R144, [R0] ;  /* 0x000000000090783b */ /* 0x000ea20000000200 */
[----:B------:R-:W1:Y:S03]  /*31d0*/  LDCU UR8, c[0x0][0x440] ;  /* 0x00008800ff0877ac */ /* 0x000e660008000800 */
[----:B------:R-:W1:Y:S01]  /*31e0*/  LDSM.16.M88.4 R160, [R0+0x1000] ;  /* 0x0010000000a0783b */ /* 0x000e620000000200 */
[----:B------:R-:W1:Y:S03]  /*31f0*/  LDCU UR11, c[0x0][0x504] ;  /* 0x0000a080ff0b77ac */ /* 0x000e660008000800 */
[----:B------:R-:W1:Y:S01]  /*3200*/  LDSM.16.M88.4 R176, [R0+0x2000] ;  /* 0x0020000000b0783b */ /* 0x000e620000000200 */
[----:B------:R-:W1:Y:S03]  /*3210*/  LDCU UR10, c[0x0][0x508] ;  /* 0x0000a100ff0a77ac */ /* 0x000e660008000800 */
[----:B------:R3:W1:Y:S01]  /*3220*/  LDSM.16.M88.4 R192, [R0+0x3000] ;  /* 0x0030000000c0783b */ /* 0x0006620000000200 */
[----:B------:R-:W1:Y:S01]  /*3230*/  LDCU UR9, c[0x0][0x3e0] ;  /* 0x00007c00ff0977ac */ /* 0x000e620008000800 */
[----:B------:R-:W1:Y:S01]  /*3240*/  LDCU UR13, c[0x0][0x50c] ;  /* 0x0000a180ff0d77ac */ /* 0x000e620008000800 */
[----:B------:R-:W1:Y:S01]  /*3250*/  LDCU UR12, c[0x0][0x45c] ;  /* 0x00008b80ff0c77ac */ /* 0x000e620008000800 */
[----:B------:R-:W-:-:S02]  /*3260*/  UIADD3 UR41, UPT, UPT, UR41, -UR46, -UR38 ;  /* 0x8000002e29297290 */ /* 0x000fc4000fffe826 */
[----:B------:R-:W-:Y:S01]  /*3270*/  USHF.L.U32 UR31, UR31, 0x6, URZ ;  /* 0x000000061f1f7899 */ /* 0x000fe200080006ff */
[----:B---3--:R-:W-:Y:S02]  /*3280*/  IMAD.IADD R0, R216, 0x1, R2 ;  /* 0x00000001d8007824 */ /* 0x008fe400078e0202 */
[----:B-1----:R-:W-:-:S05]  /*3290*/  @P0 FMUL.FTZ R3, R4, R3 ;  /* 0x0000000304030220 */ /* 0x002fca0000410000 */
[----:B------:R-:W-:Y:S01]  /*32a0*/  @P0 R2UR UR15, R3 ;  /* 0x00000000030f02ca */ /* 0x000fe200000e0000 */
[C---:B------:R-:W-:Y:S02]  /*32b0*/  IMAD.IADD R3, R216.reuse, 0x1, R219 ;  /* 0x00000001d8037824 */ /* 0x040fe400078e02db */
[----:B------:R-:W-:-:S03]  /*32c0*/  IMAD.IADD R216, R216, 0x1, R217 ;  /* 0x00000001d8d87824 */ /* 0x000fc600078e02d9 */
[----:B------:R1:W3:Y:S04]  /*32d0*/  LDSM.16.M88.4 R136, [R3+0x14000] ;  /* 0x014000000388783b */ /* 0x0002e80000000200 */
[----:B------:R1:W1:Y:S03]  /*32e0*/  LDSM.16.M88.4 R152, [R3+0x15000] ;  /* 0x015000000398783b */ /* 0x0002660000000200 */
[----:B------:R-:W-:Y:S01]  /*32f0*/  @UP0 UMOV UR14, UR15 ;  /* 0x0000000f000e0c82 */ /* 0x000fe20008000000 */
[----:B------:R1:W1:Y:S04]  /*3300*/  LDSM.16.M88.4 R168, [R3+0x16000] ;  /* 0x0160000003a8783b */ /* 0x0002680000000200 */
[----:B--2-4-:R1:W1:Y:S02]  /*3310*/  LDSM.16.M88.4 R184, [R3+0x17000] ;  /* 0x0170000003b8783b */ /* 0x0142640000000200 */
.L_x_488:
[----:B------:R-:W0:Y:S01]  /*3320*/  LDGDEPBAR ;  /* 0x00000000000079af */ /* 0x000e220000000000 */
[----:B------:R-:W-:Y:S01]  /*3330*/  MOV R68, UR16 ;  /* 0x0000001000447c02 */ /* 0x000fe20008000f00 */
[----:B------:R-:W-:Y:S01]  /*3340*/  USHF.L.U32 UR30, UR47, 0x6, URZ ;  /* 0x000000062f1e7899 */ /* 0x000fe200080006ff */
[----:B------:R-:W-:Y:S02]  /*3350*/  MOV R69, UR17 ;  /* 0x0000001100457c02 */ /* 0x000fe40008000f00 */
[C---:B------:R-:W-:Y:S01]  /*3360*/  LEA R70, P0, R230.reuse, R68, 0x2 ;  /* 0x00000044e6467211 */ /* 0x040fe200078010ff */
[----:B------:R-:W-:Y:S02]  /*3370*/  UISETP.GE.AND UP0, UPT, UR30, UR41, UPT ;  /* 0x000000291e00728c */ /* 0x000fe4000bf06270 */
[C---:B------:R-:W-:Y:S02]  /*3380*/  LOP3.LUT R86, R230.reuse, UR30, RZ, 0xfc, !PT ;  /* 0x0000001ee6567c12 */ /* 0x040fe4000f8efcff */
[----:B------:R-:W-:Y:S02]  /*3390*/  LEA.HI.X R71, R230, R69, RZ, 0x2, P0 ;  /* 0x00000045e6477211 */ /* 0x000fe400000f14ff */
[----:B------:R-:W-:Y:S04]  /*33a0*/  IADD3 R82, PT, PT, R86, R231, RZ ;  /* 0x000000e756527210 */ /* 0x000fe80007ffe0ff */
[C---:B------:R-:W-:Y:S02]  /*33b0*/  IADD3 R79, PT, PT, R82.reuse, 0x28, RZ ;  /* 0x00000028524f7810 */ /* 0x040fe40007ffe0ff */
[C---:B------:R-:W-:Y:S02]  /*33c0*/  IADD3 R83, PT, PT, R82.reuse, 0x27, RZ ;  /* 0x0000002752537810 */ /* 0x040fe40007ffe0ff */
[C---:B------:R-:W-:Y:S02]  /*33d0*/  IADD3 R77, PT, PT, R82.reuse, 0x20, RZ ;  /* 0x00000020524d7810 */ /* 0x040fe40007ffe0ff */
[C---:B------:R-:W-:Y:S01]  /*33e0*/  IADD3 R76, PT, PT, R82.reuse, 0x1f, RZ ;  /* 0x0000001f524c7810 */ /* 0x040fe20007ffe0ff */
[----:B------:R-:W-:Y:S04]  /*33f0*/  DEPBAR.LE SB0, 0x0 ;  /* 0x000080000000791a */ /* 0x000fe80000000000 */
[----:B------:R-:W-:Y:S01]  /*3400*/  BAR.SYNC.DEFER_BLOCKING 0x0 ;  /* 0x0000000000007b1d */ /* 0x000fe20000010000 */
[C---:B------:R-:W-:Y:S02]  /*3410*/  IADD3 R72, PT, PT, R82.reuse, 0x18, RZ ;  /* 0x0000001852487810 */ /* 0x040fe40007ffe0ff */
[----:B------:R-:W-:Y:S02]  /*3420*/  IADD3 R82, PT, PT, R82, 0x17, RZ ;  /* 0x0000001752527810 */ /* 0x000fe40007ffe0ff */
[----:B------:R-:W-:Y:S02]  /*3430*/  IABS R77, R77 ;  /* 0x0000004d004d7213 */ /* 0x000fe40000000000 */
[----:B------:R-:W-:Y:S02]  /*3440*/  IABS R79, R79 ;  /* 0x0000004f004f7213 */ /* 0x000fe40000000000 */
[----:B------:R-:W-:Y:S02]  /*3450*/  IABS R83, R83 ;  /* 0x0000005300537213 */ /* 0x000fe40000000000 */
[----:B------:R-:W-:Y:S02]  /*3460*/  IABS R72, R72 ;  /* 0x0000004800487213 */ /* 0x000fe40000000000 */
[----:B------:R-:W-:Y:S02]  /*3470*/  IABS R82, R82 ;  /* 0x0000005200527213 */ /* 0x000fe40000000000 */
[----:B------:R-:W-:Y:S02]  /*3480*/  I2FP.F32.S32 R77, R77 ;  /* 0x0000004d004d7245 */ /* 0x000fe40000201400 */
[----:B------:R-:W-:Y:S02]  /*3490*/  IABS R76, R76 ;  /* 0x0000004c004c7213 */ /* 0x000fe40000000000 */
[----:B------:R-:W-:Y:S02]  /*34a0*/  I2FP.F32.S32 R79, R79 ;  /* 0x0000004f004f7245 */ /* 0x000fe40000201400 */
[----:B------:R-:W-:Y:S02]  /*34b0*/  I2FP.F32.S32 R83, R83 ;  /* 0x0000005300537245 */ /* 0x000fe40000201400 */
[----:B------:R-:W-:Y:S01]  /*34c0*/  I2FP.F32.S32 R72, R72 ;  /* 0x0000004800487245 */ /* 0x000fe20000201400 */
[----:B------:R-:W-:Y:S01]  /*34d0*/  LDSM.16.M88.4 R44, [R218] ;  /* 0x00000000da2c783b */ /* 0x000fe20000000200 */
[----:B------:R-:W-:Y:S02]  /*34e0*/  I2FP.F32.S32 R82, R82 ;  /* 0x0000005200527245 */ /* 0x000fe40000201400 */
[----:B------:R-:W-:Y:S01]  /*34f0*/  I2FP.F32.S32 R76, R76 ;  /* 0x0000004c004c7245 */ /* 0x000fe20000201400 */
[----:B------:R-:W2:Y:S04]  /*3500*/  LDSM.16.M88.4 R48, [R219+0x10000] ;  /* 0x01000000db30783b */ /* 0x000ea80000000200 */
[----:B------:R-:W-:Y:S04]  /*3510*/  LDSM.16.M88.4 R52, [R220] ;  /* 0x00000000dc34783b */ /* 0x000fe80000000200 */
[----:B------:R-:W4:Y:S04]  /*3520*/  LDSM.16.M88.4 R56, [R3+0x10000] ;  /* 0x010000000338783b */ /* 0x000f280000000200 */
[----:B------:R-:W-:Y:S04]  /*3530*/  LDSM.16.M88.4 R60, [R217] ;  /* 0x00000000d93c783b */ /* 0x000fe80000000200 */
[----:B------:R-:W3:Y:S04]  /*3540*/  LDSM.16.M88.4 R64, [R2+0x10000] ;  /* 0x010000000240783b */ /* 0x000ee80000000200 */
[----:B-----5:R-:W5:Y:S04]  /*3550*/  LDG.E R69, desc[UR34][R70.64] ;  /* 0x0000002246457981 */ /* 0x020f68000c1e1900 */
[----:B-1----:R1:W5:Y:S01]  /*3560*/  LDG.E R68, desc[UR34][R70.64+0x20] ;  /* 0x0000202246447981 */ /* 0x002362000c1e1900 */
[C---:B--2---:R-:W-:Y:S08]  /*3570*/  HMMA.16816.F32 R4, R44.reuse, R48, RZ ;  /* 0x000000302c04723c */ /* 0x044ff000000018ff */
[----:B------:R-:W-:Y:S01]  /*3580*/  HMMA.16816.F32 R8, R44, R50, RZ ;  /* 0x000000322c08723c */ /* 0x000fe200000018ff */
[----:B------:R-:W-:Y:S04]  /*3590*/  LDSM.16.M88.4 R44, [R216] ;  /* 0x00000000d82c783b */ /* 0x000fe80000000200 */
        /* <DEDUP_REMOVED lines=50> */
[----:B------:R-:W-:Y:S11]  /*38c0*/  HMMA.16816.F32 R8, R52, R58, R8 ;  /* 0x0000003a3408723c */ /* 0x000ff60000001808 */
[----:B------:R-:W-:Y:S01]  /*38d0*/  @!UPT UIADD3 URZ, UPT, UPT, URZ, URZ, URZ ;  /* 0x000000fffffff290 */ /* 0x000fe2000fffe0ff */
[C---:B---3--:R-:W-:Y:S08]  /*38e0*/  HMMA.16816.F32 R4, R60.reuse, R64, R4 ;  /* 0x000000403c04723c */ /* 0x048ff00000001804 */
[----:B------:R-:W-:Y:S11]  /*38f0*/  HMMA.16816.F32 R8, R60, R66, R8 ;  /* 0x000000423c08723c */ /* 0x000ff60000001808 */
[----:B------:R-:W-:Y:S01]  /*3900*/  @!UPT UIADD3 URZ, UPT, UPT, URZ, URZ, URZ ;  /* 0x000000fffffff290 */ /* 0x000fe2000fffe0ff */
[C---:B--2---:R-:W-:Y:S08]  /*3910*/  HMMA.16816.F32 R4, R44.reuse, R48, R4 ;  /* 0x000000302c04723c */ /* 0x044ff00000001804 */
[----:B------:R-:W-:Y:S11]  /*3920*/  HMMA.16816.F32 R8, R44, R50, R8 ;  /* 0x000000322c08723c */ /* 0x000ff60000001808 */
[----:B------:R-:W-:Y:S01]  /*3930*/  FMUL.FTZ R74, R4, UR13 ;  /* 0x0000000d044a7c20 */ /* 0x000fe20008410000 */
[----:B-1----:R-:W-:Y:S01]  /*3940*/  FMUL.FTZ R70, R6, UR13 ;  /* 0x0000000d06467c20 */ /* 0x002fe20008410000 */
        /* <DEDUP_REMOVED lines=9> */
[----:B-1----:R-:W-:Y:S01]  /*39e0*/  FFMA.FTZ R81, -R74, R74, 1 ;  /* 0x3f8000004a517423 */ /* 0x002fe2000001014a */
[----:B------:R-:W-:Y:S03]  /*39f0*/  FFMA.FTZ R74, R77, -UR14, R74 ;  /* 0x8000000e4d4a7c23 */ /* 0x000fe6000801004a */
[----:B------:R-:W-:Y:S05]  /*3a00*/  FMUL.FTZ R81, R81, UR13 ;  /* 0x0000000d51517c20 */ /* 0x000fea0008410000 */
[----:B------:R-:W1:Y:S01]  /*3a10*/  MUFU.TANH R71, R71 ;  /* 0x0000004700477308 */ /* 0x000e620000002400 */
[----:B--2---:R-:W-:Y:S01]  /*3a20*/  FFMA.FTZ R84, R79, -UR14, R70 ;  /* 0x8000000e4f547c23 */ /* 0x004fe20008010046 */
[----:B------:R-:W-:Y:S04]  /*3a30*/  FFMA.FTZ R80, -R70, R70, 1 ;  /* 0x3f80000046507423 */ /* 0x000fe80000010146 */
[----:B------:R-:W-:Y:S04]  /*3a40*/  FMUL.FTZ R80, R80, UR13 ;  /* 0x0000000d50507c20 */ /* 0x000fe80008410000 */
[----:B------:R-:W2:Y:S01]  /*3a50*/  MUFU.TANH R75, R75 ;  /* 0x0000004b004b7308 */ /* 0x000ea20000002400 */
[----:B---3--:R-:W-:Y:S01]  /*3a60*/  FFMA.FTZ R83, R83, -UR14, R78 ;  /* 0x8000000e53537c23 */ /* 0x008fe2000801004e */
[----:B------:R-:W-:Y:S04]  /*3a70*/  FFMA.FTZ R78, -R78, R78, 1 ;  /* 0x3f8000004e4e7423 */ /* 0x000fe8000001014e */
[----:B------:R-:W-:Y:S04]  /*3a80*/  FMUL.FTZ R78, R78, UR13 ;  /* 0x0000000d4e4e7c20 */ /* 0x000fe80008410000 */
[----:B------:R-:W3:Y:S01]  /*3a90*/  MUFU.TANH R73, R73 ;  /* 0x0000004900497308 */ /* 0x000ee20000002400 */
[----:B-1----:R-:W-:Y:S01]  /*3aa0*/  FFMA.FTZ R77, R77, -UR14, R71 ;  /* 0x8000000e4d4d7c23 */ /* 0x002fe20008010047 */
[----:B------:R-:W-:Y:S04]  /*3ab0*/  FFMA.FTZ R71, -R71, R71, 1 ;  /* 0x3f80000047477423 */ /* 0x000fe80000010147 */
[----:B------:R-:W-:Y:S04]  /*3ac0*/  FMUL.FTZ R71, R71, UR13 ;  /* 0x0000000d47477c20 */ /* 0x000fe80008410000 */
[----:B------:R-:W1:Y:S01]  /*3ad0*/  MUFU.TANH R85, R85 ;  /* 0x0000005500557308 */ /* 0x000e620000002400 */
[----:B--2---:R-:W-:Y:S01]  /*3ae0*/  FFMA.FTZ R72, R72, -UR14, R75 ;  /* 0x8000000e48487c23 */ /* 0x004fe2000801004b */
[----:B------:R-:W-:Y:S04]  /*3af0*/  FFMA.FTZ R75, -R75, R75, 1 ;  /* 0x3f8000004b4b7423 */ /* 0x000fe8000001014b */
[----:B------:R-:W-:Y:S04]  /*3b00*/  FMUL.FTZ R75, R75, UR13 ;  /* 0x0000000d4b4b7c20 */ /* 0x000fe80008410000 */
[----:B------:R-:W2:Y:S01]  /*3b10*/  MUFU.TANH R87, R87 ;  /* 0x0000005700577308 */ /* 0x000ea20000002400 */
[----:B---3--:R-:W-:Y:S01]  /*3b20*/  FFMA.FTZ R82, R82, -UR14, R73 ;  /* 0x8000000e52527c23 */ /* 0x008fe20008010049 */
[----:B------:R-:W-:Y:S04]  /*3b30*/  FFMA.FTZ R73, -R73, R73, 1 ;  /* 0x3f80000049497423 */ /* 0x000fe80000010149 */
[----:B------:R-:W-:Y:S01]  /*3b40*/  FMUL.FTZ R73, R73, UR13 ;  /* 0x0000000d49497c20 */ /* 0x000fe20008410000 */
[----:B-1----:R-:W-:Y:S01]  /*3b50*/  FFMA.FTZ R79, -R85, R85, 1 ;  /* 0x3f800000554f7423 */ /* 0x002fe20000010155 */
[C---:B------:R-:W-:Y:S03]  /*3b60*/  FFMA.FTZ R85, R76.reuse, -UR14, R85 ;  /* 0x8000000e4c557c23 */ /* 0x040fe60008010055 */
[----:B------:R-:W-:Y:S01]  /*3b70*/  FMUL.FTZ R79, R79, UR13 ;  /* 0x0000000d4f4f7c20 */ /* 0x000fe20008410000 */
[----:B--2---:R-:W-:Y:S01]  /*3b80*/  FFMA.FTZ R70, -R87, R87, 1 ;  /* 0x3f80000057467423 */ /* 0x004fe20000010157 */
[----:B------:R-:W-:Y:S03]  /*3b90*/  FFMA.FTZ R76, R76, -UR14, R87 ;  /* 0x8000000e4c4c7c23 */ /* 0x000fe60008010057 */
[----:B------:R-:W-:Y:S01]  /*3ba0*/  FMUL.FTZ R70, R70, UR13 ;  /* 0x0000000d46467c20 */ /* 0x000fe20008410000 */
        /* <DEDUP_REMOVED lines=14> */
.L_x_484:
        /* <DEDUP_REMOVED lines=22> */
[-C--:B------:R-:W-:Y:S02]  /*3df0*/  ISETP.GE.AND P0, PT, R9, R6.reuse, PT ;  /* 0x000000060900720c */ /* 0x080fe40003f06270 */
[-C--:B------:R-:W-:Y:S02]  /*3e00*/  ISETP.GE.AND P4, PT, R7, R6.reuse, PT ;  /* 0x000000060700720c */ /* 0x080fe40003f86270 */
[----:B------:R-:W-:Y:S02]  /*3e10*/  ISETP.GE.AND P3, PT, R5, R6, PT ;  /* 0x000000060500720c */ /* 0x000fe40003f66270 */
[----:B------:R-:W-:Y:S02]  /*3e20*/  FSEL R6, R74, -INF , P2 ;  /* 0xff8000004a067808 */ /* 0x000fe40001000000 */
[----:B------:R-:W-:Y:S02]  /*3e30*/  FSEL R84, R84, -INF , P1 ;  /* 0xff80000054547808 */ /* 0x000fe40000800000 */
[----:B------:R-:W-:Y:S02]  /*3e40*/  FSEL R85, R85, -INF , P0 ;  /* 0xff80000055557808 */ /* 0x000fe40000000000 */
        /* <DEDUP_REMOVED lines=24> */
.L_x_485:
        /* <DEDUP_REMOVED lines=10> */
[----:B------:R-:W-:Y:S01]  /*4070*/  FSEL R60, R60, RZ, P0 ;  /* 0x000000ff3c3c7208 */ /* 0x000fe20000000000 */
[--C-:B------:R-:W-:Y:S01]  /*4080*/  FFMA.FTZ R74, R74, UR12, -R61.reuse ;  /* 0x0000000c4a4a7c23 */ /* 0x100fe2000801083d */
[--C-:B------:R-:W-:Y:S01]  /*4090*/  FFMA.FTZ R72, R72, UR12, -R61.reuse ;  /* 0x0000000c48487c23 */ /* 0x100fe2000801083d */
[----:B------:R-:W-:Y:S01]  /*40a0*/  FFMA.FTZ R61, R82, UR12, -R61 ;  /* 0x0000000c523d7c23 */ /* 0x000fe2000801083d */
[----:B------:R-:W-:Y:S01]  /*40b0*/  @UP0 UIADD3 UR25, UP1, UPT, UR52, -0x100, URZ ;  /* 0xffffff0034190890 */ /* 0x000fe2000ff3e0ff */
[--C-:B------:R-:W-:Y:S01]  /*40c0*/  FFMA.FTZ R66, R84, UR12, -R60.reuse ;  /* 0x0000000c54427c23 */ /* 0x100fe2000801083c */
[--C-:B------:R-:W-:Y:S01]  /*40d0*/  FFMA.FTZ R63, R83, UR12, -R60.reuse ;  /* 0x0000000c533f7c23 */ /* 0x100fe2000801083c */
[--C-:B------:R-:W-:Y:S01]  /*40e0*/  FFMA.FTZ R62, R77, UR12, -R60.reuse ;  /* 0x0000000c4d3e7c23 */ /* 0x100fe2000801083c */
[----:B------:R-:W-:Y:S01]  /*40f0*/  FFMA.FTZ R60, R76, UR12, -R60 ;  /* 0x0000000c4c3c7c23 */ /* 0x000fe2000801083c */
[----:B------:R-:W-:Y:S01]  /*4100*/  MUFU.EX2 R65, R61 ;  /* 0x0000003d00417308 */ /* 0x000fe20000000800 */
[----:B------:R-:W-:Y:S01]  /*4110*/  IMAD.MOV.U32 R76, RZ, RZ, 0x240 ;  /* 0x00000240ff4c7424 */ /* 0x000fe200078e00ff */
[----:B------:R-:W-:Y:S02]  /*4120*/  @UP0 UIADD3.X UR15, UPT, UPT, UR53, -0x1, URZ, UP1, !UPT ;  /* 0xffffffff350f0890 */ /* 0x000fe40008ffe4ff */
[----:B------:R-:W-:Y:S06]  /*4130*/  @UP0 UIADD3 UR16, UP1, UPT, UR16, -0x100, URZ ;  /* 0xffffff0010100890 */ /* 0x000fec000ff3e0ff */
[----:B------:R2:W-:Y:S01]  /*4140*/  MUFU.EX2 R61, R60 ;  /* 0x0000003c003d7308 */ /* 0x0005e20000000800 */
[----:B------:R-:W-:Y:S09]  /*4150*/  @UP0 UIADD3.X UR17, UPT, UPT, UR17, -0x1, URZ, UP1, !UPT ;  /* 0xffffffff11110890 */ /* 0x000ff20008ffe4ff */
[----:B------:R-:W-:Y:S10]  /*4160*/  MUFU.EX2 R74, R74 ;  /* 0x0000004a004a7308 */ /* 0x000ff40000000800 */
[----:B------:R-:W3:Y:S10]  /*4170*/  MUFU.EX2 R67, R67 ;  /* 0x0000004300437308 */ /* 0x000ef40000000800 */
[----:B------:R-:W-:Y:S10]  /*4180*/  MUFU.EX2 R66, R66 ;  /* 0x0000004200427308 */ /* 0x000ff40000000800 */
[----:B------:R-:W4:Y:S10]  /*4190*/  MUFU.EX2 R63, R63 ;  /* 0x0000003f003f7308 */ /* 0x000f340000000800 */
[----:B------:R-:W4:Y:S10]  /*41a0*/  MUFU.EX2 R72, R72 ;  /* 0x0000004800487308 */ /* 0x000f340000000800 */
        /* <DEDUP_REMOVED lines=14> */
[----:B------:R-:W-:Y:S01]  /*4290*/  LOP3.LUT R64, R90, 0x20, RZ, 0xc0, !PT ;  /* 0x000000205a407812 */ /* 0x000fe200078ec0ff */
[----:B------:R-:W-:Y:S01]  /*42a0*/  @P1 VIADD R58, R218, 0xffffffc0 ;  /* 0xffffffc0da3a1836 */ /* 0x000fe20000000000 */
[----:B------:R-:W-:Y:S02]  /*42b0*/  LOP3.LUT R60, R77, R60, RZ, 0xfc, !PT ;  /* 0x0000003c4d3c7212 */ /* 0x000fe400078efcff */
[----:B------:R-:W-:Y:S02]  /*42c0*/  SEL R76, R76, 0x1c0, !P1 ;  /* 0x000001c04c4c7807 */ /* 0x000fe40004800000 */
[C---:B------:R-:W-:Y:S02]  /*42d0*/  LEA R83, R60.reuse, UR36, 0x1 ;  /* 0x000000243c537c11 */ /* 0x040fe4000f8e08ff */
[----:B---3--:R-:W-:Y:S02]  /*42e0*/  F2FP.F16.F32.PACK_AB R87, R67, R74 ;  /* 0x0000004a4357723e */ /* 0x008fe400000000ff */
[----:B------:R-:W-:Y:S01]  /*42f0*/  LEA R60, R60, UR4, 0x1 ;  /* 0x000000043c3c7c11 */ /* 0x000fe2000f8e08ff */
[----:B------:R-:W-:Y:S01]  /*4300*/  IMAD.IADD R77, R83, 0x1, -R64 ;  /* 0x00000001534d7824 */ /* 0x000fe200078e0a40 */
[----:B----4-:R-:W-:Y:S01]  /*4310*/  F2FP.F16.F32.PACK_AB R85, R63, R66 ;  /* 0x000000423f55723e */ /* 0x010fe200000000ff */
[----:B------:R-:W-:Y:S01]  /*4320*/  IMAD.IADD R64, R83, 0x1, R76 ;  /* 0x0000000153407824 */ /* 0x000fe200078e024c */
[----:B------:R-:W-:Y:S01]  /*4330*/  F2FP.F16.F32.PACK_AB R82, R65, R72 ;  /* 0x000000484152723e */ /* 0x000fe200000000ff */
[----:B------:R-:W-:Y:S01]  /*4340*/  STS [R60+0x15000], R87 ;  /* 0x015000573c007388 */ /* 0x000fe20000000800 */
[----:B------:R-:W-:Y:S01]  /*4350*/  F2FP.F16.F32.PACK_AB R83, R61, R62 ;  /* 0x0000003e3d53723e */ /* 0x000fe200000000ff */
[----:B------:R-:W-:Y:S01]  /*4360*/  IMAD.IADD R76, R76, 0x1, R77 ;  /* 0x000000014c4c7824 */ /* 0x000fe200078e024d */
[----:B------:R-:W-:Y:S01]  /*4370*/  LOP3.LUT P0, RZ, R222, 0x2, RZ, 0xc0, !PT ;  /* 0x00000002deff7812 */ /* 0x000fe2000780c0ff */
[----:B------:R-:W-:Y:S01]  /*4380*/  STS [R64], R85 ;  /* 0x0000005540007388 */ /* 0x000fe20000000800 */
[----:B------:R-:W-:Y:S02]  /*4390*/  SHF.R.U32.HI R223, RZ, 0x2, R222 ;  /* 0x00000002ffdf7819 */ /* 0x000fe400000116de */
[----:B------:R-:W-:Y:S01]  /*43a0*/  SEL R59, R59, 0xffffffe0, !P0 ;  /* 0xffffffe03b3b7807 */ /* 0x000fe20004000000 */
[----:B------:R-:W-:Y:S01]  /*43b0*/  STS [R77+0x10], R82 ;  /* 0x000010524d007388 */ /* 0x000fe20000000800 */
[----:B------:R-:W-:Y:S02]  /*43c0*/  LOP3.LUT R88, R88, 0x20, RZ, 0xc0, !PT ;  /* 0x0000002058587812 */ /* 0x000fe400078ec0ff */
[----:B------:R-:W-:Y:S01]  /*43d0*/  LOP3.LUT R240, R221, 0x38, RZ, 0xc0, !PT ;  /* 0x00000038ddf07812 */ /* 0x000fe200078ec0ff */
[----:B------:R-:W-:Y:S01]  /*43e0*/  STS [R76+0x10], R83 ;  /* 0x000010534c007388 */ /* 0x000fe20000000800 */
[C---:B------:R-:W-:Y:S01]  /*43f0*/  IMAD.IADD R220, R59.reuse, 0x1, R218 ;  /* 0x000000013bdc7824 */ /* 0x040fe200078e02da */
[----:B------:R-:W-:Y:S01]  /*4400*/  LOP3.LUT R89, R88, 0x18, R89, 0xf8, !PT ;  /* 0x0000001858597812 */ /* 0x000fe200078ef859 */
[----:B------:R-:W-:Y:S01]  /*4410*/  IMAD.IADD R57, R59, 0x1, R58 ;  /* 0x000000013b397824 */ /* 0x000fe200078e023a */
[----:B------:R-:W1:Y:S08]  /*4420*/  LDSM.16.M88.4 R44, [R218+0x8000] ;  /* 0x00800000da2c783b */ /* 0x000e700000000200 */
[----:B------:R-:W2:Y:S08]  /*4430*/  LDSM.16.M88.4 R48, [R220+0x8000] ;  /* 0x00800000dc30783b */ /* 0x000eb00000000200 */
[----:B------:R-:W3:Y:S01]  /*4440*/  LDSM.16.M88.4 R52, [R58+0x8000] ;  /* 0x008000003a34783b */ /* 0x000ee20000000200 */
        /* <DEDUP_REMOVED lines=40> */
[----:B------:R-:W-:Y:S03]  /*46d0*/  HMMA.16816.F32 R8, R48, R186, R8 ;  /* 0x000000ba3008723c */ /* 0x000fe60000001808 */
[----:B------:R-:W-:Y:S01]  /*46e0*/  LOP3.LUT R49, R91, 0xe0, RZ, 0xc0, !PT ;  /* 0x000000e05b317812 */ /* 0x000fe200078ec0ff */
[----:B------:R-:W-:Y:S03]  /*46f0*/  IMAD.SHL.U32 R48, R222, 0x100, RZ ;  /* 0x00000100de307824 */ /* 0x000fe600078e00ff */
[----:B------:R-:W-:Y:S05]  /*4700*/  LOP3.LUT R56, R49, 0x100, R56, 0xf8, !PT ;  /* 0x0000010031387812 */ /* 0x000fea00078ef838 */
[C---:B---3--:R-:W-:Y:S08]  /*4710*/  HMMA.16816.F32 R4, R52.reuse, R188, R4 ;  /* 0x000000bc3404723c */ /* 0x048ff00000001804 */
[----:B------:R-:W-:Y:S11]  /*4720*/  HMMA.16816.F32 R8, R52, R190, R8 ;  /* 0x000000be3408723c */ /* 0x000ff60000001808 */
[----:B------:R-:W-:Y:S01]  /*4730*/  @!UPT UIADD3 URZ, UPT, UPT, URZ, URZ, URZ ;  /* 0x000000fffffff290 */ /* 0x000fe2000fffe0ff */
[C---:B-1----:R-:W-:Y:S08]  /*4740*/  HMMA.16816.F32 R4, R44.reuse, R192, R4 ;  /* 0x000000c02c04723c */ /* 0x042ff00000001804 */
[----:B------:R-:W-:Y:S03]  /*4750*/  HMMA.16816.F32 R8, R44, R194, R8 ;  /* 0x000000c22c08723c */ /* 0x000fe60000001808 */
[----:B------:R-:W-:Y:S02]  /*4760*/  LOP3.LUT R46, R92, 0x1c0, RZ, 0xc0, !PT ;  /* 0x000001c05c2e7812 */ /* 0x000fe400078ec0ff */
[----:B------:R-:W-:Y:S02]  /*4770*/  LOP3.LUT R44, R222, 0x8, RZ, 0xc0, !PT ;  /* 0x00000008de2c7812 */ /* 0x000fe400078ec0ff */
[----:B------:R-:W-:Y:S02]  /*4780*/  SHF.R.U32.HI R47, RZ, 0x3, R56 ;  /* 0x00000003ff2f7819 */ /* 0x000fe40000011638 */
[----:B------:R-:W-:Y:S02]  /*4790*/  LOP3.LUT R45, R92, 0x200, RZ, 0xc0, !PT ;  /* 0x000002005c2d7812 */ /* 0x000fe400078ec0ff */
        /* <DEDUP_REMOVED lines=8> */
[----:B------:R-:W-:Y:S01]  /*4820*/  FMUL.FTZ R74, R81, R74 ;  /* 0x0000004a514a7220 */ /* 0x000fe20000410000 */
[----:B------:R-:W-:Y:S01]  /*4830*/  FMUL.FTZ R79, R79, R82 ;  /* 0x000000524f4f7220 */ /* 0x000fe20000410000 */
        /* <DEDUP_REMOVED lines=19> */
[----:B------:R-:W-:Y:S02]  /*4970*/  LOP3.LUT R46, R46, 0x38, R223, 0xf8, !PT ;  /* 0x000000382e2e7812 */ /* 0x000fe400078ef8df */
[----:B------:R-:W-:Y:S01]  /*4980*/  F2FP.F16.F32.PACK_AB R81, R61, R62 ;  /* 0x0000003e3d51723e */ /* 0x000fe200000000ff */
[----:B------:R-:W-:Y:S01]  /*4990*/  STS [R77+-0xff0], R78 ;  /* 0xfff0104e4d007388 */ /* 0x000fe20000000800 */
[----:B------:R-:W-:Y:S02]  /*49a0*/  LOP3.LUT R45, R45, 0x1000, R48, 0xf8, !PT ;  /* 0x000010002d2d7812 */ /* 0x000fe400078ef830 */
[----:B------:R-:W-:Y:S01]  /*49b0*/  LOP3.LUT R46, R46, 0x38, R221, 0x78, !PT ;  /* 0x000000382e2e7812 */ /* 0x000fe200078e78dd */
[----:B------:R-:W-:Y:S01]  /*49c0*/  STS [R76+-0xff0], R81 ;  /* 0xfff010514c007388 */ /* 0x000fe20000000800 */
[----:B------:R-:W-:Y:S02]  /*49d0*/  LOP3.LUT R47, R44, 0x38, R47, 0x78, !PT ;  /* 0x000000382c2f7812 */ /* 0x000fe400078e782f */
[----:B------:R-:W-:Y:S01]  /*49e0*/  LOP3.LUT R45, R45, R46, RZ, 0xfc, !PT ;  /* 0x0000002e2d2d7212 */ /* 0x000fe200078efcff */
[----:B------:R-:W-:Y:S01]  /*49f0*/  BAR.SYNC.DEFER_BLOCKING 0x0 ;  /* 0x0000000000007b1d */ /* 0x000fe20000010000 */
[----:B------:R-:W-:Y:S02]  /*4a00*/  LOP3.LUT R47, R47, R56, RZ, 0x3c, !PT ;  /* 0x000000382f2f7212 */ /* 0x000fe400078e3cff */
[----:B------:R-:W-:Y:S02]  /*4a10*/  LEA R224, R45, UR4, 0x1 ;  /* 0x000000042de07c11 */ /* 0x000fe4000f8e08ff */
[C---:B------:R-:W-:Y:S02]  /*4a20*/  LEA R225, R47.reuse, UR4, 0x1 ;  /* 0x000000042fe17c11 */ /* 0x040fe4000f8e08ff */
[----:B------:R-:W-:Y:S05]  /*4a30*/  LEA R65, R47, UR36, 0x1 ;  /* 0x000000242f417c11 */ /* 0x000fea000f8e08ff */
        /* <DEDUP_REMOVED lines=125> */
.L_x_486:
        /* <DEDUP_REMOVED lines=348> */
.L_x_487:
        /* <DEDUP_REMOVED lines=124> */
.L_x_489:
[----:B------:R-:W3:Y:S01]  /*6f90*/  LDCU.64 UR10, c[0x0][0x5c0] ;  /* 0x0000b800ff0a77ac */ /* 0x000ee20008000a00 */
[----:B------:R-:W-:-:S04]  /*6fa0*/  UIADD3 UR8, UPT, UPT, UR39, UR40, URZ ;  /* 0x0000002827087290 */ /* 0x000fc8000fffe0ff */
[----:B---3--:R-:W-:Y:S02]  /*6fb0*/  UIMAD.WIDE.U32 UR16, UR8, UR10, URZ ;  /* 0x0000000a081072a5 */ /* 0x008fe4000f8e00ff */
[----:B------:R-:W-:-:S04]  /*6fc0*/  UIMAD UR8, UR8, UR11, URZ ;  /* 0x0000000b080872a4 */ /* 0x000fc8000f8e02ff */
[----:B------:R-:W-:-:S06]  /*6fd0*/  UIADD3 UR8, UPT, UPT, UR17, UR8, URZ ;  /* 0x0000000811087290 */ /* 0x000fcc000fffe0ff */
[----:B------:R-:W-:Y:S02]  /*6fe0*/  MOV R7, UR8 ;  /* 0x0000000800077c02 */ /* 0x000fe40008000f00 */
.L_x_490:
        /* <DEDUP_REMOVED lines=12> */
.L_x_491:
[----:B------:R-:W3:Y:S01]  /*70b0*/  LDCU.64 UR8, c[0x0][0x5c8] ;  /* 0x0000b900ff0877ac */ /* 0x000ee20008000a00 */
[----:B------:R-:W-:-:S04]  /*70c0*/  UIADD3 UR12, UPT, UPT, UR39, UR40, URZ ;  /* 0x00000028270c7290 */ /* 0x000fc8000fffe0ff */
[----:B---3--:R-:W-:Y:S02]  /*70d0*/  UIMAD.WIDE.U32 UR30, UR12, UR8, URZ ;  /* 0x000000080c1e72a5 */ /* 0x008fe4000f8e00ff */
[----:B------:R-:W-:-:S04]  /*70e0*/  UIMAD UR12, UR12, UR9, URZ ;  /* 0x000000090c0c72a4 */ /* 0x000fc8000f8e02ff */
[----:B------:R-:W-:-:S06]  /*70f0*/  UIADD3 UR12, UPT, UPT, UR31, UR12, URZ ;  /* 0x0000000c1f0c7290 */ /* 0x000fcc000fffe0ff */
[----:B------:R-:W-:-:S07]  /*7100*/  MOV R5, UR12 ;  /* 0x0000000c00057c02 */ /* 0x000fce0008000f00 */
.L_x_492:
        /* <DEDUP_REMOVED lines=11> */
[----:B------:R-:W-:Y:S01]  /*71c0*/  IMAD.U32 R44, RZ, RZ, UR8 ;  /* 0x00000008ff2c7e24 */ /* 0x000fe2000f8e00ff */
[----:B--2---:R-:W2:Y:S02]  /*71d0*/  LDS.128 R36, [R9+0x11000] ;  /* 0x0110000009247984 */ /* 0x004ea40000000c00 */
        /* <DEDUP_REMOVED lines=45> */
.L_x_467:
[----:B------:R-:W-:Y:S05]  /*74b0*/  BSYNC.RECONVERGENT B1 ;  /* 0x0000000000017941 */ /* 0x000fea0003800200 */
.L_x_451:
        /* <DEDUP_REMOVED lines=11> */
.L_x_494:
        /* <DEDUP_REMOVED lines=9> */
.L_x_2495:


//--------------------- .text._ZN5flash25flash_bwd_dot_do_o_kernelILb0E23Flash_bwd_kernel_traitsILi256ELi64ELi32ELi8ELi4ELi1ELi2ELb1ELb1EN7cutlass6half_tE19Flash_kernel_traitsILi256ELi64ELi32ELi8ES3_EEEEvNS_16Flash_bwd_paramsE --------------------------
	.section	.text._ZN5flash25flash_bwd_dot_do_o_kernelILb0E23Flash_bwd_kernel_traitsILi256ELi64ELi32ELi8ELi4ELi1ELi2ELb1ELb1EN7cutlass6half_tE19Flash_kernel_traitsILi256ELi64ELi32ELi8ES3_EEEEvNS_16Flash_bwd_paramsE,"ax",@progbits
	.align	128
        .global         _ZN5flash25flash_bwd_dot_do_o_kernelILb0E23Flash_bwd_kernel_traitsILi256ELi64ELi32ELi8ELi4ELi1ELi2ELb1ELb1EN7cutlass6half_tE19Flash_kernel_traitsILi256ELi64ELi32ELi8ES3_EEEEvNS_16Flash_bwd_paramsE
        .type           _ZN5flash25flash_bwd_dot_do_o_kernelILb0E23Flash_bwd_kernel_traitsILi256ELi64ELi32ELi8ELi4ELi1ELi2ELb1ELb1EN7cutlass6half_tE19Flash_kernel_traitsILi256ELi64ELi32ELi8ES3_EEEEvNS_16Flash_bwd_paramsE,@function
        .size           _ZN5flash25flash_bwd_dot_do_o_kernelILb0E23Flash_bwd_kernel_traitsILi256ELi64ELi32ELi8ELi4ELi1ELi2ELb1ELb1EN7cutlass6half_tE19Flash_kernel_traitsILi256ELi64ELi32ELi8ES3_EEEEvNS_16Flash_bwd_paramsE,(.L_x_2496 - _ZN5flash25flash_bwd_dot_do_o_kernelILb0E23Flash_bwd_kernel_traitsILi256ELi64ELi32ELi8ELi4ELi1ELi2ELb1ELb1EN7cutlass6half_tE19Flash_kernel_traitsILi256ELi64ELi32ELi8ES3_EEEEvNS_16Flash_bwd_paramsE)
        .other          _ZN5flash25flash_bwd_dot_do_o_kernelILb0E23Flash_bwd_kernel_traitsILi256ELi64ELi32ELi8ELi4ELi1ELi2ELb1ELb1EN7cutlass6half_tE19Flash_kernel_traitsILi256ELi64ELi32ELi8ES3_EEEEvNS_16Flash_bwd_paramsE,@"STO_CUDA_ENTRY STV_DEFAULT"
_ZN5flash25flash_bwd_dot_do_o_kernelILb0E23Flash_bwd_kernel_traitsILi256ELi64ELi32ELi8ELi4ELi1ELi2ELb1ELb1EN7cutlass6half_tE19Flash_kernel_traitsILi256ELi64ELi32ELi8ES3_EEEEvNS_16Flash_bwd_paramsE:
.text._ZN5flash25flash_bwd_dot_do_o_kernelILb0E23Flash_bwd_kernel_traitsILi256ELi64ELi32ELi8ELi4ELi1ELi2ELb1ELb1EN7cutlass6half_tE19Flash_kernel_traitsILi256ELi64ELi32ELi8ES3_EEEEvNS_16Flash_bwd_paramsE:
[----:B------:R-:W-:Y:S01]  /*0000*/  LDC R1, c[0x0][0x37c] ;  /* 0x0000df00ff017b82 */ /* 0x000fe20000000800 */
[----:B------:R-:W0:Y:S01]  /*0010*/  S2R R7, SR_CTAID.Y ;  /* 0x0000000000077919 */ /* 0x000e220000002600 */
[----:B------:R-:W1:Y:S06]  /*0020*/  LDCU.64 UR4, c[0x0][0x460] ;  /* 0x00008c00ff0477ac */ /* 0x000e6c0008000a00 */
[----:B------:R-:W0:Y:S01]  /*0030*/  LDC.64 R2, c[0x0][0x460] ;  /* 0x00011800ff027b82 */ /* 0x000e220000000a00 */
[----:B------:R-:W-:Y:S01]  /*0040*/  MOV R9, 0xffffffff ;  /* 0xffffffff00097802 */ /* 0x000fe20000000f00 */
[----:B------:R-:W2:Y:S01]  /*0050*/  LDCU.64 UR6, c[0x0][0x358] ;  /* 0x00006b00ff0677ac */ /* 0x000ea20008000a00 */
[----:B-1----:R-:W-:-:S02]  /*0060*/  ISETP.NE.U32.AND P0, PT, RZ, UR4, PT ;  /* 0x00000004ff007c0c */ /* 0x002fc4000bf05070 */
[----:B------:R-:W-:Y:S02]  /*0070*/  ISETP.NE.U32.AND P1, PT, RZ, UR4, PT ;  /* 0x00000004ff007c0c */ /* 0x000fe4000bf25070 */
[----:B------:R-:W-:Y:S02]  /*0080*/  ISETP.NE.AND.EX P0, PT, RZ, UR5, PT, P0 ;  /* 0x00000005ff007c0c */ /* 0x000fe4000bf05300 */
[----:B------:R-:W-:Y:S01]  /*0090*/  ISETP.NE.AND.EX P1, PT, RZ, UR5, PT, P1 ;  /* 0x00000005ff007c0c */ /* 0x000fe2000bf25310 */
[----:B0-----:R-:W-:-:S10]  /*00a0*/  IMAD.WIDE.U32 R2, R7, 0x4, R2 ;  /* 0x0000000407027825 */ /* 0x001fd400078e0002 */
        /* <DEDUP_REMOVED lines=9> */
[----:B------:R-:W0:Y:S01]  /*0140*/  LDCU.U8 UR8, c[0x0][0x548] ;  /* 0x0000a900ff0877ac */ /* 0x000e220008000000 */
[----:B------:R-:W1:Y:S11]  /*0150*/  S2UR UR5, SR_CTAID.Z ;  /* 0x00000000000579c3 */ /* 0x000e760000002700 */
[----:B------:R-:W2:Y:S01]  /*0160*/  @!P0 LDC.64 R10, c[0x0][0x588] ;  /* 0x00016200ff0a8b82 */ /* 0x000ea20000000a00 */
[----:B0-----:R-:W-:-:S07]  /*0170*/  UISETP.NE.AND UP0, UPT, UR8, URZ, UPT ;  /* 0x000000ff0800728c */ /* 0x001fce000bf05270 */
[----:B------:R-:W0:Y:S08]  /*0180*/  @!P0 LDC.64 R12, c[0x0][0x400] ;  /* 0x00010000ff0c8b82 */ /* 0x000e300000000a00 */
[----:B------:R-:W3:Y:S08]  /*0190*/  @P0 LDC.64 R16, c[0x0][0x590] ;  /* 0x00016400ff100b82 */ /* 0x000ef00000000a00 */
[----:B------:R-:W4:Y:S01]  /*01a0*/  @P0 LDC.64 R18, c[0x0][0x408] ;  /* 0x00010200ff120b82 */ /* 0x000f220000000a00 */
[----:B--2---:R-:W-:-:S04]  /*01b0*/  @!P0 IMAD.WIDE.U32 R2, R7, R10, RZ ;  /* 0x0000000a07028225 */ /* 0x004fc800078e00ff */
[C---:B------:R-:W-:Y:S01]  /*01c0*/  @!P0 IMAD R14, R7.reuse, R11, R3 ;  /* 0x0000000b070e8224 */ /* 0x040fe200078e0203 */
[----:B------:R-:W-:Y:S01]  /*01d0*/  @!P0 MOV R11, R2 ;  /* 0x00000002000b8202 */ /* 0x000fe20000000f00 */
[----:B0-----:R-:W-:-:S04]  /*01e0*/  @!P0 IMAD.WIDE.U32 R4, R7, R12, RZ ;  /* 0x0000000c07048225 */ /* 0x001fc800078e00ff */
[----:B------:R-:W-:Y:S01]  /*01f0*/  @!P0 IMAD R12, R7, R13, R5 ;  /* 0x0000000d070c8224 */ /* 0x000fe200078e0205 */
[----:B------:R-:W-:Y:S01]  /*0200*/  @!P0 MOV R73, R4 ;  /* 0x0000000400498202 */ /* 0x000fe20000000f00 */
[----:B---3--:R-:W-:-:S04]  /*0210*/  @P0 IMAD.WIDE.U32 R2, R9, R16, RZ ;  /* 0x0000001009020225 */ /* 0x008fc800078e00ff */
[C---:B------:R-:W-:Y:S01]  /*0220*/  @P0 IMAD R14, R9.reuse, R17, R3 ;  /* 0x00000011090e0224 */ /* 0x040fe200078e0203 */
[----:B------:R-:W-:Y:S01]  /*0230*/  @P0 MOV R11, R2 ;  /* 0x00000002000b0202 */ /* 0x000fe20000000f00 */
[----:B----4-:R-:W-:-:S04]  /*0240*/  @P0 IMAD.WIDE.U32 R4, R9, R18, RZ ;  /* 0x0000001209040225 */ /* 0x010fc800078e00ff */
[----:B------:R-:W-:Y:S01]  /*0250*/  @P0 IMAD R12, R9, R19, R5 ;  /* 0x00000013090c0224 */ /* 0x000fe200078e0205 */
[----:B------:R-:W-:Y:S01]  /*0260*/  @P0 MOV R73, R4 ;  /* 0x0000000400490202 */ /* 0x000fe20000000f00 */
[----:B-1----:R-:W-:Y:S06]  /*0270*/  BRA.U !UP0, `(.L_x_495) ;  /* 0x0000000108247547 */ /* 0x002fec000b800000 */
[----:B------:R-:W0:Y:S01]  /*0280*/  LDC R4, c[0x0][0x444] ;  /* 0x00011100ff047b82 */ /* 0x000e220000000800 */
[----:B------:R-:W-:-:S07]  /*0290*/  ISETP.NE.AND P0, PT, R9, -0x1, PT ;  /* 0xffffffff0900780c */ /* 0x000fce0003f05270 */
[----:B------:R-:W1:Y:S08]  /*02a0*/  LDC R2, c[0x0][0x430] ;  /* 0x00010c00ff027b82 */ /* 0x000e700000000800 */
[----:B------:R-:W1:Y:S01]  /*02b0*/  LDC R3, c[0x0][0x454] ;  /* 0x00011500ff037b82 */ /* 0x000e620000000800 */
[----:B0-----:R-:W-:Y:S01]  /*02c0*/  @!P0 IMAD R9, R7, R4, RZ ;  /* 0x0000000407098224 */ /* 0x001fe200078e02ff */
[----:B-1----:R-:W-:-:S04]  /*02d0*/  LEA R2, R2, R3, 0x7 ;  /* 0x0000000302027211 */ /* 0x002fc800078e38ff */
[----:B------:R-:W-:-:S05]  /*02e0*/  LEA R3, R7, R9, 0x7 ;  /* 0x0000000907037211 */ /* 0x000fca00078e38ff */
[----:B------:R-:W-:Y:S01]  /*02f0*/  IMAD R10, R2, UR5, R3 ;  /* 0x00000005020a7c24 */ /* 0x000fe2000f8e0203 */
[----:B------:R-:W-:Y:S06]  /*0300*/  BRA `(.L_x_496) ;  /* 0x0000000000107947 */ /* 0x000fec0003800000 */
.L_x_495:
[----:B------:R-:W0:Y:S08]  /*0310*/  LDC R10, c[0x0][0x3e0] ;  /* 0x0000f800ff0a7b82 */ /* 0x000e300000000800 */
[----:B------:R-:W1:Y:S01]  /*0320*/  LDC R3, c[0x0][0x444] ;  /* 0x00011100ff037b82 */ /* 0x000e620000000800 */
[----:B0-----:R-:W-:-:S04]  /*0330*/  IMAD R10, R7, R10, UR5 ;  /* 0x00000005070a7e24 */ /* 0x001fc8000f8e020a */
[----:B-1----:R-:W-:-:S07]  /*0340*/  IMAD R10, R10, R3, RZ ;  /* 0x000000030a0a7224 */ /* 0x002fce00078e02ff */
.L_x_496:
[----:B------:R-:W0:Y:S01]  /*0350*/  S2R R74, SR_TID.X ;  /* 0x00000000004a7919 */ /* 0x000e220000002100 */
[----:B------:R-:W1:Y:S01]  /*0360*/  LDC.64 R4, c[0x0][0x590] ;  /* 0x00016400ff047b82 */ /* 0x000e620000000a00 */
[----:B------:R-:W-:Y:S01]  /*0370*/  HFMA2 R69, -RZ, RZ, 0, 0 ;  /* 0x00000000ff457431 */ /* 0x000fe200000001ff */
[----:B------:R-:W-:Y:S01]  /*0380*/  BSSY.RECONVERGENT B0, `(.L_x_497) ;  /* 0x000003c000007945 */ /* 0x000fe20003800200 */
[----:B------:R-:W-:Y:S02]  /*0390*/  CS2R R34, SRZ ;  /* 0x0000000000227805 */ /* 0x000fe4000001ff00 */
[----:B------:R-:W-:Y:S02]  /*03a0*/  CS2R R32, SRZ ;  /* 0x0000000000207805 */ /* 0x000fe4000001ff00 */
[----:B------:R-:W-:Y:S02]  /*03b0*/  CS2R R50, SRZ ;  /* 0x0000000000327805 */ /* 0x000fe4000001ff00 */
[----:B------:R-:W-:-:S02]  /*03c0*/  CS2R R48, SRZ ;  /* 0x0000000000307805 */ /* 0x000fc4000001ff00 */
[----:B------:R-:W-:Y:S01]  /*03d0*/  CS2R R54, SRZ ;  /* 0x0000000000367805 */ /* 0x000fe2000001ff00 */
[----:B------:R-:W2:Y:S01]  /*03e0*/  LDC.64 R16, c[0x0][0x598] ;  /* 0x00016600ff107b82 */ /* 0x000ea20000000a00 */
[----:B------:R-:W-:Y:S02]  /*03f0*/  CS2R R52, SRZ ;  /* 0x0000000000347805 */ /* 0x000fe4000001ff00 */
[----:B------:R-:W-:Y:S02]  /*0400*/  CS2R R30, SRZ ;  /* 0x00000000001e7805 */ /* 0x000fe4000001ff00 */
[----:B------:R-:W-:Y:S02]  /*0410*/  CS2R R28, SRZ ;  /* 0x00000000001c7805 */ /* 0x000fe4000001ff00 */
[----:B------:R-:W-:Y:S02]  /*0420*/  CS2R R46, SRZ ;  /* 0x00000000002e7805 */ /* 0x000fe4000001ff00 */
[----:B------:R-:W-:-:S02]  /*0430*/  CS2R R44, SRZ ;  /* 0x00000000002c7805 */ /* 0x000fc4000001ff00 */
[----:B------:R-:W-:Y:S02]  /*0440*/  CS2R R58, SRZ ;  /* 0x00000000003a7805 */ /* 0x000fe4000001ff00 */
[----:B------:R-:W-:Y:S01]  /*0450*/  CS2R R56, SRZ ;  /* 0x0000000000387805 */ /* 0x000fe2000001ff00 */
[----:B------:R-:W3:Y:S01]  /*0460*/  LDC.64 R2, c[0x0][0x408] ;  /* 0x00010200ff027b82 */ /* 0x000ee20000000a00 */
[----:B------:R-:W-:-:S07]  /*0470*/  MOV R18, RZ ;  /* 0x000000ff00127202 */ /* 0x000fce0000000f00 */
[----:B------:R-:W4:Y:S01]  /*0480*/  LDC.64 R70, c[0x0][0x410] ;  /* 0x00010400ff467b82 */ /* 0x000f220000000a00 */
[----:B0-----:R-:W-:Y:S02]  /*0490*/  SHF.L.U32 R68, R74, 0x3, RZ ;  /* 0x000000034a447819 */ /* 0x001fe400000006ff */
[----:B------:R-:W-:Y:S02]  /*04a0*/  SHF.R.U32.HI R75, RZ, 0x3, R74 ;  /* 0x00000003ff4b7819 */ /* 0x000fe4000001164a */
[----:B------:R-:W-:-:S04]  /*04b0*/  LOP3.LUT R68, R68, 0x38, RZ, 0xc0, !PT ;  /* 0x0000003844447812 */ /* 0x000fc800078ec0ff */
[----:B------:R-:W-:Y:S01]  /*04c0*/  LOP3.LUT R76, R68, 0x40, RZ, 0xfc, !PT ;  /* 0x00000040444c7812 */ /* 0x000fe200078efcff */
[----:B-1----:R-:W-:Y:S01]  /*04d0*/  IMAD.WIDE.U32 R6, R4, UR4, R68 ;  /* 0x0000000404067c25 */ /* 0x002fe2000f8e0044 */
[C---:B------:R-:W-:Y:S02]  /*04e0*/  LOP3.LUT R77, R68.reuse, 0x80, RZ, 0xfc, !PT ;  /* 0x00000080444d7812 */ /* 0x040fe400078efcff */
[----:B------:R-:W-:Y:S01]  /*04f0*/  LOP3.LUT R78, R68, 0xc0, RZ, 0xfc, !PT ;  /* 0x000000c0444e7812 */ /* 0x000fe200078efcff */
[----:B------:R-:W-:Y:S01]  /*0500*/  IMAD R7, R5, UR4, R7 ;  /* 0x0000000405077c24 */ /* 0x000fe2000f8e0207 */
[----:B------:R-:W-:Y:S01]  /*0510*/  IADD3 R6, P0, PT, R11, R6, RZ ;  /* 0x000000060b067210 */ /* 0x000fe20007f1e0ff */
[----:B---3--:R-:W-:-:S03]  /*0520*/  IMAD.WIDE.U32 R8, R2, UR4, R68 ;  /* 0x0000000402087c25 */ /* 0x008fc6000f8e0044 */
[----:B------:R-:W-:Y:S01]  /*0530*/  IADD3.X R7, PT, PT, R14, R7, RZ, P0, !PT ;  /* 0x000000070e077210 */ /* 0x000fe200007fe4ff */
[----:B------:R-:W-:Y:S01]  /*0540*/  IMAD R9, R3, UR4, R9 ;  /* 0x0000000403097c24 */ /* 0x000fe2000f8e0209 */
[----:B------:R-:W-:Y:S02]  /*0550*/  IADD3 R72, P1, PT, R73, R8, RZ ;  /* 0x0000000849487210 */ /* 0x000fe40007f3e0ff */
[----:B------:R-:W-:Y:S01]  /*0560*/  CS2R R14, SRZ ;  /* 0x00000000000e7805 */ /* 0x000fe2000001ff00 */
[----:B--2---:R-:W-:Y:S01]  /*0570*/  IMAD.WIDE.U32 R20, R16, UR5, R6 ;  /* 0x0000000510147c25 */ /* 0x004fe2000f8e0006 */
[----:B------:R-:W-:Y:S02]  /*0580*/  IADD3 R6, PT, PT, R0, -UR4, RZ ;  /* 0x8000000400067c10 */ /* 0x000fe4000fffe0ff */
[----:B------:R-:W-:Y:S01]  /*0590*/  IADD3.X R73, PT, PT, R12, R9, RZ, P1, !PT ;  /* 0x000000090c497210 */ /* 0x000fe20000ffe4ff */
[----:B------:R-:W-:Y:S01]  /*05a0*/  IMAD R17, R17, UR5, R21 ;  /* 0x0000000511117c24 */ /* 0x000fe2000f8e0215 */
[----:B------:R-:W-:-:S02]  /*05b0*/  ISETP.GE.AND P0, PT, R75, R6, PT ;  /* 0x000000064b00720c */ /* 0x000fc40003f06270 */
[----:B------:R-:W-:Y:S02]  /*05c0*/  CS2R R12, SRZ ;  /* 0x00000000000c7805 */ /* 0x000fe4000001ff00 */
[----:B------:R-:W-:Y:S01]  /*05d0*/  IADD3 R0, PT, PT, R75, 0x20, RZ ;  /* 0x000000204b007810 */ /* 0x000fe20007ffe0ff */
[----:B----4-:R-:W-:Y:S01]  /*05e0*/  IMAD.WIDE.U32 R72, R70, UR5, R72 ;  /* 0x0000000546487c25 */ /* 0x010fe2000f8e0048 */
[----:B------:R-:W-:Y:S02]  /*05f0*/  CS2R R8, SRZ ;  /* 0x0000000000087805 */ /* 0x000fe4000001ff00 */
[----:B------:R-:W-:Y:S01]  /*0600*/  ISETP.GE.AND P1, PT, R0, R6, PT ;  /* 0x000000060000720c */ /* 0x000fe20003f26270 */
[----:B------:R-:W-:Y:S01]  /*0610*/  IMAD R71, R71, UR5, R73 ;  /* 0x0000000547477c24 */ /* 0x000fe2000f8e0249 */
[----:B------:R-:W-:Y:S02]  /*0620*/  IADD3 R0, PT, PT, R10, UR4, RZ ;  /* 0x000000040a007c10 */ /* 0x000fe4000fffe0ff */
[----:B------:R-:W-:Y:S01]  /*0630*/  CS2R R10, SRZ ;  /* 0x00000000000a7805 */ /* 0x000fe2000001ff00 */
[----:B------:R-:W-:Y:S08]  /*0640*/  @P0 BRA `(.L_x_498) ;  /* 0x00000000003c0947 */ /* 0x000ff00003800000 */
[----:B------:R-:W0:Y:S01]  /*0650*/  LDCU UR8, c[0x0][0x440] ;  /* 0x00008800ff0877ac */ /* 0x000e220008000800 */
[----:B------:R-:W-:Y:S01]  /*0660*/  MOV R16, R20 ;  /* 0x0000001400107202 */ /* 0x000fe20000000f00 */
[----:B------:R-:W1:Y:S04]  /*0670*/  LDCU.64 UR10, c[0x0][0x550] ;  /* 0x0000aa00ff0a77ac */ /* 0x000e680008000a00 */
[----:B------:R-:W-:-:S04]  /*0680*/  IMAD.WIDE.U32 R6, R75, R4, R16 ;  /* 0x000000044b067225 */ /* 0x000fc800078e0010 */
[----:B------:R-:W-:Y:S01]  /*0690*/  IMAD R7, R75, R5, R7 ;  /* 0x000000054b077224 */ /* 0x000fe200078e0207 */
[----:B0-----:R-:W-:Y:S02]  /*06a0*/  ISETP.GE.AND P2, PT, R68, UR8, PT ;  /* 0x0000000844007c0c */ /* 0x001fe4000bf46270 */
[----:B------:R-:W-:Y:S02]  /*06b0*/  ISETP.GE.AND P3, PT, R76, UR8, PT ;  /* 0x000000084c007c0c */ /* 0x000fe4000bf66270 */
[----:B------:R-:W-:Y:S02]  /*06c0*/  ISETP.GE.AND P4, PT, R77, UR8, PT ;  /* 0x000000084d007c0c */ /* 0x000fe4000bf86270 */
[----:B------:R-:W-:Y:S02]  /*06d0*/  ISETP.GE.AND P5, PT, R78, UR8, PT ;  /* 0x000000084e007c0c */ /* 0x000fe4000bfa6270 */
[----:B-1----:R-:W-:-:S04]  /*06e0*/  LEA R22, P6, R6, UR10, 0x1 ;  /* 0x0000000a06167c11 */ /* 0x002fc8000f8c08ff */
[----:B------:R-:W-:-:S05]  /*06f0*/  LEA.HI.X R23, R6, UR11, R7, 0x1, P6 ;  /* 0x0000000b06177c11 */ /* 0x000fca000b0f0c07 */
[----:B------:R0:W5:Y:S04]  /*0700*/  @!P2 LDG.E.128 R52, desc[UR6][R22.64] ;  /* 0x000000061634a981 */ /* 0x000168000c1e1d00 */
[----:B------:R0:W5:Y:S04]  /*0710*/  @!P3 LDG.E.128 R48, desc[UR6][R22.64+0x80] ;  /* 0x000080061630b981 */ /* 0x000168000c1e1d00 */
[----:B------:R0:W5:Y:S04]  /*0720*/  @!P4 LDG.E.128 R32, desc[UR6][R22.64+0x100] ;  /* 0x000100061620c981 */ /* 0x000168000c1e1d00 */
[----:B------:R0:W5:Y:S02]  /*0730*/  @!P5 LDG.E.128 R12, desc[UR6][R22.64+0x180] ;  /* 0x00018006160cd981 */ /* 0x000164000c1e1d00 */
.L_x_498:
[----:B------:R-:W-:Y:S05]  /*0740*/  BSYNC.RECONVERGENT B0 ;  /* 0x0000000000007941 */ /* 0x000fea0003800200 */
.L_x_497:
[----:B------:R-:W-:Y:S04]  /*0750*/  BSSY.RECONVERGENT B0, `(.L_x_499) ;  /* 0x0000016000007945 */ /* 0x000fe80003800200 */
[----:B------:R-:W-:Y:S05]  /*0760*/  @P1 BRA `(.L_x_500) ;  /* 0x0000000000501947 */ /* 0x000fea0003800000 */
[----:B------:R-:W1:Y:S01]  /*0770*/  LDCU UR8, c[0x0][0x440] ;  /* 0x00008800ff0877ac */ /* 0x000e620008000800 */
[----:B------:R-:W-:Y:S02]  /*0780*/  IADD3 R19, P2, PT, R75, 0x20, RZ ;  /* 0x000000204b137810 */ /* 0x000fe40007f5e0ff */
[----:B------:R-:W-:Y:S01]  /*0790*/  MOV R6, R20 ;  /* 0x0000001400067202 */ /* 0x000fe20000000f00 */
[----:B------:R-:W2:Y:S01]  /*07a0*/  LDCU.64 UR10, c[0x0][0x550] ;  /* 0x0000aa00ff0a77ac */ /* 0x000ea20008000a00 */
[----:B------:R-:W-:-:S05]  /*07b0*/  IADD3.X R7, PT, PT, RZ, RZ, RZ, P2, !PT ;  /* 0x000000ffff077210 */ /* 0x000fca00017fe4ff */
[----:B------:R-:W-:Y:S01]  /*07c0*/  IMAD R16, R7, R4, RZ ;  /* 0x0000000407107224 */ /* 0x000fe200078e02ff */
[----:B------:R-:W-:-:S03]  /*07d0*/  MOV R7, R17 ;  /* 0x0000001100077202 */ /* 0x000fc60000000f00 */
[C---:B------:R-:W-:Y:S02]  /*07e0*/  IMAD R5, R19.reuse, R5, R16 ;  /* 0x0000000513057224 */ /* 0x040fe400078e0210 */
[----:B------:R-:W-:Y:S01]  /*07f0*/  IMAD.WIDE.U32 R6, R19, R4, R6 ;  /* 0x0000000413067225 */ /* 0x000fe200078e0006 */
[----:B-1----:R-:W-:Y:S02]  /*0800*/  ISETP.GE.AND P3, PT, R68, UR8, PT ;  /* 0x0000000844007c0c */ /* 0x002fe4000bf66270 */
[----:B------:R-:W-:Y:S02]  /*0810*/  ISETP.GE.AND P4, PT, R76, UR8, PT ;  /* 0x000000084c007c0c */ /* 0x000fe4000bf86270 */
[----:B------:R-:W-:Y:S02]  /*0820*/  ISETP.GE.AND P5, PT, R77, UR8, PT ;  /* 0x000000084d007c0c */ /* 0x000fe4000bfa6270 */
[----:B------:R-:W-:Y:S02]  /*0830*/  ISETP.GE.AND P6, PT, R78, UR8, PT ;  /* 0x000000084e007c0c */ /* 0x000fe4000bfc6270 */
[----:B--2---:R-:W-:-:S02]  /*0840*/  LEA R4, P2, R6, UR10, 0x1 ;  /* 0x0000000a06047c11 */ /* 0x004fc4000f8408ff */
[----:B------:R-:W-:-:S04]  /*0850*/  IADD3 R5, PT, PT, R7, R5, RZ ;  /* 0x0000000507057210 */ /* 0x000fc80007ffe0ff */
[----:B------:R-:W-:-:S05]  /*0860*/  LEA.HI.X R5, R6, UR11, R5, 0x1, P2 ;  /* 0x0000000b06057c11 */ /* 0x000fca00090f0c05 */
[----:B------:R1:W5:Y:S04]  /*0870*/  @!P3 LDG.E.128 R56, desc[UR6][R4.64] ;  /* 0x000000060438b981 */ /* 0x000368000c1e1d00 */
[----:B------:R1:W5:Y:S04]  /*0880*/  @!P4 LDG.E.128 R44, desc[UR6][R4.64+0x80] ;  /* 0x00008006042cc981 */ /* 0x000368000c1e1d00 */
[----:B------:R1:W5:Y:S04]  /*0890*/  @!P5 LDG.E.128 R28, desc[UR6][R4.64+0x100] ;  /* 0x00010006041cd981 */ /* 0x000368000c1e1d00 */
[----:B------:R1:W5:Y:S02]  /*08a0*/  @!P6 LDG.E.128 R8, desc[UR6][R4.64+0x180] ;  /* 0x000180060408e981 */ /* 0x000364000c1e1d00 */
.L_x_500:
[----:B------:R-:W-:Y:S05]  /*08b0*/  BSYNC.RECONVERGENT B0 ;  /* 0x0000000000007941 */ /* 0x000fea0003800200 */
.L_x_499:
[----:B------:R-:W-:Y:S01]  /*08c0*/  BSSY.RECONVERGENT B0, `(.L_x_501) ;  /* 0x0000019000007945 */ /* 0x000fe20003800200 */
[----:B------:R-:W-:Y:S01]  /*08d0*/  HFMA2 R19, -RZ, RZ, 0, 0 ;  /* 0x00000000ff137431 */ /* 0x000fe200000001ff */
[----:B------:R-:W-:Y:S02]  /*08e0*/  CS2R R16, SRZ ;  /* 0x0000000000107805 */ /* 0x000fe4000001ff00 */
[----:B------:R-:W-:Y:S02]  /*08f0*/  CS2R R38, SRZ ;  /* 0x0000000000267805 */ /* 0x000fe4000001ff00 */
[----:B------:R-:W-:Y:S02]  /*0900*/  CS2R R36, SRZ ;  /* 0x0000000000247805 */ /* 0x000fe4000001ff00 */
[----:B------:R-:W-:Y:S02]  /*0910*/  CS2R R42, SRZ ;  /* 0x00000000002a7805 */ /* 0x000fe4000001ff00 */
[----:B------:R-:W-:-:S02]  /*0920*/  CS2R R40, SRZ ;  /* 0x0000000000287805 */ /* 0x000fc4000001ff00 */
[----:B------:R-:W-:Y:S02]  /*0930*/  CS2R R62, SRZ ;  /* 0x00000000003e7805 */ /* 0x000fe4000001ff00 */
[----:B------:R-:W-:Y:S01]  /*0940*/  CS2R R60, SRZ ;  /* 0x00000000003c7805 */ /* 0x000fe2000001ff00 */
[----:B------:R-:W-:Y:S06]  /*0950*/  @P0 BRA `(.L_x_502) ;  /* 0x00000000003c0947 */ /* 0x000fec0003800000 */
[----:B------:R-:W2:Y:S01]  /*0960*/  LDCU UR8, c[0x0][0x440] ;  /* 0x00008800ff0877ac */ /* 0x000ea20008000800 */
[----:B------:R-:W-:Y:S01]  /*0970*/  MOV R70, R72 ;  /* 0x0000004800467202 */ /* 0x000fe20000000f00 */
[----:B------:R-:W3:Y:S04]  /*0980*/  LDCU.64 UR4, c[0x0][0x3f0] ;  /* 0x00007e00ff0477ac */ /* 0x000ee80008000a00 */
[----:B-1----:R-:W-:-:S04]  /*0990*/  IMAD.WIDE.U32 R4, R75, R2, R70 ;  /* 0x000000024b047225 */ /* 0x002fc800078e0046 */
[----:B------:R-:W-:Y:S01]  /*09a0*/  IMAD R5, R75, R3, R5 ;  /* 0x000000034b057224 */ /* 0x000fe200078e0205 */
[----:B--2---:R-:W-:Y:S02]  /*09b0*/  ISETP.GE.AND P2, PT, R68, UR8, PT ;  /* 0x0000000844007c0c */ /* 0x004fe4000bf46270 */
[----:B------:R-:W-:Y:S02]  /*09c0*/  ISETP.GE.AND P3, PT, R76, UR8, PT ;  /* 0x000000084c007c0c */ /* 0x000fe4000bf66270 */
[----:B------:R-:W-:Y:S02]  /*09d0*/  ISETP.GE.AND P4, PT, R77, UR8, PT ;  /* 0x000000084d007c0c */ /* 0x000fe4000bf86270 */
[----:B------:R-:W-:Y:S02]  /*09e0*/  ISETP.GE.AND P5, PT, R78, UR8, PT ;  /* 0x000000084e007c0c */ /* 0x000fe4000bfa6270 */
[----:B---3--:R-:W-:-:S04]  /*09f0*/  LEA R6, P0, R4, UR4, 0x1 ;  /* 0x0000000404067c11 */ /* 0x008fc8000f8008ff */
[----:B------:R-:W-:-:S05]  /*0a00*/  LEA.HI.X R7, R4, UR5, R5, 0x1, P0 ;  /* 0x0000000504077c11 */ /* 0x000fca00080f0c05 */
[----:B------:R2:W5:Y:S04]  /*0a10*/  @!P2 LDG.E.128 R60, desc[UR6][R6.64] ;  /* 0x00000006063ca981 */ /* 0x000568000c1e1d00 */
[----:B------:R2:W5:Y:S04]  /*0a20*/  @!P3 LDG.E.128 R40, desc[UR6][R6.64+0x80] ;  /* 0x000080060628b981 */ /* 0x000568000c1e1d00 */
[----:B------:R2:W5:Y:S04]  /*0a30*/  @!P4 LDG.E.128 R36, desc[UR6][R6.64+0x100] ;  /* 0x000100060624c981 */ /* 0x000568000c1e1d00 */
[----:B------:R2:W5:Y:S02]  /*0a40*/  @!P5 LDG.E.128 R16, desc[UR6][R6.64+0x180] ;  /* 0x000180060610d981 */ /* 0x000564000c1e1d00 */
.L_x_502:
[----:B------:R-:W-:Y:S05]  /*0a50*/  BSYNC.RECONVERGENT B0 ;  /* 0x0000000000007941 */ /* 0x000fea0003800200 */
.L_x_501:
[----:B------:R-:W-:Y:S01]  /*0a60*/  BSSY.RECONVERGENT B0, `(.L_x_503) ;  /* 0x000001e000007945 */ /* 0x000fe20003800200 */
[----:B--2---:R-:W-:Y:S02]  /*0a70*/  CS2R R6, SRZ ;  /* 0x0000000000067805 */ /* 0x004fe4000001ff00 */
[----:B-1----:R-:W-:Y:S02]  /*0a80*/  CS2R R4, SRZ ;  /* 0x0000000000047805 */ /* 0x002fe4000001ff00 */
[----:B0-----:R-:W-:Y:S02]  /*0a90*/  CS2R R22, SRZ ;  /* 0x0000000000167805 */ /* 0x001fe4000001ff00 */
[----:B------:R-:W-:Y:S02]  /*0aa0*/  CS2R R20, SRZ ;  /* 0x0000000000147805 */ /* 0x000fe4000001ff00 */
[----:B------:R-:W-:Y:S02]  /*0ab0*/  CS2R R26, SRZ ;  /* 0x00000000001a7805 */ /* 0x000fe4000001ff00 */
[----:B------:R-:W-:-:S02]  /*0ac0*/  CS2R R24, SRZ ;  /* 0x0000000000187805 */ /* 0x000fc4000001ff00 */
[----:B------:R-:W-:Y:S02]  /*0ad0*/  CS2R R66, SRZ ;  /* 0x0000000000427805 */ /* 0x000fe4000001ff00 */
[----:B------:R-:W-:Y:S01]  /*0ae0*/  CS2R R64, SRZ ;  /* 0x0000000000407805 */ /* 0x000fe2000001ff00 */
[----:B------:R-:W-:Y:S06]  /*0af0*/  @P1 BRA `(.L_x_504) ;  /* 0x0000000000501947 */ /* 0x000fec0003800000 */
[----:B------:R-:W0:Y:S01]  /*0b00*/  LDCU UR4, c[0x0][0x440] ;  /* 0x00008800ff0477ac */ /* 0x000e220008000800 */
[----:B------:R-:W-:Y:S02]  /*0b10*/  IADD3 R75, P0, PT, R75, 0x20, RZ ;  /* 0x000000204b4b7810 */ /* 0x000fe40007f1e0ff */
[----:B------:R-:W-:Y:S01]  /*0b20*/  MOV R69, R71 ;  /* 0x0000004700457202 */ /* 0x000fe20000000f00 */
[----:B------:R-:W1:Y:S01]  /*0b30*/  LDCU.64 UR8, c[0x0][0x3f0] ;  /* 0x00007e00ff0877ac */ /* 0x000e620008000a00 */
[----:B------:R-:W-:Y:S02]  /*0b40*/  IADD3.X R71, PT, PT, RZ, RZ, RZ, P0, !PT ;  /* 0x000000ffff477210 */ /* 0x000fe400007fe4ff */
[----:B0-----:R-:W-:Y:S02]  /*0b50*/  ISETP.GE.AND P1, PT, R68, UR4, PT ;  /* 0x0000000444007c0c */ /* 0x001fe4000bf26270 */
[----:B------:R-:W-:Y:S02]  /*0b60*/  MOV R68, R72 ;  /* 0x0000004800447202 */ /* 0x000fe40000000f00 */
[----:B------:R-:W-:-:S02]  /*0b70*/  ISETP.GE.AND P2, PT, R76, UR4, PT ;  /* 0x000000044c007c0c */ /* 0x000fc4000bf46270 */
[----:B------:R-:W-:Y:S01]  /*0b80*/  ISETP.GE.AND P3, PT, R77, UR4, PT ;  /* 0x000000044d007c0c */ /* 0x000fe2000bf66270 */
[----:B------:R-:W-:Y:S01]  /*0b90*/  IMAD.WIDE.U32 R68, R75, R2, R68 ;  /* 0x000000024b447225 */ /* 0x000fe200078e0044 */
[----:B------:R-:W-:-:S03]  /*0ba0*/  ISETP.GE.AND P4, PT, R78, UR4, PT ;  /* 0x000000044e007c0c */ /* 0x000fc6000bf86270 */
[----:B------:R-:W-:-:S04]  /*0bb0*/  IMAD R2, R71, R2, RZ ;  /* 0x0000000247027224 */ /* 0x000fc800078e02ff */
[----:B------:R-:W-:Y:S01]  /*0bc0*/  IMAD R3, R75, R3, R2 ;  /* 0x000000034b037224 */ /* 0x000fe200078e0202 */
[----:B-1----:R-:W-:-:S04]  /*0bd0*/  LEA R2, P0, R68, UR8, 0x1 ;  /* 0x0000000844027c11 */ /* 0x002fc8000f8008ff */
[----:B------:R-:W-:-:S04]  /*0be0*/  IADD3 R3, PT, PT, R69, R3, RZ ;  /* 0x0000000345037210 */ /* 0x000fc80007ffe0ff */
[----:B------:R-:W-:-:S05]  /*0bf0*/  LEA.HI.X R3, R68, UR9, R3, 0x1, P0 ;  /* 0x0000000944037c11 */ /* 0x000fca00080f0c03 */
[----:B------:R0:W5:Y:S04]  /*0c00*/  @!P1 LDG.E.128 R64, desc[UR6][R2.64] ;  /* 0x0000000602409981 */ /* 0x000168000c1e1d00 */
[----:B------:R0:W5:Y:S04]  /*0c10*/  @!P2 LDG.E.128 R24, desc[UR6][R2.64+0x80] ;  /* 0x000080060218a981 */ /* 0x000168000c1e1d00 */
[----:B------:R0:W5:Y:S04]  /*0c20*/  @!P3 LDG.E.128 R20, desc[UR6][R2.64+0x100] ;  /* 0x000100060214b981 */ /* 0x000168000c1e1d00 */
[----:B------:R0:W5:Y:S02]  /*0c30*/  @!P4 LDG.E.128 R4, desc[UR6][R2.64+0x180] ;  /* 0x000180060204c981 */ /* 0x000164000c1e1d00 */
.L_x_504:
[----:B------:R-:W-:Y:S05]  /*0c40*/  BSYNC.RECONVERGENT B0 ;  /* 0x0000000000007941 */ /* 0x000fea0003800200 */
.L_x_503:
[----:B0----5:R-:W-:Y:S01]  /*0c50*/  HADD2.F32 R2, -RZ, R52.H1_H1 ;  /* 0x30000034ff027230 */ /* 0x021fe20000004100 */
[----:B------:R-:W0:Y:S01]  /*0c60*/  LDCU.64 UR4, c[0x0][0x5e8] ;  /* 0x0000bd00ff0477ac */ /* 0x000e220008000a00 */
[----:B------:R-:W-:Y:S01]  /*0c70*/  HADD2.F32 R3, -RZ, R60.H1_H1 ;  /* 0x3000003cff037230 */ /* 0x000fe20000004100 */
[----:B------:R-:W-:Y:S01]  /*0c80*/  LOP3.LUT P0, RZ, R74, 0x7, RZ, 0xc0, !PT ;  /* 0x000000074aff7812 */ /* 0x000fe2000780c0ff */
[----:B------:R-:W-:Y:S01]  /*0c90*/  HADD2.F32 R71, -RZ, R64.H1_H1 ;  /* 0x30000040ff477230 */ /* 0x000fe20000004100 */
[----:B------:R-:W1:Y:S01]  /*0ca0*/  LDCU UR8, c[0x0][0x4f4] ;  /* 0x00009e80ff0877ac */ /* 0x000e620008000800 */
[----:B------:R-:W-:Y:S02]  /*0cb0*/  HADD2.F32 R52, -RZ, R52.H0_H0 ;  /* 0x20000034ff347230 */ /* 0x000fe40000004100 */
[----:B------:R-:W-:Y:S01]  /*0cc0*/  FMUL.FTZ R69, R2, R3 ;  /* 0x0000000302457220 */ /* 0x000fe20000410000 */
[----:B------:R-:W-:Y:S02]  /*0cd0*/  HADD2.F32 R2, -RZ, R56.H1_H1 ;  /* 0x30000038ff027230 */ /* 0x000fe40000004100 */
[----:B------:R-:W-:-:S02]  /*0ce0*/  HADD2.F32 R3, -RZ, R60.H0_H0 ;  /* 0x2000003cff037230 */ /* 0x000fc40000004100 */
[----:B------:R-:W-:Y:S02]  /*0cf0*/  HADD2.F32 R64, -RZ, R64.H0_H0 ;  /* 0x20000040ff407230 */ /* 0x000fe40000004100 */
[----:B------:R-:W-:Y:S01]  /*0d00*/  FMUL.FTZ R60, R2, R71 ;  /* 0x00000047023c7220 */ /* 0x000fe20000410000 */
[----:B------:R-:W-:Y:S02]  /*0d10*/  HADD2.F32 R71, -RZ, R56.H0_H0 ;  /* 0x20000038ff477230 */ /* 0x000fe40000004100 */
[----:B------:R-:W-:Y:S01]  /*0d20*/  FFMA.FTZ R69, R52, R3, R69 ;  /* 0x0000000334457223 */ /* 0x000fe20000010045 */
[----:B------:R-:W-:Y:S02]  /*0d30*/  HADD2.F32 R2, -RZ, R53.H0_H0 ;  /* 0x20000035ff027230 */ /* 0x000fe40000004100 */
[----:B------:R-:W-:Y:S02]  /*0d40*/  HADD2.F32 R3, -RZ, R61.H0_H0 ;  /* 0x2000003dff037230 */ /* 0x000fe40000004100 */
[----:B------:R-:W-:Y:S01]  /*0d50*/  FFMA.FTZ R60, R71, R64, R60 ;  /* 0x00000040473c7223 */ /* 0x000fe2000001003c */
[----:B------:R-:W-:-:S02]  /*0d60*/  HADD2.F32 R68, -RZ, R65.H0_H0 ;  /* 0x20000041ff447230 */ /* 0x000fc40000004100 */
[----:B------:R-:W-:Y:S02]  /*0d70*/  HADD2.F32 R53, -RZ, R53.H1_H1 ;  /* 0x30000035ff357230 */ /* 0x000fe40000004100 */
[----:B------:R-:W-:Y:S01]  /*0d80*/  FFMA.FTZ R64, R2, R3, R69 ;  /* 0x0000000302407223 */ /* 0x000fe20000010045 */
[----:B------:R-:W-:Y:S02]  /*0d90*/  HADD2.F32 R69, -RZ, R57.H0_H0 ;  /* 0x20000039ff457230 */ /* 0x000fe40000004100 */
[----:B------:R-:W-:Y:S02]  /*0da0*/  HADD2.F32 R52, -RZ, R61.H1_H1 ;  /* 0x3000003dff347230 */ /* 0x000fe40000004100 */
[----:B------:R-:W-:Y:S02]  /*0db0*/  HADD2.F32 R57, -RZ, R57.H1_H1 ;  /* 0x30000039ff397230 */ /* 0x000fe40000004100 */
[----:B------:R-:W-:Y:S01]  /*0dc0*/  FFMA.FTZ R68, R69, R68, R60 ;  /* 0x0000004445447223 */ /* 0x000fe2000001003c */
[----:B------:R-:W-:-:S02]  /*0dd0*/  HADD2.F32 R65, -RZ, R65.H1_H1 ;  /* 0x30000041ff417230 */ /* 0x000fc40000004100 */
[----:B------:R-:W-:Y:S01]  /*0de0*/  FFMA.FTZ R53, R53, R52, R64 ;  /* 0x0000003435357223 */ /* 0x000fe20000010040 */
[----:B------:R-:W-:Y:S02]  /*0df0*/  HADD2.F32 R2, -RZ, R54.H0_H0 ;  /* 0x20000036ff027230 */ /* 0x000fe40000004100 */
[----:B------:R-:W-:Y:S02]  /*0e00*/  HADD2.F32 R61, -RZ, R62.H0_H0 ;  /* 0x2000003eff3d7230 */ /* 0x000fe40000004100 */
[----:B------:R-:W-:Y:S01]  /*0e10*/  FFMA.FTZ R68, R57, R65, R68 ;  /* 0x0000004139447223 */ /* 0x000fe20000010044 */
[--C-:B------:R-:W-:Y:S02]  /*0e20*/  HADD2.F32 R56, -RZ, R63.reuse.H0_H0 ;  /* 0x2000003fff387230 */ /* 0x100fe40000004100 */
[----:B------:R-:W-:Y:S02]  /*0e30*/  HADD2.F32 R60, -RZ, R63.H1_H1 ;  /* 0x3000003fff3c7230 */ /* 0x000fe40000004100 */
[----:B------:R-:W-:Y:S01]  /*0e40*/  FFMA.FTZ R53, R2, R61, R53 ;  /* 0x0000003d02357223 */ /* 0x000fe20000010035 */
[----:B------:R-:W-:-:S02]  /*0e50*/  HADD2.F32 R63, -RZ, R58.H0_H0 ;  /* 0x2000003aff3f7230 */ /* 0x000fc40000004100 */
[----:B------:R-:W-:Y:S02]  /*0e60*/  HADD2.F32 R52, -RZ, R66.H0_H0 ;  /* 0x20000042ff347230 */ /* 0x000fe40000004100 */
[----:B------:R-:W-:Y:S02]  /*0e70*/  HADD2.F32 R54, -RZ, R54.H1_H1 ;  /* 0x30000036ff367230 */ /* 0x000fe40000004100 */
[----:B------:R-:W-:Y:S02]  /*0e80*/  HADD2.F32 R69, -RZ, R62.H1_H1 ;  /* 0x3000003eff457230 */ /* 0x000fe40000004100 */
[----:B------:R-:W-:Y:S01]  /*0e90*/  FFMA.FTZ R68, R63, R52, R68 ;  /* 0x000000343f447223 */ /* 0x000fe20000010044 */
[----:B------:R-:W-:Y:S02]  /*0ea0*/  HADD2.F32 R57, -RZ, R58.H1_H1 ;  /* 0x3000003aff397230 */ /* 0x000fe40000004100 */
[----:B------:R-:W-:Y:S02]  /*0eb0*/  HADD2.F32 R66, -RZ, R66.H1_H1 ;  /* 0x30000042ff427230 */ /* 0x000fe40000004100 */
[----:B------:R-:W-:Y:S01]  /*0ec0*/  FFMA.FTZ R54, R54, R69, R53 ;  /* 0x0000004536367223 */ /* 0x000fe20000010035 */
[----:B------:R-:W-:-:S02]  /*0ed0*/  HADD2.F32 R3, -RZ, R55.H0_H0 ;  /* 0x20000037ff037230 */ /* 0x000fc40000004100 */
[----:B------:R-:W-:Y:S02]  /*0ee0*/  HADD2.F32 R53, -RZ, R59.H0_H0 ;  /* 0x2000003bff357230 */ /* 0x000fe40000004100 */
[----:B------:R-:W-:Y:S01]  /*0ef0*/  FFMA.FTZ R68, R57, R66, R68 ;  /* 0x0000004239447223 */ /* 0x000fe20000010044 */
[----:B------:R-:W-:Y:S02]  /*0f00*/  HADD2.F32 R2, -RZ, R67.H0_H0 ;  /* 0x20000043ff027230 */ /* 0x000fe40000004100 */
[----:B------:R-:W-:Y:S01]  /*0f10*/  FFMA.FTZ R54, R3, R56, R54 ;  /* 0x0000003803367223 */ /* 0x000fe20000010036 */
[----:B------:R-:W-:Y:S02]  /*0f20*/  HADD2.F32 R55, -RZ, R55.H1_H1 ;  /* 0x30000037ff377230 */ /* 0x000fe40000004100 */
[----:B------:R-:W-:Y:S02]  /*0f30*/  HADD2.F32 R3, -RZ, R40.H0_H0 ;  /* 0x20000028ff037230 */ /* 0x000fe40000004100 */
[----:B------:R-:W-:Y:S01]  /*0f40*/  FFMA.FTZ R68, R53, R2, R68 ;  /* 0x0000000235447223 */ /* 0x000fe20000010044 */
[----:B------:R-:W-:-:S02]  /*0f50*/  HADD2.F32 R2, -RZ, R48.H0_H0 ;  /* 0x20000030ff027230 */ /* 0x000fc40000004100 */
[----:B------:R-:W-:Y:S01]  /*0f60*/  FFMA.FTZ R55, R55, R60, R54 ;  /* 0x0000003c37377223 */ /* 0x000fe20000010036 */
        /* <DEDUP_REMOVED lines=9> */
[----:B------:R-:W-:Y:S02]  /*1000*/  HADD2.F32 R55, -RZ, R44.H1_H1 ;  /* 0x3000002cff377230 */ /* 0x000fe40000004100 */
[----:B------:R-:W-:Y:S02]  /*1010*/  HADD2.F32 R44, -RZ, R24.H1_H1 ;  /* 0x30000018ff2c7230 */ /* 0x000fe40000004100 */
[----:B------:R-:W-:Y:S01]  /*1020*/  FFMA.FTZ R68, R57, R40, R68 ;  /* 0x0000002839447223 */ /* 0x000fe20000010044 */
[----:B------:R-:W-:Y:S02]  /*1030*/  HADD2.F32 R3, -RZ, R49.H0_H0 ;  /* 0x20000031ff037230 */ /* 0x000fe40000004100 */
[----:B------:R-:W-:-:S02]  /*1040*/  HADD2.F32 R40, -RZ, R41.H0_H0 ;  /* 0x20000029ff287230 */ /* 0x000fc40000004100 */
[----:B------:R-:W-:Y:S01]  /*1050*/  FFMA.FTZ R68, R55, R44, R68 ;  /* 0x0000002c37447223 */ /* 0x000fe20000010044 */
[----:B------:R-:W-:Y:S02]  /*1060*/  HADD2.F32 R49, -RZ, R49.H1_H1 ;  /* 0x30000031ff317230 */ /* 0x000fe40000004100 */
[----:B------:R-:W-:Y:S02]  /*1070*/  HADD2.F32 R48, -RZ, R41.H1_H1 ;  /* 0x30000029ff307230 */ /* 0x000fe40000004100 */
[----:B------:R-:W-:Y:S01]  /*1080*/  FFMA.FTZ R54, R3, R40, R54 ;  /* 0x0000002803367223 */ /* 0x000fe20000010036 */
[----:B------:R-:W-:Y:S02]  /*1090*/  HADD2.F32 R55, -RZ, R45.H0_H0 ;  /* 0x2000002dff377230 */ /* 0x000fe40000004100 */
[----:B------:R-:W-:Y:S02]  /*10a0*/  HADD2.F32 R44, -RZ, R25.H0_H0 ;  /* 0x20000019ff2c7230 */ /* 0x000fe40000004100 */
[----:B------:R-:W-:Y:S01]  /*10b0*/  FFMA.FTZ R61, R49, R48, R54 ;  /* 0x00000030313d7223 */ /* 0x000fe20000010036 */
[----:B------:R-:W-:-:S02]  /*10c0*/  HADD2.F32 R52, -RZ, R50.H0_H0 ;  /* 0x20000032ff347230 */ /* 0x000fc40000004100 */
[----:B------:R-:W-:Y:S02]  /*10d0*/  HADD2.F32 R59, -RZ, R42.H0_H0 ;  /* 0x2000002aff3b7230 */ /* 0x000fe40000004100 */
[----:B------:R-:W-:Y:S01]  /*10e0*/  FFMA.FTZ R68, R55, R44, R68 ;  /* 0x0000002c37447223 */ /* 0x000fe20000010044 */
[--C-:B------:R-:W-:Y:S02]  /*10f0*/  HADD2.F32 R55, -RZ, R37.reuse.H0_H0 ;  /* 0x20000025ff377230 */ /* 0x100fe40000004100 */
[----:B------:R-:W-:Y:S02]  /*1100*/  HADD2.F32 R48, -RZ, R37.H1_H1 ;  /* 0x30000025ff307230 */ /* 0x000fe40000004100 */
[----:B------:R-:W-:Y:S01]  /*1110*/  FFMA.FTZ R59, R52, R59, R61 ;  /* 0x0000003b343b7223 */ /* 0x000fe2000001003d */
[----:B------:R-:W-:Y:S02]  /*1120*/  HADD2.F32 R37, -RZ, R45.H1_H1 ;  /* 0x3000002dff257230 */ /* 0x000fe40000004100 */
[----:B------:R-:W-:-:S02]  /*1130*/  HADD2.F32 R25, -RZ, R25.H1_H1 ;  /* 0x30000019ff197230 */ /* 0x000fc40000004100 */
[----:B------:R-:W-:Y:S02]  /*1140*/  HADD2.F32 R61, -RZ, R46.H0_H0 ;  /* 0x2000002eff3d7230 */ /* 0x000fe40000004100 */
[----:B------:R-:W-:Y:S02]  /*1150*/  HADD2.F32 R52, -RZ, R26.H0_H0 ;  /* 0x2000001aff347230 */ /* 0x000fe40000004100 */
        /* <DEDUP_REMOVED lines=10> */
[--C-:B------:R-:W-:Y:S02]  /*1200*/  HADD2.F32 R59, -RZ, R16.reuse.H0_H0 ;  /* 0x20000010ff3b7230 */ /* 0x100fe40000004100 */
[----:B------:R-:W-:-:S02]  /*1210*/  HADD2.F32 R56, -RZ, R16.H1_H1 ;  /* 0x30000010ff387230 */ /* 0x000fc40000004100 */
[----:B------:R-:W-:Y:S01]  /*1220*/  FFMA.FTZ R68, R63, R26, R68 ;  /* 0x0000001a3f447223 */ /* 0x000fe20000010044 */
[--C-:B------:R-:W-:Y:S02]  /*1230*/  HADD2.F32 R54, -RZ, R17.reuse.H0_H0 ;  /* 0x20000011ff367230 */ /* 0x100fe40000004100 */
[----:B------:R-:W-:Y:S02]  /*1240*/  HADD2.F32 R52, -RZ, R17.H1_H1 ;  /* 0x30000011ff347230 */ /* 0x000fe40000004100 */
[--C-:B------:R-:W-:Y:S02]  /*1250*/  HADD2.F32 R50, -RZ, R18.reuse.H0_H0 ;  /* 0x20000012ff327230 */ /* 0x100fe40000004100 */
[----:B------:R-:W-:Y:S02]  /*1260*/  HADD2.F32 R53, -RZ, R18.H1_H1 ;  /* 0x30000012ff357230 */ /* 0x000fe40000004100 */
[--C-:B------:R-:W-:Y:S02]  /*1270*/  HADD2.F32 R17, -RZ, R19.reuse.H0_H0 ;  /* 0x20000013ff117230 */ /* 0x100fe40000004100 */
[----:B------:R-:W-:-:S02]  /*1280*/  HADD2.F32 R16, -RZ, R19.H1_H1 ;  /* 0x30000013ff107230 */ /* 0x000fc40000004100 */
[----:B------:R-:W-:Y:S02]  /*1290*/  HADD2.F32 R51, -RZ, R51.H1_H1 ;  /* 0x30000033ff337230 */ /* 0x000fe40000004100 */
[----:B------:R-:W-:Y:S02]  /*12a0*/  HADD2.F32 R24, -RZ, R43.H1_H1 ;  /* 0x3000002bff187230 */ /* 0x000fe40000004100 */
[----:B------:R-:W-:Y:S02]  /*12b0*/  HADD2.F32 R19, -RZ, R47.H0_H0 ;  /* 0x2000002fff137230 */ /* 0x000fe40000004100 */
[----:B------:R-:W-:Y:S02]  /*12c0*/  HADD2.F32 R18, -RZ, R27.H0_H0 ;  /* 0x2000001bff127230 */ /* 0x000fe40000004100 */
[----:B------:R-:W-:Y:S01]  /*12d0*/  FFMA.FTZ R2, R51, R24, R2 ;  /* 0x0000001833027223 */ /* 0x000fe20000010002 */
[----:B------:R-:W-:Y:S02]  /*12e0*/  HADD2.F32 R43, -RZ, R32.H0_H0 ;  /* 0x20000020ff2b7230 */ /* 0x000fe40000004100 */
        /* <DEDUP_REMOVED lines=15> */
[----:B------:R-:W-:Y:S01]  /*13e0*/  FFMA.FTZ R40, R40, R55, R43 ;  /* 0x0000003728287223 */ /* 0x000fe2000001002b */
[----:B------:R-:W-:-:S02]  /*13f0*/  HADD2.F32 R33, -RZ, R33.H1_H1 ;  /* 0x30000021ff217230 */ /* 0x000fc40000004100 */
[----:B------:R-:W-:Y:S02]  /*1400*/  HADD2.F32 R19, -RZ, R29.H0_H0 ;  /* 0x2000001dff137230 */ /* 0x000fe40000004100 */
[----:B------:R-:W-:Y:S01]  /*1410*/  FFMA.FTZ R68, R27, R20, R68 ;  /* 0x000000141b447223 */ /* 0x000fe20000010044 */
[----:B------:R-:W-:Y:S02]  /*1420*/  HADD2.F32 R2, -RZ, R21.H0_H0 ;  /* 0x20000015ff027230 */ /* 0x000fe40000004100 */
[----:B------:R-:W-:Y:S01]  /*1430*/  FFMA.FTZ R33, R33, R48, R40 ;  /* 0x0000003021217223 */ /* 0x000fe20000010028 */
[----:B------:R-:W-:Y:S02]  /*1440*/  HADD2.F32 R32, -RZ, R34.H0_H0 ;  /* 0x20000022ff207230 */ /* 0x000fe40000004100 */
[----:B------:R-:W-:Y:S02]  /*1450*/  HADD2.F32 R49, -RZ, R38.H0_H0 ;  /* 0x20000026ff317230 */ /* 0x000fe40000004100 */
[----:B------:R-:W-:Y:S01]  /*1460*/  FFMA.FTZ R68, R19, R2, R68 ;  /* 0x0000000213447223 */ /* 0x000fe20000010044 */
[----:B------:R-:W-:-:S02]  /*1470*/  HADD2.F32 R29, -RZ, R29.H1_H1 ;  /* 0x3000001dff1d7230 */ /* 0x000fc40000004100 */
[----:B------:R-:W-:Y:S02]  /*1480*/  HADD2.F32 R21, -RZ, R21.H1_H1 ;  /* 0x30000015ff157230 */ /* 0x000fe40000004100 */
[----:B------:R-:W-:Y:S01]  /*1490*/  FFMA.FTZ R33, R32, R49, R33 ;  /* 0x0000003120217223 */ /* 0x000fe20000010021 */
[----:B------:R-:W-:Y:S02]  /*14a0*/  HADD2.F32 R34, -RZ, R34.H1_H1 ;  /* 0x30000022ff227230 */ /* 0x000fe40000004100 */
[----:B------:R-:W-:Y:S02]  /*14b0*/  HADD2.F32 R45, -RZ, R38.H1_H1 ;  /* 0x30000026ff2d7230 */ /* 0x000fe40000004100 */
[----:B------:R-:W-:Y:S01]  /*14c0*/  FFMA.FTZ R68, R29, R21, R68 ;  /* 0x000000151d447223 */ /* 0x000fe20000010044 */
[----:B------:R-:W-:Y:S02]  /*14d0*/  HADD2.F32 R19, -RZ, R30.H0_H0 ;  /* 0x2000001eff137230 */ /* 0x000fe40000004100 */
[----:B------:R-:W-:-:S02]  /*14e0*/  HADD2.F32 R2, -RZ, R22.H0_H0 ;  /* 0x20000016ff027230 */ /* 0x000fc40000004100 */
[----:B------:R-:W-:Y:S01]  /*14f0*/  FFMA.FTZ R34, R34, R45, R33 ;  /* 0x0000002d22227223 */ /* 0x000fe20000010021 */
[----:B------:R-:W-:Y:S02]  /*1500*/  HADD2.F32 R3, -RZ, R35.H0_H0 ;  /* 0x20000023ff037230 */ /* 0x000fe40000004100 */
[----:B------:R-:W-:Y:S02]  /*1510*/  HADD2.F32 R38, -RZ, R39.H0_H0 ;  /* 0x20000027ff267230 */ /* 0x000fe40000004100 */
[----:B------:R-:W-:Y:S01]  /*1520*/  FFMA.FTZ R68, R19, R2, R68 ;  /* 0x0000000213447223 */ /* 0x000fe20000010044 */
[----:B------:R-:W-:Y:S02]  /*1530*/  HADD2.F32 R21, -RZ, R30.H1_H1 ;  /* 0x3000001eff157230 */ /* 0x000fe40000004100 */
[----:B------:R-:W-:Y:S02]  /*1540*/  HADD2.F32 R22, -RZ, R22.H1_H1 ;  /* 0x30000016ff167230 */ /* 0x000fe40000004100 */
[----:B------:R-:W-:Y:S01]  /*1550*/  FFMA.FTZ R34, R3, R38, R34 ;  /* 0x0000002603227223 */ /* 0x000fe20000010022 */
[----:B------:R-:W-:-:S02]  /*1560*/  HADD2.F32 R35, -RZ, R35.H1_H1 ;  /* 0x30000023ff237230 */ /* 0x000fc40000004100 */
[----:B------:R-:W-:Y:S02]  /*1570*/  HADD2.F32 R36, -RZ, R39.H1_H1 ;  /* 0x30000027ff247230 */ /* 0x000fe40000004100 */
[----:B------:R-:W-:Y:S01]  /*1580*/  FFMA.FTZ R68, R21, R22, R68 ;  /* 0x0000001615447223 */ /* 0x000fe20000010044 */
[----:B------:R-:W-:Y:S02]  /*1590*/  HADD2.F32 R19, -RZ, R31.H0_H0 ;  /* 0x2000001fff137230 */ /* 0x000fe40000004100 */
[----:B------:R-:W-:Y:S02]  /*15a0*/  HADD2.F32 R2, -RZ, R23.H0_H0 ;  /* 0x20000017ff027230 */ /* 0x000fe40000004100 */
[----:B------:R-:W-:Y:S01]  /*15b0*/  FFMA.FTZ R35, R35, R36, R34 ;  /* 0x0000002423237223 */ /* 0x000fe20000010022 */
[----:B------:R-:W-:Y:S02]  /*15c0*/  HADD2.F32 R44, -RZ, R12.H0_H0 ;  /* 0x2000000cff2c7230 */ /* 0x000fe40000004100 */
[----:B------:R-:W-:-:S02]  /*15d0*/  HADD2.F32 R31, -RZ, R31.H1_H1 ;  /* 0x3000001fff1f7230 */ /* 0x000fc40000004100 */
[----:B------:R-:W-:Y:S01]  /*15e0*/  FFMA.FTZ R68, R19, R2, R68 ;  /* 0x0000000213447223 */ /* 0x000fe20000010044 */
[----:B------:R-:W-:Y:S02]  /*15f0*/  HADD2.F32 R23, -RZ, R23.H1_H1 ;  /* 0x30000017ff177230 */ /* 0x000fe40000004100 */
[----:B------:R-:W-:Y:S01]  /*1600*/  FFMA.FTZ R44, R44, R59, R35 ;  /* 0x0000003b2c2c7223 */ /* 0x000fe20000010023 */
[----:B------:R-:W-:Y:S02]  /*1610*/  HADD2.F32 R39, -RZ, R12.H1_H1 ;  /* 0x3000000cff277230 */ /* 0x000fe40000004100 */
[----:B------:R-:W-:Y:S02]  /*1620*/  HADD2.F32 R3, -RZ, R8.H0_H0 ;  /* 0x20000008ff037230 */ /* 0x000fe40000004100 */
[----:B------:R-:W-:Y:S01]  /*1630*/  FFMA.FTZ R68, R31, R23, R68 ;  /* 0x000000171f447223 */ /* 0x000fe20000010044 */
[----:B------:R-:W-:Y:S02]  /*1640*/  HADD2.F32 R2, -RZ, R4.H0_H0 ;  /* 0x20000004ff027230 */ /* 0x000fe40000004100 */
[----:B------:R-:W-:Y:S01]  /*1650*/  FFMA.FTZ R44, R39, R56, R44 ;  /* 0x00000038272c7223 */ /* 0x000fe2000001002c */
[----:B------:R-:W-:-:S02]  /*1660*/  HADD2.F32 R37, -RZ, R13.H0_H0 ;  /* 0x2000000dff257230 */ /* 0x000fc40000004100 */
[----:B------:R-:W-:Y:S02]  /*1670*/  HADD2.F32 R19, -RZ, R8.H1_H1 ;  /* 0x30000008ff137230 */ /* 0x000fe40000004100 */
[----:B------:R-:W-:Y:S01]  /*1680*/  FFMA.FTZ R68, R3, R2, R68 ;  /* 0x0000000203447223 */ /* 0x000fe20000010044 */
[----:B------:R-:W-:Y:S02]  /*1690*/  HADD2.F32 R4, -RZ, R4.H1_H1 ;  /* 0x30000004ff047230 */ /* 0x000fe40000004100 */
[----:B------:R-:W-:Y:S01]  /*16a0*/  FFMA.FTZ R44, R37, R54, R44 ;  /* 0x00000036252c7223 */ /* 0x000fe2000001002c */
[----:B------:R-:W-:Y:S02]  /*16b0*/  HADD2.F32 R25, -RZ, R13.H1_H1 ;  /* 0x3000000dff197230 */ /* 0x000fe40000004100 */
[----:B------:R-:W-:Y:S02]  /*16c0*/  HADD2.F32 R3, -RZ, R9.H0_H0 ;  /* 0x20000009ff037230 */ /* 0x000fe40000004100 */
[----:B------:R-:W-:Y:S01]  /*16d0*/  FFMA.FTZ R68, R19, R4, R68 ;  /* 0x0000000413447223 */ /* 0x000fe20000010044 */
[----:B------:R-:W-:-:S02]  /*16e0*/  HADD2.F32 R2, -RZ, R5.H0_H0 ;  /* 0x20000005ff027230 */ /* 0x000fc40000004100 */
[----:B------:R-:W-:Y:S01]  /*16f0*/  FFMA.FTZ R44, R25, R52, R44 ;  /* 0x00000034192c7223 */ /* 0x000fe2000001002c */
[--C-:B------:R-:W-:Y:S02]  /*1700*/  HADD2.F32 R13, -RZ, R14.reuse.H0_H0 ;  /* 0x2000000eff0d7230 */ /* 0x100fe40000004100 */
[----:B------:R-:W-:Y:S02]  /*1710*/  HADD2.F32 R9, -RZ, R9.H1_H1 ;  /* 0x30000009ff097230 */ /* 0x000fe40000004100 */
[----:B------:R-:W-:Y:S01]  /*1720*/  FFMA.FTZ R68, R3, R2, R68 ;  /* 0x0000000203447223 */ /* 0x000fe20000010044 */
[----:B------:R-:W-:Y:S02]  /*1730*/  HADD2.F32 R5, -RZ, R5.H1_H1 ;  /* 0x30000005ff057230 */ /* 0x000fe40000004100 */
[----:B------:R-:W-:Y:S01]  /*1740*/  FFMA.FTZ R13, R13, R50, R44 ;  /* 0x000000320d0d7223 */ /* 0x000fe2000001002c */
[----:B------:R-:W-:Y:S02]  /*1750*/  HADD2.F32 R14, -RZ, R14.H1_H1 ;  /* 0x3000000eff0e7230 */ /* 0x000fe40000004100 */
[----:B------:R-:W-:-:S02]  /*1760*/  HADD2.F32 R3, -RZ, R10.H0_H0 ;  /* 0x2000000aff037230 */ /* 0x000fc40000004100 */
[----:B------:R-:W-:Y:S01]  /*1770*/  FFMA.FTZ R68, R9, R5, R68 ;  /* 0x0000000509447223 */ /* 0x000fe20000010044 */
[----:B------:R-:W-:Y:S02]  /*1780*/  HADD2.F32 R2, -RZ, R6.H0_H0 ;  /* 0x20000006ff027230 */ /* 0x000fe40000004100 */
[----:B------:R-:W-:Y:S01]  /*1790*/  FFMA.FTZ R13, R14, R53, R13 ;  /* 0x000000350e0d7223 */ /* 0x000fe2000001000d */
[--C-:B------:R-:W-:Y:S01]  /*17a0*/  HADD2.F32 R12, -RZ, R15.reuse.H0_H0 ;  /* 0x2000000fff0c7230 */ /* 0x100fe20000004100 */
[----:B------:R-:W2:Y:S01]  /*17b0*/  S2R R9, SR_TID.X ;  /* 0x0000000000097919 */ /* 0x000ea20000002100 */
        /* <DEDUP_REMOVED lines=9> */
[----:B------:R-:W-:Y:S02]  /*1850*/  HADD2.F32 R11, -RZ, R11.H1_H1 ;  /* 0x3000000bff0b7230 */ /* 0x000fe40000004100 */
[----:B------:R-:W-:Y:S02]  /*1860*/  HADD2.F32 R7, -RZ, R7.H1_H1 ;  /* 0x30000007ff077230 */ /* 0x000fe40000004100 */
[----:B------:R-:W-:-:S02]  /*1870*/  FFMA.FTZ R68, R3, R2, R68 ;  /* 0x0000000203447223 */ /* 0x000fc40000010044 */
[----:B------:R-:W3:Y:S02]  /*1880*/  SHFL.BFLY PT, R3, R12, 0x4, 0x1f ;  /* 0x0c801f000c037f89 */ /* 0x000ee400000e0000 */
[----:B------:R-:W-:-:S05]  /*1890*/  FFMA.FTZ R68, R11, R7, R68 ;  /* 0x000000070b447223 */ /* 0x000fca0000010044 */
[----:B------:R-:W4:Y:S01]  /*18a0*/  SHFL.BFLY PT, R5, R68, 0x4, 0x1f ;  /* 0x0c801f0044057f89 */ /* 0x000f2200000e0000 */
[----:B--2---:R-:W-:Y:S01]  /*18b0*/  SHF.R.U32.HI R9, RZ, 0x3, R9 ;  /* 0x00000003ff097819 */ /* 0x004fe20000011609 */
[----:B---3--:R-:W-:-:S05]  /*18c0*/  FADD.FTZ R3, R12, R3 ;  /* 0x000000030c037221 */ /* 0x008fca0000010000 */
[----:B------:R-:W2:Y:S01]  /*18d0*/  SHFL.BFLY PT, R2, R3, 0x2, 0x1f ;  /* 0x0c401f0003027f89 */ /* 0x000ea200000e0000 */
[----:B----4-:R-:W-:-:S05]  /*18e0*/  FADD.FTZ R6, R68, R5 ;  /* 0x0000000544067221 */ /* 0x010fca0000010000 */
[----:B------:R-:W3:Y:S01]  /*18f0*/  SHFL.BFLY PT, R5, R6, 0x2, 0x1f ;  /* 0x0c401f0006057f89 */ /* 0x000ee200000e0000 */
[----:B--2---:R-:W-:Y:S01]  /*1900*/  FADD.FTZ R4, R3, R2 ;  /* 0x0000000203047221 */ /* 0x004fe20000010000 */
[----:B------:R-:W-:-:S04]  /*1910*/  IADD3 R3, P1, PT, R0, R9, RZ ;  /* 0x0000000900037210 */ /* 0x000fc80007f3e0ff */
[----:B------:R-:W-:Y:S01]  /*1920*/  LEA.HI.X.SX32 R0, R0, RZ, 0x1, P1 ;  /* 0x000000ff00007211 */ /* 0x000fe200008f0eff */
[----:B---3--:R-:W-:Y:S01]  /*1930*/  FADD.FTZ R7, R6, R5 ;  /* 0x0000000506077221 */ /* 0x008fe20000010000 */
[C---:B0-----:R-:W-:Y:S01]  /*1940*/  LEA R2, P1, R3.reuse, UR4, 0x2 ;  /* 0x0000000403027c11 */ /* 0x041fe2000f8210ff */
[----:B------:R-:W0:Y:S03]  /*1950*/  SHFL.BFLY PT, R5, R4, 0x1, 0x1f ;  /* 0x0c201f0004057f89 */ /* 0x000e2600000e0000 */
[----:B------:R-:W-:Y:S01]  /*1960*/  LEA.HI.X R3, R3, UR5, R0, 0x2, P1 ;  /* 0x0000000503037c11 */ /* 0x000fe200088f1400 */
[----:B------:R-:W2:Y:S01]  /*1970*/  SHFL.BFLY PT, R8, R7, 0x1, 0x1f ;  /* 0x0c201f0007087f89 */ /* 0x000ea200000e0000 */
[----:B0-----:R-:W-:-:S04]  /*1980*/  FADD.FTZ R5, R4, R5 ;  /* 0x0000000504057221 */ /* 0x001fc80000010000 */
[----:B-1----:R-:W-:Y:S01]  /*1990*/  @!P0 FMUL.FTZ R5, R5, UR8 ;  /* 0x0000000805058c20 */ /* 0x002fe20008410000 */
[----:B--2---:R-:W-:-:S04]  /*19a0*/  FADD.FTZ R8, R7, R8 ;  /* 0x0000000807087221 */ /* 0x004fc80000010000 */
[----:B------:R-:W-:Y:S01]  /*19b0*/  FMUL.FTZ R7, R8, UR8 ;  /* 0x0000000808077c20 */ /* 0x000fe20008410000 */
[----:B------:R0:W-:Y:S01]  /*19c0*/  @!P0 STG.E desc[UR6][R2.64], R5 ;  /* 0x0000000502008986 */ /* 0x0001e2000c101906 */
[----:B------:R-:W-:Y:S05]  /*19d0*/  @P0 EXIT ;  /* 0x000000000000094d */ /* 0x000fea0003800000 */
[----:B------:R-:W-:Y:S01]  /*19e0*/  STG.E desc[UR6][R2.64+0x80], R7 ;  /* 0x0000800702007986 */ /* 0x000fe2000c101906 */
[----:B------:R-:W-:Y:S05]  /*19f0*/  EXIT ;  /* 0x000000000000794d */ /* 0x000fea0003800000 */
.L_x_505:
        /* <DEDUP_REMOVED lines=16> */
.L_x_2496:


//--------------------- .text._ZN5flash25flash_bwd_dot_do_o_kernelILb1E23Flash_bwd_kernel_traitsILi256ELi64ELi32ELi8ELi4ELi1ELi2ELb1ELb1EN7cutlass6half_tE19Flash_kernel_traitsILi256ELi64ELi32ELi8ES3_EEEEvNS_16Flash_bwd_paramsE --------------------------
	.section	.text._ZN5flash25flash_bwd_dot_do_o_kernelILb1E23Flash_bwd_kernel_traitsILi256ELi64ELi32ELi8ELi4ELi1ELi2ELb1ELb1EN7cutlass6half_tE19Flash_kernel_traitsILi256ELi64ELi32ELi8ES3_EEEEvNS_16Flash_bwd_paramsE,"ax",@progbits
	.align	128
        .global         _ZN5flash25flash_bwd_dot_do_o_kernelILb1E23Flash_bwd_kernel_traitsILi256ELi64ELi32ELi8ELi4ELi1ELi2ELb1ELb1EN7cutlass6half_tE19Flash_kernel_traitsILi256ELi64ELi32ELi8ES3_EEEEvNS_16Flash_bwd_paramsE
        .type           _ZN5flash25flash_bwd_dot_do_o_kernelILb1E23Flash_bwd_kernel_traitsILi256ELi64ELi32ELi8ELi4ELi1ELi2ELb1ELb1EN7cutlass6half_tE19Flash_kernel_traitsILi256ELi64ELi32ELi8ES3_EEEEvNS_16Flash_bwd_paramsE,@function
        .size           _ZN5flash25flash_bwd_dot_do_o_kernelILb1E23Flash_bwd_kernel_traitsILi256ELi64ELi32ELi8ELi4ELi1ELi2ELb1ELb1EN7cutlass6half_tE19Flash_kernel_traitsILi256ELi64ELi32ELi8ES3_EEEEvNS_16Flash_bwd_paramsE,(.L_x_2497 - _ZN5flash25flash_bwd_dot_do_o_kernelILb1E23Flash_bwd_kernel_traitsILi256ELi64ELi32ELi8ELi4ELi1ELi2ELb1ELb1EN7cutlass6half_tE19Flash_kernel_traitsILi256ELi64ELi32ELi8ES3_EEEEvNS_16Flash_bwd_paramsE)
        .other          _ZN5flash25flash_bwd_dot_do_o_kernelILb1E23Flash_bwd_kernel_traitsILi256ELi64ELi32ELi8ELi4ELi1ELi2ELb1ELb1EN7cutlass6half_tE19Flash_kernel_traitsILi256ELi64ELi32ELi8ES3_EEEEvNS_16Flash_bwd_paramsE,@"STO_CUDA_ENTRY STV_DEFAULT"
_ZN5flash25flash_bwd_dot_do_o_kernelILb1E23Flash_bwd_kernel_traitsILi256ELi64ELi32ELi8ELi4ELi1ELi2ELb1ELb1EN7cutlass6half_tE19Flash_kernel_traitsILi256ELi64ELi32ELi8ES3_EEEEvNS_16Flash_bwd_paramsE:
.text._ZN5flash25flash_bwd_dot_do_o_kernelILb1E23Flash_bwd_kernel_traitsILi256ELi64ELi32ELi8ELi4ELi1ELi2ELb1ELb1EN7cutlass6half_tE19Flash_kernel_traitsILi256ELi64ELi32ELi8ES3_EEEEvNS_16Flash_bwd_paramsE:
        /* <DEDUP_REMOVED lines=13> */
[----:B------:R-:W0:Y:S01]  /*00d0*/  @!P1 LDC R12, c[0x0][0x434] ;  /* 0x00010d00ff0c9b82 */ /* 0x000e220000000800 */
[----:B------:R-:W1:Y:S02]  /*00e0*/  S2R R69, SR_CTAID.X ;  /* 0x0000000000457919 */ /* 0x000e640000002500 */
[----:B-1----:R-:W-:Y:S02]  /*00f0*/  SHF.L.U32 R7, R69, 0x6, RZ ;  /* 0x0000000645077819 */ /* 0x002fe400000006ff */
[----:B--2---:R-:W-:-:S04]  /*0100*/  @P1 IADD3 R12, PT, PT, R0, -R15, RZ ;  /* 0x8000000f000c1210 */ /* 0x004fc80007ffe0ff */
[----:B0-----:R-:W-:-:S13]  /*0110*/  ISETP.GT.AND P1, PT, R12, R7, PT ;  /* 0x000000070c00720c */ /* 0x001fda0003f24270 */
[----:B------:R-:W-:Y:S05]  /*0120*/  @!P1 EXIT ;  /* 0x000000000000994d */ /* 0x000fea0003800000 */
[----:B------:R-:W-:Y:S01]  /*0130*/  ISETP.NE.AND P1, PT, R15, -0x1, PT ;  /* 0xffffffff0f00780c */ /* 0x000fe20003f25270 */
[----:B------:R-:W0:Y:S01]  /*0140*/  LDC R24, c[0x0][0x3e0] ;  /* 0x0000f800ff187b82 */ /* 0x000e220000000800 */
[----:B------:R-:W0:Y:S01]  /*0150*/  LDCU UR7, c[0x0][0x44c] ;  /* 0x00008980ff0777ac */ /* 0x000e220008000800 */
[----:B------:R-:W1:Y:S10]  /*0160*/  S2R R5, SR_CTAID.Z ;  /* 0x0000000000057919 */ /* 0x000e740000002700 */
[----:B------:R-:W2:Y:S08]  /*0170*/  @!P1 LDC.64 R18, c[0x0][0x588] ;  /* 0x00016200ff129b82 */ /* 0x000eb00000000a00 */
[----:B------:R-:W3:Y:S08]  /*0180*/  @!P1 LDC.64 R10, c[0x0][0x400] ;  /* 0x00010000ff0a9b82 */ /* 0x000ef00000000a00 */
[----:B------:R-:W4:Y:S08]  /*0190*/  @P1 LDC.64 R20, c[0x0][0x590] ;  /* 0x00016400ff141b82 */ /* 0x000f300000000a00 */
[----:B------:R-:W5:Y:S01]  /*01a0*/  @P1 LDC.64 R22, c[0x0][0x408] ;  /* 0x00010200ff161b82 */ /* 0x000f620000000a00 */
[----:B--2---:R-:W-:-:S04]  /*01b0*/  @!P1 IMAD.WIDE.U32 R2, R13, R18, RZ ;  /* 0x000000120d029225 */ /* 0x004fc800078e00ff */
[C---:B------:R-:W-:Y:S01]  /*01c0*/  @!P1 IMAD R19, R13.reuse, R19, R3 ;  /* 0x000000130d139224 */ /* 0x040fe200078e0203 */
[----:B------:R-:W-:Y:S01]  /*01d0*/  @!P1 MOV R17, R2 ;  /* 0x0000000200119202 */ /* 0x000fe20000000f00 */
[----:B---3--:R-:W-:-:S04]  /*01e0*/  @!P1 IMAD.WIDE.U32 R8, R13, R10, RZ ;  /* 0x0000000a0d089225 */ /* 0x008fc800078e00ff */
[----:B------:R-:W-:Y:S01]  /*01f0*/  @!P1 IMAD R4, R13, R11, R9 ;  /* 0x0000000b0d049224 */ /* 0x000fe200078e0209 */
[----:B------:R-:W-:Y:S01]  /*0200*/  @!P1 MOV R6, R8 ;  /* 0x0000000800069202 */ /* 0x000fe20000000f00 */
[----:B----4-:R-:W-:-:S04]  /*0210*/  @P1 IMAD.WIDE.U32 R2, R15, R20, RZ ;  /* 0x000000140f021225 */ /* 0x010fc800078e00ff */
[----:B------:R-:W-:Y:S01]  /*0220*/  @P1 IMAD R19, R15, R21, R3 ;  /* 0x000000150f131224 */ /* 0x000fe200078e0203 */
[----:B------:R-:W-:Y:S01]  /*0230*/  @P1 MOV R17, R2 ;  /* 0x0000000200111202 */ /* 0x000fe20000000f00 */
[----:B0-----:R-:W-:-:S04]  /*0240*/  IMAD.WIDE R2, R24, UR7, RZ ;  /* 0x0000000718027c25 */ /* 0x001fc8000f8e02ff */
[----:B-----5:R-:W-:-:S04]  /*0250*/  @P1 IMAD.WIDE.U32 R10, R15, R22, RZ ;  /* 0x000000160f0a1225 */ /* 0x020fc800078e00ff */
[----:B------:R-:W-:Y:S01]  /*0260*/  @P1 IMAD R4, R15, R23, R11 ;  /* 0x000000170f041224 */ /* 0x000fe200078e020b */
[----:B------:R-:W-:Y:S01]  /*0270*/  @P1 MOV R6, R10 ;  /* 0x0000000a00061202 */ /* 0x000fe20000000f00 */
[----:B-1----:R-:W-:Y:S06]  /*0280*/  @P1 BRA `(.L_x_506) ;  /* 0x0000000000441947 */ /* 0x002fec0003800000 */
[----:B------:R-:W0:Y:S02]  /*0290*/  LDCU UR8, c[0x0][0x444] ;  /* 0x00008880ff0877ac */ /* 0x000e240008000800 */
[----:B0-----:R-:W-:Y:S02]  /*02a0*/  USHF.R.S32.HI UR6, URZ, 0x1f, UR8 ;  /* 0x0000001fff067899 */ /* 0x001fe40008011408 */
[----:B------:R-:W-:-:S04]  /*02b0*/  IMAD.WIDE.U32 R8, R13, UR8, RZ ;  /* 0x000000080d087c25 */ /* 0x000fc8000f8e00ff */
[----:B------:R-:W-:Y:S01]  /*02c0*/  IMAD R11, R13, UR6, RZ ;  /* 0x000000060d0b7c24 */ /* 0x000fe2000f8e02ff */
[----:B------:R-:W-:-:S04]  /*02d0*/  USHF.R.S32.HI UR6, URZ, 0x1f, UR7 ;  /* 0x0000001fff067899 */ /* 0x000fc80008011407 */
[----:B------:R-:W-:Y:S01]  /*02e0*/  IADD3 R0, PT, PT, R9, R11, RZ ;  /* 0x0000000b09007210 */ /* 0x000fe20007ffe0ff */
[----:B------:R-:W-:Y:S01]  /*02f0*/  IMAD.WIDE.U32 R10, R8, R24, RZ ;  /* 0x00000018080a7225 */ /* 0x000fe200078e00ff */
[----:B------:R-:W-:-:S03]  /*0300*/  SHF.R.S32.HI R9, RZ, 0x1f, R24 ;  /* 0x0000001fff097819 */ /* 0x000fc60000011418 */
[----:B------:R-:W-:-:S04]  /*0310*/  IMAD R0, R0, R24, RZ ;  /* 0x0000001800007224 */ /* 0x000fc800078e02ff */
[----:B------:R-:W-:-:S05]  /*0320*/  IMAD R9, R9, R8, R0 ;  /* 0x0000000809097224 */ /* 0x000fca00078e0200 */
[----:B------:R-:W-:Y:S01]  /*0330*/  IADD3 R0, PT, PT, R11, R9, RZ ;  /* 0x000000090b007210 */ /* 0x000fe20007ffe0ff */
[----:B------:R-:W-:-:S04]  /*0340*/  IMAD.WIDE.U32 R8, R10, UR7, RZ ;  /* 0x000000070a087c25 */ /* 0x000fc8000f8e00ff */
[----:B------:R-:W-:-:S04]  /*0350*/  IMAD R11, R0, UR7, RZ ;  /* 0x00000007000b7c24 */ /* 0x000fc8000f8e02ff */
[----:B------:R-:W-:Y:S01]  /*0360*/  IMAD R11, R10, UR6, R11 ;  /* 0x000000060a0b7c24 */ /* 0x000fe2000f8e020b */
[----:B------:R-:W-:-:S04]  /*0370*/  MOV R10, R8 ;  /* 0x00000008000a7202 */ /* 0x000fc80000000f00 */
[----:B------:R-:W-:Y:S01]  /*0380*/  IADD3 R14, PT, PT, R9, R11, RZ ;  /* 0x0000000b090e7210 */ /* 0x000fe20007ffe0ff */
[----:B------:R-:W-:Y:S06]  /*0390*/  BRA `(.L_x_507) ;  /* 0x0000000000107947 */ /* 0x000fec0003800000 */
.L_x_506:
[-C--:B------:R-:W-:Y:S02]  /*03a0*/  IMAD R11, R3, R15.reuse, RZ ;  /* 0x0000000f030b7224 */ /* 0x080fe400078e02ff */
[----:B------:R-:W-:-:S05]  /*03b0*/  IMAD.WIDE.U32 R8, R2, R15, RZ ;  /* 0x0000000f02087225 */ /* 0x000fca00078e00ff */
[----:B------:R-:W-:Y:S02]  /*03c0*/  IADD3 R14, PT, PT, R9, R11, RZ ;  /* 0x0000000b090e7210 */ /* 0x000fe40007ffe0ff */
[----:B------:R-:W-:-:S07]  /*03d0*/  MOV R10, R8 ;  /* 0x00000008000a7202 */ /* 0x000fce0000000f00 */
.L_x_507:
[----:B------:R-:W0:Y:S01]  /*03e0*/  LDCU.U8 UR6, c[0x0][0x548] ;  /* 0x0000a900ff0677ac */ /* 0x000e220008000000 */
[----:B------:R-:W-:-:S04]  /*03f0*/  SHF.L.U32 R0, R13, 0x7, RZ ;  /* 0x000000070d007819 */ /* 0x000fc800000006ff */
[----:B------:R-:W-:-:S04]  /*0400*/  SEL R8, R0, RZ, P0 ;  /* 0x000000ff00087207 */ /* 0x000fc80000000000 */
[----:B------:R-:W-:-:S04]  /*0410*/  IADD3 R11, P0, PT, R7, R8, RZ ;  /* 0x00000008070b7210 */ /* 0x000fc80007f1e0ff */
[----:B------:R-:W-:Y:S01]  /*0420*/  IADD3.X R9, PT, PT, RZ, RZ, RZ, P0, !PT ;  /* 0x000000ffff097210 */ /* 0x000fe200007fe4ff */
[----:B0-----:R-:W-:-:S04]  /*0430*/  UISETP.NE.AND UP0, UPT, UR6, URZ, UPT ;  /* 0x000000ff0600728c */ /* 0x001fc8000bf05270 */
[-C--:B------:R-:W-:Y:S02]  /*0440*/  IMAD R16, R9, R2.reuse, RZ ;  /* 0x0000000209107224 */ /* 0x080fe400078e02ff */
[----:B------:R-:W-:-:S04]  /*0450*/  IMAD.WIDE.U32 R8, R11, R2, RZ ;  /* 0x000000020b087225 */ /* 0x000fc800078e00ff */
[----:B------:R-:W-:Y:S02]  /*0460*/  IMAD R11, R3, R11, R16 ;  /* 0x0000000b030b7224 */ /* 0x000fe400078e0210 */
[----:B------:R-:W-:-:S03]  /*0470*/  IMAD R3, R5, UR7, RZ ;  /* 0x0000000705037c24 */ /* 0x000fc6000f8e02ff */
[----:B------:R-:W-:Y:S01]  /*0480*/  IADD3 R11, PT, PT, R9, R11, RZ ;  /* 0x0000000b090b7210 */ /* 0x000fe20007ffe0ff */
[----:B------:R-:W-:Y:S06]  /*0490*/  BRA.U !UP0, `(.L_x_508) ;  /* 0x0000000108247547 */ /* 0x000fec000b800000 */
[----:B------:R-:W0:Y:S01]  /*04a0*/  LDC R2, c[0x0][0x444] ;  /* 0x00011100ff027b82 */ /* 0x000e220000000800 */
[----:B------:R-:W-:-:S07]  /*04b0*/  ISETP.NE.AND P0, PT, R15, -0x1, PT ;  /* 0xffffffff0f00780c */ /* 0x000fce0003f05270 */
[----:B------:R-:W1:Y:S08]  /*04c0*/  LDC R68, c[0x0][0x430] ;  /* 0x00010c00ff447b82 */ /* 0x000e700000000800 */
[----:B------:R-:W1:Y:S01]  /*04d0*/  LDC R21, c[0x0][0x454] ;  /* 0x00011500ff157b82 */ /* 0x000e620000000800 */
[----:B0-----:R-:W-:-:S05]  /*04e0*/  @!P0 IMAD R15, R13, R2, RZ ;  /* 0x000000020d0f8224 */ /* 0x001fca00078e02ff */
[----:B------:R-:W-:Y:S02]  /*04f0*/  IADD3 R0, PT, PT, R0, R15, RZ ;  /* 0x0000000f00007210 */ /* 0x000fe40007ffe0ff */
[----:B-1----:R-:W-:-:S05]  /*0500*/  LEA R68, R68, R21, 0x7 ;  /* 0x0000001544447211 */ /* 0x002fca00078e38ff */
[----:B------:R-:W-:Y:S01]  /*0510*/  IMAD R68, R68, R5, R0 ;  /* 0x0000000544447224 */ /* 0x000fe200078e0200 */
[----:B------:R-:W-:Y:S06]  /*0520*/  BRA `(.L_x_509) ;  /* 0x00000000000c7947 */ /* 0x000fec0003800000 */
.L_x_508:
[----:B------:R-:W0:Y:S01]  /*0530*/  LDC R15, c[0x0][0x444] ;  /* 0x00011100ff0f7b82 */ /* 0x000e220000000800 */
[----:B------:R-:W-:-:S04]  /*0540*/  IMAD R68, R13, R24, R5 ;  /* 0x000000180d447224 */ /* 0x000fc800078e0205 */
[----:B0-----:R-:W-:-:S07]  /*0550*/  IMAD R68, R68, R15, RZ ;  /* 0x0000000f44447224 */ /* 0x001fce00078e02ff */
.L_x_509:
[----:B------:R-:W0:Y:S01]  /*0560*/  S2R R75, SR_TID.X ;  /* 0x00000000004b7919 */ /* 0x000e220000002100 */
[----:B------:R-:W1:Y:S01]  /*0570*/  LDCU.128 UR12, c[0x0][0x590] ;  /* 0x0000b200ff0c77ac */ /* 0x000e620008000c00 */
[----:B------:R-:W-:Y:S01]  /*0580*/  HFMA2 R71, -RZ, RZ, 0, 0 ;  /* 0x00000000ff477431 */ /* 0x000fe200000001ff */
[--C-:B------:R-:W-:Y:S01]  /*0590*/  IADD3 R10, P0, P1, R8, R10, R3.reuse ;  /* 0x0000000a080a7210 */ /* 0x100fe2000791e003 */
[----:B------:R-:W-:Y:S01]  /*05a0*/  BSSY.RECONVERGENT B0, `(.L_x_510) ;  /* 0x000003e000007945 */ /* 0x000fe20003800200 */
[----:B------:R-:W2:Y:S01]  /*05b0*/  LDCU.64 UR8, c[0x0][0x570] ;  /* 0x0000ae00ff0877ac */ /* 0x000ea20008000a00 */
[----:B------:R-:W-:Y:S02]  /*05c0*/  SHF.R.S32.HI R8, RZ, 0x1f, R3 ;  /* 0x0000001fff087819 */ /* 0x000fe40000011403 */
[----:B------:R-:W-:Y:S02]  /*05d0*/  CS2R R64, SRZ ;  /* 0x0000000000407805 */ /* 0x000fe4000001ff00 */
[----:B------:R-:W-:Y:S01]  /*05e0*/  IADD3 R12, PT, PT, -R7, R12, RZ ;  /* 0x0000000c070c7210 */ /* 0x000fe20007ffe1ff */
[----:B------:R-:W3:Y:S01]  /*05f0*/  LDCU.64 UR10, c[0x0][0x408] ;  /* 0x00008100ff0a77ac */ /* 0x000ee20008000a00 */
[----:B------:R-:W-:-:S02]  /*0600*/  IADD3.X R14, PT, PT, R11, R14, R8, P0, P1 ;  /* 0x0000000e0b0e7210 */ /* 0x000fc400007e2408 */
        /* <DEDUP_REMOVED lines=10> */
[C---:B0-----:R-:W-:Y:S02]  /*06b0*/  SHF.L.U32 R0, R75.reuse, 0x2, RZ ;  /* 0x000000024b007819 */ /* 0x041fe400000006ff */
[----:B------:R-:W-:-:S02]  /*06c0*/  SHF.L.U32 R70, R75, 0x3, RZ ;  /* 0x000000034b467819 */ /* 0x000fc400000006ff */
[--C-:B------:R-:W-:Y:S02]  /*06d0*/  SHF.R.U32.HI R9, RZ, 0x4, R75.reuse ;  /* 0x00000004ff097819 */ /* 0x100fe4000001164b */
[----:B------:R-:W-:Y:S01]  /*06e0*/  LOP3.LUT R2, R0, 0x3c, RZ, 0xc0, !PT ;  /* 0x0000003c00027812 */ /* 0x000fe200078ec0ff */
[----:B------:R-:W-:Y:S01]  /*06f0*/  IMAD R0, R24, UR7, RZ ;  /* 0x0000000718007c24 */ /* 0x000fe2000f8e02ff */
[----:B------:R-:W-:Y:S02]  /*0700*/  LOP3.LUT R70, R70, 0x38, RZ, 0xc0, !PT ;  /* 0x0000003846467812 */ /* 0x000fe400078ec0ff */
[----:B------:R-:W-:Y:S02]  /*0710*/  CS2R R24, SRZ ;  /* 0x0000000000187805 */ /* 0x000fe4000001ff00 */
[----:B------:R-:W-:Y:S01]  /*0720*/  SHF.R.U32.HI R72, RZ, 0x3, R75 ;  /* 0x00000003ff487819 */ /* 0x000fe2000001164b */
[----:B------:R-:W-:Y:S01]  /*0730*/  IMAD R9, R0, R9, R2 ;  /* 0x0000000900097224 */ /* 0x000fe200078e0202 */
[----:B------:R-:W-:Y:S01]  /*0740*/  LOP3.LUT R73, R70, 0x40, RZ, 0xfc, !PT ;  /* 0x0000004046497812 */ /* 0x000fe200078efcff */
[----:B-1----:R-:W-:Y:S01]  /*0750*/  IMAD.WIDE.U32 R2, R7, UR12, R70 ;  /* 0x0000000c07027c25 */ /* 0x002fe2000f8e0046 */
[----:B------:R-:W-:-:S02]  /*0760*/  ISETP.GE.AND P1, PT, R72, R12, PT ;  /* 0x0000000c4800720c */ /* 0x000fc40003f26270 */
[----:B------:R-:W-:Y:S01]  /*0770*/  IADD3 R10, P0, PT, R9, R10, RZ ;  /* 0x0000000a090a7210 */ /* 0x000fe20007f1e0ff */
[----:B------:R-:W-:Y:S01]  /*0780*/  IMAD R8, R7, UR13, R3 ;  /* 0x0000000d07087c24 */ /* 0x000fe2000f8e0203 */
[----:B------:R-:W-:Y:S02]  /*0790*/  IADD3 R16, P3, PT, R17, R2, RZ ;  /* 0x0000000211107210 */ /* 0x000fe40007f7e0ff */
[----:B------:R-:W-:Y:S02]  /*07a0*/  IADD3 R3, PT, PT, R72, 0x20, RZ ;  /* 0x0000002048037810 */ /* 0x000fe40007ffe0ff */
[----:B------:R-:W-:Y:S02]  /*07b0*/  IADD3.X R17, PT, PT, R19, R8, RZ, P3, !PT ;  /* 0x0000000813117210 */ /* 0x000fe40001ffe4ff */
[----:B------:R-:W-:Y:S02]  /*07c0*/  LEA.HI.X.SX32 R9, R9, R14, 0x1, P0 ;  /* 0x0000000e09097211 */ /* 0x000fe400000f0eff */
[----:B------:R-:W-:-:S02]  /*07d0*/  CS2R R14, SRZ ;  /* 0x00000000000e7805 */ /* 0x000fc4000001ff00 */
[C---:B--2---:R-:W-:Y:S01]  /*07e0*/  LEA R2, P2, R10.reuse, UR8, 0x2 ;  /* 0x000000080a027c11 */ /* 0x044fe2000f8410ff */
[----:B------:R-:W-:Y:S01]  /*07f0*/  IMAD.WIDE.U32 R20, R5, UR14, R16 ;  /* 0x0000000e05147c25 */ /* 0x000fe2000f8e0010 */
[----:B------:R-:W-:Y:S02]  /*0800*/  ISETP.GE.AND P0, PT, R3, R12, PT ;  /* 0x0000000c0300720c */ /* 0x000fe40003f06270 */
[----:B------:R-:W-:Y:S02]  /*0810*/  CS2R R12, SRZ ;  /* 0x00000000000c7805 */ /* 0x000fe4000001ff00 */
[----:B------:R-:W-:Y:S01]  /*0820*/  LEA.HI.X R3, R10, UR9, R9, 0x2, P2 ;  /* 0x000000090a037c11 */ /* 0x000fe200090f1409 */
[----:B------:R-:W-:Y:S01]  /*0830*/  IMAD R19, R5, UR15, R21 ;  /* 0x0000000f05137c24 */ /* 0x000fe2000f8e0215 */
[----:B------:R-:W-:Y:S02]  /*0840*/  CS2R R8, SRZ ;  /* 0x0000000000087805 */ /* 0x000fe4000001ff00 */
[----:B------:R-:W-:-:S02]  /*0850*/  CS2R R10, SRZ ;  /* 0x00000000000a7805 */ /* 0x000fc4000001ff00 */
[C---:B------:R-:W-:Y:S02]  /*0860*/  LOP3.LUT R74, R70.reuse, 0x80, RZ, 0xfc, !PT ;  /* 0x00000080464a7812 */ /* 0x040fe400078efcff */
[----:B------:R-:W-:Y:S01]  /*0870*/  LOP3.LUT R80, R70, 0xc0, RZ, 0xfc, !PT ;  /* 0x000000c046507812 */ /* 0x000fe200078efcff */
[----:B---3--:R-:W-:Y:S06]  /*0880*/  @P1 BRA `(.L_x_511) ;  /* 0x00000000003c1947 */ /* 0x008fec0003800000 */
[----:B------:R-:W0:Y:S01]  /*0890*/  LDCU UR6, c[0x0][0x440] ;  /* 0x00008800ff0677ac */ /* 0x000e220008000800 */
[----:B------:R-:W-:Y:S01]  /*08a0*/  MOV R18, R20 ;  /* 0x0000001400127202 */ /* 0x000fe20000000f00 */
[----:B------:R-:W1:Y:S04]  /*08b0*/  LDCU.64 UR8, c[0x0][0x550] ;  /* 0x0000aa00ff0877ac */ /* 0x000e680008000a00 */
[----:B------:R-:W-:-:S04]  /*08c0*/  IMAD.WIDE.U32 R16, R72, UR12, R18 ;  /* 0x0000000c48107c25 */ /* 0x000fc8000f8e0012 */
[----:B------:R-:W-:Y:S01]  /*08d0*/  IMAD R17, R72, UR13, R17 ;  /* 0x0000000d48117c24 */ /* 0x000fe2000f8e0211 */
        /* <DEDUP_REMOVED lines=10> */
.L_x_511:
[----:B------:R-:W-:Y:S05]  /*0980*/  BSYNC.RECONVERGENT B0 ;  /* 0x0000000000007941 */ /* 0x000fea0003800200 */
.L_x_510:
[----:B------:R-:W-:Y:S04]  /*0990*/  BSSY.RECONVERGENT B0, `(.L_x_512) ;  /* 0x0000016000007945 */ /* 0x000fe80003800200 */
[----:B------:R-:W-:Y:S05]  /*09a0*/  @P0 BRA `(.L_x_513) ;  /* 0x0000000000500947 */ /* 0x000fea0003800000 */
[----:B------:R-:W1:Y:S01]  /*09b0*/  LDCU UR6, c[0x0][0x440] ;  /* 0x00008800ff0677ac */ /* 0x000e620008000800 */
[----:B------:R-:W-:Y:S02]  /*09c0*/  IADD3 R21, P2, PT, R72, 0x20, RZ ;  /* 0x0000002048157810 */ /* 0x000fe40007f5e0ff */
[----:B------:R-:W-:Y:S01]  /*09d0*/  MOV R17, R19 ;  /* 0x0000001300117202 */ /* 0x000fe20000000f00 */
[----:B------:R-:W2:Y:S01]  /*09e0*/  LDCU.64 UR8, c[0x0][0x550] ;  /* 0x0000aa00ff0877ac */ /* 0x000ea20008000a00 */
[----:B------:R-:W-:-:S05]  /*09f0*/  IADD3.X R16, PT, PT, RZ, RZ, RZ, P2, !PT ;  /* 0x000000ffff107210 */ /* 0x000fca00017fe4ff */
[----:B------:R-:W-:Y:S01]  /*0a00*/  IMAD R18, R16, UR12, RZ ;  /* 0x0000000c10127c24 */ /* 0x000fe2000f8e02ff */
[----:B------:R-:W-:-:S05]  /*0a10*/  MOV R16, R20 ;  /* 0x0000001400107202 */ /* 0x000fca0000000f00 */
[----:B------:R-:W-:Y:S01]  /*0a20*/  IMAD.WIDE.U32 R16, R21, UR12, R16 ;  /* 0x0000000c15107c25 */ /* 0x000fe2000f8e0010 */
[----:B-1----:R-:W-:-:S03]  /*0a30*/  ISETP.GE.AND P3, PT, R70, UR6, PT ;  /* 0x0000000646007c0c */ /* 0x002fc6000bf66270 */
[----:B------:R-:W-:Y:S01]  /*0a40*/  IMAD R21, R21, UR13, R18 ;  /* 0x0000000d15157c24 */ /* 0x000fe2000f8e0212 */
[----:B------:R-:W-:Y:S02]  /*0a50*/  ISETP.GE.AND P4, PT, R73, UR6, PT ;  /* 0x0000000649007c0c */ /* 0x000fe4000bf86270 */
[----:B------:R-:W-:Y:S02]  /*0a60*/  ISETP.GE.AND P5, PT, R74, UR6, PT ;  /* 0x000000064a007c0c */ /* 0x000fe4000bfa6270 */
[----:B------:R-:W-:Y:S02]  /*0a70*/  ISETP.GE.AND P6, PT, R80, UR6, PT ;  /* 0x0000000650007c0c */ /* 0x000fe4000bfc6270 */
[----:B--2---:R-:W-:Y:S02]  /*0a80*/  LEA R18, P2, R16, UR8, 0x1 ;  /* 0x0000000810127c11 */ /* 0x004fe4000f8408ff */
[----:B------:R-:W-:-:S04]  /*0a90*/  IADD3 R17, PT, PT, R17, R21, RZ ;  /* 0x0000001511117210 */ /* 0x000fc80007ffe0ff */
[----:B------:R-:W-:-:S05]  /*0aa0*/  LEA.HI.X R19, R16, UR9, R17, 0x1, P2 ;  /* 0x0000000910137c11 */ /* 0x000fca00090f0c11 */
[----:B------:R1:W5:Y:S04]  /*0ab0*/  @!P3 LDG.E.128 R48, desc[UR4][R18.64] ;  /* 0x000000041230b981 */ /* 0x000368000c1e1d00 */
[----:B------:R1:W5:Y:S04]  /*0ac0*/  @!P4 LDG.E.128 R56, desc[UR4][R18.64+0x80] ;  /* 0x000080041238c981 */ /* 0x000368000c1e1d00 */
[----:B------:R1:W5:Y:S04]  /*0ad0*/  @!P5 LDG.E.128 R24, desc[UR4][R18.64+0x100] ;  /* 0x000100041218d981 */ /* 0x000368000c1e1d00 */
[----:B------:R1:W5:Y:S02]  /*0ae0*/  @!P6 LDG.E.128 R8, desc[UR4][R18.64+0x180] ;  /* 0x000180041208e981 */ /* 0x000364000c1e1d00 */
.L_x_513:
[----:B------:R-:W-:Y:S05]  /*0af0*/  BSYNC.RECONVERGENT B0 ;  /* 0x0000000000007941 */ /* 0x000fea0003800200 */
.L_x_512:
[----:B------:R-:W2:Y:S01]  /*0b00*/  LDCU.64 UR6, c[0x0][0x410] ;  /* 0x00008200ff0677ac */ /* 0x000ea20008000a00 */
[C---:B------:R-:W-:Y:S01]  /*0b10*/  IMAD.WIDE.U32 R16, R7.reuse, UR10, R70 ;  /* 0x0000000a07107c25 */ /* 0x040fe2000f8e0046 */
[----:B------:R-:W-:Y:S03]  /*0b20*/  BSSY.RECONVERGENT B0, `(.L_x_514) ;  /* 0x0000022000007945 */ /* 0x000fe60003800200 */
[----:B------:R-:W-:Y:S01]  /*0b30*/  HFMA2 R42, -RZ, RZ, 0, 0 ;  /* 0x00000000ff2a7431 */ /* 0x000fe200000001ff */
[----:B------:R-:W-:Y:S01]  /*0b40*/  CS2R R36, SRZ ;  /* 0x0000000000247805 */ /* 0x000fe2000001ff00 */
[----:B------:R-:W-:Y:S01]  /*0b50*/  IMAD R7, R7, UR11, R17 ;  /* 0x0000000b07077c24 */ /* 0x000fe2000f8e0211 */
[----:B------:R-:W-:Y:S02]  /*0b60*/  IADD3 R76, P2, PT, R6, R16, RZ ;  /* 0x00000010064c7210 */ /* 0x000fe40007f5e0ff */
[----:B------:R-:W-:-:S02]  /*0b70*/  CS2R R38, SRZ ;  /* 0x0000000000267805 */ /* 0x000fc4000001ff00 */
[----:B------:R-:W-:Y:S02]  /*0b80*/  CS2R R52, SRZ ;  /* 0x0000000000347805 */ /* 0x000fe4000001ff00 */
[----:B------:R-:W-:Y:S02]  /*0b90*/  CS2R R54, SRZ ;  /* 0x0000000000367805 */ /* 0x000fe4000001ff00 */
[----:B------:R-:W-:Y:S02]  /*0ba0*/  IADD3.X R77, PT, PT, R4, R7, RZ, P2, !PT ;  /* 0x00000007044d7210 */ /* 0x000fe400017fe4ff */
[----:B------:R-:W-:Y:S02]  /*0bb0*/  CS2R R32, SRZ ;  /* 0x0000000000207805 */ /* 0x000fe4000001ff00 */
[----:B------:R-:W-:Y:S02]  /*0bc0*/  CS2R R34, SRZ ;  /* 0x0000000000227805 */ /* 0x000fe4000001ff00 */
[----:B------:R-:W-:-:S02]  /*0bd0*/  CS2R R16, SRZ ;  /* 0x0000000000107805 */ /* 0x000fc4000001ff00 */
[----:B-1----:R-:W-:Y:S02]  /*0be0*/  CS2R R18, SRZ ;  /* 0x0000000000127805 */ /* 0x002fe4000001ff00 */
[----:B------:R-:W-:Y:S02]  /*0bf0*/  CS2R R60, SRZ ;  /* 0x00000000003c7805 */ /* 0x000fe4000001ff00 */
[----:B------:R-:W-:Y:S02]  /*0c00*/  CS2R R62, SRZ ;  /* 0x00000000003e7805 */ /* 0x000fe4000001ff00 */
[----:B------:R-:W-:Y:S01]  /*0c10*/  CS2R R40, SRZ ;  /* 0x0000000000287805 */ /* 0x000fe2000001ff00 */
[----:B--2---:R-:W-:-:S04]  /*0c20*/  IMAD.WIDE.U32 R76, R5, UR6, R76 ;  /* 0x00000006054c7c25 */ /* 0x004fc8000f8e004c */
[----:B------:R-:W-:Y:S01]  /*0c30*/  IMAD R79, R5, UR7, R77 ;  /* 0x00000007054f7c24 */ /* 0x000fe2000f8e024d */
[----:B------:R-:W-:Y:S06]  /*0c40*/  @P1 BRA `(.L_x_515) ;  /* 0x00000000003c1947 */ /* 0x000fec0003800000 */
[----:B------:R-:W1:Y:S01]  /*0c50*/  LDCU UR8, c[0x0][0x440] ;  /* 0x00008800ff0877ac */ /* 0x000e620008000800 */
[----:B------:R-:W-:Y:S01]  /*0c60*/  MOV R78, R76 ;  /* 0x0000004c004e7202 */ /* 0x000fe20000000f00 */
[----:B------:R-:W2:Y:S04]  /*0c70*/  LDCU.64 UR6, c[0x0][0x3f0] ;  /* 0x00007e00ff0677ac */ /* 0x000ea80008000a00 */
[----:B------:R-:W-:-:S04]  /*0c80*/  IMAD.WIDE.U32 R4, R72, UR10, R78 ;  /* 0x0000000a48047c25 */ /* 0x000fc8000f8e004e */
[----:B------:R-:W-:Y:S01]  /*0c90*/  IMAD R5, R72, UR11, R5 ;  /* 0x0000000b48057c24 */ /* 0x000fe2000f8e0205 */
[----:B-1----:R-:W-:Y:S02]  /*0ca0*/  ISETP.GE.AND P2, PT, R70, UR8, PT ;  /* 0x0000000846007c0c */ /* 0x002fe4000bf46270 */
[----:B------:R-:W-:Y:S02]  /*0cb0*/  ISETP.GE.AND P3, PT, R73, UR8, PT ;  /* 0x0000000849007c0c */ /* 0x000fe4000bf66270 */
[----:B------:R-:W-:Y:S02]  /*0cc0*/  ISETP.GE.AND P4, PT, R74, UR8, PT ;  /* 0x000000084a007c0c */ /* 0x000fe4000bf86270 */
[----:B------:R-:W-:Y:S02]  /*0cd0*/  ISETP.GE.AND P5, PT, R80, UR8, PT ;  /* 0x0000000850007c0c */ /* 0x000fe4000bfa6270 */
[----:B--2---:R-:W-:-:S04]  /*0ce0*/  LEA R6, P1, R4, UR6, 0x1 ;  /* 0x0000000604067c11 */ /* 0x004fc8000f8208ff */
[----:B------:R-:W-:-:S05]  /*0cf0*/  LEA.HI.X R7, R4, UR7, R5, 0x1, P1 ;  /* 0x0000000704077c11 */ /* 0x000fca00088f0c05 */
[----:B------:R1:W5:Y:S04]  /*0d00*/  @!P2 LDG.E.128 R36, desc[UR4][R6.64] ;  /* 0x000000040624a981 */ /* 0x000368000c1e1d00 */
[----:B------:R1:W5:Y:S04]  /*0d10*/  @!P3 LDG.E.128 R52, desc[UR4][R6.64+0x80] ;  /* 0x000080040634b981 */ /* 0x000368000c1e1d00 */
[----:B------:R1:W5:Y:S04]  /*0d20*/  @!P4 LDG.E.128 R32, desc[UR4][R6.64+0x100] ;  /* 0x000100040620c981 */ /* 0x000368000c1e1d00 */
[----:B------:R1:W5:Y:S02]  /*0d30*/  @!P5 LDG.E.128 R16, desc[UR4][R6.64+0x180] ;  /* 0x000180040610d981 */ /* 0x000364000c1e1d00 */
.L_x_515:
[----:B------:R-:W-:Y:S05]  /*0d40*/  BSYNC.RECONVERGENT B0 ;  /* 0x0000000000007941 */ /* 0x000fea0003800200 */
.L_x_514:
[----:B------:R-:W-:Y:S01]  /*0d50*/  BSSY.RECONVERGENT B0, `(.L_x_516) ;  /* 0x000001a000007945 */ /* 0x000fe20003800200 */
[----:B------:R-:W-:Y:S02]  /*0d60*/  MOV R43, RZ ;  /* 0x000000ff002b7202 */ /* 0x000fe40000000f00 */
[----:B------:R-:W-:Y:S02]  /*0d70*/  CS2R R20, SRZ ;  /* 0x0000000000147805 */ /* 0x000fe4000001ff00 */
[----:B0-----:R-:W-:Y:S02]  /*0d80*/  CS2R R22, SRZ ;  /* 0x0000000000167805 */ /* 0x001fe4000001ff00 */
[----:B------:R-:W-:Y:S02]  /*0d90*/  CS2R R4, SRZ ;  /* 0x0000000000047805 */ /* 0x000fe4000001ff00 */
[----:B-1----:R-:W-:Y:S01]  /*0da0*/  CS2R R6, SRZ ;  /* 0x0000000000067805 */ /* 0x002fe2000001ff00 */
[----:B------:R-:W-:Y:S06]  /*0db0*/  @P0 BRA `(.L_x_517) ;  /* 0x00000000004c0947 */ /* 0x000fec0003800000 */
[----:B------:R-:W0:Y:S01]  /*0dc0*/  LDCU UR6, c[0x0][0x440] ;  /* 0x00008800ff0677ac */ /* 0x000e220008000800 */
[----:B------:R-:W-:Y:S02]  /*0dd0*/  IADD3 R81, P0, PT, R72, 0x20, RZ ;  /* 0x0000002048517810 */ /* 0x000fe40007f1e0ff */
[----:B------:R-:W-:Y:S01]  /*0de0*/  MOV R77, R79 ;  /* 0x0000004f004d7202 */ /* 0x000fe20000000f00 */
[----:B------:R-:W1:Y:S01]  /*0df0*/  LDCU.64 UR8, c[0x0][0x3f0] ;  /* 0x00007e00ff0877ac */ /* 0x000e620008000a00 */
[----:B------:R-:W-:-:S05]  /*0e00*/  IADD3.X R72, PT, PT, RZ, RZ, RZ, P0, !PT ;  /* 0x000000ffff487210 */ /* 0x000fca00007fe4ff */
[----:B------:R-:W-:Y:S01]  /*0e10*/  IMAD R72, R72, UR10, RZ ;  /* 0x0000000a48487c24 */ /* 0x000fe2000f8e02ff */
[----:B0-----:R-:W-:Y:S01]  /*0e20*/  ISETP.GE.AND P1, PT, R70, UR6, PT ;  /* 0x0000000646007c0c */ /* 0x001fe2000bf26270 */
[----:B------:R-:W-:Y:S01]  /*0e30*/  IMAD.WIDE.U32 R70, R81, UR10, R76 ;  /* 0x0000000a51467c25 */ /* 0x000fe2000f8e004c */
[----:B------:R-:W-:Y:S02]  /*0e40*/  ISETP.GE.AND P2, PT, R73, UR6, PT ;  /* 0x0000000649007c0c */ /* 0x000fe4000bf46270 */
[----:B------:R-:W-:Y:S01]  /*0e50*/  ISETP.GE.AND P3, PT, R74, UR6, PT ;  /* 0x000000064a007c0c */ /* 0x000fe2000bf66270 */
[----:B------:R-:W-:Y:S01]  /*0e60*/  IMAD R77, R81, UR11, R72 ;  /* 0x0000000b514d7c24 */ /* 0x000fe2000f8e0248 */
[----:B------:R-:W-:Y:S02]  /*0e70*/  ISETP.GE.AND P4, PT, R80, UR6, PT ;  /* 0x0000000650007c0c */ /* 0x000fe4000bf86270 */
[----:B-1----:R-:W-:Y:S02]  /*0e80*/  LEA R72, P0, R70, UR8, 0x1 ;  /* 0x0000000846487c11 */ /* 0x002fe4000f8008ff */
[----:B------:R-:W-:-:S04]  /*0e90*/  IADD3 R71, PT, PT, R71, R77, RZ ;  /* 0x0000004d47477210 */ /* 0x000fc80007ffe0ff */
[----:B------:R-:W-:-:S05]  /*0ea0*/  LEA.HI.X R73, R70, UR9, R71, 0x1, P0 ;  /* 0x0000000946497c11 */ /* 0x000fca00080f0c47 */
[----:B------:R0:W5:Y:S04]  /*0eb0*/  @!P1 LDG.E.128 R60, desc[UR4][R72.64] ;  /* 0x00000004483c9981 */ /* 0x000168000c1e1d00 */
[----:B------:R0:W5:Y:S04]  /*0ec0*/  @!P2 LDG.E.128 R40, desc[UR4][R72.64+0x80] ;  /* 0x000080044828a981 */ /* 0x000168000c1e1d00 */
[----:B------:R0:W5:Y:S04]  /*0ed0*/  @!P3 LDG.E.128 R20, desc[UR4][R72.64+0x100] ;  /* 0x000100044814b981 */ /* 0x000168000c1e1d00 */
[----:B------:R0:W5:Y:S02]  /*0ee0*/  @!P4 LDG.E.128 R4, desc[UR4][R72.64+0x180] ;  /* 0x000180044804c981 */ /* 0x000164000c1e1d00 */
.L_x_517:
[----:B------:R-:W-:Y:S05]  /*0ef0*/  BSYNC.RECONVERGENT B0 ;  /* 0x0000000000007941 */ /* 0x000fea0003800200 */
.L_x_516:
[----:B-----5:R-:W-:Y:S01]  /*0f00*/  HADD2.F32 R71, -RZ, R64.H1_H1 ;  /* 0x30000040ff477230 */ /* 0x020fe20000004100 */
[----:B------:R-:W1:Y:S01]  /*0f10*/  LDCU.64 UR6, c[0x0][0x5e8] ;  /* 0x0000bd00ff0677ac */ /* 0x000e620008000a00 */
[----:B0-----:R-:W-:Y:S01]  /*0f20*/  HADD2.F32 R72, -RZ, R36.H1_H1 ;  /* 0x30000024ff487230 */ /* 0x001fe20000004100 */
[----:B------:R-:W-:Y:S01]  /*0f30*/  LEA R68, R69, R68, 0x6 ;  /* 0x0000004445447211 */ /* 0x000fe200078e30ff */
[----:B------:R-:W-:Y:S01]  /*0f40*/  HADD2.F32 R76, -RZ, R48.H1_H1 ;  /* 0x30000030ff4c7230 */ /* 0x000fe20000004100 */
[----:B------:R-:W0:Y:S01]  /*0f50*/  LDCU UR8, c[0x0][0x4f4] ;  /* 0x00009e80ff0877ac */ /* 0x000e220008000800 */
[----:B------:R-:W-:Y:S02]  /*0f60*/  HADD2.F32 R77, -RZ, R60.H1_H1 ;  /* 0x3000003cff4d7230 */ /* 0x000fe40000004100 */
[----:B------:R-:W-:Y:S01]  /*0f70*/  FMUL.FTZ R81, R71, R72 ;  /* 0x0000004847517220 */ /* 0x000fe20000410000 */
[----:B------:R-:W-:Y:S02]  /*0f80*/  HADD2.F32 R70, -RZ, R64.H0_H0 ;  /* 0x20000040ff467230 */ /* 0x000fe40000004100 */
[----:B------:R-:W-:-:S02]  /*0f90*/  HADD2.F32 R79, -RZ, R36.H0_H0 ;  /* 0x20000024ff4f7230 */ /* 0x000fc40000004100 */
[----:B------:R-:W-:Y:S01]  /*0fa0*/  FMUL.FTZ R72, R76, R77 ;  /* 0x0000004d4c487220 */ /* 0x000fe20000410000 */
[----:B------:R-:W-:Y:S02]  /*0fb0*/  HADD2.F32 R83, -RZ, R48.H0_H0 ;  /* 0x20000030ff537230 */ /* 0x000fe40000004100 */
[----:B------:R-:W-:Y:S02]  /*0fc0*/  HADD2.F32 R80, -RZ, R60.H0_H0 ;  /* 0x2000003cff507230 */ /* 0x000fe40000004100 */
[----:B------:R-:W-:Y:S01]  /*0fd0*/  FFMA.FTZ R78, R70, R79, R81 ;  /* 0x0000004f464e7223 */ /* 0x000fe20000010051 */
[----:B------:R-:W-:Y:S02]  /*0fe0*/  HADD2.F32 R73, -RZ, R65.H0_H0 ;  /* 0x20000041ff497230 */ /* 0x000fe40000004100 */
[----:B------:R-:W-:Y:S02]  /*0ff0*/  HADD2.F32 R76, -RZ, R37.H0_H0 ;  /* 0x20000025ff4c7230 */ /* 0x000fe40000004100 */
[----:B------:R-:W-:Y:S01]  /*1000*/  FFMA.FTZ R80, R83, R80, R72 ;  /* 0x0000005053507223 */ /* 0x000fe20000010048 */
[----:B------:R-:W-:-:S02]  /*1010*/  HADD2.F32 R81, -RZ, R49.H0_H0 ;  /* 0x20000031ff517230 */ /* 0x000fc40000004100 */
[--C-:B------:R-:W-:Y:S02]  /*1020*/  HADD2.F32 R82, -RZ, R61.reuse.H0_H0 ;  /* 0x2000003dff527230 */ /* 0x100fe40000004100 */
[----:B------:R-:W-:Y:S01]  /*1030*/  FFMA.FTZ R79, R73, R76, R78 ;  /* 0x0000004c494f7223 */ /* 0x000fe2000001004e */
[----:B------:R-:W-:Y:S02]  /*1040*/  HADD2.F32 R78, -RZ, R61.H1_H1 ;  /* 0x3000003dff4e7230 */ /* 0x000fe40000004100 */
[----:B------:R-:W-:Y:S02]  /*1050*/  HADD2.F32 R74, -RZ, R65.H1_H1 ;  /* 0x30000041ff4a7230 */ /* 0x000fe40000004100 */
[----:B------:R-:W-:Y:S01]  /*1060*/  FFMA.FTZ R80, R81, R82, R80 ;  /* 0x0000005251507223 */ /* 0x000fe20000010050 */
[----:B------:R-:W-:Y:S02]  /*1070*/  HADD2.F32 R81, -RZ, R49.H1_H1 ;  /* 0x30000031ff517230 */ /* 0x000fe40000004100 */
        /* <DEDUP_REMOVED lines=23> */
[----:B------:R-:W-:Y:S02]  /*11f0*/  HADD2.F32 R65, -RZ, R67.H0_H0 ;  /* 0x20000043ff417230 */ /* 0x000fe40000004100 */
[----:B------:R-:W-:Y:S02]  /*1200*/  HADD2.F32 R36, -RZ, R39.H0_H0 ;  /* 0x20000027ff247230 */ /* 0x000fe40000004100 */
[----:B------:R-:W-:Y:S02]  /*1210*/  HADD2.F32 R35, -RZ, R51.H0_H0 ;  /* 0x20000033ff237230 */ /* 0x000fe40000004100 */
[----:B------:R-:W-:Y:S02]  /*1220*/  HADD2.F32 R50, -RZ, R63.H0_H0 ;  /* 0x2000003fff327230 */ /* 0x000fe40000004100 */
[----:B------:R-:W-:Y:S01]  /*1230*/  FFMA.FTZ R66, R65, R36, R66 ;  /* 0x0000002441427223 */ /* 0x000fe20000010042 */
[----:B------:R-:W-:Y:S02]  /*1240*/  HADD2.F32 R67, -RZ, R67.H1_H1 ;  /* 0x30000043ff437230 */ /* 0x000fe40000004100 */
[----:B------:R-:W-:-:S02]  /*1250*/  HADD2.F32 R48, -RZ, R39.H1_H1 ;  /* 0x30000027ff307230 */ /* 0x000fc40000004100 */
[----:B------:R-:W-:Y:S01]  /*1260*/  FFMA.FTZ R80, R35, R50, R80 ;  /* 0x0000003223507223 */ /* 0x000fe20000010050 */
[----:B------:R-:W-:Y:S02]  /*1270*/  HADD2.F32 R85, -RZ, R51.H1_H1 ;  /* 0x30000033ff557230 */ /* 0x000fe40000004100 */
[----:B------:R-:W-:Y:S02]  /*1280*/  HADD2.F32 R63, -RZ, R63.H1_H1 ;  /* 0x3000003fff3f7230 */ /* 0x000fe40000004100 */
[----:B------:R-:W-:Y:S01]  /*1290*/  FFMA.FTZ R71, R67, R48, R66 ;  /* 0x0000003043477223 */ /* 0x000fe20000010042 */
[--C-:B------:R-:W-:Y:S02]  /*12a0*/  HADD2.F32 R39, -RZ, R45.reuse.H0_H0 ;  /* 0x2000002dff277230 */ /* 0x100fe40000004100 */
[----:B------:R-:W-:Y:S02]  /*12b0*/  HADD2.F32 R60, -RZ, R45.H1_H1 ;  /* 0x3000002dff3c7230 */ /* 0x000fe40000004100 */
[----:B------:R-:W-:Y:S01]  /*12c0*/  FFMA.FTZ R80, R85, R63, R80 ;  /* 0x0000003f55507223 */ /* 0x000fe20000010050 */
[----:B------:R-:W-:-:S02]  /*12d0*/  HADD2.F32 R45, -RZ, R46.H0_H0 ;  /* 0x2000002eff2d7230 */ /* 0x000fc40000004100 */
[----:B------:R-:W-:Y:S02]  /*12e0*/  HADD2.F32 R70, -RZ, R46.H1_H1 ;  /* 0x3000002eff467230 */ /* 0x000fe40000004100 */
[--C-:B------:R-:W-:Y:S02]  /*12f0*/  HADD2.F32 R46, -RZ, R47.reuse.H0_H0 ;  /* 0x2000002fff2e7230 */ /* 0x100fe40000004100 */
[----:B------:R-:W-:Y:S02]  /*1300*/  HADD2.F32 R72, -RZ, R47.H1_H1 ;  /* 0x3000002fff487230 */ /* 0x000fe40000004100 */
[----:B------:R-:W-:Y:S02]  /*1310*/  HADD2.F32 R38, -RZ, R44.H0_H0 ;  /* 0x2000002cff267230 */ /* 0x000fe40000004100 */
[----:B------:R-:W-:Y:S02]  /*1320*/  HADD2.F32 R47, -RZ, R52.H0_H0 ;  /* 0x20000034ff2f7230 */ /* 0x000fe40000004100 */
        /* <DEDUP_REMOVED lines=9> */
[----:B------:R-:W-:Y:S02]  /*13c0*/  HADD2.F32 R19, -RZ, R56.H1_H1 ;  /* 0x30000038ff137230 */ /* 0x000fe40000004100 */
[----:B------:R-:W-:Y:S02]  /*13d0*/  HADD2.F32 R40, -RZ, R40.H1_H1 ;  /* 0x30000028ff287230 */ /* 0x000fe40000004100 */
[----:B------:R-:W-:Y:S02]  /*13e0*/  HADD2.F32 R52, -RZ, R53.H0_H0 ;  /* 0x20000035ff347230 */ /* 0x000fe40000004100 */
        /* <DEDUP_REMOVED lines=8> */
[----:B------:R-:W-:Y:S01]  /*1470*/  FFMA.FTZ R60, R60, R53, R39 ;  /* 0x000000353c3c7223 */ /* 0x000fe20000010027 */
[----:B------:R-:W-:Y:S02]  /*1480*/  HADD2.F32 R76, -RZ, R54.H0_H0 ;  /* 0x20000036ff4c7230 */ /* 0x000fe40000004100 */
[----:B------:R-:W-:-:S02]  /*1490*/  HADD2.F32 R19, -RZ, R58.H0_H0 ;  /* 0x2000003aff137230 */ /* 0x000fc40000004100 */
[----:B------:R-:W-:Y:S01]  /*14a0*/  FFMA.FTZ R80, R57, R41, R80 ;  /* 0x0000002939507223 */ /* 0x000fe20000010050 */
[----:B------:R-:W-:Y:S02]  /*14b0*/  HADD2.F32 R38, -RZ, R42.H0_H0 ;  /* 0x2000002aff267230 */ /* 0x000fe40000004100 */
[----:B------:R-:W-:Y:S01]  /*14c0*/  FFMA.FTZ R45, R45, R76, R60 ;  /* 0x0000004c2d2d7223 */ /* 0x000fe2000001003c */
[----:B------:R-:W-:Y:S02]  /*14d0*/  HADD2.F32 R61, -RZ, R54.H1_H1 ;  /* 0x30000036ff3d7230 */ /* 0x000fe40000004100 */
[----:B------:R-:W-:Y:S02]  /*14e0*/  HADD2.F32 R39, -RZ, R58.H1_H1 ;  /* 0x3000003aff277230 */ /* 0x000fe40000004100 */
[----:B------:R-:W-:Y:S01]  /*14f0*/  FFMA.FTZ R80, R19, R38, R80 ;  /* 0x0000002613507223 */ /* 0x000fe20000010050 */
        /* <DEDUP_REMOVED lines=15> */
[----:B------:R-:W-:Y:S02]  /*15f0*/  HADD2.F32 R38, -RZ, R20.H0_H0 ;  /* 0x20000014ff267230 */ /* 0x000fe40000004100 */
[----:B------:R-:W-:Y:S01]  /*1600*/  FFMA.FTZ R37, R54, R37, R45 ;  /* 0x0000002536257223 */ /* 0x000fe2000001002d */
[----:B------:R-:W-:Y:S02]  /*1610*/  HADD2.F32 R74, -RZ, R28.H1_H1 ;  /* 0x3000001cff4a7230 */ /* 0x000fe40000004100 */
[----:B------:R-:W-:-:S02]  /*1620*/  HADD2.F32 R39, -RZ, R24.H1_H1 ;  /* 0x30000018ff277230 */ /* 0x000fc40000004100 */
[----:B------:R-:W-:Y:S01]  /*1630*/  FFMA.FTZ R80, R19, R38, R80 ;  /* 0x0000002613507223 */ /* 0x000fe20000010050 */
[----:B------:R-:W-:Y:S02]  /*1640*/  HADD2.F32 R20, -RZ, R20.H1_H1 ;  /* 0x30000014ff147230 */ /* 0x000fe40000004100 */
[----:B------:R-:W-:Y:S01]  /*1650*/  FFMA.FTZ R37, R74, R81, R37 ;  /* 0x000000514a257223 */ /* 0x000fe20000010025 */
[----:B------:R-:W-:Y:S02]  /*1660*/  HADD2.F32 R28, -RZ, R29.H0_H0 ;  /* 0x2000001dff1c7230 */ /* 0x000fe40000004100 */
[----:B------:R-:W-:Y:S02]  /*1670*/  HADD2.F32 R19, -RZ, R25.H0_H0 ;  /* 0x20000019ff137230 */ /* 0x000fe40000004100 */
[----:B------:R-:W-:Y:S01]  /*1680*/  FFMA.FTZ R80, R39, R20, R80 ;  /* 0x0000001427507223 */ /* 0x000fe20000010050 */
[----:B------:R-:W-:Y:S02]  /*1690*/  HADD2.F32 R24, -RZ, R21.H0_H0 ;  /* 0x20000015ff187230 */ /* 0x000fe40000004100 */
[----:B------:R-:W-:Y:S01]  /*16a0*/  FFMA.FTZ R28, R28, R79, R37 ;  /* 0x0000004f1c1c7223 */ /* 0x000fe20000010025 */
[----:B------:R-:W-:-:S02]  /*16b0*/  HADD2.F32 R77, -RZ, R29.H1_H1 ;  /* 0x3000001dff4d7230 */ /* 0x000fc40000004100 */
[----:B------:R-:W-:Y:S02]  /*16c0*/  HADD2.F32 R25, -RZ, R25.H1_H1 ;  /* 0x30000019ff197230 */ /* 0x000fe40000004100 */
[----:B------:R-:W-:Y:S01]  /*16d0*/  FFMA.FTZ R80, R19, R24, R80 ;  /* 0x0000001813507223 */ /* 0x000fe20000010050 */
[----:B------:R-:W-:Y:S02]  /*16e0*/  HADD2.F32 R21, -RZ, R21.H1_H1 ;  /* 0x30000015ff157230 */ /* 0x000fe40000004100 */
[----:B------:R-:W-:Y:S01]  /*16f0*/  FFMA.FTZ R28, R77, R64, R28 ;  /* 0x000000404d1c7223 */ /* 0x000fe2000001001c */
[----:B------:R-:W-:Y:S02]  /*1700*/  HADD2.F32 R29, -RZ, R30.H0_H0 ;  /* 0x2000001eff1d7230 */ /* 0x000fe40000004100 */
[----:B------:R-:W-:Y:S02]  /*1710*/  HADD2.F32 R19, -RZ, R26.H0_H0 ;  /* 0x2000001aff137230 */ /* 0x000fe40000004100 */
[----:B------:R-:W-:Y:S01]  /*1720*/  FFMA.FTZ R80, R25, R21, R80 ;  /* 0x0000001519507223 */ /* 0x000fe20000010050 */
[----:B------:R-:W-:-:S02]  /*1730*/  HADD2.F32 R20, -RZ, R22.H0_H0 ;  /* 0x20000016ff147230 */ /* 0x000fc40000004100 */
[----:B------:R-:W-:Y:S01]  /*1740*/  FFMA.FTZ R29, R29, R32, R28 ;  /* 0x000000201d1d7223 */ /* 0x000fe2000001001c */
[----:B------:R-:W-:Y:S01]  /*1750*/  HADD2.F32 R78, -RZ, R30.H1_H1 ;  /* 0x3000001eff4e7230 */ /* 0x000fe20000004100 */
[----:B------:R-:W2:Y:S01]  /*1760*/  S2R R28, SR_TID.X ;  /* 0x00000000001c7919 */ /* 0x000ea20000002100 */
        /* <DEDUP_REMOVED lines=26> */
[----:B------:R-:W-:Y:S01]  /*1910*/  HADD2.F32 R12, -RZ, R13.H0_H0 ;  /* 0x2000000dff0c7230 */ /* 0x000fe20000004100 */
[----:B--2---:R-:W-:Y:S01]  /*1920*/  SHF.R.U32.HI R29, RZ, 0x3, R28 ;  /* 0x00000003ff1d7819 */ /* 0x004fe2000001161c */
[----:B------:R-:W-:Y:S02]  /*1930*/  HADD2.F32 R63, -RZ, R17.H0_H0 ;  /* 0x20000011ff3f7230 */ /* 0x000fe40000004100 */
[----:B------:R-:W-:Y:S01]  /*1940*/  FFMA.FTZ R80, R21, R4, R80 ;  /* 0x0000000415507223 */ /* 0x000fe20000010050 */
[----:B------:R-:W-:Y:S01]  /*1950*/  HADD2.F32 R19, -RZ, R9.H0_H0 ;  /* 0x20000009ff137230 */ /* 0x000fe20000004100 */
[----:B------:R-:W-:Y:S01]  /*1960*/  IADD3 R29, P1, PT, R29, R68, RZ ;  /* 0x000000441d1d7210 */ /* 0x000fe20007f3e0ff */
[----:B------:R-:W-:-:S02]  /*1970*/  HADD2.F32 R8, -RZ, R5.H0_H0 ;  /* 0x20000005ff087230 */ /* 0x000fc40000004100 */
[----:B------:R-:W-:Y:S01]  /*1980*/  FFMA.FTZ R35, R12, R63, R35 ;  /* 0x0000003f0c237223 */ /* 0x000fe20000010023 */
[----:B------:R-:W-:Y:S01]  /*1990*/  HADD2.F32 R50, -RZ, R13.H1_H1 ;  /* 0x3000000dff327230 */ /* 0x000fe20000004100 */
[----:B------:R-:W-:Y:S01]  /*19a0*/  LEA.HI.X.SX32 R68, R68, RZ, 0x1, P1 ;  /* 0x000000ff44447211 */ /* 0x000fe200008f0eff */
[----:B------:R-:W-:Y:S02]  /*19b0*/  HADD2.F32 R17, -RZ, R17.H1_H1 ;  /* 0x30000011ff117230 */ /* 0x000fe40000004100 */
[----:B------:R-:W-:Y:S01]  /*19c0*/  FFMA.FTZ R80, R19, R8, R80 ;  /* 0x0000000813507223 */ /* 0x000fe20000010050 */
[----:B------:R-:W-:Y:S01]  /*19d0*/  HADD2.F32 R9, -RZ, R9.H1_H1 ;  /* 0x30000009ff097230 */ /* 0x000fe20000004100 */
[C---:B-1----:R-:W-:Y:S01]  /*19e0*/  LEA R28, P1, R29.reuse, UR6, 0x2 ;  /* 0x000000061d1c7c11 */ /* 0x042fe2000f8210ff */
[----:B------:R-:W-:Y:S02]  /*19f0*/  HADD2.F32 R4, -RZ, R5.H1_H1 ;  /* 0x30000005ff047230 */ /* 0x000fe40000004100 */
[----:B------:R-:W-:Y:S01]  /*1a00*/  FFMA.FTZ R50, R50, R17, R35 ;  /* 0x0000001132327223 */ /* 0x000fe20000010023 */
[----:B------:R-:W-:Y:S01]  /*1a10*/  HADD2.F32 R13, -RZ, R14.H0_H0 ;  /* 0x2000000eff0d7230 */ /* 0x000fe20000004100 */
[----:B------:R-:W-:Y:S01]  /*1a20*/  LEA.HI.X R29, R29, UR7, R68, 0x2, P1 ;  /* 0x000000071d1d7c11 */ /* 0x000fe200088f1444 */
        /* <DEDUP_REMOVED lines=21> */
[----:B------:R-:W-:Y:S02]  /*1b80*/  SHF.L.U32 R5, R0, 0x2, RZ ;  /* 0x0000000200057819 */ /* 0x000fe400000006ff */
[----:B------:R-:W-:Y:S02]  /*1b90*/  FFMA.FTZ R80, R11, R7, R80 ;  /* 0x000000070b507223 */ /* 0x000fe40000010050 */
[----:B------:R-:W1:Y:S01]  /*1ba0*/  SHFL.BFLY PT, R9, R14, 0x4, 0x1f ;  /* 0x0c801f000e097f89 */ /* 0x000e6200000e0000 */
[----:B------:R-:W-:-:S03]  /*1bb0*/  IMAD.WIDE R4, R5, 0x10, R2 ;  /* 0x0000001005047825 */ /* 0x000fc600078e0202 */
[----:B------:R-:W2:Y:S01]  /*1bc0*/  SHFL.BFLY PT, R11, R80, 0x4, 0x1f ;  /* 0x0c801f00500b7f89 */ /* 0x000ea200000e0000 */
[----:B------:R-:W-:-:S04]  /*1bd0*/  IMAD.WIDE R6, R0, 0x40, R4 ;  /* 0x0000004000067825 */ /* 0x000fc800078e0204 */
[----:B-1----:R-:W-:Y:S01]  /*1be0*/  FADD.FTZ R20, R14, R9 ;  /* 0x000000090e147221 */ /* 0x002fe20000010000 */
[----:B------:R-:W-:-:S04]  /*1bf0*/  IMAD.WIDE R8, R0, 0x40, R6 ;  /* 0x0000004000087825 */ /* 0x000fc800078e0206 */
[----:B--2---:R-:W-:Y:S01]  /*1c00*/  FADD.FTZ R21, R80, R11 ;  /* 0x0000000b50157221 */ /* 0x004fe20000010000 */
[----:B------:R-:W1:Y:S01]  /*1c10*/  SHFL.BFLY PT, R19, R20, 0x2, 0x1f ;  /* 0x0c401f0014137f89 */ /* 0x000e6200000e0000 */
[----:B------:R-:W-:-:S03]  /*1c20*/  IMAD.WIDE R10, R0, 0x80, RZ ;  /* 0x00000080000a7825 */ /* 0x000fc600078e02ff */
[----:B------:R-:W2:Y:S01]  /*1c30*/  SHFL.BFLY PT, R22, R21, 0x2, 0x1f ;  /* 0x0c401f0015167f89 */ /* 0x000ea200000e0000 */
[----:B------:R-:W-:-:S04]  /*1c40*/  IADD3 R12, P0, PT, R8, -R10, RZ ;  /* 0x8000000a080c7210 */ /* 0x000fc80007f1e0ff */
[----:B------:R-:W-:-:S03]  /*1c50*/  IADD3.X R13, PT, PT, R9, ~R11, RZ, P0, !PT ;  /* 0x8000000b090d7210 */ /* 0x000fc600007fe4ff */
[----:B------:R-:W-:-:S04]  /*1c60*/  IMAD.WIDE R14, R0, 0x40, R12 ;  /* 0x00000040000e7825 */ /* 0x000fc800078e020c */
[----:B------:R-:W-:-:S04]  /*1c70*/  IMAD.WIDE R16, R0, 0x40, R14 ;  /* 0x0000004000107825 */ /* 0x000fc800078e020e */
[----:B-1----:R-:W-:Y:S01]  /*1c80*/  FADD.FTZ R24, R20, R19 ;  /* 0x0000001314187221 */ /* 0x002fe20000010000 */
[----:B------:R-:W-:Y:S01]  /*1c90*/  IADD3 R18, P0, PT, -R10, R16, RZ ;  /* 0x000000100a127210 */ /* 0x000fe20007f1e1ff */
[----:B--2---:R-:W-:-:S03]  /*1ca0*/  FADD.FTZ R26, R21, R22 ;  /* 0x00000016151a7221 */ /* 0x004fc60000010000 */
[----:B------:R-:W1:Y:S01]  /*1cb0*/  SHFL.BFLY PT, R25, R24, 0x1, 0x1f ;  /* 0x0c201f0018197f89 */ /* 0x000e6200000e0000 */
[----:B------:R-:W-:Y:S02]  /*1cc0*/  IADD3.X R19, PT, PT, ~R11, R17, RZ, P0, !PT ;  /* 0x000000110b137210 */ /* 0x000fe400007fe5ff */
[----:B------:R-:W-:Y:S01]  /*1cd0*/  LOP3.LUT P0, RZ, R75, 0x7, RZ, 0xc0, !PT ;  /* 0x000000074bff7812 */ /* 0x000fe2000780c0ff */
[----:B------:R-:W2:Y:S01]  /*1ce0*/  SHFL.BFLY PT, R27, R26, 0x1, 0x1f ;  /* 0x0c201f001a1b7f89 */ /* 0x000ea200000e0000 */
[----:B------:R-:W-:-:S04]  /*1cf0*/  IMAD.WIDE R20, R0, 0x40, R18 ;  /* 0x0000004000147825 */ /* 0x000fc800078e0212 */
[----:B------:R-:W-:-:S03]  /*1d00*/  IMAD.WIDE R22, R0, 0x40, R20 ;  /* 0x0000004000167825 */ /* 0x000fc600078e0214 */
[----:B------:R-:W-:-:S04]  /*1d10*/  IADD3 R10, P2, PT, -R10, R22, RZ ;  /* 0x000000160a0a7210 */ /* 0x000fc80007f5e1ff */
[----:B------:R-:W-:Y:S01]  /*1d20*/  IADD3.X R11, PT, PT, ~R11, R23, RZ, P2, !PT ;  /* 0x000000170b0b7210 */ /* 0x000fe200017fe5ff */
[----:B-1----:R-:W-:Y:S02]  /*1d30*/  FADD.FTZ R31, R24, R25 ;  /* 0x00000019181f7221 */ /* 0x002fe40000010000 */
[----:B------:R-:W-:-:S04]  /*1d40*/  IMAD.WIDE R24, R0, 0x40, R10 ;  /* 0x0000004000187825 */ /* 0x000fc800078e020a */
[----:B--2---:R-:W-:Y:S01]  /*1d50*/  FADD.FTZ R27, R26, R27 ;  /* 0x0000001b1a1b7221 */ /* 0x004fe20000010000 */
[----:B0-----:R-:W-:-:S03]  /*1d60*/  @!P0 FMUL.FTZ R31, R31, UR8 ;  /* 0x000000081f1f8c20 */ /* 0x001fc60008410000 */
[----:B------:R-:W-:Y:S01]  /*1d70*/  FMUL.FTZ R33, R27, UR8 ;  /* 0x000000081b217c20 */ /* 0x000fe20008410000 */
[----:B------:R-:W-:Y:S01]  /*1d80*/  IMAD.WIDE R26, R0, 0x40, R24 ;  /* 0x00000040001a7825 */ /* 0x000fe200078e0218 */
[----:B------:R-:W-:Y:S04]  /*1d90*/  @!P0 STG.E desc[UR4][R28.64], R31 ;  /* 0x0000001f1c008986 */ /* 0x000fe8000c101904 */
[----:B------:R-:W-:Y:S04]  /*1da0*/  @!P0 STG.E desc[UR4][R28.64+0x80], R33 ;  /* 0x000080211c008986 */ /* 0x000fe8000c101904 */
[----:B------:R-:W-:Y:S04]  /*1db0*/  STG.E.128 desc[UR4][R2.64], RZ ;  /* 0x000000ff02007986 */ /* 0x000fe8000c101d04 */
        /* <DEDUP_REMOVED lines=14> */
[----:B------:R-:W-:Y:S01]  /*1ea0*/  STG.E.128 desc[UR4][R26.64+0x300], RZ ;  /* 0x000300ff1a007986 */ /* 0x000fe2000c101d04 */
[----:B------:R-:W-:Y:S05]  /*1eb0*/  EXIT ;  /* 0x000000000000794d */ /* 0x000fea0003800000 */
.L_x_518:
        /* <DEDUP_REMOVED lines=12> */
.L_x_2497:


//--------------------- .text._ZN5flash44flash_bwd_dq_dk_dv_loop_seqk_parallel_kernelI23Flash_bwd_kernel_traitsILi256ELi64ELi64ELi8ELi4ELi2ELi2ELb0ELb1EN7cutlass6half_tE19Flash_kernel_traitsILi256ELi64ELi64ELi8ES3_EELb0ELb0ELb0ELb0ELb0ELb0ELb0EEEvNS_16Flash_bwd_paramsE --------------------------
	.section	.text._ZN5flash44flash_bwd_dq_dk_dv_loop_seqk_parallel_kernelI23Flash_bwd_kernel_traitsILi256ELi64ELi64ELi8ELi4ELi2ELi2ELb0ELb1EN7cutlass6half_tE19Flash_kernel_traitsILi256ELi64ELi64ELi8ES3_EELb0ELb0ELb0ELb0ELb0ELb0ELb0EEEvNS_16Flash_bwd_paramsE,"ax",@progbits
	.align	128
        .global         _ZN5flash44flash_bwd_dq_dk_dv_loop_seqk_parallel_kernelI23Flash_bwd_kernel_traitsILi256ELi64ELi64ELi8ELi4ELi2ELi2ELb0ELb1EN7cutlass6half_tE19Flash_kernel_traitsILi256ELi64ELi64ELi8ES3_EELb0ELb0ELb0ELb0ELb0ELb0ELb0EEEvNS_16Flash_bwd_paramsE
        .type           _ZN5flash44flash_bwd_dq_dk_dv_loop_seqk_parallel_kernelI23Flash_bwd_kernel_traitsILi256ELi64ELi64ELi8ELi4ELi2ELi2ELb0ELb1EN7cutlass6half_tE19Flash_kernel_traitsILi256ELi64ELi64ELi8ES3_EELb0ELb0ELb0ELb0ELb0ELb0ELb0EEEvNS_16Flash_bwd_paramsE,@function
        .size           _ZN5flash44flash_bwd_dq_dk_dv_loop_seqk_parallel_kernelI23Flash_bwd_kernel_traitsILi256ELi64ELi64ELi8ELi4ELi2ELi2ELb0ELb1EN7cutlass6half_tE19Flash_kernel_traitsILi256ELi64ELi64ELi8ES3_EELb0ELb0ELb0ELb0ELb0ELb0ELb0EEEvNS_16Flash_bwd_paramsE,(.L_x_2498 - _ZN5flash44flash_bwd_dq_dk_dv_loop_seqk_parallel_kernelI23Flash_bwd_kernel_traitsILi256ELi64ELi64ELi8ELi4ELi2ELi2ELb0ELb1EN7cutlass6half_tE19Flash_kernel_traitsILi256ELi64ELi64ELi8ES3_EELb0ELb0ELb0ELb0ELb0ELb0ELb0EEEvNS_16Flash_bwd_paramsE)
        .other          _ZN5flash44flash_bwd_dq_dk_dv_loop_seqk_parallel_kernelI23Flash_bwd_kernel_traitsILi256ELi64ELi64ELi8ELi4ELi2ELi2ELb0ELb1EN7cutlass6half_tE19Flash_kernel_traitsILi256ELi64ELi64ELi8ES3_EELb0ELb0ELb0ELb0ELb0ELb0ELb0EEEvNS_16Flash_bwd_paramsE,@"STO_CUDA_ENTRY STV_DEFAULT"
_ZN5flash44flash_bwd_dq_dk_dv_loop_seqk_parallel_kernelI23Flash_bwd_kernel_traitsILi256ELi64ELi64ELi8ELi4ELi2ELi2ELb0ELb1EN7cutlass6half_tE19Flash_kernel_traitsILi256ELi64ELi64ELi8ES3_EELb0ELb0ELb0ELb0ELb0ELb0ELb0EEEvNS_16Flash_bwd_paramsE:
.text._ZN5flash44flash_bwd_dq_dk_dv_loop_seqk_parallel_kernelI23Flash_bwd_kernel_traitsILi256ELi64ELi64ELi8ELi4ELi2ELi2ELb0ELb1EN7cutlass6half_tE19Flash_kernel_traitsILi256ELi64ELi64ELi8ES3_EELb0ELb0ELb0ELb0ELb0ELb0ELb0EEEvNS_16Flash_bwd_paramsE:
        /* <DEDUP_REMOVED lines=12> */
[----:B------:R-:W-:Y:S01]  /*00c0*/  S2UR UR34, SR_CgaCtaId ;  /* 0x00000000002279c3 */ /* 0x000fe20000008800 */
[----:B------:R-:W3:Y:S01]  /*00d0*/  LDCU.64 UR6, c[0x0][0x460] ;  /* 0x00008c00ff0677ac */ /* 0x000ee20008000a00 */
[----:B------:R-:W4:Y:S06]  /*00e0*/  LDCU.U8 UR8, c[0x0][0x532] ;  /* 0x0000a640ff0877ac */ /* 0x000f2c0008000000 */
[----:B------:R-:W-:Y:S01]  /*00f0*/  S2UR UR23, SR_CTAID.Z ;  /* 0x00000000001779c3 */ /* 0x000fe20000002700 */
[----:B------:R-:W4:Y:S01]  /*0100*/  LDCU UR10, c[0x0][0x438] ;  /* 0x00008700ff0a77ac */ /* 0x000f220008000800 */
[----:B------:R-:W4:Y:S06]  /*0110*/  LDCU.64 UR32, c[0x0][0x358] ;  /* 0x00006b00ff2077ac */ /* 0x000f2c0008000a00 */
[----:B------:R-:W-:Y:S01]  /*0120*/  S2UR UR21, SR_CTAID.X ;  /* 0x00000000001579c3 */ /* 0x000fe20000002500 */
[----:B-1----:R-:W-:-:S02]  /*0130*/  ULEA UR38, UP0, UR40, UR38, 0x2 ;  /* 0x0000002628267291 */ /* 0x002fc4000f8010ff */
[----:B--2---:R-:W-:Y:S02]  /*0140*/  UISETP.EQ.U32.AND UP2, UPT, UR4, URZ, UPT ;  /* 0x000000ff0400728c */ /* 0x004fe4000bf42070 */
[----:B------:R-:W-:Y:S02]  /*0150*/  UISETP.NE.U32.AND UP6, UPT, UR4, URZ, UPT ;  /* 0x000000ff0400728c */ /* 0x000fe4000bfc5070 */
[----:B------:R-:W-:Y:S01]  /*0160*/  ULEA.HI.X UR39, UR40, UR39, URZ, 0x2, UP0 ;  /* 0x0000002728277291 */ /* 0x000fe200080f14ff */
[----:B------:R-:W1:Y:S01]  /*0170*/  S2UR UR4, SR_CgaCtaId ;  /* 0x00000000000479c3 */ /* 0x000e620000008800 */
[----:B---3--:R-:W-:Y:S02]  /*0180*/  UISETP.NE.U32.AND UP1, UPT, UR6, URZ, UPT ;  /* 0x000000ff0600728c */ /* 0x008fe4000bf25070 */
[----:B------:R-:W-:Y:S02]  /*0190*/  UISETP.NE.U32.AND UP0, UPT, UR6, URZ, UPT ;  /* 0x000000ff0600728c */ /* 0x000fe4000bf05070 */
[----:B------:R-:W-:-:S02]  /*01a0*/  UISETP.NE.AND.EX UP5, UPT, UR7, URZ, UPT, UP1 ;  /* 0x000000ff0700728c */ /* 0x000fc4000bfa5310 */
[----:B------:R-:W-:Y:S01]  /*01b0*/  UISETP.NE.AND.EX UP4, UPT, UR7, URZ, UPT, UP0 ;  /* 0x000000ff0700728c */ /* 0x000fe2000bf85300 */
[----:B------:R-:W2:Y:S01]  /*01c0*/  S2UR UR18, SR_CTAID.Y ;  /* 0x00000000001279c3 */ /* 0x000ea20000002600 */
[----:B------:R-:W3:Y:S01]  /*01d0*/  LDCU.64 UR6, c[0x0][0x470] ;  /* 0x00008e00ff0677ac */ /* 0x000ee20008000a00 */
[----:B----4-:R-:W-:Y:S02]  /*01e0*/  UISETP.NE.AND UP3, UPT, UR8, URZ, UPT ;  /* 0x000000ff0800728c */ /* 0x010fe4000bf65270 */
[----:B------:R-:W-:-:S04]  /*01f0*/  UISETP.NE.AND.EX UP6, UPT, UR5, URZ, UPT, UP6 ;  /* 0x000000ff0500728c */ /* 0x000fc8000bfc5360 */
[----:B------:R-:W4:Y:S01]  /*0200*/  S2UR UR20, SR_CTAID.Z ;  /* 0x00000000001479c3 */ /* 0x000f220000002700 */
[----:B------:R-:W-:Y:S01]  /*0210*/  UISETP.EQ.OR.EX UP0, UPT, UR5, URZ, !UP3, UP2 ;  /* 0x000000ff0500728c */ /* 0x000fe2000df02720 */
[----:B------:R-:W-:Y:S02]  /*0220*/  UMOV UR8, 0x400 ;  /* 0x0000040000087882 */ /* 0x000fe40000000000 */
[----:B------:R-:W-:Y:S01]  /*0230*/  UMOV UR5, 0x400 ;  /* 0x0000040000057882 */ /* 0x000fe20000000000 */
[----:B------:R-:W-:Y:S02]  /*0240*/  UP2UR UR25, UPR, URZ, 0x1 ;  /* 0x00000001ff197883 */ /* 0x000fe40008000000 */
[----:B------:R-:W-:Y:S02]  /*0250*/  UP2UR UR24, UPR, URZ, 0x8 ;  /* 0x00000008ff187883 */ /* 0x000fe40008000000 */
[----:B-1----:R-:W-:Y:S02]  /*0260*/  ULEA UR4, UR4, UR5, 0x18 ;  /* 0x0000000504047291 */ /* 0x002fe4000f8ec0ff */
[----:B---3--:R-:W-:Y:S01]  /*0270*/  UISETP.NE.U32.AND UP0, UPT, UR6, URZ, UPT ;  /* 0x000000ff0600728c */ /* 0x008fe2000bf05070 */
[----:B------:R-:W1:Y:S01]  /*0280*/  LDCU.64 UR26, c[0x0][0x460] ;  /* 0x00008c00ff1a77ac */ /* 0x000e620008000a00 */
[----:B------:R-:W3:Y:S01]  /*0290*/  LDCU UR19, c[0x0][0x438] ;  /* 0x00008700ff1377ac */ /* 0x000ee20008000800 */
[----:B------:R-:W1:Y:S01]  /*02a0*/  @!UP4 LDCU UR22, c[0x0][0x434] ;  /* 0x00008680ff16c7ac */ /* 0x000e620008000800 */
[----:B------:R-:W-:-:S02]  /*02b0*/  ULEA UR34, UR34, UR8, 0x18 ;  /* 0x0000000822227291 */ /* 0x000fc4000f8ec0ff */
[----:B------:R-:W-:Y:S02]  /*02c0*/  UIADD3 UR5, UPT, UPT, UR4, 0x22000, URZ ;  /* 0x0002200004057890 */ /* 0x000fe4000fffe0ff */
[----:B------:R-:W-:Y:S01]  /*02d0*/  UISETP.NE.AND.EX UP3, UPT, UR7, URZ, UPT, UP0 ;  /* 0x000000ff0700728c */ /* 0x000fe2000bf65300 */
[----:B------:R-:W-:Y:S01]  /*02e0*/  UMOV UR30, URZ ;  /* 0x000000ff001e7c82 */ /* 0x000fe20008000000 */
[----:B--2---:R-:W-:-:S09]  /*02f0*/  UMOV UR31, URZ ;  /* 0x000000ff001f7c82 */ /* 0x004fd20008000000 */
.L_x_576:
[----:B--2---:R-:W2:Y:S01]  /*0300*/  LDCU.64 UR8, c[0x0][0x478] ;  /* 0x00008f00ff0877ac */ /* 0x004ea20008000a00 */
[----:B------:R-:W-:Y:S02]  /*0310*/  PLOP3.LUT P1, PT, PT, PT, UP3, 0x80, 0x8 ;  /* 0x000000000008781c */ /* 0x000fe40003f2f038 */
[----:B------:R-:W-:Y:S01]  /*0320*/  PLOP3.LUT P4, PT, PT, PT, UP5, 0x80, 0x8 ;  /* 0x000000000008781c */ /* 0x000fe20003f8f058 */
[----:B------:R-:W-:Y:S01]  /*0330*/  @UP3 ULEA UR12, UP0, UR40, UR6, 0x2 ;  /* 0x00000006280c3291 */ /* 0x000fe2000f8010ff */
[----:B------:R-:W-:Y:S01]  /*0340*/  PLOP3.LUT P2, PT, PT, PT, UP4, 0x80, 0x8 ;  /* 0x000000000008781c */ /* 0x000fe20003f4f048 */
[----:B------:R-:W-:Y:S02]  /*0350*/  UISETP.NE.AND UP2, UPT, UR25, URZ, UPT ;  /* 0x000000ff1900728c */ /* 0x000fe4000bf45270 */
[----:B------:R-:W-:Y:S02]  /*0360*/  @UP3 ULEA.HI.X UR13, UR40, UR7, URZ, 0x2, UP0 ;  /* 0x00000007280d3291 */ /* 0x000fe400080f14ff */
[----:B-1----:R-:W-:-:S04]  /*0370*/  IMAD.U32 R2, RZ, RZ, UR12 ;  /* 0x0000000cff027e24 */ /* 0x002fc8000f8e00ff */
[----:B------:R-:W-:Y:S01]  /*0380*/  IMAD.U32 R3, RZ, RZ, UR13 ;  /* 0x0000000dff037e24 */ /* 0x000fe2000f8e00ff */
[----:B-1----:R-:W-:Y:S02]  /*0390*/  UIMAD.WIDE.U32 UR12, UR40, 0x4, UR26 ;  /* 0x00000004280c78a5 */ /* 0x002fe4000f8e001a */
[----:B--2---:R-:W-:Y:S01]  /*03a0*/  UISETP.NE.U32.AND UP0, UPT, UR8, URZ, UPT ;  /* 0x000000ff0800728c */ /* 0x004fe2000bf05070 */
[----:B------:R-:W-:Y:S02]  /*03b0*/  PLOP3.LUT P3, PT, PT, PT, UP2, 0x80, 0x8 ;  /* 0x000000000008781c */ /* 0x000fe40003f6f028 */
[----:B------:R-:W2:Y:S01]  /*03c0*/  @P1 LDG.E R3, desc[UR32][R2.64] ;  /* 0x0000002002031981 */ /* 0x000ea2000c1e1900 */
[----:B------:R-:W-:-:S06]  /*03d0*/  UISETP.NE.AND.EX UP0, UPT, UR9, URZ, UPT, UP0 ;  /* 0x000000ff0900728c */ /* 0x000fcc000bf05300 */
[----:B------:R-:W-:-:S05]  /*03e0*/  PLOP3.LUT P0, PT, PT, PT, UP0, 0x80, 0x8 ;  /* 0x000000000008781c */ /* 0x000fca0003f0f008 */
[----:B------:R-:W-:Y:S01]  /*03f0*/  @UP0 ULEA UR14, UP1, UR40, UR8, 0x2 ;  /* 0x00000008280e0291 */ /* 0x000fe2000f8210ff */
[----:B------:R-:W-:Y:S01]  /*0400*/  IMAD.U32 R6, RZ, RZ, UR12 ;  /* 0x0000000cff067e24 */ /* 0x000fe2000f8e00ff */
[----:B------:R-:W1:Y:S02]  /*0410*/  @!UP0 LDCU UR11, c[0x0][0x43c] ;  /* 0x00008780ff0b87ac */ /* 0x000e640008000800 */
[----:B------:R-:W-:Y:S02]  /*0420*/  @UP0 ULEA.HI.X UR15, UR40, UR9, URZ, 0x2, UP1 ;  /* 0x00000009280f0291 */ /* 0x000fe400088f14ff */
[----:B------:R-:W-:Y:S01]  /*0430*/  IMAD.U32 R4, RZ, RZ, UR14 ;  /* 0x0000000eff047e24 */ /* 0x000fe2000f8e00ff */
[----:B-----5:R-:W5:Y:S01]  /*0440*/  @!UP0 LDCU.64 UR8, c[0x0][0x488] ;  /* 0x00009100ff0887ac */ /* 0x020f620008000a00 */
[----:B------:R-:W-:Y:S02]  /*0450*/  IMAD.U32 R7, RZ, RZ, UR13 ;  /* 0x0000000dff077e24 */ /* 0x000fe4000f8e00ff */
[----:B------:R-:W-:-:S03]  /*0460*/  IMAD.U32 R5, RZ, RZ, UR15 ;  /* 0x0000000fff057e24 */ /* 0x000fc6000f8e00ff */
[----:B------:R-:W4:Y:S04]  /*0470*/  @P2 LDG.E R2, desc[UR32][R6.64+0x4] ;  /* 0x0000042006022981 */ /* 0x000f28000c1e1900 */
[----:B------:R-:W3:Y:S01]  /*0480*/  @P0 LDG.E R0, desc[UR32][R4.64] ;  /* 0x0000002004000981 */ /* 0x000ee2000c1e1900 */
[----:B------:R-:W-:Y:S01]  /*0490*/  UMOV UR37, URZ ;  /* 0x000000ff00257c82 */ /* 0x000fe20008000000 */
[----:B------:R-:W-:Y:S01]  /*04a0*/  UMOV UR16, 0xffffffff ;  /* 0xffffffff00107882 */ /* 0x000fe20000000000 */
[----:B------:R-:W-:Y:S01]  /*04b0*/  UMOV UR41, 0xffffffff ;  /* 0xffffffff00297882 */ /* 0x000fe20000000000 */
[----:B-----5:R-:W-:-:S04]  /*04c0*/  @!UP0 UISETP.NE.U32.AND UP1, UPT, UR8, URZ, UPT ;  /* 0x000000ff0800828c */ /* 0x020fc8000bf25070 */
[----:B------:R-:W-:Y:S02]  /*04d0*/  @!UP0 UISETP.NE.AND.EX UP1, UPT, UR9, URZ, UPT, UP1 ;  /* 0x000000ff0900828c */ /* 0x000fe4000bf25310 */
[----:B------:R-:W-:Y:S02]  /*04e0*/  USHF.L.U32 UR29, UR36, 0x6, URZ ;  /* 0x00000006241d7899 */ /* 0x000fe400080006ff */
[----:B-1----:R-:W-:Y:S01]  /*04f0*/  @!UP0 USEL UR9, UR11, URZ, UP1 ;  /* 0x000000ff0b098287 */ /* 0x002fe20008800000 */
[----:B------:R1:W5:Y:S02]  /*0500*/  @P4 LDG.E R4, desc[UR32][R6.64] ;  /* 0x0000002006044981 */ /* 0x000364000c1e1900 */
[----:B-1----:R-:W-:Y:S02]  /*0510*/  IMAD.U32 R6, RZ, RZ, UR38 ;  /* 0x00000026ff067e24 */ /* 0x002fe4000f8e00ff */
[----:B------:R-:W-:-:S05]  /*0520*/  IMAD.U32 R7, RZ, RZ, UR39 ;  /* 0x00000027ff077e24 */ /* 0x000fca000f8e00ff */
[----:B------:R-:W5:Y:S01]  /*0530*/  @!P3 LDG.E R6, desc[UR32][R6.64] ;  /* 0x000000200606b981 */ /* 0x000f62000c1e1900 */
[----:B--2---:R-:W-:Y:S02]  /*0540*/  @P1 R2UR UR37, R3 ;  /* 0x00000000032512ca */ /* 0x004fe400000e0000 */
[----:B----4-:R-:W-:Y:S02]  /*0550*/  @P2 R2UR UR8, R2 ;  /* 0x00000000020822ca */ /* 0x010fe400000e0000 */
[----:B---3--:R-:W-:-:S13]  /*0560*/  @P0 R2UR UR35, R0 ;  /* 0x00000000002302ca */ /* 0x008fda00000e0000 */
[----:B------:R-:W-:Y:S01]  /*0570*/  @UP0 UIADD3 UR35, UPT, UPT, UR35, -UR37, URZ ;  /* 0x8000002523230290 */ /* 0x000fe2000fffe0ff */
[----:B-----5:R-:W-:Y:S02]  /*0580*/  @P4 R2UR UR16, R4 ;  /* 0x00000000041042ca */ /* 0x020fe400000e0000 */
[----:B------:R-:W-:Y:S01]  /*0590*/  @!P3 R2UR UR41, R6 ;  /* 0x000000000629b2ca */ /* 0x000fe200000e0000 */
[----:B------:R-:W-:-:S14]  /*05a0*/  BRA.U !UP6, `(.L_x_519) ;  /* 0x000000010e247547 */ /* 0x000fdc000b800000 */
[----:B------:R-:W-:Y:S01]  /*05b0*/  UISETP.NE.AND UP1, UPT, UR24, URZ, UPT ;  /* 0x000000ff1800728c */ /* 0x000fe2000bf25270 */
[----:B------:R-:W-:Y:S02]  /*05c0*/  IMAD.U32 R2, RZ, RZ, UR38 ;  /* 0x00000026ff027e24 */ /* 0x000fe4000f8e00ff */
[----:B------:R-:W-:-:S03]  /*05d0*/  IMAD.U32 R3, RZ, RZ, UR39 ;  /* 0x00000027ff037e24 */ /* 0x000fc6000f8e00ff */
[----:B------:R-:W-:-:S13]  /*05e0*/  PLOP3.LUT P0, PT, PT, PT, UP1, 0x80, 0x8 ;  /* 0x000000000008781c */ /* 0x000fda0003f0f018 */
[----:B------:R-:W2:Y:S04]  /*05f0*/  @P0 LDG.E R0, desc[UR32][R2.64+0x4] ;  /* 0x0000042002000981 */ /* 0x000ea8000c1e1900 */
[----:B------:R-:W3:Y:S01]  /*0600*/  @!P0 LDG.E R2, desc[UR32][R2.64] ;  /* 0x0000002002028981 */ /* 0x000ee2000c1e1900 */
[----:B--2---:R-:W-:-:S13]  /*0610*/  @P0 R2UR UR10, R0 ;  /* 0x00000000000a02ca */ /* 0x004fda00000e0000 */
[----:B------:R-:W-:-:S07]  /*0620*/  @UP1 UIADD3 UR10, UPT, UPT, UR10, -UR41, URZ ;  /* 0x800000290a0a1290 */ /* 0x000fce000fffe0ff */
[----:B---3--:R-:W-:-:S15]  /*0630*/  @!P0 R2UR UR10, R2 ;  /* 0x00000000020a82ca */ /* 0x008fde00000e0000 */
.L_x_519:
        /* <DEDUP_REMOVED lines=13> */
[----:B------:R-:W-:-:S04]  /*0710*/  ULEA UR46, UR43, 0xffffffc0, 0x6 ;  /* 0xffffffc02b2e7891 */ /* 0x000fc8000f8e30ff */
[----:B------:R-:W-:Y:S02]  /*0720*/  USHF.R.S32.HI UR49, URZ, 0x1f, UR46 ;  /* 0x0000001fff317899 */ /* 0x000fe4000801142e */
[----:B-1----:R-:W-:Y:S02]  /*0730*/  @!UP1 UIMAD.WIDE.U32 UR50, UR40, UR10, URZ ;  /* 0x0000000a283292a5 */ /* 0x002fe4000f8e00ff */
[----:B--2---:R-:W-:Y:S02]  /*0740*/  @UP1 UIMAD.WIDE.U32 UR14, UR16, UR8, URZ ;  /* 0x00000008100e12a5 */ /* 0x004fe4000f8e00ff */
[----:B------:R-:W-:Y:S02]  /*0750*/  @!UP1 UIMAD UR47, UR40, UR11, UR51 ;  /* 0x0000000b282f92a4 */ /* 0x000fe4000f8e0233 */
[----:B------:R-:W-:-:S03]  /*0760*/  @UP1 UIMAD UR47, UR16, UR9, UR15 ;  /* 0x00000009102f12a4 */ /* 0x000fc6000f8e020f */
[----:B------:R-:W-:Y:S01]  /*0770*/  @UP1 UMOV UR50, UR14 ;  /* 0x0000000e00321c82 */ /* 0x000fe20008000000 */
[----:B------:R-:W-:Y:S08]  /*0780*/  BRA.U UP2, `(.L_x_521) ;  /* 0x0000000102347547 */ /* 0x000ff0000b800000 */
        /* <DEDUP_REMOVED lines=13> */
.L_x_521:
[----:B------:R-:W1:Y:S01]  /*0860*/  LDCU.64 UR14, c[0x0][0x3b8] ;  /* 0x00007700ff0e77ac */ /* 0x000e620008000a00 */
[----:B------:R-:W-:-:S04]  /*0870*/  UIADD3 UR8, UPT, UPT, UR37, UR41, URZ ;  /* 0x0000002925087290 */ /* 0x000fc8000fffe0ff */
[----:B-1----:R-:W-:Y:S02]  /*0880*/  UIMAD.WIDE.U32 UR10, UR8, UR14, URZ ;  /* 0x0000000e080a72a5 */ /* 0x002fe4000f8e00ff */
[----:B------:R-:W-:-:S04]  /*0890*/  UIMAD UR8, UR8, UR15, URZ ;  /* 0x0000000f080872a4 */ /* 0x000fc8000f8e02ff */
[----:B------:R-:W-:Y:S01]  /*08a0*/  UIADD3 UR8, UPT, UPT, UR11, UR8, URZ ;  /* 0x000000080b087290 */ /* 0x000fe2000fffe0ff */
[----:B------:R-:W-:-:S05]  /*08b0*/  UMOV UR48, UR10 ;  /* 0x0000000a00307c82 */ /* 0x000fca0008000000 */
[----:B------:R-:W-:Y:S02]  /*08c0*/  MOV R7, UR8 ;  /* 0x0000000800077c02 */ /* 0x000fe40008000f00 */
.L_x_522:
        /* <DEDUP_REMOVED lines=9> */
[----:B-1----:R-:W-:Y:S02]  /*0960*/  IMAD.MOV R3, RZ, RZ, -R9 ;  /* 0x000000ffff037224 */ /* 0x002fe400078e0a09 */
[----:B------:R-:W-:Y:S02]  /*0970*/  IMAD.MOV.U32 R8, RZ, RZ, RZ ;  /* 0x000000ffff087224 */ /* 0x000fe400078e00ff */
[----:B------:R-:W-:-:S04]  /*0980*/  IMAD R3, R3, R4, RZ ;  /* 0x0000000403037224 */ /* 0x000fc800078e02ff */
        /* <DEDUP_REMOVED lines=10> */
[----:B------:R-:W-:-:S04]  /*0a30*/  LOP3.LUT R2, R0, UR23, RZ, 0x3c, !PT ;  /* 0x0000001700027c12 */ /* 0x000fc8000f8e3cff */
[----:B------:R-:W-:-:S07]  /*0a40*/  ISETP.GE.AND P0, PT, R2, RZ, PT ;  /* 0x000000ff0200720c */ /* 0x000fce0003f06270 */
[----:B------:R-:W-:-:S06]  /*0a50*/  @P2 VIADD R6, R6, 0x1 ;  /* 0x0000000106062836 */ /* 0x000fcc0000000000 */
[----:B------:R-:W-:Y:S02]  /*0a60*/  @!P0 IADD3 R6, PT, PT, -R6, RZ, RZ ;  /* 0x000000ff06068210 */ /* 0x000fe40007ffe1ff */
[----:B------:R-:W-:-:S04]  /*0a70*/  @!P1 LOP3.LUT R6, RZ, R0, RZ, 0x33, !PT ;  /* 0x00000000ff069212 */ /* 0x000fc800078e33ff */
[----:B------:R-:W-:Y:S01]  /*0a80*/  SHF.R.S32.HI R5, RZ, 0x1f, R6 ;  /* 0x0000001fff057819 */ /* 0x000fe20000011406 */
[----:B------:R-:W-:Y:S06]  /*0a90*/  BRA.U UP2, `(.L_x_523) ;  /* 0x0000000102347547 */ /* 0x000fec000b800000 */
        /* <DEDUP_REMOVED lines=13> */
.L_x_523:
[----:B------:R-:W1:Y:S01]  /*0b70*/  LDCU.64 UR12, c[0x0][0x3c0] ;  /* 0x00007800ff0c77ac */ /* 0x000e620008000a00 */
[----:B------:R-:W-:-:S04]  /*0b80*/  UIADD3 UR8, UPT, UPT, UR37, UR41, URZ ;  /* 0x0000002925087290 */ /* 0x000fc8000fffe0ff */
[----:B-1----:R-:W-:Y:S02]  /*0b90*/  UIMAD.WIDE.U32 UR10, UR8, UR12, URZ ;  /* 0x0000000c080a72a5 */ /* 0x002fe4000f8e00ff */
[----:B------:R-:W-:-:S04]  /*0ba0*/  UIMAD UR8, UR8, UR13, URZ ;  /* 0x0000000d080872a4 */ /* 0x000fc8000f8e02ff */
[----:B------:R-:W-:Y:S01]  /*0bb0*/  UIADD3 UR8, UPT, UPT, UR11, UR8, URZ ;  /* 0x000000080b087290 */ /* 0x000fe2000fffe0ff */
[----:B------:R-:W-:-:S05]  /*0bc0*/  UMOV UR42, UR10 ;  /* 0x0000000a002a7c82 */ /* 0x000fca0008000000 */
[----:B------:R-:W-:-:S07]  /*0bd0*/  MOV R8, UR8 ;  /* 0x0000000800087c02 */ /* 0x000fce0008000f00 */
.L_x_524:
        /* <DEDUP_REMOVED lines=24> */
[----:B------:R-:W-:-:S04]  /*0d60*/  UIMAD UR8, UR9, UR10, UR8 ;  /* 0x0000000a090872a4 */ /* 0x000fc8000f8e0208 */
[----:B------:R-:W-:Y:S01]  /*0d70*/  UIADD3 UR8, UPT, UPT, UR53, UR8, URZ ;  /* 0x0000000835087290 */ /* 0x000fe2000fffe0ff */
[----:B------:R-:W-:Y:S11]  /*0d80*/  BRA `(.L_x_526) ;  /* 0x00000000000c7947 */ /* 0x000ff60003800000 */
.L_x_525:
[----:B------:R-:W-:Y:S02]  /*0d90*/  UIMAD.WIDE.U32 UR52, UR62, UR16, URZ ;  /* 0x000000103e3472a5 */ /* 0x000fe4000f8e00ff */
[----:B------:R-:W-:-:S04]  /*0da0*/  UIMAD UR8, UR63, UR16, URZ ;  /* 0x000000103f0872a4 */ /* 0x000fc8000f8e02ff */
[----:B------:R-:W-:Y:S02]  /*0db0*/  UIADD3 UR8, UPT, UPT, UR53, UR8, URZ ;  /* 0x0000000835087290 */ /* 0x000fe4000fffe0ff */
.L_x_526:
[----:B------:R-:W1:Y:S01]  /*0dc0*/  LDCU.U8 UR11, c[0x0][0x548] ;  /* 0x0000a900ff0b77ac */ /* 0x000e620008000000 */
[----:B------:R-:W-:Y:S01]  /*0dd0*/  USHF.L.U32 UR10, UR40, 0x7, URZ ;  /* 0x00000007280a7899 */ /* 0x000fe200080006ff */
[----:B------:R-:W2:Y:S03]  /*0de0*/  LDCU.U8 UR56, c[0x0][0x5f0] ;  /* 0x0000be00ff3877ac */ /* 0x000ea60008000000 */
        /* <DEDUP_REMOVED lines=17> */
.L_x_527:
[----:B------:R-:W1:Y:S01]  /*0f00*/  LDCU UR54, c[0x0][0x434] ;  /* 0x00008680ff3677ac */ /* 0x000e620008000800 */
[----:B------:R-:W-:-:S04]  /*0f10*/  UIMAD UR11, UR40, UR17, UR23 ;  /* 0x00000011280b72a4 */ /* 0x000fc8000f8e0217 */
[----:B-1----:R-:W-:Y:S02]  /*0f20*/  UIMAD UR54, UR11, UR54, URZ ;  /* 0x000000360b3672a4 */ /* 0x002fe4000f8e02ff */
.L_x_528:
        /* <DEDUP_REMOVED lines=11> */
.L_x_529:
[----:B------:R-:W1:Y:S01]  /*0fe0*/  LDCU UR53, c[0x0][0x444] ;  /* 0x00008880ff3577ac */ /* 0x000e620008000800 */
[----:B------:R-:W-:-:S04]  /*0ff0*/  UIMAD UR10, UR40, UR17, UR23 ;  /* 0x00000011280a72a4 */ /* 0x000fc8000f8e0217 */
[----:B-1----:R-:W-:-:S12]  /*1000*/  UIMAD UR53, UR10, UR53, URZ ;  /* 0x000000350a3572a4 */ /* 0x002fd8000f8e02ff */
.L_x_530:
[----:B------:R-:W1:Y:S01]  /*1010*/  S2R R0, SR_TID.X ;  /* 0x0000000000007919 */ /* 0x000e620000002100 */
[----:B------:R-:W-:Y:S01]  /*1020*/  USHF.R.S32.HI UR10, URZ, 0x1f, UR9 ;  /* 0x0000001fff0a7899 */ /* 0x000fe20008011409 */
[----:B------:R-:W-:Y:S01]  /*1030*/  IMAD.MOV.U32 R21, RZ, RZ, RZ ;  /* 0x000000ffff157224 */ /* 0x000fe200078e00ff */
[----:B------:R-:W-:Y:S01]  /*1040*/  UIADD3 UR52, UP1, UP0, UR60, UR52, UR9 ;  /* 0x000000343c347290 */ /* 0x000fe2000f83e009 */
[----:B------:R-:W-:Y:S01]  /*1050*/  ISETP.NE.AND P3, PT, RZ, UR56, PT ;  /* 0x00000038ff007c0c */ /* 0x000fe2000bf65270 */
[----:B------:R-:W-:Y:S01]  /*1060*/  UIMAD UR55, UR17, UR55, URZ ;  /* 0x00000037113772a4 */ /* 0x000fe2000f8e02ff */
[----:B------:R-:W-:Y:S01]  /*1070*/  BSSY.RECONVERGENT B1, `(.L_x_520) ;  /* 0x0000836000017945 */ /* 0x000fe20003800200 */
[----:B------:R-:W-:Y:S01]  /*1080*/  UIADD3.X UR51, UPT, UPT, UR51, UR8, UR10, UP1, UP0 ;  /* 0x0000000833337290 */ /* 0x000fe20008fe040a */
[----:B------:R-:W2:Y:S04]  /*1090*/  LDCU.64 UR56, c[0x0][0x420] ;  /* 0x00008400ff3877ac */ /* 0x000ea80008000a00 */
[----:B------:R-:W3:Y:S01]  /*10a0*/  LDCU.128 UR8, c[0x0][0x590] ;  /* 0x0000b200ff0877ac */ /* 0x000ee20008000c00 */
[----:B------:R-:W-:-:S02]  /*10b0*/  UISETP.GT.AND UP0, UPT, UR44, URZ, UPT ;  /* 0x000000ff2c00728c */ /* 0x000fc4000bf04270 */
[----:B------:R-:W-:Y:S02]  /*10c0*/  ULEA UR53, UR43, UR53, 0x6 ;  /* 0x000000352b357291 */ /* 0x000fe4000f8e30ff */
[----:B------:R-:W-:Y:S02]  /*10d0*/  ULEA UR54, UR43, UR54, 0x6 ;  /* 0x000000362b367291 */ /* 0x000fe4000f8e30ff */
        /* <DEDUP_REMOVED lines=10> */
[----:B------:R-:W3:Y:S04]  /*1180*/  LDCU.64 UR58, c[0x0][0x5e8] ;  /* 0x0000bd00ff3a77ac */ /* 0x000ee80008000a00 */
[----:B------:R-:W-:Y:S01]  /*1190*/  IMAD.X R3, RZ, RZ, UR45, P0 ;  /* 0x0000002dff037e24 */ /* 0x000fe200080e06ff */
[----:B------:R-:W-:Y:S01]  /*11a0*/  USHF.L.U64.HI UR45, UR8, 0x5, UR9 ;  /* 0x00000005082d7899 */ /* 0x000fe20008010209 */
[----:B------:R-:W-:-:S04]  /*11b0*/  IMAD.WIDE.U32 R10, R10, UR46, R2 ;  /* 0x0000002e0a0a7c25 */ /* 0x000fc8000f8e0002 */
[----:B------:R-:W4:Y:S01]  /*11c0*/  LDC.64 R2, c[0x0][0x3b0] ;  /* 0x0000ec00ff027b82 */ /* 0x000f220000000a00 */
[----:B------:R-:W-:Y:S01]  /*11d0*/  VIADD R11, R11, UR16 ;  /* 0x000000100b0b7c36 */ /* 0x000fe20008000000 */
[----:B------:R-:W5:Y:S01]  /*11e0*/  LDCU.64 UR16, c[0x0][0x3c8] ;  /* 0x00007900ff1077ac */ /* 0x000f620008000a00 */
[----:B------:R-:W-:-:S05]  /*11f0*/  IMAD.WIDE.U32 R12, R12, UR23, R10 ;  /* 0x000000170c0c7c25 */ /* 0x000fca000f8e000a */
[----:B------:R-:W2:Y:S01]  /*1200*/  LDC.64 R10, c[0x0][0x5f8] ;  /* 0x00017e00ff0a7b82 */ /* 0x000ea20000000a00 */
[----:B------:R-:W-:Y:S01]  /*1210*/  IMAD R17, R16, UR23, R13 ;  /* 0x0000001710117c24 */ /* 0x000fe2000f8e020d */
[----:B------:R-:W-:Y:S01]  /*1220*/  LOP3.LUT R13, R0, 0x1f, RZ, 0xc0, !PT ;  /* 0x0000001f000d7812 */ /* 0x000fe200078ec0ff */
[----:B------:R-:W-:Y:S01]  /*1230*/  IMAD.MOV.U32 R16, RZ, RZ, R12 ;  /* 0x000000ffff107224 */ /* 0x000fe200078e000c */
[----:B------:R-:W-:-:S03]  /*1240*/  SHF.R.U32.HI R12, RZ, 0x5, R0 ;  /* 0x00000005ff0c7819 */ /* 0x000fc60000011600 */
[----:B------:R-:W-:-:S04]  /*1250*/  IMAD.WIDE.U32 R16, R9, UR8, R16 ;  /* 0x0000000809107c25 */ /* 0x000fc8000f8e0010 */
[----:B------:R-:W-:Y:S01]  /*1260*/  IMAD R13, R12, UR55, R13 ;  /* 0x000000370c0d7c24 */ /* 0x000fe2000f8e020d */
[----:B------:R-:W-:Y:S01]  /*1270*/  USHF.L.U32 UR55, UR55, 0x6, URZ ;  /* 0x0000000637377899 */ /* 0x000fe200080006ff */
[C---:B------:R-:W-:Y:S01]  /*1280*/  IMAD R12, R9.reuse, UR9, R17 ;  /* 0x00000009090c7c24 */ /* 0x040fe2000f8e0211 */
[----:B-1----:R-:W-:Y:S01]  /*1290*/  LEA R244, P2, R16, UR10, 0x1 ;  /* 0x0000000a10f47c11 */ /* 0x002fe2000f8408ff */
[C---:B----4-:R-:W-:Y:S01]  /*12a0*/  IMAD R14, R2.reuse, UR49, RZ ;  /* 0x00000031020e7c24 */ /* 0x050fe2000f8e02ff */
[----:B------:R-:W-:Y:S01]  /*12b0*/  IADD3 R17, PT, PT, R9, 0x20, RZ ;  /* 0x0000002009117810 */ /* 0x000fe20007ffe0ff */
[----:B------:R-:W-:Y:S01]  /*12c0*/  IMAD.WIDE.U32 R18, R2, UR46, R20 ;  /* 0x0000002e02127c25 */ /* 0x000fe2000f8e0014 */
[----:B------:R-:W-:Y:S01]  /*12d0*/  LEA.HI.X R245, R16, UR11, R12, 0x1, P2 ;  /* 0x0000000b10f57c11 */ /* 0x000fe200090f0c0c */
[----:B---3--:R-:W-:Y:S02]  /*12e0*/  UIMAD.WIDE UR10, UR53, 0x4, UR58 ;  /* 0x00000004350a78a5 */ /* 0x008fe4000f8e023a */
[----:B------:R-:W-:Y:S01]  /*12f0*/  IMAD R14, R3, UR46, R14 ;  /* 0x0000002e030e7c24 */ /* 0x000fe2000f8e020e */
[----:B------:R-:W-:Y:S01]  /*1300*/  IADD3 R24, P0, PT, R18, UR50, RZ ;  /* 0x0000003212187c10 */ /* 0x000fe2000ff1e0ff */
[----:B--2---:R-:W-:Y:S01]  /*1310*/  IMAD.WIDE.U32 R22, R10, UR21, RZ ;  /* 0x000000150a167c25 */ /* 0x004fe2000f8e00ff */
[----:B------:R-:W-:-:S02]  /*1320*/  USHF.L.U32 UR46, UR8, 0x5, URZ ;  /* 0x00000005082e7899 */ /* 0x000fc400080006ff */
[----:B------:R-:W-:Y:S01]  /*1330*/  IADD3.X R25, PT, PT, R19, UR47, R14, P0, !PT ;  /* 0x0000002f13197c10 */ /* 0x000fe200087fe40e */
[----:B-----5:R-:W-:Y:S01]  /*1340*/  IMAD.U32 R18, RZ, RZ, UR16 ;  /* 0x00000010ff127e24 */ /* 0x020fe2000f8e00ff */
[----:B------:R-:W-:Y:S01]  /*1350*/  MOV R14, UR17 ;  /* 0x00000011000e7c02 */ /* 0x000fe20008000f00 */
[----:B------:R-:W1:Y:S01]  /*1360*/  LDCU.64 UR8, c[0x0][0x380] ;  /* 0x00007000ff0877ac */ /* 0x000e620008000a00 */
[----:B------:R-:W-:Y:S01]  /*1370*/  SEL R10, R22, RZ, P3 ;  /* 0x000000ff160a7207 */ /* 0x000fe20001800000 */
[----:B------:R-:W-:Y:S01]  /*1380*/  IMAD R11, R11, UR21, R23 ;  /* 0x000000150b0b7c24 */ /* 0x000fe2000f8e0217 */
[----:B------:R-:W2:Y:S01]  /*1390*/  LDCU.64 UR16, c[0x0][0x570] ;  /* 0x0000ae00ff1077ac */ /* 0x000ea20008000a00 */
[----:B------:R-:W-:Y:S01]  /*13a0*/  IMAD.WIDE.U32 R18, R18, UR23, R24 ;  /* 0x0000001712127c25 */ /* 0x000fe2000f8e0018 */
[----:B------:R-:W-:Y:S02]  /*13b0*/  IADD3 R10, P1, P0, R13, UR52, R10 ;  /* 0x000000340d0a7c10 */ /* 0x000fe4000f83e00a */
[----:B------:R-:W-:Y:S01]  /*13c0*/  SHF.R.S32.HI R13, RZ, 0x1f, R13 ;  /* 0x0000001fff0d7819 */ /* 0x000fe2000001140d */
[----:B------:R-:W-:Y:S01]  /*13d0*/  IMAD R15, R14, UR23, R19 ;  /* 0x000000170e0f7c24 */ /* 0x000fe2000f8e0213 */
[----:B------:R-:W-:Y:S01]  /*13e0*/  SEL R11, R11, RZ, P3 ;  /* 0x000000ff0b0b7207 */ /* 0x000fe20001800000 */
[----:B------:R-:W-:-:S02]  /*13f0*/  IMAD.MOV.U32 R14, RZ, RZ, R18 ;  /* 0x000000ffff0e7224 */ /* 0x000fc400078e0012 */
[----:B------:R-:W-:Y:S01]  /*1400*/  IMAD.U32 R12, RZ, RZ, UR55 ;  /* 0x00000037ff0c7e24 */ /* 0x000fe2000f8e00ff */
[----:B------:R-:W-:Y:S01]  /*1410*/  IADD3.X R13, PT, PT, R13, UR51, R11, P1, P0 ;  /* 0x000000330d0d7c10 */ /* 0x000fe20008fe040b */
[----:B------:R-:W-:Y:S01]  /*1420*/  IMAD.WIDE.U32 R14, R9, R2, R14 ;  /* 0x00000002090e7225 */ /* 0x000fe200078e000e */
[----:B------:R-:W-:-:S03]  /*1430*/  IADD3 R11, P0, PT, R10, UR55, RZ ;  /* 0x000000370a0b7c10 */ /* 0x000fc6000ff1e0ff */
[----:B------:R-:W-:Y:S01]  /*1440*/  IMAD R10, R9, R3, R15 ;  /* 0x00000003090a7224 */ /* 0x000fe200078e020f */
[----:B------:R-:W-:Y:S01]  /*1450*/  LEA.HI.X.SX32 R12, R12, R13, 0x1, P0 ;  /* 0x0000000d0c0c7211 */ /* 0x000fe200000f0eff */
[----:B------:R-:W-:Y:S01]  /*1460*/  IMAD.SHL.U32 R16, R2, 0x20, RZ ;  /* 0x0000002002107824 */ /* 0x000fe200078e00ff */
[C---:B-1----:R-:W-:Y:S02]  /*1470*/  LEA R246, P1, R14.reuse, UR8, 0x1 ;  /* 0x000000080ef67c11 */ /* 0x042fe4000f8208ff */
[C---:B--2---:R-:W-:Y:S02]  /*1480*/  LEA R238, P0, R11.reuse, UR16, 0x2 ;  /* 0x000000100bee7c11 */ /* 0x044fe4000f8010ff */
[----:B------:R-:W-:Y:S02]  /*1490*/  LEA.HI.X R247, R14, UR9, R10, 0x1, P1 ;  /* 0x000000090ef77c11 */ /* 0x000fe400088f0c0a */
[----:B------:R-:W-:Y:S01]  /*14a0*/  LEA.HI.X R239, R11, UR17, R12, 0x2, P0 ;  /* 0x000000110bef7c11 */ /* 0x000fe200080f140c */
[----:B------:R-:W-:Y:S01]  /*14b0*/  UIMAD.WIDE UR16, UR54, 0x4, UR56 ;  /* 0x00000004361078a5 */ /* 0x000fe2000f8e0238 */
[----:B------:R-:W-:-:S02]  /*14c0*/  IADD3 R10, P0, PT, R9, 0x20, RZ ;  /* 0x00000020090a7810 */ /* 0x000fc40007f1e0ff */
[----:B------:R-:W-:Y:S02]  /*14d0*/  SHF.L.U64.HI R11, R2, 0x5, R3 ;  /* 0x00000005020b7819 */ /* 0x000fe40000010203 */
[C---:B------:R-:W-:Y:S01]  /*14e0*/  LOP3.LUT R15, R20.reuse, 0xc0, RZ, 0xfc, !PT ;  /* 0x000000c0140f7812 */ /* 0x040fe200078efcff */
[----:B------:R-:W-:Y:S01]  /*14f0*/  IMAD.X R3, RZ, RZ, RZ, P0 ;  /* 0x000000ffff037224 */ /* 0x000fe200000e06ff */
        /* <DEDUP_REMOVED lines=16> */
.L_x_532:
[----:B------:R-:W1:Y:S01]  /*1600*/  LDCU.64 UR12, c[0x0][0x5c0] ;  /* 0x0000b800ff0c77ac */ /* 0x000e620008000a00 */
[----:B------:R-:W-:-:S04]  /*1610*/  UIADD3 UR8, UPT, UPT, UR37, UR41, URZ ;  /* 0x0000002925087290 */ /* 0x000fc8000fffe0ff */
[----:B-1----:R-:W-:Y:S02]  /*1620*/  UIMAD.WIDE.U32 UR16, UR8, UR12, URZ ;  /* 0x0000000c081072a5 */ /* 0x002fe4000f8e00ff */
[----:B------:R-:W-:-:S04]  /*1630*/  UIMAD UR8, UR8, UR13, URZ ;  /* 0x0000000d080872a4 */ /* 0x000fc8000f8e02ff */
[----:B------:R-:W-:-:S06]  /*1640*/  UIADD3 UR8, UPT, UPT, UR17, UR8, URZ ;  /* 0x0000000811087290 */ /* 0x000fcc000fffe0ff */
[----:B------:R-:W-:Y:S02]  /*1650*/  MOV R2, UR8 ;  /* 0x0000000800027c02 */ /* 0x000fe40008000f00 */
.L_x_533:
        /* <DEDUP_REMOVED lines=13> */
.L_x_534:
[----:B------:R-:W1:Y:S01]  /*1730*/  LDCU.64 UR10, c[0x0][0x5c8] ;  /* 0x0000b900ff0a77ac */ /* 0x000e620008000a00 */
[----:B------:R-:W-:-:S04]  /*1740*/  UIADD3 UR37, UPT, UPT, UR37, UR41, URZ ;  /* 0x0000002925257290 */ /* 0x000fc8000fffe0ff */
[----:B-1----:R-:W-:Y:S02]  /*1750*/  UIMAD.WIDE.U32 UR14, UR37, UR10, URZ ;  /* 0x0000000a250e72a5 */ /* 0x002fe4000f8e00ff */
[----:B------:R-:W-:-:S04]  /*1760*/  UIMAD UR37, UR37, UR11, URZ ;  /* 0x0000000b252572a4 */ /* 0x000fc8000f8e02ff */
[----:B------:R-:W-:-:S06]  /*1770*/  UIADD3 UR37, UPT, UPT, UR15, UR37, URZ ;  /* 0x000000250f257290 */ /* 0x000fcc000fffe0ff */
[----:B------:R-:W-:-:S07]  /*1780*/  MOV R0, UR37 ;  /* 0x0000002500007c02 */ /* 0x000fce0008000f00 */
.L_x_535:
[----:B------:R-:W1:Y:S01]  /*1790*/  LDCU.64 UR8, c[0x0][0x5d8] ;  /* 0x0000bb00ff0877ac */ /* 0x000e620008000a00 */
[----:B------:R-:W-:Y:S01]  /*17a0*/  IMAD.U32 R4, RZ, RZ, UR12 ;  /* 0x0000000cff047e24 */ /* 0x000fe2000f8e00ff */
[----:B------:R-:W-:Y:S01]  /*17b0*/  BSSY.RECONVERGENT B0, `(.L_x_536) ;  /* 0x000001e000007945 */ /* 0x000fe20003800200 */
[----:B------:R-:W-:Y:S02]  /*17c0*/  UIADD3 UR35, UPT, UPT, -UR29, UR35, URZ ;  /* 0x000000231d237290 */ /* 0x000fe4000fffe1ff */
[----:B------:R-:W-:Y:S01]  /*17d0*/  IMAD.WIDE.U32 R4, R4, UR29, R20 ;  /* 0x0000001d04047c25 */ /* 0x000fe2000f8e0014 */
[----:B------:R-:W-:-:S04]  /*17e0*/  UIMAD UR15, UR28, UR12, URZ ;  /* 0x0000000c1c0f72a4 */ /* 0x000fc8000f8e02ff */
[----:B------:R-:W-:Y:S01]  /*17f0*/  UIMAD UR15, UR29, UR13, UR15 ;  /* 0x0000000d1d0f72a4 */ /* 0x000fe2000f8e020f */
[----:B------:R-:W-:Y:S02]  /*1800*/  ISETP.GE.AND P6, PT, R9, UR35, PT ;  /* 0x0000002309007c0c */ /* 0x000fe4000bfc6270 */
[----:B------:R-:W-:Y:S02]  /*1810*/  IADD3 R4, P0, PT, R4, UR16, RZ ;  /* 0x0000001004047c10 */ /* 0x000fe4000ff1e0ff */
[----:B------:R-:W-:Y:S02]  /*1820*/  ISETP.GE.AND P5, PT, R17, UR35, PT ;  /* 0x0000002311007c0c */ /* 0x000fe4000bfa6270 */
[----:B------:R-:W-:Y:S01]  /*1830*/  IADD3.X R5, PT, PT, R2, UR15, R5, P0, !PT ;  /* 0x0000000f02057c10 */ /* 0x000fe200087fe405 */
[----:B-1----:R-:W-:Y:S01]  /*1840*/  IMAD.U32 R2, RZ, RZ, UR9 ;  /* 0x00000009ff027e24 */ /* 0x002fe2000f8e00ff */
[----:B------:R-:W-:-:S05]  /*1850*/  MOV R6, UR8 ;  /* 0x0000000800067c02 */ /* 0x000fca0008000f00 */
[----:B------:R-:W-:-:S04]  /*1860*/  IMAD.WIDE.U32 R6, R6, UR23, R4 ;  /* 0x0000001706067c25 */ /* 0x000fc8000f8e0004 */
[----:B------:R-:W-:Y:S01]  /*1870*/  IMAD R2, R2, UR23, R7 ;  /* 0x0000001702027c24 */ /* 0x000fe2000f8e0207 */
[----:B------:R-:W-:Y:S06]  /*1880*/  @P6 BRA `(.L_x_537) ;  /* 0x0000000000406947 */ /* 0x000fec0003800000 */
[----:B------:R-:W1:Y:S01]  /*1890*/  LDCU UR15, c[0x0][0x440] ;  /* 0x00008800ff0f77ac */ /* 0x000e620008000800 */
[----:B------:R-:W-:Y:S02]  /*18a0*/  IMAD.MOV.U32 R4, RZ, RZ, R6 ;  /* 0x000000ffff047224 */ /* 0x000fe400078e0006 */
[----:B------:R-:W-:Y:S01]  /*18b0*/  IMAD.MOV.U32 R5, RZ, RZ, R2 ;  /* 0x000000ffff057224 */ /* 0x000fe200078e0002 */
[----:B------:R-:W2:Y:S01]  /*18c0*/  LDCU.64 UR8, c[0x0][0x560] ;  /* 0x0000ac00ff0877ac */ /* 0x000ea20008000a00 */
        /* <DEDUP_REMOVED lines=8> */
[----:B------:R1:W-:Y:S04]  /*1950*/  @!P4 STG.E.128 desc[UR32][R16.64], RZ ;  /* 0x000000ff1000c986 */ /* 0x0003e8000c101d20 */
[----:B------:R1:W-:Y:S04]  /*1960*/  @!P3 STG.E.128 desc[UR32][R16.64+0x80], RZ ;  /* 0x000080ff1000b986 */ /* 0x0003e8000c101d20 */
[----:B------:R1:W-:Y:S04]  /*1970*/  @!P2 STG.E.128 desc[UR32][R16.64+0x100], RZ ;  /* 0x000100ff1000a986 */ /* 0x0003e8000c101d20 */
[----:B------:R1:W-:Y:S02]  /*1980*/  @!P1 STG.E.128 desc[UR32][R16.64+0x180], RZ ;  /* 0x000180ff10009986 */ /* 0x0003e4000c101d20 */
.L_x_537:
[----:B------:R-:W-:Y:S05]  /*1990*/  BSYNC.RECONVERGENT B0 ;  /* 0x0000000000007941 */ /* 0x000fea0003800200 */
.L_x_536:
[----:B------:R-:W-:Y:S04]  /*19a0*/  BSSY.RECONVERGENT B0, `(.L_x_538) ;  /* 0x0000013000007945 */ /* 0x000fe80003800200 */
[----:B------:R-:W-:Y:S05]  /*19b0*/  @P5 BRA `(.L_x_539) ;  /* 0x0000000000445947 */ /* 0x000fea0003800000 */
[----:B------:R-:W2:Y:S01]  /*19c0*/  LDCU UR15, c[0x0][0x440] ;  /* 0x00008800ff0f77ac */ /* 0x000ea20008000800 */
[----:B------:R-:W-:Y:S02]  /*19d0*/  IMAD R4, R3, UR12, RZ ;  /* 0x0000000c03047c24 */ /* 0x000fe4000f8e02ff */
[----:B------:R-:W-:Y:S01]  /*19e0*/  IMAD.MOV.U32 R7, RZ, RZ, R2 ;  /* 0x000000ffff077224 */ /* 0x000fe200078e0002 */
[----:B------:R-:W1:Y:S01]  /*19f0*/  LDCU.64 UR8, c[0x0][0x560] ;  /* 0x0000ac00ff0877ac */ /* 0x000e620008000a00 */
[C---:B------:R-:W-:Y:S02]  /*1a00*/  IMAD R4, R10.reuse, UR13, R4 ;  /* 0x0000000d0a047c24 */ /* 0x040fe4000f8e0204 */
[----:B------:R-:W-:-:S04]  /*1a10*/  IMAD.WIDE.U32 R6, R10, UR12, R6 ;  /* 0x0000000c0a067c25 */ /* 0x000fc8000f8e0006 */
[----:B------:R-:W-:Y:S01]  /*1a20*/  IMAD.IADD R4, R7, 0x1, R4 ;  /* 0x0000000107047824 */ /* 0x000fe200078e0204 */
[----:B--2---:R-:W-:Y:S02]  /*1a30*/  ISETP.GE.AND P3, PT, R20, UR15, PT ;  /* 0x0000000f14007c0c */ /* 0x004fe4000bf66270 */
[----:B------:R-:W-:Y:S02]  /*1a40*/  ISETP.GE.AND P2, PT, R13, UR15, PT ;  /* 0x0000000f0d007c0c */ /* 0x000fe4000bf46270 */
[----:B------:R-:W-:Y:S02]  /*1a50*/  ISETP.GE.AND P1, PT, R14, UR15, PT ;  /* 0x0000000f0e007c0c */ /* 0x000fe4000bf26270 */
[----:B------:R-:W-:Y:S02]  /*1a60*/  ISETP.GE.AND P0, PT, R15, UR15, PT ;  /* 0x0000000f0f007c0c */ /* 0x000fe4000bf06270 */
[----:B-1----:R-:W-:-:S04]  /*1a70*/  LEA R16, P4, R6, UR8, 0x1 ;  /* 0x0000000806107c11 */ /* 0x002fc8000f8808ff */
[----:B------:R-:W-:-:S05]  /*1a80*/  LEA.HI.X R17, R6, UR9, R4, 0x1, P4 ;  /* 0x0000000906117c11 */ /* 0x000fca000a0f0c04 */
[----:B------:R2:W-:Y:S04]  /*1a90*/  @!P3 STG.E.128 desc[UR32][R16.64], RZ ;  /* 0x000000ff1000b986 */ /* 0x0005e8000c101d20 */
[----:B------:R2:W-:Y:S04]  /*1aa0*/  @!P2 STG.E.128 desc[UR32][R16.64+0x80], RZ ;  /* 0x000080ff1000a986 */ /* 0x0005e8000c101d20 */
[----:B------:R2:W-:Y:S04]  /*1ab0*/  @!P1 STG.E.128 desc[UR32][R16.64+0x100], RZ ;  /* 0x000100ff10009986 */ /* 0x0005e8000c101d20 */
[----:B------:R2:W-:Y:S02]  /*1ac0*/  @!P0 STG.E.128 desc[UR32][R16.64+0x180], RZ ;  /* 0x000180ff10008986 */ /* 0x0005e4000c101d20 */
.L_x_539:
[----:B------:R-:W-:Y:S05]  /*1ad0*/  BSYNC.RECONVERGENT B0 ;  /* 0x0000000000007941 */ /* 0x000fea0003800200 */
.L_x_538:
[----:B------:R-:W3:Y:S01]  /*1ae0*/  LDCU.64 UR8, c[0x0][0x5e0] ;  /* 0x0000bc00ff0877ac */ /* 0x000ee20008000a00 */
[----:B------:R-:W-:Y:S01]  /*1af0*/  MOV R2, UR10 ;  /* 0x0000000a00027c02 */ /* 0x000fe20008000f00 */
[----:B------:R-:W-:Y:S01]  /*1b00*/  BSSY.RECONVERGENT B0, `(.L_x_540) ;  /* 0x000001b000007945 */ /* 0x000fe20003800200 */
[----:B------:R-:W-:-:S03]  /*1b10*/  UIMAD UR28, UR28, UR10, URZ ;  /* 0x0000000a1c1c72a4 */ /* 0x000fc6000f8e02ff */
[----:B------:R-:W-:Y:S01]  /*1b20*/  IMAD.WIDE.U32 R4, R2, UR29, R20 ;  /* 0x0000001d02047c25 */ /* 0x000fe2000f8e0014 */
[----:B------:R-:W-:Y:S02]  /*1b30*/  UIMAD UR28, UR29, UR11, UR28 ;  /* 0x0000000b1d1c72a4 */ /* 0x000fe4000f8e021c */
[----:B------:R-:W-:-:S04]  /*1b40*/  IADD3 R6, P0, PT, R4, UR14, RZ ;  /* 0x0000000e04067c10 */ /* 0x000fc8000ff1e0ff */
[----:B------:R-:W-:Y:S02]  /*1b50*/  IADD3.X R7, PT, PT, R0, UR28, R5, P0, !PT ;  /* 0x0000001c00077c10 */ /* 0x000fe400087fe405 */
[----:B---3--:R-:W-:Y:S02]  /*1b60*/  MOV R4, UR8 ;  /* 0x0000000800047c02 */ /* 0x008fe40008000f00 */
[----:B------:R-:W-:-:S03]  /*1b70*/  MOV R0, UR9 ;  /* 0x0000000900007c02 */ /* 0x000fc60008000f00 */
[----:B------:R-:W-:-:S04]  /*1b80*/  IMAD.WIDE.U32 R4, R4, UR23, R6 ;  /* 0x0000001704047c25 */ /* 0x000fc8000f8e0006 */
[----:B------:R-:W-:Y:S01]  /*1b90*/  IMAD R0, R0, UR23, R5 ;  /* 0x0000001700007c24 */ /* 0x000fe2000f8e0205 */
[----:B------:R-:W-:Y:S06]  /*1ba0*/  @P6 BRA `(.L_x_541) ;  /* 0x0000000000406947 */ /* 0x000fec0003800000 */
[----:B------:R-:W3:Y:S01]  /*1bb0*/  LDCU UR12, c[0x0][0x440] ;  /* 0x00008800ff0c77ac */ /* 0x000ee20008000800 */
[----:B------:R-:W-:Y:S02]  /*1bc0*/  IMAD.MOV.U32 R6, RZ, RZ, R4 ;  /* 0x000000ffff067224 */ /* 0x000fe400078e0004 */
[----:B------:R-:W-:Y:S01]  /*1bd0*/  IMAD.MOV.U32 R7, RZ, RZ, R0 ;  /* 0x000000ffff077224 */ /* 0x000fe200078e0000 */
[----:B------:R-:W4:Y:S01]  /*1be0*/  LDCU.64 UR8, c[0x0][0x568] ;  /* 0x0000ad00ff0877ac */ /* 0x000f220008000a00 */
[----:B------:R-:W-:-:S04]  /*1bf0*/  IMAD.WIDE.U32 R6, R9, UR10, R6 ;  /* 0x0000000a09067c25 */ /* 0x000fc8000f8e0006 */
[----:B------:R-:W-:Y:S01]  /*1c00*/  IMAD R9, R9, UR11, R7 ;  /* 0x0000000b09097c24 */ /* 0x000fe2000f8e0207 */
[----:B---3--:R-:W-:Y:S02]  /*1c10*/  ISETP.GE.AND P3, PT, R20, UR12, PT ;  /* 0x0000000c14007c0c */ /* 0x008fe4000bf66270 */
[----:B------:R-:W-:Y:S02]  /*1c20*/  ISETP.GE.AND P2, PT, R13, UR12, PT ;  /* 0x0000000c0d007c0c */ /* 0x000fe4000bf46270 */
[----:B------:R-:W-:Y:S02]  /*1c30*/  ISETP.GE.AND P1, PT, R14, UR12, PT ;  /* 0x0000000c0e007c0c */ /* 0x000fe4000bf26270 */
[----:B------:R-:W-:Y:S02]  /*1c40*/  ISETP.GE.AND P0, PT, R15, UR12, PT ;  /* 0x0000000c0f007c0c */ /* 0x000fe4000bf06270 */
[----:B----4-:R-:W-:-:S04]  /*1c50*/  LEA R8, P4, R6, UR8, 0x1 ;  /* 0x0000000806087c11 */ /* 0x010fc8000f8808ff */
[----:B------:R-:W-:-:S05]  /*1c60*/  LEA.HI.X R9, R6, UR9, R9, 0x1, P4 ;  /* 0x0000000906097c11 */ /* 0x000fca000a0f0c09 */
[----:B------:R3:W-:Y:S04]  /*1c70*/  @!P3 STG.E.128 desc[UR32][R8.64], RZ ;  /* 0x000000ff0800b986 */ /* 0x0007e8000c101d20 */
[----:B------:R3:W-:Y:S04]  /*1c80*/  @!P2 STG.E.128 desc[UR32][R8.64+0x80], RZ ;  /* 0x000080ff0800a986 */ /* 0x0007e8000c101d20 */
[----:B------:R3:W-:Y:S04]  /*1c90*/  @!P1 STG.E.128 desc[UR32][R8.64+0x100], RZ ;  /* 0x000100ff08009986 */ /* 0x0007e8000c101d20 */
[----:B------:R3:W-:Y:S02]  /*1ca0*/  @!P0 STG.E.128 desc[UR32][R8.64+0x180], RZ ;  /* 0x000180ff08008986 */ /* 0x0007e4000c101d20 */
.L_x_541:
[----:B------:R-:W-:Y:S05]  /*1cb0*/  BSYNC.RECONVERGENT B0 ;  /* 0x0000000000007941 */ /* 0x000fea0003800200 */
.L_x_540:
[----:B------:R-:W-:Y:S05]  /*1cc0*/  @P5 BRA `(.L_x_542) ;  /* 0x0000007400c05947 */ /* 0x000fea0003800000 */
[----:B------:R-:W4:Y:S01]  /*1cd0*/  LDCU UR12, c[0x0][0x440] ;  /* 0x00008800ff0c77ac */ /* 0x000f220008000800 */
[----:B------:R-:W-:Y:S02]  /*1ce0*/  IMAD R3, R3, UR10, RZ ;  /* 0x0000000a03037c24 */ /* 0x000fe4000f8e02ff */
[----:B------:R-:W-:Y:S01]  /*1cf0*/  IMAD.MOV.U32 R5, RZ, RZ, R0 ;  /* 0x000000ffff057224 */ /* 0x000fe200078e0000 */
[----:B------:R-:W5:Y:S01]  /*1d00*/  LDCU.64 UR8, c[0x0][0x568] ;  /* 0x0000ad00ff0877ac */ /* 0x000f620008000a00 */
[C---:B------:R-:W-:Y:S02]  /*1d10*/  IMAD R3, R10.reuse, UR11, R3 ;  /* 0x0000000b0a037c24 */ /* 0x040fe4000f8e0203 */
[----:B------:R-:W-:-:S04]  /*1d20*/  IMAD.WIDE.U32 R4, R10, UR10, R4 ;  /* 0x0000000a0a047c25 */ /* 0x000fc8000f8e0004 */
[----:B------:R-:W-:Y:S01]  /*1d30*/  IMAD.IADD R3, R5, 0x1, R3 ;  /* 0x0000000105037824 */ /* 0x000fe200078e0203 */
[----:B----4-:R-:W-:Y:S02]  /*1d40*/  ISETP.GE.AND P2, PT, R20, UR12, PT ;  /* 0x0000000c14007c0c */ /* 0x010fe4000bf46270 */
[----:B------:R-:W-:Y:S02]  /*1d50*/  ISETP.GE.AND P1, PT, R13, UR12, PT ;  /* 0x0000000c0d007c0c */ /* 0x000fe4000bf26270 */
[----:B------:R-:W-:Y:S02]  /*1d60*/  ISETP.GE.AND P0, PT, R14, UR12, PT ;  /* 0x0000000c0e007c0c */ /* 0x000fe4000bf06270 */
[----:B-----5:R-:W-:-:S04]  /*1d70*/  LEA R2, P3, R4, UR8, 0x1 ;  /* 0x0000000804027c11 */ /* 0x020fc8000f8608ff */
[----:B------:R-:W-:-:S05]  /*1d80*/  LEA.HI.X R3, R4, UR9, R3, 0x1, P3 ;  /* 0x0000000904037c11 */ /* 0x000fca00098f0c03 */
[----:B------:R4:W-:Y:S04]  /*1d90*/  @!P2 STG.E.128 desc[UR32][R2.64], RZ ;  /* 0x000000ff0200a986 */ /* 0x0009e8000c101d20 */
[----:B------:R4:W-:Y:S04]  /*1da0*/  @!P1 STG.E.128 desc[UR32][R2.64+0x80], RZ ;  /* 0x000080ff02009986 */ /* 0x0009e8000c101d20 */
[----:B------:R4:W-:Y:S01]  /*1db0*/  @!P0 STG.E.128 desc[UR32][R2.64+0x100], RZ ;  /* 0x000100ff02008986 */ /* 0x0009e2000c101d20 */
[----:B------:R-:W-:-:S13]  /*1dc0*/  ISETP.GE.AND P0, PT, R15, UR12, PT ;  /* 0x0000000c0f007c0c */ /* 0x000fda000bf06270 */
[----:B------:R-:W-:Y:S05]  /*1dd0*/  @P0 BRA `(.L_x_542) ;  /* 0x00000074007c0947 */ /* 0x000fea0003800000 */
[----:B------:R1:W-:Y:S01]  /*1de0*/  STG.E.128 desc[UR32][R2.64+0x180], RZ ;  /* 0x000180ff02007986 */ /* 0x0003e2000c101d20 */
[----:B------:R-:W-:Y:S05]  /*1df0*/  BRA `(.L_x_542) ;  /* 0x0000007400747947 */ /* 0x000fea0003800000 */
.L_x_531:
[----:B------:R-:W-:Y:S01]  /*1e00*/  UIMAD UR9, UR43, -0x40, UR44 ;  /* 0xffffffc02b0978a4 */ /* 0x000fe2000f8e022c */
        /* <DEDUP_REMOVED lines=8> */
[----:B------:R-:W1:Y:S02]  /*1e90*/  LDCU UR8, c[0x0][0x440] ;  /* 0x00008800ff0877ac */ /* 0x000e640008000800 */
        /* <DEDUP_REMOVED lines=25> */
.L_x_544:
[----:B------:R2:W-:Y:S04]  /*2030*/  STS.128 [R12+0x8000], RZ ;  /* 0x008000ff0c007388 */ /* 0x0005e80000000c00 */
[----:B------:R2:W-:Y:S04]  /*2040*/  STS.128 [R12+0xa000], RZ ;  /* 0x00a000ff0c007388 */ /* 0x0005e80000000c00 */
[----:B------:R2:W-:Y:S04]  /*2050*/  STS.128 [R12+0xc000], RZ ;  /* 0x00c000ff0c007388 */ /* 0x0005e80000000c00 */
[----:B------:R2:W-:Y:S02]  /*2060*/  STS.128 [R12+0xe000], RZ ;  /* 0x00e000ff0c007388 */ /* 0x0005e40000000c00 */
.L_x_545:
[----:B------:R-:W-:Y:S05]  /*2070*/  BSYNC.RECONVERGENT B0 ;  /* 0x0000000000007941 */ /* 0x000fea0003800200 */
.L_x_543:
[----:B------:R-:W-:Y:S01]  /*2080*/  ISETP.GE.AND P5, PT, R17, UR9, PT ;  /* 0x0000000911007c0c */ /* 0x000fe2000bfa6270 */
[----:B------:R-:W-:-:S12]  /*2090*/  BSSY.RECONVERGENT B0, `(.L_x_546) ;  /* 0x0000024000007945 */ /* 0x000fd80003800200 */
[----:B------:R3:W-:Y:S04]  /*20a0*/  @P5 STS.128 [R12+0x9000], RZ ;  /* 0x009000ff0c005388 */ /* 0x0007e80000000c00 */
[----:B------:R3:W-:Y:S04]  /*20b0*/  @P5 STS.128 [R12+0xb000], RZ ;  /* 0x00b000ff0c005388 */ /* 0x0007e80000000c00 */
[----:B------:R3:W-:Y:S04]  /*20c0*/  @P5 STS.128 [R12+0xd000], RZ ;  /* 0x00d000ff0c005388 */ /* 0x0007e80000000c00 */
[----:B------:R3:W-:Y:S01]  /*20d0*/  @P5 STS.128 [R12+0xf000], RZ ;  /* 0x00f000ff0c005388 */ /* 0x0007e20000000c00 */
[----:B------:R-:W-:Y:S05]  /*20e0*/  @P5 BRA `(.L_x_547) ;  /* 0x0000000000785947 */ /* 0x000fea0003800000 */
[----:B------:R-:W4:Y:S01]  /*20f0*/  LDCU UR8, c[0x0][0x440] ;  /* 0x00008800ff0877ac */ /* 0x000f220008000800 */
[----:B------:R-:W-:Y:S02]  /*2100*/  IMAD.U32 R19, RZ, RZ, UR46 ;  /* 0x0000002eff137e24 */ /* 0x000fe4000f8e00ff */
[----:B------:R-:W-:Y:S02]  /*2110*/  IMAD.U32 R18, RZ, RZ, UR46 ;  /* 0x0000002eff127e24 */ /* 0x000fe4000f8e00ff */
[----:B------:R-:W-:Y:S01]  /*2120*/  IMAD.U32 R2, RZ, RZ, UR45 ;  /* 0x0000002dff027e24 */ /* 0x000fe2000f8e00ff */
[----:B------:R-:W-:-:S04]  /*2130*/  LEA R22, P4, R19, R244, 0x1 ;  /* 0x000000f413167211 */ /* 0x000fc800078808ff */
[----:B------:R-:W-:Y:S02]  /*2140*/  LEA.HI.X R23, R18, R245, R2, 0x1, P4 ;  /* 0x000000f512177211 */ /* 0x000fe400020f0c02 */
        /* <DEDUP_REMOVED lines=24> */
.L_x_547:
[----:B------:R-:W-:Y:S05]  /*22d0*/  BSYNC.RECONVERGENT B0 ;  /* 0x0000000000007941 */ /* 0x000fea0003800200 */
.L_x_546:
        /* <DEDUP_REMOVED lines=28> */
.L_x_549:
[----:B------:R1:W-:Y:S04]  /*24a0*/  STS.128 [R12], RZ ;  /* 0x000000ff0c007388 */ /* 0x0003e80000000c00 */
[----:B------:R1:W-:Y:S04]  /*24b0*/  STS.128 [R12+0x2000], RZ ;  /* 0x002000ff0c007388 */ /* 0x0003e80000000c00 */
[----:B------:R1:W-:Y:S04]  /*24c0*/  STS.128 [R12+0x4000], RZ ;  /* 0x004000ff0c007388 */ /* 0x0003e80000000c00 */
[----:B------:R1:W-:Y:S02]  /*24d0*/  STS.128 [R12+0x6000], RZ ;  /* 0x006000ff0c007388 */ /* 0x0003e40000000c00 */
.L_x_550:
[----:B------:R-:W-:Y:S05]  /*24e0*/  BSYNC.RECONVERGENT B0 ;  /* 0x0000000000007941 */ /* 0x000fea0003800200 */
.L_x_548:
        /* <DEDUP_REMOVED lines=46> */
.L_x_552:
[----:B------:R-:W-:Y:S05]  /*27d0*/  BSYNC.RECONVERGENT B0 ;  /* 0x0000000000007941 */ /* 0x000fea0003800200 */
.L_x_551:
[----:B------:R-:W2:Y:S01]  /*27e0*/  LDCU.64 UR8, c[0x0][0x3d0] ;  /* 0x00007a00ff0877ac */ /* 0x000ea20008000a00 */
[----:B------:R-:W-:Y:S01]  /*27f0*/  MOV R11, UR14 ;  /* 0x0000000e000b7c02 */ /* 0x000fe20008000f00 */
[----:B------:R-:W-:Y:S01]  /*2800*/  BSSY.RECONVERGENT B0, `(.L_x_553) ;  /* 0x0000032000007945 */ /* 0x000fe20003800200 */
[----:B------:R-:W-:Y:S02]  /*2810*/  UIADD3 UR40, UPT, UPT, -UR29, UR35, URZ ;  /* 0x000000231d287290 */ /* 0x000fe4000fffe1ff */
[----:B------:R-:W-:Y:S01]  /*2820*/  UIMAD UR44, UR28, UR14, URZ ;  /* 0x0000000e1c2c72a4 */ /* 0x000fe2000f8e02ff */
[----:B-1----:R-:W-:-:S03]  /*2830*/  IMAD.WIDE.U32 R18, R11, UR29, R20 ;  /* 0x0000001d0b127c25 */ /* 0x002fc6000f8e0014 */
[----:B------:R-:W-:Y:S01]  /*2840*/  UIMAD UR44, UR29, UR15, UR44 ;  /* 0x0000000f1d2c72a4 */ /* 0x000fe2000f8e022c */
[----:B------:R-:W-:Y:S02]  /*2850*/  ISETP.GE.AND P6, PT, R9, UR40, PT ;  /* 0x0000002809007c0c */ /* 0x000fe4000bfc6270 */
[----:B------:R-:W-:-:S04]  /*2860*/  IADD3 R18, P0, PT, R18, UR48, RZ ;  /* 0x0000003012127c10 */ /* 0x000fc8000ff1e0ff */
[----:B------:R-:W-:Y:S01]  /*2870*/  IADD3.X R19, PT, PT, R7, UR44, R19, P0, !PT ;  /* 0x0000002c07137c10 */ /* 0x000fe200087fe413 */
[----:B--2---:R-:W-:-:S04]  /*2880*/  IMAD R7, R5, UR8, RZ ;  /* 0x0000000805077c24 */ /* 0x004fc8000f8e02ff */
[C---:B------:R-:W-:Y:S02]  /*2890*/  IMAD R7, R6.reuse, UR9, R7 ;  /* 0x0000000906077c24 */ /* 0x040fe4000f8e0207 */
[----:B------:R-:W-:-:S05]  /*28a0*/  IMAD.WIDE.U32 R18, R6, UR8, R18 ;  /* 0x0000000806127c25 */ /* 0x000fca000f8e0012 */
[----:B------:R-:W-:Y:S01]  /*28b0*/  IADD3 R7, PT, PT, R19, R7, RZ ;  /* 0x0000000713077210 */ /* 0x000fe20007ffe0ff */
[----:B------:R-:W-:Y:S06]  /*28c0*/  @P6 BRA `(.L_x_554) ;  /* 0x0000000000846947 */ /* 0x000fec0003800000 */
[----:B------:R-:W1:Y:S01]  /*28d0*/  LDCU UR44, c[0x0][0x440] ;  /* 0x00008800ff2c77ac */ /* 0x000e620008000800 */
[----:B----4-:R-:W-:Y:S02]  /*28e0*/  IMAD.MOV.U32 R22, RZ, RZ, R18 ;  /* 0x000000ffff167224 */ /* 0x010fe400078e0012 */
[----:B------:R-:W-:Y:S01]  /*28f0*/  IMAD.MOV.U32 R23, RZ, RZ, R7 ;  /* 0x000000ffff177224 */ /* 0x000fe200078e0007 */
[----:B------:R-:W2:Y:S01]  /*2900*/  LDCU.64 UR8, c[0x0][0x388] ;  /* 0x00007100ff0877ac */ /* 0x000ea20008000a00 */
[----:B------:R-:W-:-:S04]  /*2910*/  IMAD.WIDE.U32 R24, R9, UR14, R22 ;  /* 0x0000000e09187c25 */ /* 0x000fc8000f8e0016 */
[----:B------:R-:W-:Y:S01]  /*2920*/  IMAD R11, R9, UR15, R25 ;  /* 0x0000000f090b7c24 */ /* 0x000fe2000f8e0219 */
[----:B-1----:R-:W-:Y:S02]  /*2930*/  ISETP.GE.AND P3, PT, R20, UR44, PT ;  /* 0x0000002c14007c0c */ /* 0x002fe4000bf66270 */
[----:B------:R-:W-:Y:S02]  /*2940*/  ISETP.GE.AND P2, PT, R13, UR44, PT ;  /* 0x0000002c0d007c0c */ /* 0x000fe4000bf46270 */
[----:B--2---:R-:W-:Y:S02]  /*2950*/  LEA R22, P4, R24, UR8, 0x1 ;  /* 0x0000000818167c11 */ /* 0x004fe4000f8808ff */
[----:B------:R-:W-:Y:S02]  /*2960*/  ISETP.GE.AND P1, PT, R14, UR44, PT ;  /* 0x0000002c0e007c0c */ /* 0x000fe4000bf26270 */
[----:B------:R-:W-:Y:S02]  /*2970*/  ISETP.GE.AND P0, PT, R15, UR44, PT ;  /* 0x0000002c0f007c0c */ /* 0x000fe4000bf06270 */
        /* <DEDUP_REMOVED lines=22> */
.L_x_554:
[----:B------:R2:W-:Y:S04]  /*2ae0*/  STS.128 [R12+0x10000], RZ ;  /* 0x010000ff0c007388 */ /* 0x0005e80000000c00 */
[----:B------:R2:W-:Y:S04]  /*2af0*/  STS.128 [R12+0x12000], RZ ;  /* 0x012000ff0c007388 */ /* 0x0005e80000000c00 */
[----:B------:R2:W-:Y:S04]  /*2b00*/  STS.128 [R12+0x14000], RZ ;  /* 0x014000ff0c007388 */ /* 0x0005e80000000c00 */
[----:B------:R2:W-:Y:S02]  /*2b10*/  STS.128 [R12+0x16000], RZ ;  /* 0x016000ff0c007388 */ /* 0x0005e40000000c00 */
.L_x_555:
[----:B------:R-:W-:Y:S05]  /*2b20*/  BSYNC.RECONVERGENT B0 ;  /* 0x0000000000007941 */ /* 0x000fea0003800200 */
.L_x_553:
[----:B------:R-:W-:Y:S01]  /*2b30*/  ISETP.GE.AND P5, PT, R17, UR40, PT ;  /* 0x0000002811007c0c */ /* 0x000fe2000bfa6270 */
[----:B------:R-:W-:-:S12]  /*2b40*/  BSSY.RECONVERGENT B0, `(.L_x_556) ;  /* 0x0000028000007945 */ /* 0x000fd80003800200 */
[----:B------:R1:W-:Y:S04]  /*2b50*/  @P5 STS.128 [R12+0x11000], RZ ;  /* 0x011000ff0c005388 */ /* 0x0003e80000000c00 */
[----:B------:R1:W-:Y:S04]  /*2b60*/  @P5 STS.128 [R12+0x13000], RZ ;  /* 0x013000ff0c005388 */ /* 0x0003e80000000c00 */
[----:B------:R1:W-:Y:S04]  /*2b70*/  @P5 STS.128 [R12+0x15000], RZ ;  /* 0x015000ff0c005388 */ /* 0x0003e80000000c00 */
[----:B------:R1:W-:Y:S01]  /*2b80*/  @P5 STS.128 [R12+0x17000], RZ ;  /* 0x017000ff0c005388 */ /* 0x0003e20000000c00 */
[----:B------:R-:W-:Y:S05]  /*2b90*/  @P5 BRA `(.L_x_557) ;  /* 0x0000000000885947 */ /* 0x000fea0003800000 */
[----:B------:R-:W2:Y:S01]  /*2ba0*/  LDCU UR40, c[0x0][0x440] ;  /* 0x00008800ff2877ac */ /* 0x000ea20008000800 */
[----:B------:R-:W-:Y:S02]  /*2bb0*/  IMAD R11, R3, UR14, RZ ;  /* 0x0000000e030b7c24 */ /* 0x000fe4000f8e02ff */
[----:B------:R-:W-:Y:S01]  /*2bc0*/  IMAD.MOV.U32 R16, RZ, RZ, R18 ;  /* 0x000000ffff107224 */ /* 0x000fe200078e0012 */
[----:B------:R-:W3:Y:S01]  /*2bd0*/  LDCU.64 UR8, c[0x0][0x388] ;  /* 0x00007100ff0877ac */ /* 0x000ee20008000a00 */
[----:B------:R-:W-:Y:S02]  /*2be0*/  IMAD.MOV.U32 R17, RZ, RZ, R7 ;  /* 0x000000ffff117224 */ /* 0x000fe400078e0007 */
[C---:B------:R-:W-:Y:S02]  /*2bf0*/  IMAD R11, R10.reuse, UR15, R11 ;  /* 0x0000000f0a0b7c24 */ /* 0x040fe4000f8e020b */
[----:B------:R-:W-:-:S04]  /*2c00*/  IMAD.WIDE.U32 R16, R10, UR14, R16 ;  /* 0x0000000e0a107c25 */ /* 0x000fc8000f8e0010 */
[----:B------:R-:W-:Y:S01]  /*2c10*/  IMAD.IADD R11, R17, 0x1, R11 ;  /* 0x00000001110b7824 */ /* 0x000fe200078e020b */
[----:B--2---:R-:W-:Y:S02]  /*2c20*/  ISETP.GE.AND P3, PT, R20, UR40, PT ;  /* 0x0000002814007c0c */ /* 0x004fe4000bf66270 */
[----:B------:R-:W-:Y:S02]  /*2c30*/  ISETP.GE.AND P2, PT, R13, UR40, PT ;  /* 0x000000280d007c0c */ /* 0x000fe4000bf46270 */
[----:B---3--:R-:W-:Y:S02]  /*2c40*/  LEA R18, P4, R16, UR8, 0x1 ;  /* 0x0000000810127c11 */ /* 0x008fe4000f8808ff */
        /* <DEDUP_REMOVED lines=23> */
.L_x_557:
[----:B------:R-:W-:Y:S05]  /*2dc0*/  BSYNC.RECONVERGENT B0 ;  /* 0x0000000000007941 */ /* 0x000fea0003800200 */
.L_x_556:
[----:B------:R-:W3:Y:S01]  /*2dd0*/  LDCU.64 UR8, c[0x0][0x3d8] ;  /* 0x00007b00ff0877ac */ /* 0x000ee20008000a00 */
[----:B------:R-:W-:Y:S01]  /*2de0*/  MOV R7, UR12 ;  /* 0x0000000c00077c02 */ /* 0x000fe20008000f00 */
[----:B------:R-:W-:Y:S01]  /*2df0*/  BSSY.RECONVERGENT B0, `(.L_x_558) ;  /* 0x0000030000007945 */ /* 0x000fe20003800200 */
[----:B------:R-:W-:-:S03]  /*2e00*/  UIMAD UR14, UR28, UR12, URZ ;  /* 0x0000000c1c0e72a4 */ /* 0x000fc6000f8e02ff */
[----:B------:R-:W-:Y:S01]  /*2e10*/  IMAD.WIDE.U32 R16, R7, UR29, R20 ;  /* 0x0000001d07107c25 */ /* 0x000fe2000f8e0014 */
[----:B------:R-:W-:Y:S02]  /*2e20*/  UIMAD UR14, UR29, UR13, UR14 ;  /* 0x0000000d1d0e72a4 */ /* 0x000fe4000f8e020e */
[----:B------:R-:W-:-:S04]  /*2e30*/  IADD3 R16, P0, PT, R16, UR42, RZ ;  /* 0x0000002a10107c10 */ /* 0x000fc8000ff1e0ff */
[----:B------:R-:W-:Y:S01]  /*2e40*/  IADD3.X R17, PT, PT, R8, UR14, R17, P0, !PT ;  /* 0x0000000e08117c10 */ /* 0x000fe200087fe411 */
[----:B---3--:R-:W-:Y:S02]  /*2e50*/  IMAD R5, R5, UR8, RZ ;  /* 0x0000000805057c24 */ /* 0x008fe4000f8e02ff */
[----:B------:R-:W-:-:S04]  /*2e60*/  IMAD.WIDE.U32 R16, R6, UR8, R16 ;  /* 0x0000000806107c25 */ /* 0x000fc8000f8e0010 */
[----:B------:R-:W-:-:S05]  /*2e70*/  IMAD R5, R6, UR9, R5 ;  /* 0x0000000906057c24 */ /* 0x000fca000f8e0205 */
[----:B------:R-:W-:Y:S01]  /*2e80*/  IADD3 R5, PT, PT, R17, R5, RZ ;  /* 0x0000000511057210 */ /* 0x000fe20007ffe0ff */
[----:B------:R-:W-:Y:S06]  /*2e90*/  @P6 BRA `(.L_x_559) ;  /* 0x0000000000846947 */ /* 0x000fec0003800000 */
[----:B------:R-:W3:Y:S01]  /*2ea0*/  LDCU UR14, c[0x0][0x440] ;  /* 0x00008800ff0e77ac */ /* 0x000ee20008000800 */
[----:B------:R-:W-:Y:S02]  /*2eb0*/  IMAD.MOV.U32 R6, RZ, RZ, R16 ;  /* 0x000000ffff067224 */ /* 0x000fe400078e0010 */
[----:B------:R-:W-:Y:S01]  /*2ec0*/  IMAD.MOV.U32 R7, RZ, RZ, R5 ;  /* 0x000000ffff077224 */ /* 0x000fe200078e0005 */
[----:B------:R-:W1:Y:S01]  /*2ed0*/  LDCU.64 UR8, c[0x0][0x390] ;  /* 0x00007200ff0877ac */ /* 0x000e620008000a00 */
[----:B------:R-:W-:-:S04]  /*2ee0*/  IMAD.WIDE.U32 R6, R9, UR12, R6 ;  /* 0x0000000c09067c25 */ /* 0x000fc8000f8e0006 */
[----:B------:R-:W-:Y:S01]  /*2ef0*/  IMAD R9, R9, UR13, R7 ;  /* 0x0000000d09097c24 */ /* 0x000fe2000f8e0207 */
[----:B---3--:R-:W-:Y:S02]  /*2f00*/  ISETP.GE.AND P3, PT, R20, UR14, PT ;  /* 0x0000000e14007c0c */ /* 0x008fe4000bf66270 */
[----:B------:R-:W-:Y:S02]  /*2f10*/  ISETP.GE.AND P2, PT, R13, UR14, PT ;  /* 0x0000000e0d007c0c */ /* 0x000fe4000bf46270 */
[----:B-1----:R-:W-:Y:S02]  /*2f20*/  LEA R8, P4, R6, UR8, 0x1 ;  /* 0x0000000806087c11 */ /* 0x002fe4000f8808ff */
        /* <DEDUP_REMOVED lines=24> */
.L_x_559:
[----:B------:R3:W-:Y:S04]  /*30b0*/  STS.128 [R12+0x18000], RZ ;  /* 0x018000ff0c007388 */ /* 0x0007e80000000c00 */
[----:B------:R3:W-:Y:S04]  /*30c0*/  STS.128 [R12+0x1a000], RZ ;  /* 0x01a000ff0c007388 */ /* 0x0007e80000000c00 */
[----:B------:R3:W-:Y:S04]  /*30d0*/  STS.128 [R12+0x1c000], RZ ;  /* 0x01c000ff0c007388 */ /* 0x0007e80000000c00 */
[----:B------:R3:W-:Y:S02]  /*30e0*/  STS.128 [R12+0x1e000], RZ ;  /* 0x01e000ff0c007388 */ /* 0x0007e40000000c00 */
.L_x_560:
[----:B------:R-:W-:Y:S05]  /*30f0*/  BSYNC.RECONVERGENT B0 ;  /* 0x0000000000007941 */ /* 0x000fea0003800200 */
.L_x_558:
[----:B------:R-:W1:Y:S01]  /*3100*/  S2R R218, SR_TID.X ;  /* 0x0000000000da7919 */ /* 0x000e620000002100 */
[----:B------:R-:W-:Y:S01]  /*3110*/  BSSY.RECONVERGENT B0, `(.L_x_561) ;  /* 0x000002a000007945 */ /* 0x000fe20003800200 */
[C---:B------:R-:W-:Y:S01]  /*3120*/  SHF.L.U32 R7, R0.reuse, 0x6, RZ ;  /* 0x0000000600077819 */ /* 0x040fe200000006ff */
[----:B------:R1:W-:Y:S01]  /*3130*/  @P5 STS.128 [R12+0x19000], RZ ;  /* 0x019000ff0c005388 */ /* 0x0003e20000000c00 */
[----:B------:R-:W-:-:S03]  /*3140*/  SHF.L.U32 R6, R0, 0x5, RZ ;  /* 0x0000000500067819 */ /* 0x000fc600000006ff */
[----:B------:R1:W-:Y:S04]  /*3150*/  @P5 STS.128 [R12+0x1b000], RZ ;  /* 0x01b000ff0c005388 */ /* 0x0003e80000000c00 */
[----:B------:R1:W-:Y:S04]  /*3160*/  @P5 STS.128 [R12+0x1d000], RZ ;  /* 0x01d000ff0c005388 */ /* 0x0003e80000000c00 */
[----:B------:R1:W-:Y:S01]  /*3170*/  @P5 STS.128 [R12+0x1f000], RZ ;  /* 0x01f000ff0c005388 */ /* 0x0003e20000000c00 */
[----:B------:R-:W-:Y:S05]  /*3180*/  @P5 BRA `(.L_x_562) ;  /* 0x0000000000885947 */ /* 0x000fea0003800000 */
[----:B------:R-:W2:Y:S01]  /*3190*/  LDCU UR14, c[0x0][0x440] ;  /* 0x00008800ff0e77ac */ /* 0x000ea20008000800 */
[----:B------:R-:W-:Y:S02]  /*31a0*/  IMAD R3, R3, UR12, RZ ;  /* 0x0000000c03037c24 */ /* 0x000fe4000f8e02ff */
[----:B-1----:R-:W-:Y:S01]  /*31b0*/  IMAD.MOV.U32 R8, RZ, RZ, R16 ;  /* 0x000000ffff087224 */ /* 0x002fe200078e0010 */
[----:B------:R-:W1:Y:S01]  /*31c0*/  LDCU.64 UR8, c[0x0][0x390] ;  /* 0x00007200ff0877ac */ /* 0x000e620008000a00 */
[----:B------:R-:W-:Y:S02]  /*31d0*/  IMAD.MOV.U32 R9, RZ, RZ, R5 ;  /* 0x000000ffff097224 */ /* 0x000fe400078e0005 */
[C---:B------:R-:W-:Y:S02]  /*31e0*/  IMAD R3, R10.reuse, UR13, R3 ;  /* 0x0000000d0a037c24 */ /* 0x040fe4000f8e0203 */
[----:B------:R-:W-:-:S04]  /*31f0*/  IMAD.WIDE.U32 R8, R10, UR12, R8 ;  /* 0x0000000c0a087c25 */ /* 0x000fc8000f8e0008 */
[----:B------:R-:W-:Y:S01]  /*3200*/  IMAD.IADD R3, R9, 0x1, R3 ;  /* 0x0000000109037824 */ /* 0x000fe200078e0203 */
[----:B--2---:R-:W-:Y:S02]  /*3210*/  ISETP.GE.AND P3, PT, R20, UR14, PT ;  /* 0x0000000e14007c0c */ /* 0x004fe4000bf66270 */
        /* <DEDUP_REMOVED lines=25> */
.L_x_562:
[----:B------:R-:W-:Y:S05]  /*33b0*/  BSYNC.RECONVERGENT B0 ;  /* 0x0000000000007941 */ /* 0x000fea0003800200 */
.L_x_561:
[C---:B------:R-:W-:Y:S01]  /*33c0*/  LOP3.LUT R5, R7.reuse, 0x1c0, RZ, 0xc0, !PT ;  /* 0x000001c007057812 */ /* 0x040fe200078ec0ff */
[----:B------:R-:W-:Y:S01]  /*33d0*/  IMAD.SHL.U32 R227, R0, 0x10, RZ ;  /* 0x0000001000e37824 */ /* 0x000fe200078e00ff */
[----:B------:R-:W-:Y:S01]  /*33e0*/  LOP3.LUT R3, R6, 0x200, RZ, 0xc0, !PT ;  /* 0x0000020006037812 */ /* 0x000fe200078ec0ff */
[C---:B-1----:R-:W-:Y:S01]  /*33f0*/  IMAD.SHL.U32 R234, R218.reuse, 0x2, RZ ;  /* 0x00000002daea7824 */ /* 0x042fe200078e00ff */
[----:B------:R-:W-:Y:S01]  /*3400*/  LOP3.LUT R228, R7, 0x200, RZ, 0xc0, !PT ;  /* 0x0000020007e47812 */ /* 0x000fe200078ec0ff */
[C---:B------:R-:W-:Y:S01]  /*3410*/  IMAD.SHL.U32 R217, R218.reuse, 0x40, RZ ;  /* 0x00000040dad97824 */ /* 0x040fe200078e00ff */
[----:B------:R-:W-:Y:S01]  /*3420*/  LOP3.LUT R5, R5, 0x38, R4, 0xf8, !PT ;  /* 0x0000003805057812 */ /* 0x000fe200078ef804 */
[----:B------:R-:W1:Y:S01]  /*3430*/  LDC R240, c[0x0][0x44c] ;  /* 0x00011300fff07b82 */ /* 0x000e620000000800 */
[----:B------:R-:W-:Y:S01]  /*3440*/  LOP3.LUT R227, R3, 0x3800, R227, 0xf8, !PT ;  /* 0x0000380003e37812 */ /* 0x000fe200078ef8e3 */
[----:B------:R-:W0:Y:S01]  /*3450*/  LDGDEPBAR ;  /* 0x00000000000079af */ /* 0x000e220000000000 */
[----:B------:R-:W-:Y:S01]  /*3460*/  SHF.R.U32.HI R220, RZ, 0x3, R218 ;  /* 0x00000003ffdc7819 */ /* 0x000fe200000116da */
[----:B------:R-:W-:Y:S01]  /*3470*/  IMAD.SHL.U32 R232, R218, 0x8, RZ ;  /* 0x00000008dae87824 */ /* 0x000fe200078e00ff */
[----:B------:R-:W-:Y:S01]  /*3480*/  LOP3.LUT R4, R234, 0x20, RZ, 0xc0, !PT ;  /* 0x00000020ea047812 */ /* 0x000fe200078ec0ff */
[----:B------:R-:W-:Y:S01]  /*3490*/  IMAD.SHL.U32 R242, R218, 0x10, RZ ;  /* 0x00000010daf27824 */ /* 0x000fe200078e00ff */
[----:B------:R-:W-:Y:S01]  /*34a0*/  LOP3.LUT R228, R228, 0xc00, R6, 0xf8, !PT ;  /* 0x00000c00e4e47812 */ /* 0x000fe200078ef806 */
[----:B------:R-:W2:Y:S01]  /*34b0*/  LDCU UR13, c[0x0][0x590] ;  /* 0x0000b200ff0d77ac */ /* 0x000ea20008000800 */
[C---:B------:R-:W-:Y:S01]  /*34c0*/  LOP3.LUT R3, R5.reuse, 0x8, R0, 0x78, !PT ;  /* 0x0000000805037812 */ /* 0x040fe200078e7800 */
[----:B------:R-:W-:Y:S01]  /*34d0*/  IMAD.MOV.U32 R224, RZ, RZ, 0x40 ;  /* 0x00000040ffe07424 */ /* 0x000fe200078e00ff */
[----:B------:R-:W-:Y:S01]  /*34e0*/  LOP3.LUT R2, R5, 0x8, R2, 0x78, !PT ;  /* 0x0000000805027812 */ /* 0x000fe200078e7802 */
[----:B------:R-:W-:Y:S01]  /*34f0*/  IMAD.MOV.U32 R223, RZ, RZ, 0x20 ;  /* 0x00000020ffdf7424 */ /* 0x000fe200078e00ff */
[----:B------:R-:W-:Y:S01]  /*3500*/  LOP3.LUT R220, R4, 0x18, R220, 0xf8, !PT ;  /* 0x0000001804dc7812 */ /* 0x000fe200078ef8dc */
[----:B------:R-:W-:Y:S01]  /*3510*/  IMAD.MOV.U32 R216, RZ, RZ, 0x40 ;  /* 0x00000040ffd87424 */ /* 0x000fe200078e00ff */
[----:B------:R-:W-:Y:S01]  /*3520*/  LOP3.LUT R227, R227, R3, RZ, 0xfc, !PT ;  /* 0x00000003e3e37212 */ /* 0x000fe200078efcff */
[----:B------:R-:W-:Y:S01]  /*3530*/  IMAD.SHL.U32 R3, R218, 0x20, RZ ;  /* 0x00000020da037824 */ /* 0x000fe200078e00ff */
[----:B------:R-:W-:Y:S01]  /*3540*/  LOP3.LUT R228, R228, R2, RZ, 0xfc, !PT ;  /* 0x00000002e4e47212 */ /* 0x000fe200078efcff */
[----:B------:R-:W-:Y:S01]  /*3550*/  IMAD.MOV.U32 R248, RZ, RZ, 0x10 ;  /* 0x00000010fff87424 */ /* 0x000fe200078e00ff */
[--C-:B------:R-:W-:Y:S01]  /*3560*/  SHF.R.U32.HI R2, RZ, 0x1, R218.reuse ;  /* 0x00000001ff027819 */ /* 0x100fe200000116da */
[----:B------:R-:W-:Y:S01]  /*3570*/  UIADD3 UR29, UPT, UPT, UR29, 0x40, URZ ;  /* 0x000000401d1d7890 */ /* 0x000fe2000fffe0ff */
[----:B------:R-:W-:-:S02]  /*3580*/  SHF.R.U32.HI R233, RZ, 0x2, R218 ;  /* 0x00000002ffe97819 */ /* 0x000fc400000116da */
[----:B------:R-:W-:Y:S02]  /*3590*/  CS2R R190, SRZ ;  /* 0x0000000000be7805 */ /* 0x000fe4000001ff00 */
[----:B------:R-:W-:Y:S02]  /*35a0*/  LOP3.LUT R4, R234, 0x38, RZ, 0xc0, !PT ;  /* 0x00000038ea047812 */ /* 0x000fe400078ec0ff */
[----:B------:R-:W-:Y:S02]  /*35b0*/  CS2R R188, SRZ ;  /* 0x0000000000bc7805 */ /* 0x000fe4000001ff00 */
[----:B------:R-:W-:Y:S02]  /*35c0*/  LOP3.LUT R220, R220, 0x1c0, R217, 0xf8, !PT ;  /* 0x000001c0dcdc7812 */ /* 0x000fe400078ef8d9 */
[----:B------:R-:W-:Y:S02]  /*35d0*/  CS2R R194, SRZ ;  /* 0x0000000000c27805 */ /* 0x000fe4000001ff00 */
[----:B------:R-:W-:-:S02]  /*35e0*/  R2P PR, R0, 0x6 ;  /* 0x0000000600007804 */ /* 0x000fc40000000000 */
[----:B------:R-:W-:Y:S02]  /*35f0*/  CS2R R192, SRZ ;  /* 0x0000000000c07805 */ /* 0x000fe4000001ff00 */
[----:B------:R-:W-:Y:S02]  /*3600*/  LOP3.LUT R0, R217, 0x1c0, RZ, 0xc0, !PT ;  /* 0x000001c0d9007812 */ /* 0x000fe400078ec0ff */
[----:B------:R-:W-:Y:S02]  /*3610*/  CS2R R186, SRZ ;  /* 0x0000000000ba7805 */ /* 0x000fe4000001ff00 */
[----:B------:R-:W-:Y:S02]  /*3620*/  LOP3.LUT R219, R2, 0x10, RZ, 0xc0, !PT ;  /* 0x0000001002db7812 */ /* 0x000fe400078ec0ff */
[----:B------:R-:W-:Y:S02]  /*3630*/  CS2R R184, SRZ ;  /* 0x0000000000b87805 */ /* 0x000fe4000001ff00 */
[----:B------:R-:W-:-:S02]  /*3640*/  LOP3.LUT R5, R3, 0x200, RZ, 0xc0, !PT ;  /* 0x0000020003057812 */ /* 0x000fc400078ec0ff */
[----:B------:R-:W-:Y:S02]  /*3650*/  CS2R R182, SRZ ;  /* 0x0000000000b67805 */ /* 0x000fe4000001ff00 */
[----:B------:R-:W-:Y:S02]  /*3660*/  LOP3.LUT R4, R4, 0x20, R233, 0x78, !PT ;  /* 0x0000002004047812 */ /* 0x000fe400078e78e9 */
[----:B------:R-:W-:Y:S02]  /*3670*/  CS2R R180, SRZ ;  /* 0x0000000000b47805 */ /* 0x000fe4000001ff00 */
[--C-:B------:R-:W-:Y:S02]  /*3680*/  LOP3.LUT R220, R220, 0x38, R232.reuse, 0x78, !PT ;  /* 0x00000038dcdc7812 */ /* 0x100fe400078e78e8 */
[----:B------:R-:W-:Y:S02]  /*3690*/  CS2R R174, SRZ ;  /* 0x0000000000ae7805 */ /* 0x000fe4000001ff00 */
[----:B------:R-:W-:-:S02]  /*36a0*/  LOP3.LUT R0, R0, 0x38, R232, 0xf8, !PT ;  /* 0x0000003800007812 */ /* 0x000fc400078ef8e8 */
[----:B------:R-:W-:Y:S02]  /*36b0*/  CS2R R172, SRZ ;  /* 0x0000000000ac7805 */ /* 0x000fe4000001ff00 */
[----:B------:R-:W-:Y:S02]  /*36c0*/  LOP3.LUT R219, R219, 0x8, R218, 0xf8, !PT ;  /* 0x00000008dbdb7812 */ /* 0x000fe400078ef8da */
[----:B------:R-:W-:Y:S02]  /*36d0*/  CS2R R178, SRZ ;  /* 0x0000000000b27805 */ /* 0x000fe4000001ff00 */
[----:B------:R-:W-:Y:S02]  /*36e0*/  LOP3.LUT R5, R5, 0x3800, R242, 0xf8, !PT ;  /* 0x0000380005057812 */ /* 0x000fe400078ef8f2 */
[----:B------:R-:W-:Y:S02]  /*36f0*/  CS2R R176, SRZ ;  /* 0x0000000000b07805 */ /* 0x000fe4000001ff00 */
[----:B------:R-:W-:-:S02]  /*3700*/  SEL R224, R224, 0xffffffc0, !P2 ;  /* 0xffffffc0e0e07807 */ /* 0x000fc40005000000 */
[----:B------:R-:W-:Y:S02]  /*3710*/  CS2R R170, SRZ ;  /* 0x0000000000aa7805 */ /* 0x000fe4000001ff00 */
[----:B------:R-:W-:Y:S02]  /*3720*/  LEA R227, R227, UR34, 0x1 ;  /* 0x00000022e3e37c11 */ /* 0x000fe4000f8e08ff */
[----:B------:R-:W-:Y:S02]  /*3730*/  CS2R R168, SRZ ;  /* 0x0000000000a87805 */ /* 0x000fe4000001ff00 */
[----:B------:R-:W-:Y:S02]  /*3740*/  LOP3.LUT R242, R4, 0x1c0, R242, 0xf8, !PT ;  /* 0x000001c004f27812 */ /* 0x000fe400078ef8f2 */
[----:B------:R-:W-:Y:S02]  /*3750*/  CS2R R166, SRZ ;  /* 0x0000000000a67805 */ /* 0x000fe4000001ff00 */
[----:B------:R-:W-:Y:S01]  /*3760*/  LOP3.LUT R220, R220, 0x200, R217, 0xf8, !PT ;  /* 0x00000200dcdc7812 */ /* 0x000fe200078ef8d9 */
[----:B------:R-:W-:Y:S01]  /*3770*/  IMAD.IADD R222, R224, 0x1, R227 ;  /* 0x00000001e0de7824 */ /* 0x000fe200078e02e3 */
[----:B------:R-:W-:-:S02]  /*3780*/  LEA R228, R228, UR34, 0x1 ;  /* 0x00000022e4e47c11 */ /* 0x000fc4000f8e08ff */
[----:B------:R-:W-:Y:S02]  /*3790*/  CS2R R164, SRZ ;  /* 0x0000000000a47805 */ /* 0x000fe4000001ff00 */
[----:B------:R-:W-:Y:S02]  /*37a0*/  LOP3.LUT R4, R3, 0xc00, RZ, 0xc0, !PT ;  /* 0x00000c0003047812 */ /* 0x000fe400078ec0ff */
[----:B------:R-:W-:Y:S02]  /*37b0*/  CS2R R158, SRZ ;  /* 0x00000000009e7805 */ /* 0x000fe4000001ff00 */
[----:B------:R-:W-:Y:S01]  /*37c0*/  LOP3.LUT R217, R217, 0x200, RZ, 0xc0, !PT ;  /* 0x00000200d9d97812 */ /* 0x000fe200078ec0ff */
[----:B------:R-:W-:Y:S01]  /*37d0*/  IMAD.IADD R224, R224, 0x1, R228 ;  /* 0x00000001e0e07824 */ /* 0x000fe200078e02e4 */
[----:B------:R-:W-:Y:S02]  /*37e0*/  LOP3.LUT R241, R0, 0x8, R218, 0x78, !PT ;  /* 0x0000000800f17812 */ /* 0x000fe400078e78da */
[----:B------:R-:W-:-:S02]  /*37f0*/  CS2R R156, SRZ ;  /* 0x00000000009c7805 */ /* 0x000fc4000001ff00 */
[----:B------:R-:W-:Y:S02]  /*3800*/  LOP3.LUT R219, R219, R0, RZ, 0x3c, !PT ;  /* 0x00000000dbdb7212 */ /* 0x000fe400078e3cff */
[----:B------:R-:W-:Y:S02]  /*3810*/  CS2R R162, SRZ ;  /* 0x0000000000a27805 */ /* 0x000fe4000001ff00 */
[----:B------:R-:W-:Y:S01]  /*3820*/  LOP3.LUT R0, R0, 0x8, R2, 0x78, !PT ;  /* 0x0000000800007812 */ /* 0x000fe200078e7802 */
[----:B------:R-:W-:Y:S01]  /*3830*/  IMAD.MOV.U32 R2, RZ, RZ, 0x20 ;  /* 0x00000020ff027424 */ /* 0x000fe200078e00ff */
[----:B------:R-:W-:Y:S02]  /*3840*/  SEL R223, R223, 0xffffffe0, !P1 ;  /* 0xffffffe0dfdf7807 */ /* 0x000fe40004800000 */
[----:B------:R-:W-:Y:S02]  /*3850*/  CS2R R160, SRZ ;  /* 0x0000000000a07805 */ /* 0x000fe4000001ff00 */
[----:B------:R-:W-:-:S02]  /*3860*/  LOP3.LUT R4, R4, 0x6, R234, 0xf8, !PT ;  /* 0x0000000604047812 */ /* 0x000fc400078ef8ea */
[----:B------:R-:W-:Y:S02]  /*3870*/  CS2R R154, SRZ ;  /* 0x00000000009a7805 */ /* 0x000fe4000001ff00 */
[C---:B------:R-:W-:Y:S01]  /*3880*/  LOP3.LUT P3, RZ, R218.reuse, 0x4, RZ, 0xc0, !PT ;  /* 0x00000004daff7812 */ /* 0x040fe2000786c0ff */
[----:B------:R-:W-:Y:S01]  /*3890*/  IMAD.IADD R225, R227, 0x1, R223 ;  /* 0x00000001e3e17824 */ /* 0x000fe200078e02df */
[----:B------:R-:W-:Y:S01]  /*38a0*/  LOP3.LUT P0, RZ, R218, 0x2, RZ, 0xc0, !PT ;  /* 0x00000002daff7812 */ /* 0x000fe2000780c0ff */
[----:B------:R-:W-:Y:S01]  /*38b0*/  IMAD.IADD R226, R223, 0x1, R228 ;  /* 0x00000001dfe27824 */ /* 0x000fe200078e02e4 */
[----:B------:R-:W-:Y:S01]  /*38c0*/  LOP3.LUT R249, R217, 0xc00, R3, 0xf8, !PT ;  /* 0x00000c00d9f97812 */ /* 0x000fe200078ef803 */
[----:B------:R-:W-:Y:S01]  /*38d0*/  IMAD.IADD R221, R223, 0x1, R222 ;  /* 0x00000001dfdd7824 */ /* 0x000fe200078e02de */
[----:B------:R-:W-:Y:S02]  /*38e0*/  LOP3.LUT R241, R5, R241, RZ, 0xfc, !PT ;  /* 0x000000f105f17212 */ /* 0x000fe400078efcff */
[----:B------:R-:W-:-:S02]  /*38f0*/  CS2R R152, SRZ ;  /* 0x0000000000987805 */ /* 0x000fc4000001ff00 */
[----:B------:R-:W-:Y:S02]  /*3900*/  LOP3.LUT R242, R4, R242, RZ, 0xfc, !PT ;  /* 0x000000f204f27212 */ /* 0x000fe400078efcff */
        /* <DEDUP_REMOVED lines=40> */
[----:B----4-:R-:W-:-:S02]  /*3b90*/  CS2R R22, SRZ ;  /* 0x0000000000167805 */ /* 0x010fc4000001ff00 */
[----:B------:R-:W-:Y:S02]  /*3ba0*/  CS2R R20, SRZ ;  /* 0x0000000000147805 */ /* 0x000fe4000001ff00 */
[----:B------:R-:W-:Y:S01]  /*3bb0*/  LOP3.LUT P4, RZ, R218, 0x8, RZ, 0xc0, !PT ;  /* 0x00000008daff7812 */ /* 0x000fe2000788c0ff */
[----:B------:R-:W-:Y:S01]  /*3bc0*/  IMAD.IADD R223, R223, 0x1, R224 ;  /* 0x00000001dfdf7824 */ /* 0x000fe200078e02e0 */
[----:B------:R-:W-:Y:S01]  /*3bd0*/  SEL R216, R216, 0xffffffc0, !P3 ;  /* 0xffffffc0d8d87807 */ /* 0x000fe20005800000 */
[----:B------:R-:W4:Y:S01]  /*3be0*/  LDCU UR8, c[0x0][0x440] ;  /* 0x00008800ff0877ac */ /* 0x000f220008000800 */
[----:B------:R-:W-:Y:S02]  /*3bf0*/  SEL R2, R2, 0xffffffe0, !P0 ;  /* 0xffffffe002027807 */ /* 0x000fe40004000000 */
[----:B------:R-:W-:Y:S01]  /*3c00*/  SEL R248, R248, 0xfffffff0, !P3 ;  /* 0xfffffff0f8f87807 */ /* 0x000fe20005800000 */
[----:B------:R-:W1:Y:S01]  /*3c10*/  LDCU UR9, c[0x0][0x3e0] ;  /* 0x00007c00ff0977ac */ /* 0x000e620008000800 */
[----:B------:R-:W-:-:S02]  /*3c20*/  LOP3.LUT R243, R232, 0x38, RZ, 0xc0, !PT ;  /* 0x00000038e8f37812 */ /* 0x000fc400078ec0ff */
[----:B------:R-:W-:Y:S01]  /*3c30*/  LOP3.LUT R219, R219, 0x200, R3, 0xf8, !PT ;  /* 0x00000200dbdb7812 */ /* 0x000fe200078ef803 */
[----:B------:R-:W1:Y:S01]  /*3c40*/  LDCU UR12, c[0x0][0x45c] ;  /* 0x00008b80ff0c77ac */ /* 0x000e620008000800 */
[----:B------:R-:W-:Y:S01]  /*3c50*/  LOP3.LUT R249, R249, R0, RZ, 0xfc, !PT ;  /* 0x00000000f9f97212 */ /* 0x000fe200078efcff */
[----:B--2---:R-:W-:Y:S02]  /*3c60*/  USHF.L.U32 UR13, UR13, 0x6, URZ ;  /* 0x000000060d0d7899 */ /* 0x004fe400080006ff */
[----:B------:R-:W-:-:S11]  /*3c70*/  UISETP.GE.AND UP1, UPT, UR29, UR35, UPT ;  /* 0x000000231d00728c */ /* 0x000fd6000bf26270 */
.L_x_565:
[----:B------:R-:W0:Y:S01]  /*3c80*/  LDGDEPBAR ;  /* 0x00000000000079af */ /* 0x000e220000000000 */
[----:B------:R-:W-:Y:S01]  /*3c90*/  IMAD.U32 R116, RZ, RZ, UR10 ;  /* 0x0000000aff747e24 */ /* 0x000fe2000f8e00ff */
[----:B------:R-:W-:Y:S01]  /*3ca0*/  LEA R230, R219, UR4, 0x1 ;  /* 0x00000004dbe67c11 */ /* 0x000fe2000f8e08ff */
[----:B------:R-:W-:Y:S01]  /*3cb0*/  IMAD.U32 R117, RZ, RZ, UR11 ;  /* 0x0000000bff757e24 */ /* 0x000fe2000f8e00ff */
[----:B------:R-:W-:Y:S01]  /*3cc0*/  LEA R229, R220, UR4, 0x1 ;  /* 0x00000004dce57c11 */ /* 0x000fe2000f8e08ff */
[----:B------:R-:W-:Y:S01]  /*3cd0*/  UISETP.NE.AND UP2, UPT, UR43, URZ, UPT ;  /* 0x000000ff2b00728c */ /* 0x000fe2000bf45270 */
[C---:B------:R-:W-:Y:S02]  /*3ce0*/  LEA R198, R242.reuse, UR4, 0x1 ;  /* 0x00000004f2c67c11 */ /* 0x040fe4000f8e08ff */
[----:B------:R-:W-:Y:S02]  /*3cf0*/  PLOP3.LUT P1, PT, PT, PT, UP1, 0x80, 0x8 ;  /* 0x000000000008781c */ /* 0x000fe40003f2f018 */
[----:B------:R-:W-:Y:S02]  /*3d00*/  PLOP3.LUT P0, PT, PT, PT, UP1, 0x80, 0x8 ;  /* 0x000000000008781c */ /* 0x000fe40003f0f018 */
[----:B------:R-:W-:Y:S02]  /*3d10*/  PLOP3.LUT P6, PT, PT, PT, UP1, 0x80, 0x8 ;  /* 0x000000000008781c */ /* 0x000fe40003fcf018 */
[----:B------:R-:W-:Y:S02]  /*3d20*/  LEA R200, R242, UR5, 0x1 ;  /* 0x00000005f2c87c11 */ /* 0x000fe4000f8e08ff */
[----:B------:R-:W-:Y:S01]  /*3d30*/  PLOP3.LUT P2, PT, PT, PT, UP1, 0x80, 0x8 ;  /* 0x000000000008781c */ /* 0x000fe20003f4f018 */
[----:B------:R-:W-:Y:S01]  /*3d40*/  @UP2 UIADD3 UR15, UP0, UPT, UR16, -0x100, URZ ;  /* 0xffffff00100f2890 */ /* 0x000fe2000ff1e0ff */
[----:B------:R-:W-:Y:S01]  /*3d50*/  PLOP3.LUT P5, PT, PT, PT, UP1, 0x80, 0x8 ;  /* 0x000000000008781c */ /* 0x000fe20003faf018 */
[C---:B------:R-:W-:Y:S01]  /*3d60*/  VIADD R199, R200.reuse, 0x20 ;  /* 0x00000020c8c77836 */ /* 0x040fe20000000000 */
[----:B------:R-:W-:Y:S01]  /*3d70*/  LOP3.LUT R231, R217, 0x400, R3, 0xf8, !PT ;  /* 0x00000400d9e77812 */ /* 0x000fe200078ef803 */
[C---:B------:R-:W-:Y:S01]  /*3d80*/  @P4 VIADD R199, R200.reuse, 0xffffffe0 ;  /* 0xffffffe0c8c74836 */ /* 0x040fe20000000000 */
[----:B------:R-:W-:Y:S01]  /*3d90*/  @UP2 UIADD3.X UR14, UPT, UPT, UR17, -0x1, URZ, UP0, !UPT ;  /* 0xffffffff110e2890 */ /* 0x000fe200087fe4ff */
[----:B------:R-:W-:Y:S01]  /*3da0*/  IMAD.IADD R200, R200, 0x1, R248 ;  /* 0x00000001c8c87824 */ /* 0x000fe200078e02f8 */
[----:B------:R-:W-:Y:S04]  /*3db0*/  DEPBAR.LE SB0, 0x0 ;  /* 0x000080000000791a */ /* 0x000fe80000000000 */
[----:B------:R-:W-:Y:S01]  /*3dc0*/  BAR.SYNC.DEFER_BLOCKING 0x0 ;  /* 0x0000000000007b1d */ /* 0x000fe20000010000 */
[----:B------:R-:W-:Y:S01]  /*3dd0*/  IMAD.IADD R131, R248, 0x1, R199 ;  /* 0x00000001f8837824 */ /* 0x000fe200078e02c7 */
[----:B------:R-:W-:Y:S01]  /*3de0*/  LOP3.LUT R231, R231, R0, RZ, 0xfc, !PT ;  /* 0x00000000e7e77212 */ /* 0x000fe200078efcff */
[----:B------:R-:W-:Y:S03]  /*3df0*/  @UP2 UIADD3 UR10, UP0, UPT, UR10, -0x100, URZ ;  /* 0xffffff000a0a2890 */ /* 0x000fe6000ff1e0ff */
[----:B------:R-:W-:Y:S01]  /*3e00*/  LEA R231, R231, UR4, 0x1 ;  /* 0x00000004e7e77c11 */ /* 0x000fe2000f8e08ff */
[----:B------:R-:W-:Y:S01]  /*3e10*/  @UP2 UIADD3.X UR11, UPT, UPT, UR11, -0x1, URZ, UP0, !UPT ;  /* 0xffffffff0b0b2890 */ /* 0x000fe200087fe4ff */
[----:B------:R-:W-:Y:S05]  /*3e20*/  LDSM.16.M88.4 R16, [R228] ;  /* 0x00000000e410783b */ /* 0x000fea0000000200 */
[----:B-1----:R-:W2:Y:S05]  /*3e30*/  LDSM.16.M88.4 R8, [R227+0x10000] ;  /* 0x01000000e308783b */ /* 0x002eaa0000000200 */
[----:B------:R-:W3:Y:S05]  /*3e40*/  LDSM.16.M88.4 R84, [R227+0x10800] ;  /* 0x01080000e354783b */ /* 0x000eea0000000200 */
[----:B------:R-:W-:Y:S05]  /*3e50*/  LDSM.16.M88.4 R88, [R226] ;  /* 0x00000000e258783b */ /* 0x000fea0000000200 */
[----:B------:R-:W4:Y:S05]  /*3e60*/  LDSM.16.M88.4 R92, [R225+0x10000] ;  /* 0x01000000e15c783b */ /* 0x000f2a0000000200 */
[----:B------:R-:W1:Y:S05]  /*3e70*/  LDSM.16.M88.4 R96, [R225+0x10800] ;  /* 0x01080000e160783b */ /* 0x000e6a0000000200 */
[----:B------:R-:W-:Y:S05]  /*3e80*/  LDSM.16.M88.4 R100, [R224] ;  /* 0x00000000e064783b */ /* 0x000fea0000000200 */
[----:B------:R-:W1:Y:S05]  /*3e90*/  LDSM.16.M88.4 R104, [R222+0x10000] ;  /* 0x01000000de68783b */ /* 0x000e6a0000000200 */
[----:B------:R-:W-:Y:S01]  /*3ea0*/  LDSM.16.M88.4 R108, [R223] ;  /* 0x00000000df6c783b */ /* 0x000fe20000000200 */
[C---:B--2---:R-:W-:Y:S04]  /*3eb0*/  HMMA.16816.F32 R4, R16.reuse, R8, RZ ;  /* 0x000000081004723c */ /* 0x044fe800000018ff */
[----:B------:R-:W-:Y:S04]  /*3ec0*/  LDSM.16.M88.4 R112, [R221+0x10000] ;  /* 0x01000000dd70783b */ /* 0x000fe80000000200 */
[C---:B------:R-:W-:Y:S08]  /*3ed0*/  HMMA.16816.F32 R8, R16.reuse, R10, RZ ;  /* 0x0000000a1008723c */ /* 0x040ff000000018ff */
[C---:B---3--:R-:W-:Y:S08]  /*3ee0*/  HMMA.16816.F32 R12, R16.reuse, R84, RZ ;  /* 0x00000054100c723c */ /* 0x048ff000000018ff */
[----:B------:R-:W-:Y:S01]  /*3ef0*/  HMMA.16816.F32 R16, R16, R86, RZ ;  /* 0x000000561010723c */ /* 0x000fe200000018ff */
[----:B------:R-:W2:Y:S07]  /*3f00*/  LDSM.16.M88.4 R84, [R222+0x10800] ;  /* 0x01080000de54783b */ /* 0x000eae0000000200 */
[C---:B----4-:R-:W-:Y:S08]  /*3f10*/  HMMA.16816.F32 R4, R88.reuse, R92, R4 ;  /* 0x0000005c5804723c */ /* 0x050ff00000001804 */
[C---:B------:R-:W-:Y:S01]  /*3f20*/  HMMA.16816.F32 R8, R88.reuse, R94, R8 ;  /* 0x0000005e5808723c */ /* 0x040fe20000001808 */
[----:B------:R-:W-:Y:S07]  /*3f30*/  LDSM.16.M88.4 R92, [R228+0x2000] ;  /* 0x00200000e45c783b */ /* 0x000fee0000000200 */
[C---:B-1----:R-:W-:Y:S08]  /*3f40*/  HMMA.16816.F32 R12, R88.reuse, R96, R12 ;  /* 0x00000060580c723c */ /* 0x042ff0000000180c */
[----:B------:R-:W-:Y:S01]  /*3f50*/  HMMA.16816.F32 R16, R88, R98, R16 ;  /* 0x000000625810723c */ /* 0x000fe20000001810 */
[----:B------:R-:W1:Y:S05]  /*3f60*/  LDSM.16.M88.4 R88, [R221+0x10800] ;  /* 0x01080000dd58783b */ /* 0x000e6a0000000200 */
[----:B------:R-:W3:Y:S02]  /*3f70*/  LDSM.16.M88.4 R96, [R227+0x12000] ;  /* 0x01200000e360783b */ /* 0x000ee40000000200 */
[C---:B------:R-:W-:Y:S08]  /*3f80*/  HMMA.16816.F32 R4, R100.reuse, R104, R4 ;  /* 0x000000686404723c */ /* 0x040ff00000001804 */
[C---:B------:R-:W-:Y:S01]  /*3f90*/  HMMA.16816.F32 R8, R100.reuse, R106, R8 ;  /* 0x0000006a6408723c */ /* 0x040fe20000001808 */
[----:B------:R-:W-:Y:S07]  /*3fa0*/  LDSM.16.M88.4 R104, [R225+0x12000] ;  /* 0x01200000e168783b */ /* 0x000fee0000000200 */
[C---:B--2---:R-:W-:Y:S08]  /*3fb0*/  HMMA.16816.F32 R12, R100.reuse, R84, R12 ;  /* 0x00000054640c723c */ /* 0x044ff0000000180c */
[----:B------:R-:W-:Y:S01]  /*3fc0*/  HMMA.16816.F32 R16, R100, R86, R16 ;  /* 0x000000566410723c */ /* 0x000fe20000001810 */
[----:B------:R-:W2:Y:S05]  /*3fd0*/  LDSM.16.M88.4 R84, [R227+0x12800] ;  /* 0x01280000e354783b */ /* 0x000eaa0000000200 */
[----:B------:R-:W4:Y:S02]  /*3fe0*/  LDSM.16.M88.4 R100, [R226+0x2000] ;  /* 0x00200000e264783b */ /* 0x000f240000000200 */
[C---:B------:R-:W-:Y:S08]  /*3ff0*/  HMMA.16816.F32 R4, R108.reuse, R112, R4 ;  /* 0x000000706c04723c */ /* 0x040ff00000001804 */
[C---:B------:R-:W-:Y:S01]  /*4000*/  HMMA.16816.F32 R8, R108.reuse, R114, R8 ;  /* 0x000000726c08723c */ /* 0x040fe20000001808 */
[----:B------:R-:W-:Y:S07]  /*4010*/  LDSM.16.M88.4 R112, [R222+0x12000] ;  /* 0x01200000de70783b */ /* 0x000fee0000000200 */
[C---:B-1----:R-:W-:Y:S08]  /*4020*/  HMMA.16816.F32 R12, R108.reuse, R88, R12 ;  /* 0x000000586c0c723c */ /* 0x042ff0000000180c */
[----:B------:R-:W-:Y:S01]  /*4030*/  HMMA.16816.F32 R16, R108, R90, R16 ;  /* 0x0000005a6c10723c */ /* 0x000fe20000001810 */
[----:B------:R-:W1:Y:S05]  /*4040*/  LDSM.16.M88.4 R88, [R225+0x12800] ;  /* 0x01280000e158783b */ /* 0x000e6a0000000200 */
[----:B------:R-:W1:Y:S02]  /*4050*/  LDSM.16.M88.4 R108, [R224+0x2000] ;  /* 0x00200000e06c783b */ /* 0x000e640000000200 */
[C---:B---3--:R-:W-:Y:S08]  /*4060*/  HMMA.16816.F32 R4, R92.reuse, R96, R4 ;  /* 0x000000605c04723c */ /* 0x048ff00000001804 */
[C---:B------:R-:W-:Y:S01]  /*4070*/  HMMA.16816.F32 R8, R92.reuse, R98, R8 ;  /* 0x000000625c08723c */ /* 0x040fe20000001808 */
[----:B------:R-:W-:Y:S07]  /*4080*/  LDSM.16.M88.4 R96, [R221+0x12000] ;  /* 0x01200000dd60783b */ /* 0x000fee0000000200 */
[C---:B--2---:R-:W-:Y:S08]  /*4090*/  HMMA.16816.F32 R12, R92.reuse, R84, R12 ;  /* 0x000000545c0c723c */ /* 0x044ff0000000180c */
[----:B------:R-:W-:Y:S01]  /*40a0*/  HMMA.16816.F32 R16, R92, R86, R16 ;  /* 0x000000565c10723c */ /* 0x000fe20000001810 */
[----:B------:R-:W2:Y:S05]  /*40b0*/  LDSM.16.M88.4 R84, [R222+0x12800] ;  /* 0x01280000de54783b */ /* 0x000eaa0000000200 */
[----:B------:R-:W3:Y:S02]  /*40c0*/  LDSM.16.M88.4 R92, [R223+0x2000] ;  /* 0x00200000df5c783b */ /* 0x000ee40000000200 */
[C---:B----4-:R-:W-:Y:S08]  /*40d0*/  HMMA.16816.F32 R4, R100.reuse, R104, R4 ;  /* 0x000000686404723c */ /* 0x050ff00000001804 */
[C---:B------:R-:W-:Y:S01]  /*40e0*/  HMMA.16816.F32 R8, R100.reuse, R106, R8 ;  /* 0x0000006a6408723c */ /* 0x040fe20000001808 */
[----:B------:R-:W-:Y:S07]  /*40f0*/  LDSM.16.M88.4 R104, [R227+0x14000] ;  /* 0x01400000e368783b */ /* 0x000fee0000000200 */
[C---:B-1----:R-:W-:Y:S08]  /*4100*/  HMMA.16816.F32 R12, R100.reuse, R88, R12 ;  /* 0x00000058640c723c */ /* 0x042ff0000000180c */
[----:B------:R-:W-:Y:S01]  /*4110*/  HMMA.16816.F32 R16, R100, R90, R16 ;  /* 0x0000005a6410723c */ /* 0x000fe20000001810 */
[----:B------:R-:W1:Y:S05]  /*4120*/  LDSM.16.M88.4 R88, [R221+0x12800] ;  /* 0x01280000dd58783b */ /* 0x000e6a0000000200 */
[----:B------:R-:W4:Y:S02]  /*4130*/  LDSM.16.M88.4 R100, [R228+0x4000] ;  /* 0x00400000e464783b */ /* 0x000f240000000200 */
[C---:B------:R-:W-:Y:S08]  /*4140*/  HMMA.16816.F32 R4, R108.reuse, R112, R4 ;  /* 0x000000706c04723c */ /* 0x040ff00000001804 */
[C---:B------:R-:W-:Y:S01]  /*4150*/  HMMA.16816.F32 R8, R108.reuse, R114, R8 ;  /* 0x000000726c08723c */ /* 0x040fe20000001808 */
[----:B------:R-:W-:Y:S07]  /*4160*/  LDSM.16.M88.4 R112, [R225+0x14000] ;  /* 0x01400000e170783b */ /* 0x000fee0000000200 */
[C---:B--2---:R-:W-:Y:S08]  /*4170*/  HMMA.16816.F32 R12, R108.reuse, R84, R12 ;  /* 0x000000546c0c723c */ /* 0x044ff0000000180c */
[----:B------:R-:W-:Y:S01]  /*4180*/  HMMA.16816.F32 R16, R108, R86, R16 ;  /* 0x000000566c10723c */ /* 0x000fe20000001810 */
[----:B------:R-:W2:Y:S05]  /*4190*/  LDSM.16.M88.4 R84, [R227+0x14800] ;  /* 0x01480000e354783b */ /* 0x000eaa0000000200 */
[----:B------:R-:W2:Y:S02]  /*41a0*/  LDSM.16.M88.4 R108, [R226+0x4000] ;  /* 0x00400000e26c783b */ /* 0x000ea40000000200 */
[C---:B---3--:R-:W-:Y:S08]  /*41b0*/  HMMA.16816.F32 R4, R92.reuse, R96, R4 ;  /* 0x000000605c04723c */ /* 0x048ff00000001804 */
[C---:B------:R-:W-:Y:S01]  /*41c0*/  HMMA.16816.F32 R8, R92.reuse, R98, R8 ;  /* 0x000000625c08723c */ /* 0x040fe20000001808 */
[----:B------:R-:W3:Y:S07]  /*41d0*/  LDSM.16.M88.4 R96, [R225+0x14800] ;  /* 0x01480000e160783b */ /* 0x000eee0000000200 */
[C---:B-1----:R-:W-:Y:S08]  /*41e0*/  HMMA.16816.F32 R12, R92.reuse, R88, R12 ;  /* 0x000000585c0c723c */ /* 0x042ff0000000180c */
[----:B------:R-:W-:Y:S01]  /*41f0*/  HMMA.16816.F32 R16, R92, R90, R16 ;  /* 0x0000005a5c10723c */ /* 0x000fe20000001810 */
[----:B------:R-:W-:Y:S05]  /*4200*/  LDSM.16.M88.4 R88, [R224+0x4000] ;  /* 0x00400000e058783b */ /* 0x000fea0000000200 */
[----:B------:R-:W1:Y:S02]  /*4210*/  LDSM.16.M88.4 R92, [R222+0x14000] ;  /* 0x01400000de5c783b */ /* 0x000e640000000200 */
[C---:B----4-:R-:W-:Y:S08]  /*4220*/  HMMA.16816.F32 R4, R100.reuse, R104, R4 ;  /* 0x000000686404723c */ /* 0x050ff00000001804 */
[C---:B------:R-:W-:Y:S01]  /*4230*/  HMMA.16816.F32 R8, R100.reuse, R106, R8 ;  /* 0x0000006a6408723c */ /* 0x040fe20000001808 */
[----:B------:R-:W4:Y:S07]  /*4240*/  LDSM.16.M88.4 R104, [R222+0x14800] ;  /* 0x01480000de68783b */ /* 0x000f2e0000000200 */
[C---:B--2---:R-:W-:Y:S08]  /*4250*/  HMMA.16816.F32 R12, R100.reuse, R84, R12 ;  /* 0x00000054640c723c */ /* 0x044ff0000000180c */
[----:B------:R-:W-:Y:S01]  /*4260*/  HMMA.16816.F32 R16, R100, R86, R16 ;  /* 0x000000566410723c */ /* 0x000fe20000001810 */
[----:B------:R-:W-:Y:S05]  /*4270*/  LDSM.16.M88.4 R84, [R223+0x4000] ;  /* 0x00400000df54783b */ /* 0x000fea0000000200 */
[----:B------:R-:W2:Y:S02]  /*4280*/  LDSM.16.M88.4 R100, [R221+0x14000] ;  /* 0x01400000dd64783b */ /* 0x000ea40000000200 */
[C---:B------:R-:W-:Y:S08]  /*4290*/  HMMA.16816.F32 R4, R108.reuse, R112, R4 ;  /* 0x000000706c04723c */ /* 0x040ff00000001804 */
[C---:B------:R-:W-:Y:S01]  /*42a0*/  HMMA.16816.F32 R8, R108.reuse, R114, R8 ;  /* 0x000000726c08723c */ /* 0x040fe20000001808 */
[----:B------:R-:W2:Y:S07]  /*42b0*/  LDSM.16.M88.4 R112, [R221+0x14800] ;  /* 0x01480000dd70783b */ /* 0x000eae0000000200 */
[C---:B---3--:R-:W-:Y:S08]  /*42c0*/  HMMA.16816.F32 R12, R108.reuse, R96, R12 ;  /* 0x000000606c0c723c */ /* 0x048ff0000000180c */
[----:B------:R-:W-:Y:S01]  /*42d0*/  HMMA.16816.F32 R16, R108, R98, R16 ;  /* 0x000000626c10723c */ /* 0x000fe20000001810 */
[----:B------:R-:W-:Y:S05]  /*42e0*/  LDSM.16.M88.4 R96, [R227+0x16000] ;  /* 0x01600000e360783b */ /* 0x000fea0000000200 */
[----:B------:R3:W-:Y:S02]  /*42f0*/  LDSM.16.M88.4 R108, [R227+0x16800] ;  /* 0x01680000e36c783b */ /* 0x0007e40000000200 */
[C---:B-1----:R-:W-:Y:S08]  /*4300*/  HMMA.16816.F32 R4, R88.reuse, R92, R4 ;  /* 0x0000005c5804723c */ /* 0x042ff00000001804 */
[C---:B------:R-:W-:Y:S01]  /*4310*/  HMMA.16816.F32 R8, R88.reuse, R94, R8 ;  /* 0x0000005e5808723c */ /* 0x040fe20000001808 */
[----:B------:R1:W1:Y:S07]  /*4320*/  LDSM.16.M88.4 R92, [R228+0x6000] ;  /* 0x00600000e45c783b */ /* 0x00026e0000000200 */
[C---:B----4-:R-:W-:Y:S03]  /*4330*/  HMMA.16816.F32 R12, R88.reuse, R104, R12 ;  /* 0x00000068580c723c */ /* 0x050fe6000000180c */
[----:B---3--:R-:W-:Y:S05]  /*4340*/  LEA R227, R241, UR4, 0x1 ;  /* 0x00000004f1e37c11 */ /* 0x008fea000f8e08ff */
[----:B------:R-:W-:Y:S01]  /*4350*/  HMMA.16816.F32 R16, R88, R106, R16 ;  /* 0x0000006a5810723c */ /* 0x000fe20000001810 */
[----:B------:R3:W-:Y:S05]  /*4360*/  LDSM.16.M88.4 R88, [R226+0x6000] ;  /* 0x00600000e258783b */ /* 0x0007ea0000000200 */
[----:B------:R-:W-:Y:S02]  /*4370*/  LDSM.16.M88.4 R104, [R225+0x16800] ;  /* 0x01680000e168783b */ /* 0x000fe40000000200 */
[C---:B--2---:R-:W-:Y:S05]  /*4380*/  HMMA.16816.F32 R4, R84.reuse, R100, R4 ;  /* 0x000000645404723c */ /* 0x044fea0000001804 */
[----:B-1----:R-:W-:Y:S03]  /*4390*/  LEA R228, R249, UR4, 0x1 ;  /* 0x00000004f9e47c11 */ /* 0x002fe6000f8e08ff */
[C---:B------:R-:W-:Y:S01]  /*43a0*/  HMMA.16816.F32 R8, R84.reuse, R102, R8 ;  /* 0x000000665408723c */ /* 0x040fe20000001808 */
[----:B------:R1:W2:Y:S07]  /*43b0*/  LDSM.16.M88.4 R100, [R225+0x16000] ;  /* 0x01600000e164783b */ /* 0x0002ae0000000200 */
[C---:B------:R-:W-:Y:S03]  /*43c0*/  HMMA.16816.F32 R12, R84.reuse, R112, R12 ;  /* 0x00000070540c723c */ /* 0x040fe6000000180c */
[----:B---3--:R-:W-:Y:S05]  /*43d0*/  IMAD.IADD R226, R2, 0x1, R228 ;  /* 0x0000000102e27824 */ /* 0x008fea00078e02e4 */
[----:B------:R-:W-:Y:S01]  /*43e0*/  HMMA.16816.F32 R16, R84, R114, R16 ;  /* 0x000000725410723c */ /* 0x000fe20000001810 */
[----:B------:R3:W-:Y:S05]  /*43f0*/  LDSM.16.M88.4 R84, [R224+0x6000] ;  /* 0x00600000e054783b */ /* 0x0007ea0000000200 */
[----:B------:R-:W-:Y:S02]  /*4400*/  LDSM.16.M88.4 R112, [R222+0x16800] ;  /* 0x01680000de70783b */ /* 0x000fe40000000200 */
[C---:B------:R-:W-:Y:S05]  /*4410*/  HMMA.16816.F32 R4, R92.reuse, R96, R4 ;  /* 0x000000605c04723c */ /* 0x040fea0000001804 */
[----:B-1----:R-:W-:Y:S03]  /*4420*/  IMAD.IADD R225, R227, 0x1, R2 ;  /* 0x00000001e3e17824 */ /* 0x002fe600078e0202 */
[C---:B------:R-:W-:Y:S01]  /*4430*/  HMMA.16816.F32 R8, R92.reuse, R98, R8 ;  /* 0x000000625c08723c */ /* 0x040fe20000001808 */
[----:B------:R1:W4:Y:S07]  /*4440*/  LDSM.16.M88.4 R96, [R222+0x16000] ;  /* 0x01600000de60783b */ /* 0x00032e0000000200 */
[C---:B------:R-:W-:Y:S03]  /*4450*/  HMMA.16816.F32 R12, R92.reuse, R108, R12 ;  /* 0x0000006c5c0c723c */ /* 0x040fe6000000180c */
[C---:B---3--:R-:W-:Y:S05]  /*4460*/  IMAD.IADD R224, R216.reuse, 0x1, R228 ;  /* 0x00000001d8e07824 */ /* 0x048fea00078e02e4 */
[----:B------:R-:W-:Y:S01]  /*4470*/  HMMA.16816.F32 R16, R92, R110, R16 ;  /* 0x0000006e5c10723c */ /* 0x000fe20000001810 */
[----:B------:R3:W-:Y:S07]  /*4480*/  LDSM.16.M88.4 R92, [R223+0x6000] ;  /* 0x00600000df5c783b */ /* 0x0007ee0000000200 */
[C---:B--2---:R-:W-:Y:S05]  /*4490*/  HMMA.16816.F32 R4, R88.reuse, R100, R4 ;  /* 0x000000645804723c */ /* 0x044fea0000001804 */
[----:B-1----:R-:W-:Y:S03]  /*44a0*/  IMAD.IADD R222, R216, 0x1, R227 ;  /* 0x00000001d8de7824 */ /* 0x002fe600078e02e3 */
[C---:B------:R-:W-:Y:S01]  /*44b0*/  HMMA.16816.F32 R8, R88.reuse, R102, R8 ;  /* 0x000000665808723c */ /* 0x040fe20000001808 */
[----:B------:R-:W1:Y:S07]  /*44c0*/  LDSM.16.M88.4 R100, [R221+0x16000] ;  /* 0x01600000dd64783b */ /* 0x000e6e0000000200 */
[C---:B------:R-:W-:Y:S03]  /*44d0*/  HMMA.16816.F32 R12, R88.reuse, R104, R12 ;  /* 0x00000068580c723c */ /* 0x040fe6000000180c */
[----:B---3--:R-:W-:Y:S05]  /*44e0*/  IMAD.IADD R223, R2, 0x1, R224 ;  /* 0x0000000102df7824 */ /* 0x008fea00078e02e0 */
[----:B------:R-:W-:Y:S01]  /*44f0*/  HMMA.16816.F32 R16, R88, R106, R16 ;  /* 0x0000006a5810723c */ /* 0x000fe20000001810 */
[----:B------:R-:W-:Y:S02]  /*4500*/  IMAD.U32 R89, RZ, RZ, UR36 ;  /* 0x00000024ff597e24 */ /* 0x000fe4000f8e00ff */
[----:B-----5:R-:W-:Y:S05]  /*4510*/  FMUL.FTZ R88, R236, 1.4426950216293334961 ;  /* 0x3fb8aa3bec587820 */ /* 0x020fea0000410000 */
[C---:B----4-:R-:W-:Y:S08]  /*4520*/  HMMA.16816.F32 R4, R84.reuse, R96, R4 ;  /* 0x000000605404723c */ /* 0x050ff00000001804 */
[C---:B------:R-:W-:Y:S08]  /*4530*/  HMMA.16816.F32 R8, R84.reuse, R98, R8 ;  /* 0x000000625408723c */ /* 0x040ff00000001808 */
[C---:B------:R-:W-:Y:S08]  /*4540*/  HMMA.16816.F32 R12, R84.reuse, R112, R12 ;  /* 0x00000070540c723c */ /* 0x040ff0000000180c */
[----:B------:R-:W-:Y:S03]  /*4550*/  HMMA.16816.F32 R16, R84, R114, R16 ;  /* 0x000000725410723c */ /* 0x000fe60000001810 */
[----:B------:R-:W-:Y:S02]  /*4560*/  @P2 LOP3.LUT R84, R234, 0x6, RZ, 0xc0, !PT ;  /* 0x00000006ea542812 */ /* 0x000fe400078ec0ff */
[----:B------:R-:W-:Y:S02]  /*4570*/  PLOP3.LUT P2, PT, PT, PT, UP1, 0x80, 0x8 ;  /* 0x000000000008781c */ /* 0x000fe40003f4f018 */
[----:B------:R-:W-:Y:S01]  /*4580*/  @P1 LOP3.LUT R84, R84, 0xe0, R233, 0xf8, !PT ;  /* 0x000000e054541812 */ /* 0x000fe200078ef8e9 */
[C---:B-1----:R-:W-:Y:S01]  /*4590*/  HMMA.16816.F32 R4, R92.reuse, R100, R4 ;  /* 0x000000645c04723c */ /* 0x042fe20000001804 */
[----:B------:R-:W-:Y:S04]  /*45a0*/  PLOP3.LUT P1, PT, PT, PT, UP1, 0x80, 0x8 ;  /* 0x000000000008781c */ /* 0x000fe80003f2f018 */
[----:B------:R-:W-:Y:S01]  /*45b0*/  @P0 IMAD R89, R89, 0x40, R84 ;  /* 0x0000004059590824 */ /* 0x000fe200078e0254 */
[----:B------:R-:W-:Y:S01]  /*45c0*/  FSETP.NEU.FTZ.AND P0, PT, R236, -INF , PT ;  /* 0xff800000ec00780b */ /* 0x000fe20003f1d000 */
[----:B------:R1:W2:Y:S01]  /*45d0*/  LDSM.16.M88.4 R84, [R221+0x16800] ;  /* 0x01680000dd54783b */ /* 0x0002a20000000200 */
[C---:B------:R-:W-:Y:S03]  /*45e0*/  HMMA.16816.F32 R8, R92.reuse, R102, R8 ;  /* 0x000000665c08723c */ /* 0x040fe60000001808 */
[----:B------:R-:W-:Y:S01]  /*45f0*/  FSEL R88, R88, RZ, P0 ;  /* 0x000000ff58587208 */ /* 0x000fe20000000000 */
[C---:B------:R-:W-:Y:S01]  /*4600*/  @P2 VIADD R90, R89.reuse, 0x1 ;  /* 0x00000001595a2836 */ /* 0x040fe20000000000 */
[----:B------:R-:W-:Y:S02]  /*4610*/  PLOP3.LUT P0, PT, PT, PT, UP1, 0x80, 0x8 ;  /* 0x000000000008781c */ /* 0x000fe40003f0f018 */
[----:B------:R-:W-:Y:S02]  /*4620*/  PLOP3.LUT P2, PT, PT, PT, UP1, 0x80, 0x8 ;  /* 0x000000000008781c */ /* 0x000fe40003f4f018 */
[----:B------:R-:W-:Y:S02]  /*4630*/  @P5 ISETP.GE.AND P5, PT, R89, UR35, PT ;  /* 0x0000002359005c0c */ /* 0x000fe4000bfa6270 */
[----:B------:R-:W-:Y:S02]  /*4640*/  @P6 ISETP.GE.AND P6, PT, R90, UR35, PT ;  /* 0x000000235a006c0c */ /* 0x000fe4000bfc6270 */
[----:B------:R-:W-:Y:S02]  /*4650*/  @P1 FSEL R4, R4, -INF , !P5 ;  /* 0xff80000004041808 */ /* 0x000fe40006800000 */
[----:B------:R-:W-:Y:S03]  /*4660*/  PLOP3.LUT P1, PT, PT, PT, UP1, 0x80, 0x8 ;  /* 0x000000000008781c */ /* 0x000fe60003f2f018 */
[----:B------:R-:W-:Y:S01]  /*4670*/  @P0 FSEL R5, R5, -INF , !P6 ;  /* 0xff80000005050808 */ /* 0x000fe20007000000 */
[--C-:B------:R-:W-:Y:S01]  /*4680*/  FFMA.FTZ R118, R4, UR12, -R88.reuse ;  /* 0x0000000c04767c23 */ /* 0x100fe20008010858 */
[----:B------:R-:W-:Y:S01]  /*4690*/  PLOP3.LUT P0, PT, PT, PT, UP1, 0x80, 0x8 ;  /* 0x000000000008781c */ /* 0x000fe20003f0f018 */
[----:B------:R-:W-:Y:S01]  /*46a0*/  FMUL.FTZ R4, R235, 1.4426950216293334961 ;  /* 0x3fb8aa3beb047820 */ /* 0x000fe20000410000 */
[----:B------:R-:W-:Y:S01]  /*46b0*/  @P2 FSEL R6, R6, -INF , !P5 ;  /* 0xff80000006062808 */ /* 0x000fe20006800000 */
[----:B------:R-:W-:Y:S01]  /*46c0*/  FFMA.FTZ R119, R5, UR12, -R88 ;  /* 0x0000000c05777c23 */ /* 0x000fe20008010858 */
[----:B------:R-:W-:Y:S01]  /*46d0*/  FSETP.NEU.FTZ.AND P2, PT, R235, -INF , PT ;  /* 0xff800000eb00780b */ /* 0x000fe20003f5d000 */
[----:B------:R-:W-:Y:S01]  /*46e0*/  MUFU.EX2 R118, R118 ;  /* 0x0000007600767308 */ /* 0x000fe20000000800 */
[----:B------:R-:W-:Y:S01]  /*46f0*/  PLOP3.LUT P5, PT, PT, PT, UP1, 0x80, 0x8 ;  /* 0x000000000008781c */ /* 0x000fe20003faf018 */
[----:B-1----:R-:W-:Y:S01]  /*4700*/  IMAD.IADD R221, R2, 0x1, R222 ;  /* 0x0000000102dd7824 */ /* 0x002fe200078e02de */
[----:B------:R-:W-:Y:S01]  /*4710*/  FSEL R4, R4, RZ, P2 ;  /* 0x000000ff04047208 */ /* 0x000fe20001000000 */
[----:B------:R-:W-:Y:S01]  /*4720*/  @P1 VIADD R5, R89, 0x8 ;  /* 0x0000000859051836 */ /* 0x000fe20000000000 */
[----:B------:R-:W-:Y:S02]  /*4730*/  PLOP3.LUT P2, PT, PT, PT, UP1, 0x80, 0x8 ;  /* 0x000000000008781c */ /* 0x000fe40003f4f018 */
[----:B------:R-:W-:Y:S03]  /*4740*/  PLOP3.LUT P1, PT, PT, PT, UP1, 0x80, 0x8 ;  /* 0x000000000008781c */ /* 0x000fe60003f2f018 */
[----:B------:R-:W1:Y:S01]  /*4750*/  MUFU.EX2 R119, R119 ;  /* 0x0000007700777308 */ /* 0x000e620000000800 */
[----:B------:R-:W-:Y:S01]  /*4760*/  @P0 FSEL R7, R7, -INF , !P6 ;  /* 0xff80000007070808 */ /* 0x000fe20007000000 */
[--C-:B------:R-:W-:Y:S01]  /*4770*/  FFMA.FTZ R120, R6, UR12, -R4.reuse ;  /* 0x0000000c06787c23 */ /* 0x100fe20008010804 */
[----:B------:R-:W-:Y:S02]  /*4780*/  PLOP3.LUT P6, PT, PT, PT, UP1, 0x80, 0x8 ;  /* 0x000000000008781c */ /* 0x000fe40003fcf018 */
[----:B------:R-:W-:Y:S01]  /*4790*/  PLOP3.LUT P0, PT, PT, PT, UP1, 0x80, 0x8 ;  /* 0x000000000008781c */ /* 0x000fe20003f0f018 */
[C---:B--2---:R-:W-:Y:S04]  /*47a0*/  HMMA.16816.F32 R12, R92.reuse, R84, R12 ;  /* 0x000000545c0c723c */ /* 0x044fe8000000180c */
[----:B------:R-:W-:Y:S01]  /*47b0*/  MUFU.EX2 R120, R120 ;  /* 0x0000007800787308 */ /* 0x000fe20000000800 */
[----:B------:R-:W-:Y:S01]  /*47c0*/  @P5 ISETP.GE.AND P5, PT, R5, UR35, PT ;  /* 0x0000002305005c0c */ /* 0x000fe2000bfa6270 */
[----:B------:R-:W-:Y:S01]  /*47d0*/  @P2 VIADD R5, R89, 0x9 ;  /* 0x0000000959052836 */ /* 0x000fe20000000000 */
[----:B------:R-:W-:Y:S01]  /*47e0*/  PLOP3.LUT P2, PT, PT, PT, UP1, 0x80, 0x8 ;  /* 0x000000000008781c */ /* 0x000fe20003f4f018 */
[----:B------:R-:W-:Y:S01]  /*47f0*/  FFMA.FTZ R121, R7, UR12, -R4 ;  /* 0x0000000c07797c23 */ /* 0x000fe20008010804 */
[----:B------:R-:W-:Y:S01]  /*4800*/  @P1 FSEL R8, R8, -INF , !P5 ;  /* 0xff80000008081808 */ /* 0x000fe20006800000 */
[----:B------:R-:W-:Y:S01]  /*4810*/  HMMA.16816.F32 R16, R92, R86, R16 ;  /* 0x000000565c10723c */ /* 0x000fe20000001810 */
[----:B------:R-:W-:Y:S02]  /*4820*/  PLOP3.LUT P1, PT, PT, PT, UP1, 0x80, 0x8 ;  /* 0x000000000008781c */ /* 0x000fe40003f2f018 */
[----:B------:R-:W-:Y:S01]  /*4830*/  @P6 ISETP.GE.AND P6, PT, R5, UR35, PT ;  /* 0x0000002305006c0c */ /* 0x000fe2000bfc6270 */
[--C-:B------:R-:W-:Y:S01]  /*4840*/  FFMA.FTZ R122, R8, UR12, -R88.reuse ;  /* 0x0000000c087a7c23 */ /* 0x100fe20008010858 */
[----:B------:R-:W2:Y:S01]  /*4850*/  MUFU.EX2 R121, R121 ;  /* 0x0000007900797308 */ /* 0x000ea20000000800 */
[----:B-1----:R-:W-:Y:S02]  /*4860*/  F2FP.F16.F32.PACK_AB R8, R119, R118 ;  /* 0x000000767708723e */ /* 0x002fe400000000ff */
[----:B------:R-:W-:Y:S02]  /*4870*/  @P0 FSEL R9, R9, -INF , !P6 ;  /* 0xff80000009090808 */ /* 0x000fe40007000000 */
[----:B------:R-:W-:Y:S01]  /*4880*/  PLOP3.LUT P0, PT, PT, PT, UP1, 0x80, 0x8 ;  /* 0x000000000008781c */ /* 0x000fe20003f0f018 */
[----:B------:R-:W-:Y:S01]  /*4890*/  STS [R198+0x22000], R8 ;  /* 0x02200008c6007388 */ /* 0x000fe20000000800 */
[----:B------:R-:W-:Y:S01]  /*48a0*/  @P2 FSEL R10, R10, -INF , !P5 ;  /* 0xff8000000a0a2808 */ /* 0x000fe20006800000 */
[----:B------:R-:W-:Y:S01]  /*48b0*/  FFMA.FTZ R123, R9, UR12, -R88 ;  /* 0x0000000c097b7c23 */ /* 0x000fe20008010858 */
[----:B------:R-:W-:Y:S01]  /*48c0*/  PLOP3.LUT P2, PT, PT, PT, UP1, 0x80, 0x8 ;  /* 0x000000000008781c */ /* 0x000fe20003f4f018 */
[----:B------:R-:W-:Y:S01]  /*48d0*/  MUFU.EX2 R122, R122 ;  /* 0x0000007a007a7308 */ /* 0x000fe20000000800 */
[----:B------:R-:W-:Y:S01]  /*48e0*/  PLOP3.LUT P5, PT, PT, PT, UP1, 0x80, 0x8 ;  /* 0x000000000008781c */ /* 0x000fe20003faf018 */
[--C-:B------:R-:W-:Y:S01]  /*48f0*/  FFMA.FTZ R124, R10, UR12, -R4.reuse ;  /* 0x0000000c0a7c7c23 */ /* 0x100fe20008010804 */
[----:B------:R-:W-:Y:S02]  /*4900*/  @P1 FSEL R11, R11, -INF , !P6 ;  /* 0xff8000000b0b1808 */ /* 0x000fe40007000000 */
[----:B------:R-:W-:Y:S02]  /*4910*/  PLOP3.LUT P1, PT, PT, PT, UP1, 0x80, 0x8 ;  /* 0x000000000008781c */ /* 0x000fe40003f2f018 */
[----:B------:R-:W-:Y:S01]  /*4920*/  PLOP3.LUT P6, PT, PT, PT, UP1, 0x80, 0x8 ;  /* 0x000000000008781c */ /* 0x000fe20003fcf018 */
[----:B------:R-:W-:Y:S01]  /*4930*/  @P0 VIADD R5, R89, 0x10 ;  /* 0x0000001059050836 */ /* 0x000fe20000000000 */
[----:B------:R-:W-:Y:S01]  /*4940*/  PLOP3.LUT P0, PT, PT, PT, UP1, 0x80, 0x8 ;  /* 0x000000000008781c */ /* 0x000fe20003f0f018 */
[----:B------:R-:W-:Y:S01]  /*4950*/  FFMA.FTZ R125, R11, UR12, -R4 ;  /* 0x0000000c0b7d7c23 */ /* 0x000fe20008010804 */
[----:B------:R-:W1:Y:S01]  /*4960*/  MUFU.EX2 R123, R123 ;  /* 0x0000007b007b7308 */ /* 0x000e620000000800 */
[----:B------:R-:W-:Y:S01]  /*4970*/  @P2 VIADD R6, R89, 0x11 ;  /* 0x0000001159062836 */ /* 0x000fe20000000000 */
[----:B------:R-:W-:Y:S02]  /*4980*/  PLOP3.LUT P2, PT, PT, PT, UP1, 0x80, 0x8 ;  /* 0x000000000008781c */ /* 0x000fe40003f4f018 */
[----:B------:R-:W-:Y:S02]  /*4990*/  @P5 ISETP.GE.AND P5, PT, R5, UR35, PT ;  /* 0x0000002305005c0c */ /* 0x000fe4000bfa6270 */
[----:B--2---:R-:W-:Y:S02]  /*49a0*/  F2FP.F16.F32.PACK_AB R7, R121, R120 ;  /* 0x000000787907723e */ /* 0x004fe400000000ff */
[----:B------:R-:W-:Y:S02]  /*49b0*/  @P1 FSEL R12, R12, -INF , !P5 ;  /* 0xff8000000c0c1808 */ /* 0x000fe40006800000 */
[----:B------:R-:W-:Y:S01]  /*49c0*/  MUFU.EX2 R124, R124 ;  /* 0x0000007c007c7308 */ /* 0x000fe20000000800 */
[----:B------:R-:W-:Y:S01]  /*49d0*/  @P6 ISETP.GE.AND P6, PT, R6, UR35, PT ;  /* 0x0000002306006c0c */ /* 0x000fe2000bfc6270 */
[----:B------:R-:W-:Y:S01]  /*49e0*/  STS [R198+0x22400], R7 ;  /* 0x02240007c6007388 */ /* 0x000fe20000000800 */
[----:B------:R-:W-:Y:S01]  /*49f0*/  PLOP3.LUT P1, PT, PT, PT, UP1, 0x80, 0x8 ;  /* 0x000000000008781c */ /* 0x000fe20003f2f018 */
[--C-:B------:R-:W-:Y:S01]  /*4a00*/  FFMA.FTZ R126, R12, UR12, -R88.reuse ;  /* 0x0000000c0c7e7c23 */ /* 0x100fe20008010858 */
[----:B------:R-:W-:Y:S02]  /*4a10*/  @P0 FSEL R13, R13, -INF , !P6 ;  /* 0xff8000000d0d0808 */ /* 0x000fe40007000000 */
[----:B------:R-:W-:Y:S03]  /*4a20*/  PLOP3.LUT P0, PT, PT, PT, UP1, 0x80, 0x8 ;  /* 0x000000000008781c */ /* 0x000fe60003f0f018 */
[----:B------:R-:W2:Y:S01]  /*4a30*/  MUFU.EX2 R125, R125 ;  /* 0x0000007d007d7308 */ /* 0x000ea20000000800 */
[----:B------:R-:W-:Y:S01]  /*4a40*/  @P2 FSEL R14, R14, -INF , !P5 ;  /* 0xff8000000e0e2808 */ /* 0x000fe20006800000 */
[----:B------:R-:W-:Y:S01]  /*4a50*/  FFMA.FTZ R127, R13, UR12, -R88 ;  /* 0x0000000c0d7f7c23 */ /* 0x000fe20008010858 */
[----:B------:R-:W-:Y:S02]  /*4a60*/  PLOP3.LUT P5, PT, PT, PT, UP1, 0x80, 0x8 ;  /* 0x000000000008781c */ /* 0x000fe40003faf018 */
[----:B------:R-:W-:Y:S01]  /*4a70*/  PLOP3.LUT P2, PT, PT, PT, UP1, 0x80, 0x8 ;  /* 0x000000000008781c */ /* 0x000fe20003f4f018 */
[--C-:B------:R-:W-:Y:S01]  /*4a80*/  FFMA.FTZ R128, R14, UR12, -R4.reuse ;  /* 0x0000000c0e807c23 */ /* 0x100fe20008010804 */
[----:B-1----:R-:W-:Y:S03]  /*4a90*/  F2FP.F16.F32.PACK_AB R6, R123, R122 ;  /* 0x0000007a7b06723e */ /* 0x002fe600000000ff */
[----:B------:R-:W-:Y:S01]  /*4aa0*/  MUFU.EX2 R126, R126 ;  /* 0x0000007e007e7308 */ /* 0x000fe20000000800 */
[----:B------:R-:W-:Y:S02]  /*4ab0*/  @P1 FSEL R15, R15, -INF , !P6 ;  /* 0xff8000000f0f1808 */ /* 0x000fe40007000000 */
[----:B------:R-:W-:Y:S01]  /*4ac0*/  PLOP3.LUT P1, PT, PT, PT, UP1, 0x80, 0x8 ;  /* 0x000000000008781c */ /* 0x000fe20003f2f018 */
[----:B------:R-:W-:Y:S01]  /*4ad0*/  @P0 VIADD R5, R89, 0x18 ;  /* 0x0000001859050836 */ /* 0x000fe20000000000 */
[----:B------:R-:W-:Y:S01]  /*4ae0*/  PLOP3.LUT P6, PT, PT, PT, UP1, 0x80, 0x8 ;  /* 0x000000000008781c */ /* 0x000fe20003fcf018 */
[----:B------:R-:W-:Y:S01]  /*4af0*/  FFMA.FTZ R129, R15, UR12, -R4 ;  /* 0x0000000c0f817c23 */ /* 0x000fe20008010804 */
[----:B------:R-:W-:Y:S03]  /*4b00*/  PLOP3.LUT P0, PT, PT, PT, UP1, 0x80, 0x8 ;  /* 0x000000000008781c */ /* 0x000fe60003f0f018 */
[----:B------:R-:W-:Y:S01]  /*4b10*/  MUFU.EX2 R127, R127 ;  /* 0x0000007f007f7308 */ /* 0x000fe20000000800 */
[----:B------:R-:W-:Y:S01]  /*4b20*/  @P5 ISETP.GE.AND P5, PT, R5, UR35, PT ;  /* 0x0000002305005c0c */ /* 0x000fe2000bfa6270 */
[----:B------:R-:W-:Y:S01]  /*4b30*/  @P2 VIADD R89, R89, 0x19 ;  /* 0x0000001959592836 */ /* 0x000fe20000000000 */
[----:B------:R-:W-:Y:S01]  /*4b40*/  PLOP3.LUT P2, PT, PT, PT, UP1, 0x80, 0x8 ;  /* 0x000000000008781c */ /* 0x000fe20003f4f018 */
[----:B------:R1:W-:Y:S01]  /*4b50*/  STS [R200], R6 ;  /* 0x00000006c8007388 */ /* 0x0003e20000000800 */
[----:B--2---:R-:W-:Y:S02]  /*4b60*/  F2FP.F16.F32.PACK_AB R5, R125, R124 ;  /* 0x0000007c7d05723e */ /* 0x004fe400000000ff */
[----:B------:R-:W-:Y:S03]  /*4b70*/  @P1 FSEL R16, R16, -INF , !P5 ;  /* 0xff80000010101808 */ /* 0x000fe60006800000 */
[----:B------:R-:W-:Y:S01]  /*4b80*/  MUFU.EX2 R128, R128 ;  /* 0x0000008000807308 */ /* 0x000fe20000000800 */
[----:B------:R-:W-:Y:S01]  /*4b90*/  PLOP3.LUT P1, PT, PT, PT, UP1, 0x80, 0x8 ;  /* 0x000000000008781c */ /* 0x000fe20003f2f018 */
[----:B------:R2:W-:Y:S01]  /*4ba0*/  STS [R200+0x400], R5 ;  /* 0x00040005c8007388 */ /* 0x0005e20000000800 */
[----:B------:R-:W-:Y:S01]  /*4bb0*/  @P6 ISETP.GE.AND P6, PT, R89, UR35, PT ;  /* 0x0000002359006c0c */ /* 0x000fe2000bfc6270 */
[----:B------:R-:W-:Y:S02]  /*4bc0*/  FFMA.FTZ R130, R16, UR12, -R88 ;  /* 0x0000000c10827c23 */ /* 0x000fe40008010858 */
[----:B------:R-:W-:Y:S04]  /*4bd0*/  @P2 FSEL R18, R18, -INF , !P5 ;  /* 0xff80000012122808 */ /* 0x000fe80006800000 */
[----:B------:R-:W1:Y:S01]  /*4be0*/  MUFU.EX2 R129, R129 ;  /* 0x0000008100817308 */ /* 0x000e620000000800 */
[----:B------:R-:W-:Y:S02]  /*4bf0*/  @P0 FSEL R17, R17, -INF , !P6 ;  /* 0xff80000011110808 */ /* 0x000fe40007000000 */
[----:B------:R-:W-:Y:S01]  /*4c00*/  LEA R202, P0, R237, R116, 0x2 ;  /* 0x00000074edca7211 */ /* 0x000fe200078010ff */
[----:B------:R-:W-:Y:S01]  /*4c10*/  FFMA.FTZ R197, R18, UR12, -R4 ;  /* 0x0000000c12c57c23 */ /* 0x000fe20008010804 */
[----:B------:R-:W-:Y:S01]  /*4c20*/  @P1 FSEL R19, R19, -INF , !P6 ;  /* 0xff80000013131808 */ /* 0x000fe20007000000 */
[----:B------:R-:W-:Y:S04]  /*4c30*/  FFMA.FTZ R88, R17, UR12, -R88 ;  /* 0x0000000c11587c23 */ /* 0x000fe80008010858 */
[----:B------:R-:W-:Y:S01]  /*4c40*/  MUFU.EX2 R130, R130 ;  /* 0x0000008200827308 */ /* 0x000fe20000000800 */
[----:B------:R-:W-:Y:S01]  /*4c50*/  LEA.HI.X R203, R237, R117, RZ, 0x2, P0 ;  /* 0x00000075edcb7211 */ /* 0x000fe200000f14ff */
[----:B------:R-:W-:Y:S04]  /*4c60*/  FFMA.FTZ R4, R19, UR12, -R4 ;  /* 0x0000000c13047c23 */ /* 0x000fe80008010804 */
[----:B------:R-:W3:Y:S04]  /*4c70*/  LDG.E R116, desc[UR32][R202.64] ;  /* 0x00000020ca747981 */ /* 0x000ee8000c1e1900 */
[----:B------:R4:W-:Y:S01]  /*4c80*/  MUFU.EX2 R201, R4 ;  /* 0x0000000400c97308 */ /* 0x0009e20000000800 */
[----:B-1----:R-:W-:Y:S01]  /*4c90*/  F2FP.F16.F32.PACK_AB R6, R129, R128 ;  /* 0x000000808106723e */ /* 0x002fe200000000ff */
[----:B------:R-:W3:Y:S05]  /*4ca0*/  LDG.E R117, desc[UR32][R202.64+0x20] ;  /* 0x00002020ca757981 */ /* 0x000eea000c1e1900 */
[----:B------:R-:W-:Y:S03]  /*4cb0*/  STS [R199+0x400], R6 ;  /* 0x00040006c7007388 */ /* 0x000fe60000000800 */
[----:B------:R-:W2:Y:S10]  /*4cc0*/  MUFU.EX2 R196, R88 ;  /* 0x0000005800c47308 */ /* 0x000eb40000000800 */
[----:B------:R-:W1:Y:S01]  /*4cd0*/  MUFU.EX2 R197, R197 ;  /* 0x000000c500c57308 */ /* 0x000e620000000800 */
[----:B----4-:R-:W-:Y:S05]  /*4ce0*/  F2FP.F16.F32.PACK_AB R4, R127, R126 ;  /* 0x0000007e7f04723e */ /* 0x010fea00000000ff */
[----:B------:R1:W-:Y:S01]  /*4cf0*/  STS [R199], R4 ;  /* 0x00000004c7007388 */ /* 0x0003e20000000800 */
[----:B--2---:R-:W-:Y:S05]  /*4d00*/  F2FP.F16.F32.PACK_AB R5, R196, R130 ;  /* 0x00000082c405723e */ /* 0x004fea00000000ff */
[----:B------:R-:W-:Y:S01]  /*4d10*/  STS [R131], R5 ;  /* 0x0000000583007388 */ /* 0x000fe20000000800 */
[----:B-1----:R-:W-:Y:S05]  /*4d20*/  F2FP.F16.F32.PACK_AB R4, R201, R197 ;  /* 0x000000c5c904723e */ /* 0x002fea00000000ff */
[----:B------:R-:W-:Y:S05]  /*4d30*/  STS [R131+0x400], R4 ;  /* 0x0004000483007388 */ /* 0x000fea0000000800 */
[----:B------:R-:W-:Y:S05]  /*4d40*/  LDSM.16.M88.4 R16, [R228+0x8000] ;  /* 0x00800000e410783b */ /* 0x000fea0000000200 */
[----:B------:R-:W1:Y:S05]  /*4d50*/  LDSM.16.M88.4 R8, [R227+0x18000] ;  /* 0x01800000e308783b */ /* 0x000e6a0000000200 */
[----:B------:R-:W2:Y:S05]  /*4d60*/  LDSM.16.M88.4 R84, [R227+0x18800] ;  /* 0x01880000e354783b */ /* 0x000eaa0000000200 */
[----:B------:R-:W-:Y:S05]  /*4d70*/  LDSM.16.M88.4 R88, [R226+0x8000] ;  /* 0x00800000e258783b */ /* 0x000fea0000000200 */
[----:B------:R-:W4:Y:S05]  /*4d80*/  LDSM.16.M88.4 R92, [R225+0x18000] ;  /* 0x01800000e15c783b */ /* 0x000f2a0000000200 */
[----:B------:R-:W4:Y:S05]  /*4d90*/  LDSM.16.M88.4 R96, [R225+0x18800] ;  /* 0x01880000e160783b */ /* 0x000f2a0000000200 */
[----:B------:R-:W-:Y:S05]  /*4da0*/  LDSM.16.M88.4 R100, [R224+0x8000] ;  /* 0x00800000e064783b */ /* 0x000fea0000000200 */
[----:B------:R-:W4:Y:S05]  /*4db0*/  LDSM.16.M88.4 R104, [R222+0x18000] ;  /* 0x01800000de68783b */ /* 0x000f2a0000000200 */
[----:B------:R-:W-:Y:S01]  /*4dc0*/  LDSM.16.M88.4 R108, [R221+0x18000] ;  /* 0x01800000dd6c783b */ /* 0x000fe20000000200 */
[C---:B-1----:R-:W-:Y:S04]  /*4dd0*/  HMMA.16816.F32 R4, R16.reuse, R8, RZ ;  /* 0x000000081004723c */ /* 0x042fe800000018ff */
[----:B------:R-:W-:Y:S04]  /*4de0*/  LDSM.16.M88.4 R112, [R227+0x1a000] ;  /* 0x01a00000e370783b */ /* 0x000fe80000000200 */
[C---:B------:R-:W-:Y:S08]  /*4df0*/  HMMA.16816.F32 R8, R16.reuse, R10, RZ ;  /* 0x0000000a1008723c */ /* 0x040ff000000018ff */
[C---:B--2---:R-:W-:Y:S08]  /*4e00*/  HMMA.16816.F32 R12, R16.reuse, R84, RZ ;  /* 0x00000054100c723c */ /* 0x044ff000000018ff */
[----:B------:R-:W-:Y:S01]  /*4e10*/  HMMA.16816.F32 R16, R16, R86, RZ ;  /* 0x000000561010723c */ /* 0x000fe200000018ff */
[----:B------:R-:W1:Y:S07]  /*4e20*/  LDSM.16.M88.4 R84, [R222+0x18800] ;  /* 0x01880000de54783b */ /* 0x000e6e0000000200 */
[C---:B----4-:R-:W-:Y:S08]  /*4e30*/  HMMA.16816.F32 R4, R88.reuse, R92, R4 ;  /* 0x0000005c5804723c */ /* 0x050ff00000001804 */
[C---:B------:R-:W-:Y:S01]  /*4e40*/  HMMA.16816.F32 R8, R88.reuse, R94, R8 ;  /* 0x0000005e5808723c */ /* 0x040fe20000001808 */
[----:B------:R-:W2:Y:S07]  /*4e50*/  LDSM.16.M88.4 R92, [R223+0x8000] ;  /* 0x00800000df5c783b */ /* 0x000eae0000000200 */
[C---:B------:R-:W-:Y:S08]  /*4e60*/  HMMA.16816.F32 R12, R88.reuse, R96, R12 ;  /* 0x00000060580c723c */ /* 0x040ff0000000180c */
[----:B------:R-:W-:Y:S01]  /*4e70*/  HMMA.16816.F32 R16, R88, R98, R16 ;  /* 0x000000625810723c */ /* 0x000fe20000001810 */
[----:B------:R-:W4:Y:S05]  /*4e80*/  LDSM.16.M88.4 R88, [R221+0x18800] ;  /* 0x01880000dd58783b */ /* 0x000f2a0000000200 */
        /* <DEDUP_REMOVED lines=8> */
[C---:B--2---:R-:W-:Y:S08]  /*4f10*/  HMMA.16816.F32 R4, R92.reuse, R108, R4 ;  /* 0x0000006c5c04723c */ /* 0x044ff00000001804 */
[C---:B------:R-:W-:Y:S01]  /*4f20*/  HMMA.16816.F32 R8, R92.reuse, R110, R8 ;  /* 0x0000006e5c08723c */ /* 0x040fe20000001808 */
[----:B------:R-:W-:Y:S07]  /*4f30*/  LDSM.16.M88.4 R108, [R222+0x1a000] ;  /* 0x01a00000de6c783b */ /* 0x000fee0000000200 */
[C---:B----4-:R-:W-:Y:S08]  /*4f40*/  HMMA.16816.F32 R12, R92.reuse, R88, R12 ;  /* 0x000000585c0c723c */ /* 0x050ff0000000180c */
        /* <DEDUP_REMOVED lines=16> */
[----:B------:R-:W2:Y:S02]  /*5050*/  LDSM.16.M88.4 R100, [R228+0xc000] ;  /* 0x00c00000e464783b */ /* 0x000ea40000000200 */
[C---:B----4-:R-:W-:Y:S08]  /*5060*/  HMMA.16816.F32 R4, R92.reuse, R108, R4 ;  /* 0x0000006c5c04723c */ /* 0x050ff00000001804 */
[C---:B------:R-:W-:Y:S01]  /*5070*/  HMMA.16816.F32 R8, R92.reuse, R110, R8 ;  /* 0x0000006e5c08723c */ /* 0x040fe20000001808 */
[----:B------:R-:W-:Y:S07]  /*5080*/  LDSM.16.M88.4 R108, [R225+0x1c000] ;  /* 0x01c00000e16c783b */ /* 0x000fee0000000200 */
[C---:B-1----:R-:W-:Y:S08]  /*5090*/  HMMA.16816.F32 R12, R92.reuse, R84, R12 ;  /* 0x000000545c0c723c */ /* 0x042ff0000000180c */
[----:B------:R-:W-:Y:S01]  /*50a0*/  HMMA.16816.F32 R16, R92, R86, R16 ;  /* 0x000000565c10723c */ /* 0x000fe20000001810 */
[----:B------:R-:W1:Y:S05]  /*50b0*/  LDSM.16.M88.4 R84, [R227+0x1c800] ;  /* 0x01c80000e354783b */ /* 0x000e6a0000000200 */
[----:B------:R-:W4:Y:S02]  /*50c0*/  LDSM.16.M88.4 R92, [R226+0xc000] ;  /* 0x00c00000e25c783b */ /* 0x000f240000000200 */
[C---:B---3--:R-:W-:Y:S08]  /*50d0*/  HMMA.16816.F32 R4, R96.reuse, R112, R4 ;  /* 0x000000706004723c */ /* 0x048ff00000001804 */
[C---:B------:R-:W-:Y:S01]  /*50e0*/  HMMA.16816.F32 R8, R96.reuse, R114, R8 ;  /* 0x000000726008723c */ /* 0x040fe20000001808 */
[----:B------:R-:W-:Y:S07]  /*50f0*/  LDSM.16.M88.4 R112, [R222+0x1c000] ;  /* 0x01c00000de70783b */ /* 0x000fee0000000200 */
[C---:B--2---:R-:W-:Y:S08]  /*5100*/  HMMA.16816.F32 R12, R96.reuse, R88, R12 ;  /* 0x00000058600c723c */ /* 0x044ff0000000180c */
[----:B------:R-:W-:Y:S01]  /*5110*/  HMMA.16816.F32 R16, R96, R90, R16 ;  /* 0x0000005a6010723c */ /* 0x000fe20000001810 */
[----:B------:R-:W2:Y:S05]  /*5120*/  LDSM.16.M88.4 R88, [R225+0x1c800] ;  /* 0x01c80000e158783b */ /* 0x000eaa0000000200 */
[----:B------:R-:W3:Y:S02]  /*5130*/  LDSM.16.M88.4 R96, [R224+0xc000] ;  /* 0x00c00000e060783b */ /* 0x000ee40000000200 */
[C---:B------:R-:W-:Y:S08]  /*5140*/  HMMA.16816.F32 R4, R100.reuse, R104, R4 ;  /* 0x000000686404723c */ /* 0x040ff00000001804 */
[C---:B------:R-:W-:Y:S01]  /*5150*/  HMMA.16816.F32 R8, R100.reuse, R106, R8 ;  /* 0x0000006a6408723c */ /* 0x040fe20000001808 */
[----:B------:R-:W-:Y:S07]  /*5160*/  LDSM.16.M88.4 R104, [R221+0x1c000] ;  /* 0x01c00000dd68783b */ /* 0x000fee0000000200 */
[C---:B-1----:R-:W-:Y:S08]  /*5170*/  HMMA.16816.F32 R12, R100.reuse, R84, R12 ;  /* 0x00000054640c723c */ /* 0x042ff0000000180c */
[----:B------:R-:W-:Y:S01]  /*5180*/  HMMA.16816.F32 R16, R100, R86, R16 ;  /* 0x000000566410723c */ /* 0x000fe20000001810 */
[----:B------:R-:W1:Y:S05]  /*5190*/  LDSM.16.M88.4 R84, [R222+0x1c800] ;  /* 0x01c80000de54783b */ /* 0x000e6a0000000200 */
[----:B------:R-:W1:Y:S02]  /*51a0*/  LDSM.16.M88.4 R100, [R223+0xc000] ;  /* 0x00c00000df64783b */ /* 0x000e640000000200 */
[C---:B----4-:R-:W-:Y:S08]  /*51b0*/  HMMA.16816.F32 R4, R92.reuse, R108, R4 ;  /* 0x0000006c5c04723c */ /* 0x050ff00000001804 */
[C---:B------:R-:W-:Y:S01]  /*51c0*/  HMMA.16816.F32 R8, R92.reuse, R110, R8 ;  /* 0x0000006e5c08723c */ /* 0x040fe20000001808 */
[----:B------:R-:W-:Y:S07]  /*51d0*/  LDSM.16.M88.4 R108, [R227+0x1e000] ;  /* 0x01e00000e36c783b */ /* 0x000fee0000000200 */
[C---:B--2---:R-:W-:Y:S08]  /*51e0*/  HMMA.16816.F32 R12, R92.reuse, R88, R12 ;  /* 0x000000585c0c723c */ /* 0x044ff0000000180c */
[----:B------:R-:W-:Y:S01]  /*51f0*/  HMMA.16816.F32 R16, R92, R90, R16 ;  /* 0x0000005a5c10723c */ /* 0x000fe20000001810 */
[----:B------:R-:W2:Y:S05]  /*5200*/  LDSM.16.M88.4 R88, [R221+0x1c800] ;  /* 0x01c80000dd58783b */ /* 0x000eaa0000000200 */
[----:B------:R-:W4:Y:S02]  /*5210*/  LDSM.16.M88.4 R92, [R228+0xe000] ;  /* 0x00e00000e45c783b */ /* 0x000f240000000200 */
[C---:B---3--:R-:W-:Y:S08]  /*5220*/  HMMA.16816.F32 R4, R96.reuse, R112, R4 ;  /* 0x000000706004723c */ /* 0x048ff00000001804 */
        /* <DEDUP_REMOVED lines=20> */
[C---:B---3--:R-:W-:Y:S05]  /*5370*/  HMMA.16816.F32 R4, R96.reuse, R112, R4 ;  /* 0x000000706004723c */ /* 0x048fea0000001804 */
[----:B------:R-:W-:Y:S03]  /*5380*/  LEA R112, R219, UR5, 0x1 ;  /* 0x00000005db707c11 */ /* 0x000fe6000f8e08ff */
[C---:B------:R-:W-:Y:S03]  /*5390*/  HMMA.16816.F32 R8, R96.reuse, R114, R8 ;  /* 0x000000726008723c */ /* 0x040fe60000001808 */
[----:B------:R-:W-:Y:S05]  /*53a0*/  IMAD.IADD R112, R216, 0x1, R112 ;  /* 0x00000001d8707824 */ /* 0x000fea00078e0270 */
[C---:B--2---:R-:W-:Y:S08]  /*53b0*/  HMMA.16816.F32 R12, R96.reuse, R88, R12 ;  /* 0x00000058600c723c */ /* 0x044ff0000000180c */
[----:B------:R-:W-:Y:S01]  /*53c0*/  HMMA.16816.F32 R16, R96, R90, R16 ;  /* 0x0000005a6010723c */ /* 0x000fe20000001810 */
[----:B------:R-:W2:Y:S07]  /*53d0*/  LDSM.16.M88.4 R88, [R221+0x1e800] ;  /* 0x01e80000dd58783b */ /* 0x000eae0000000200 */
[C---:B------:R-:W-:Y:S08]  /*53e0*/  HMMA.16816.F32 R4, R100.reuse, R104, R4 ;  /* 0x000000686404723c */ /* 0x040ff00000001804 */
[C---:B------:R-:W-:Y:S08]  /*53f0*/  HMMA.16816.F32 R8, R100.reuse, R106, R8 ;  /* 0x0000006a6408723c */ /* 0x040ff00000001808 */
[C---:B-1----:R-:W-:Y:S08]  /*5400*/  HMMA.16816.F32 R12, R100.reuse, R84, R12 ;  /* 0x00000054640c723c */ /* 0x042ff0000000180c */
[----:B------:R-:W-:Y:S08]  /*5410*/  HMMA.16816.F32 R16, R100, R86, R16 ;  /* 0x000000566410723c */ /* 0x000ff00000001810 */
[C---:B----4-:R-:W-:Y:S08]  /*5420*/  HMMA.16816.F32 R4, R92.reuse, R108, R4 ;  /* 0x0000006c5c04723c */ /* 0x050ff00000001804 */
[C---:B------:R-:W-:Y:S08]  /*5430*/  HMMA.16816.F32 R8, R92.reuse, R110, R8 ;  /* 0x0000006e5c08723c */ /* 0x040ff00000001808 */
[C---:B--2---:R-:W-:Y:S03]  /*5440*/  HMMA.16816.F32 R12, R92.reuse, R88, R12 ;  /* 0x000000585c0c723c */ /* 0x044fe6000000180c */
[C---:B------:R-:W-:Y:S01]  /*5450*/  FADD.FTZ R4, -R116.reuse, R4 ;  /* 0x0000000474047221 */ /* 0x040fe20000010100 */
[----:B------:R-:W-:Y:S01]  /*5460*/  FADD.FTZ R5, -R116, R5 ;  /* 0x0000000574057221 */ /* 0x000fe20000010100 */
[C---:B------:R-:W-:Y:S01]  /*5470*/  FADD.FTZ R6, -R117.reuse, R6 ;  /* 0x0000000675067221 */ /* 0x040fe20000010100 */
[----:B------:R-:W-:Y:S01]  /*5480*/  FADD.FTZ R7, -R117, R7 ;  /* 0x0000000775077221 */ /* 0x000fe20000010100 */
[----:B------:R-:W-:Y:S01]  /*5490*/  FMUL.FTZ R4, R118, R4 ;  /* 0x0000000476047220 */ /* 0x000fe20000410000 */
[----:B------:R-:W-:Y:S03]  /*54a0*/  HMMA.16816.F32 R16, R92, R90, R16 ;  /* 0x0000005a5c10723c */ /* 0x000fe60000001810 */
[----:B------:R-:W-:Y:S01]  /*54b0*/  FMUL.FTZ R5, R119, R5 ;  /* 0x0000000577057220 */ /* 0x000fe20000410000 */
[C---:B------:R-:W-:Y:S01]  /*54c0*/  FADD.FTZ R8, -R116.reuse, R8 ;  /* 0x0000000874087221 */ /* 0x040fe20000010100 */
[----:B------:R-:W-:Y:S01]  /*54d0*/  FADD.FTZ R9, -R116, R9 ;  /* 0x0000000974097221 */ /* 0x000fe20000010100 */
        /* <DEDUP_REMOVED lines=12> */
[----:B------:R-:W-:Y:S01]  /*55a0*/  F2FP.F16.F32.PACK_AB R4, R5, R4 ;  /* 0x000000040504723e */ /* 0x000fe200000000ff */
[C---:B------:R-:W-:Y:S01]  /*55b0*/  FADD.FTZ R16, -R116.reuse, R16 ;  /* 0x0000001074107221 */ /* 0x040fe20000010100 */
[----:B------:R-:W-:Y:S01]  /*55c0*/  F2FP.F16.F32.PACK_AB R6, R7, R6 ;  /* 0x000000060706723e */ /* 0x000fe200000000ff */
[----:B------:R-:W-:Y:S01]  /*55d0*/  FADD.FTZ R17, -R116, R17 ;  /* 0x0000001174117221 */ /* 0x000fe20000010100 */
[----:B------:R-:W-:Y:S01]  /*55e0*/  FMUL.FTZ R13, R127, R13 ;  /* 0x0000000d7f0d7220 */ /* 0x000fe20000410000 */
[C---:B------:R-:W-:Y:S01]  /*55f0*/  FADD.FTZ R18, -R117.reuse, R18 ;  /* 0x0000001275127221 */ /* 0x040fe20000010100 */
[----:B------:R-:W-:Y:S01]  /*5600*/  FADD.FTZ R19, -R117, R19 ;  /* 0x0000001375137221 */ /* 0x000fe20000010100 */
[----:B------:R-:W-:Y:S01]  /*5610*/  FMUL.FTZ R15, R129, R15 ;  /* 0x0000000f810f7220 */ /* 0x000fe20000410000 */
[----:B------:R-:W-:Y:S01]  /*5620*/  FMUL.FTZ R12, R126, R12 ;  /* 0x0000000c7e0c7220 */ /* 0x000fe20000410000 */
[----:B------:R-:W-:Y:S01]  /*5630*/  FMUL.FTZ R14, R128, R14 ;  /* 0x0000000e800e7220 */ /* 0x000fe20000410000 */
[----:B------:R-:W-:Y:S01]  /*5640*/  F2FP.F16.F32.PACK_AB R8, R9, R8 ;  /* 0x000000080908723e */ /* 0x000fe200000000ff */
[----:B------:R-:W-:Y:S01]  /*5650*/  STS [R198+0x20000], R4 ;  /* 0x02000004c6007388 */ /* 0x000fe20000000800 */
[----:B------:R-:W-:Y:S01]  /*5660*/  F2FP.F16.F32.PACK_AB R10, R11, R10 ;  /* 0x0000000a0b0a723e */ /* 0x000fe200000000ff */
[----:B------:R-:W-:Y:S01]  /*5670*/  FMUL.FTZ R17, R196, R17 ;  /* 0x00000011c4117220 */ /* 0x000fe20000410000 */
[----:B------:R-:W-:Y:S02]  /*5680*/  FMUL.FTZ R19, R201, R19 ;  /* 0x00000013c9137220 */ /* 0x000fe40000410000 */
[----:B------:R-:W-:Y:S01]  /*5690*/  STS [R198+0x20400], R6 ;  /* 0x02040006c6007388 */ /* 0x000fe20000000800 */
[----:B------:R-:W-:Y:S01]  /*56a0*/  FMUL.FTZ R16, R130, R16 ;  /* 0x0000001082107220 */ /* 0x000fe20000410000 */
[----:B------:R-:W-:Y:S01]  /*56b0*/  FMUL.FTZ R18, R197, R18 ;  /* 0x00000012c5127220 */ /* 0x000fe20000410000 */
[----:B------:R-:W-:Y:S02]  /*56c0*/  F2FP.F16.F32.PACK_AB R12, R13, R12 ;  /* 0x0000000c0d0c723e */ /* 0x000fe400000000ff */
[----:B------:R-:W-:Y:S01]  /*56d0*/  STS [R200+-0x2000], R8 ;  /* 0xffe00008c8007388 */ /* 0x000fe20000000800 */
[----:B------:R-:W-:Y:S02]  /*56e0*/  F2FP.F16.F32.PACK_AB R14, R15, R14 ;  /* 0x0000000e0f0e723e */ /* 0x000fe400000000ff */
[----:B------:R-:W-:Y:S02]  /*56f0*/  F2FP.F16.F32.PACK_AB R16, R17, R16 ;  /* 0x000000101110723e */ /* 0x000fe400000000ff */
[----:B------:R-:W-:Y:S01]  /*5700*/  STS [R200+-0x1c00], R10 ;  /* 0xffe4000ac8007388 */ /* 0x000fe20000000800 */
[----:B------:R-:W-:Y:S04]  /*5710*/  F2FP.F16.F32.PACK_AB R18, R19, R18 ;  /* 0x000000121312723e */ /* 0x000fe800000000ff */
[----:B------:R-:W-:Y:S05]  /*5720*/  STS [R199+-0x2000], R12 ;  /* 0xffe0000cc7007388 */ /* 0x000fea0000000800 */
        /* <DEDUP_REMOVED lines=8> */
[----:B------:R-:W4:Y:S05]  /*57b0*/  LDSM.16.MT88.4 R84, [R229+0xc000] ;  /* 0x00c00000e554783b */ /* 0x000f2a0000004200 */
[----:B------:R-:W4:Y:S05]  /*57c0*/  LDSM.16.MT88.4 R88, [R229+0xe000] ;  /* 0x00e00000e558783b */ /* 0x000f2a0000004200 */
[----:B------:R-:W-:Y:S05]  /*57d0*/  LDSM.16.MT88.4 R92, [R230+0x22800] ;  /* 0x02280000e65c783b */ /* 0x000fea0000004200 */
[----:B------:R-:W4:Y:S05]  /*57e0*/  LDSM.16.MT88.4 R96, [R229+0x8800] ;  /* 0x00880000e560783b */ /* 0x000f2a0000004200 */
[----:B------:R-:W4:Y:S01]  /*57f0*/  LDSM.16.MT88.4 R100, [R112+0x800] ;  /* 0x000800007064783b */ /* 0x000f220000004200 */
[-C--:B-1----:R-:W-:Y:S04]  /*5800*/  HMMA.16816.F32 R20, R4, R8.reuse, R20 ;  /* 0x000000080414723c */ /* 0x082fe80000001814 */
[----:B------:R-:W1:Y:S05]  /*5810*/  LDSM.16.MT88.4 R104, [R229+0xa800] ;  /* 0x00a80000e568783b */ /* 0x000e6a0000004200 */
[----:B------:R-:W1:Y:S01]  /*5820*/  LDSM.16.MT88.4 R108, [R229+0xc800] ;  /* 0x00c80000e56c783b */ /* 0x000e620000004200 */
[C---:B--2---:R-:W-:Y:S04]  /*5830*/  HMMA.16816.F32 R24, R12.reuse, R8, R24 ;  /* 0x000000080c18723c */ /* 0x044fe80000001818 */
[----:B------:R-:W-:Y:S04]  /*5840*/  LDSM.16.MT88.4 R116, [R229+0xd800] ;  /* 0x00d80000e574783b */ /* 0x000fe80000004200 */
[-C--:B------:R-:W-:Y:S08]  /*5850*/  HMMA.16816.F32 R28, R12, R10.reuse, R28 ;  /* 0x0000000a0c1c723c */ /* 0x080ff0000000181c */
[C---:B------:R-:W-:Y:S01]  /*5860*/  HMMA.16816.F32 R32, R4.reuse, R10, R32 ;  /* 0x0000000a0420723c */ /* 0x040fe20000001820 */
[----:B------:R-:W2:Y:S07]  /*5870*/  LDSM.16.MT88.4 R8, [R229+0xe800] ;  /* 0x00e80000e508783b */ /* 0x000eae0000004200 */
[-C--:B---3--:R-:W-:Y:S08]  /*5880*/  HMMA.16816.F32 R36, R4, R16.reuse, R36 ;  /* 0x000000100424723c */ /* 0x088ff00000001824 */
[C---:B------:R-:W-:Y:S08]  /*5890*/  HMMA.16816.F32 R40, R12.reuse, R16, R40 ;  /* 0x000000100c28723c */ /* 0x040ff00000001828 */
[-C--:B------:R-:W-:Y:S08]  /*58a0*/  HMMA.16816.F32 R44, R12, R18.reuse, R44 ;  /* 0x000000120c2c723c */ /* 0x080ff0000000182c */
[C---:B------:R-:W-:Y:S01]  /*58b0*/  HMMA.16816.F32 R48, R4.reuse, R18, R48 ;  /* 0x000000120430723c */ /* 0x040fe20000001830 */
[----:B------:R-:W-:Y:S05]  /*58c0*/  LDSM.16.MT88.4 R16, [R112+0x1000] ;  /* 0x001000007010783b */ /* 0x000fea0000004200 */
[----:B------:R-:W-:Y:S02]  /*58d0*/  LDSM.16.MT88.4 R112, [R112+0x1800] ;  /* 0x001800007070783b */ /* 0x000fe40000004200 */
[-C--:B----4-:R-:W-:Y:S08]  /*58e0*/  HMMA.16816.F32 R52, R4, R84.reuse, R52 ;  /* 0x000000540434723c */ /* 0x090ff00000001834 */
[C---:B------:R-:W-:Y:S08]  /*58f0*/  HMMA.16816.F32 R56, R12.reuse, R84, R56 ;  /* 0x000000540c38723c */ /* 0x040ff00000001838 */
[-C--:B------:R-:W-:Y:S08]  /*5900*/  HMMA.16816.F32 R60, R12, R86.reuse, R60 ;  /* 0x000000560c3c723c */ /* 0x080ff0000000183c */
[C---:B------:R-:W-:Y:S01]  /*5910*/  HMMA.16816.F32 R64, R4.reuse, R86, R64 ;  /* 0x000000560440723c */ /* 0x040fe20000001840 */
[----:B------:R-:W-:Y:S07]  /*5920*/  LDSM.16.MT88.4 R84, [R229+0xb000] ;  /* 0x00b00000e554783b */ /* 0x000fee0000004200 */
[-C--:B------:R-:W-:Y:S08]  /*5930*/  HMMA.16816.F32 R68, R4, R88.reuse, R68 ;  /* 0x000000580444723c */ /* 0x080ff00000001844 */
[C---:B------:R-:W-:Y:S08]  /*5940*/  HMMA.16816.F32 R72, R12.reuse, R88, R72 ;  /* 0x000000580c48723c */ /* 0x040ff00000001848 */
[-C--:B------:R-:W-:Y:S01]  /*5950*/  HMMA.16816.F32 R76, R12, R90.reuse, R76 ;  /* 0x0000005a0c4c723c */ /* 0x080fe2000000184c */
[----:B------:R-:W-:Y:S07]  /*5960*/  LDSM.16.MT88.4 R12, [R229+0x9000] ;  /* 0x00900000e50c783b */ /* 0x000fee0000004200 */
[----:B------:R-:W-:Y:S01]  /*5970*/  HMMA.16816.F32 R80, R4, R90, R80 ;  /* 0x0000005a0450723c */ /* 0x000fe20000001850 */
[----:B------:R-:W3:Y:S05]  /*5980*/  LDSM.16.MT88.4 R4, [R230+0x23000] ;  /* 0x02300000e604783b */ /* 0x000eea0000004200 */
[----:B------:R-:W4:Y:S02]  /*5990*/  LDSM.16.MT88.4 R88, [R229+0xd000] ;  /* 0x00d00000e558783b */ /* 0x000f240000004200 */
[-C--:B------:R-:W-:Y:S08]  /*59a0*/  HMMA.16816.F32 R20, R92, R96.reuse, R20 ;  /* 0x000000605c14723c */ /* 0x080ff00000001814 */
[C---:B------:R-:W-:Y:S08]  /*59b0*/  HMMA.16816.F32 R24, R100.reuse, R96, R24 ;  /* 0x000000606418723c */ /* 0x040ff00000001818 */
[-C--:B------:R-:W-:Y:S08]  /*59c0*/  HMMA.16816.F32 R28, R100, R98.reuse, R28 ;  /* 0x00000062641c723c */ /* 0x080ff0000000181c */
[C---:B------:R-:W-:Y:S01]  /*59d0*/  HMMA.16816.F32 R32, R92.reuse, R98, R32 ;  /* 0x000000625c20723c */ /* 0x040fe20000001820 */
[----:B------:R-:W4:Y:S07]  /*59e0*/  LDSM.16.MT88.4 R96, [R229+0xf000] ;  /* 0x00f00000e560783b */ /* 0x000f2e0000004200 */
[-C--:B-1----:R-:W-:Y:S08]  /*59f0*/  HMMA.16816.F32 R36, R92, R104.reuse, R36 ;  /* 0x000000685c24723c */ /* 0x082ff00000001824 */
[C---:B------:R-:W-:Y:S08]  /*5a00*/  HMMA.16816.F32 R40, R100.reuse, R104, R40 ;  /* 0x000000686428723c */ /* 0x040ff00000001828 */
[-C--:B------:R-:W-:Y:S08]  /*5a10*/  HMMA.16816.F32 R44, R100, R106.reuse, R44 ;  /* 0x0000006a642c723c */ /* 0x080ff0000000182c */
[C---:B------:R-:W-:Y:S01]  /*5a20*/  HMMA.16816.F32 R48, R92.reuse, R106, R48 ;  /* 0x0000006a5c30723c */ /* 0x040fe20000001830 */
[----:B------:R-:W-:Y:S07]  /*5a30*/  LDSM.16.MT88.4 R104, [R230+0x23800] ;  /* 0x02380000e668783b */ /* 0x000fee0000004200 */
[-C--:B------:R-:W-:Y:S08]  /*5a40*/  HMMA.16816.F32 R52, R92, R108.reuse, R52 ;  /* 0x0000006c5c34723c */ /* 0x080ff00000001834 */
[C---:B------:R-:W-:Y:S08]  /*5a50*/  HMMA.16816.F32 R56, R100.reuse, R108, R56 ;  /* 0x0000006c6438723c */ /* 0x040ff00000001838 */
[-C--:B------:R-:W-:Y:S08]  /*5a60*/  HMMA.16816.F32 R60, R100, R110.reuse, R60 ;  /* 0x0000006e643c723c */ /* 0x080ff0000000183c */
[C---:B------:R-:W-:Y:S01]  /*5a70*/  HMMA.16816.F32 R64, R92.reuse, R110, R64 ;  /* 0x0000006e5c40723c */ /* 0x040fe20000001840 */
[----:B------:R-:W1:Y:S07]  /*5a80*/  LDSM.16.MT88.4 R108, [R229+0x9800] ;  /* 0x00980000e56c783b */ /* 0x000e6e0000004200 */
[-C--:B--2---:R-:W-:Y:S08]  /*5a90*/  HMMA.16816.F32 R68, R92, R8.reuse, R68 ;  /* 0x000000085c44723c */ /* 0x084ff00000001844 */
[C---:B------:R-:W-:Y:S08]  /*5aa0*/  HMMA.16816.F32 R72, R100.reuse, R8, R72 ;  /* 0x000000086448723c */ /* 0x040ff00000001848 */
[-C--:B------:R-:W-:Y:S01]  /*5ab0*/  HMMA.16816.F32 R76, R100, R10.reuse, R76 ;  /* 0x0000000a644c723c */ /* 0x080fe2000000184c */
[----:B------:R-:W2:Y:S07]  /*5ac0*/  LDSM.16.MT88.4 R100, [R229+0xb800] ;  /* 0x00b80000e564783b */ /* 0x000eae0000004200 */
[----:B------:R-:W-:Y:S01]  /*5ad0*/  HMMA.16816.F32 R80, R92, R10, R80 ;  /* 0x0000000a5c50723c */ /* 0x000fe20000001850 */
[----:B------:R-:W2:Y:S01]  /*5ae0*/  LDSM.16.MT88.4 R8, [R229+0xf800] ;  /* 0x00f80000e508783b */ /* 0x000ea20000004200 */
[----:B------:R-:W-:Y:S06]  /*5af0*/  BAR.SYNC.DEFER_BLOCKING 0x0 ;  /* 0x0000000000007b1d */ /* 0x000fec0000010000 */
[-C--:B---3--:R-:W-:Y:S08]  /*5b00*/  HMMA.16816.F32 R20, R4, R12.reuse, R20 ;  /* 0x0000000c0414723c */ /* 0x088ff00000001814 */
[C---:B------:R-:W-:Y:S08]  /*5b10*/  HMMA.16816.F32 R24, R16.reuse, R12, R24 ;  /* 0x0000000c1018723c */ /* 0x040ff00000001818 */
[-C--:B------:R-:W-:Y:S08]  /*5b20*/  HMMA.16816.F32 R28, R16, R14.reuse, R28 ;  /* 0x0000000e101c723c */ /* 0x080ff0000000181c */
[C---:B------:R-:W-:Y:S08]  /*5b30*/  HMMA.16816.F32 R32, R4.reuse, R14, R32 ;  /* 0x0000000e0420723c */ /* 0x040ff00000001820 */
[-C--:B------:R-:W-:Y:S08]  /*5b40*/  HMMA.16816.F32 R36, R4, R84.reuse, R36 ;  /* 0x000000540424723c */ /* 0x080ff00000001824 */
[C---:B------:R-:W-:Y:S08]  /*5b50*/  HMMA.16816.F32 R40, R16.reuse, R84, R40 ;  /* 0x000000541028723c */ /* 0x040ff00000001828 */
[-C--:B------:R-:W-:Y:S08]  /*5b60*/  HMMA.16816.F32 R44, R16, R86.reuse, R44 ;  /* 0x00000056102c723c */ /* 0x080ff0000000182c */
[C---:B------:R-:W-:Y:S08]  /*5b70*/  HMMA.16816.F32 R48, R4.reuse, R86, R48 ;  /* 0x000000560430723c */ /* 0x040ff00000001830 */
[-C--:B----4-:R-:W-:Y:S08]  /*5b80*/  HMMA.16816.F32 R52, R4, R88.reuse, R52 ;  /* 0x000000580434723c */ /* 0x090ff00000001834 */
[C---:B------:R-:W-:Y:S08]  /*5b90*/  HMMA.16816.F32 R56, R16.reuse, R88, R56 ;  /* 0x000000581038723c */ /* 0x040ff00000001838 */
[-C--:B------:R-:W-:Y:S08]  /*5ba0*/  HMMA.16816.F32 R60, R16, R90.reuse, R60 ;  /* 0x0000005a103c723c */ /* 0x080ff0000000183c */
[C---:B------:R-:W-:Y:S08]  /*5bb0*/  HMMA.16816.F32 R64, R4.reuse, R90, R64 ;  /* 0x0000005a0440723c */ /* 0x040ff00000001840 */
        /* <DEDUP_REMOVED lines=8> */
[-C--:B--2---:R-:W-:Y:S08]  /*5c40*/  HMMA.16816.F32 R36, R104, R100.reuse, R36 ;  /* 0x000000646824723c */ /* 0x084ff00000001824 */
[C---:B------:R-:W-:Y:S08]  /*5c50*/  HMMA.16816.F32 R40, R112.reuse, R100, R40 ;  /* 0x000000647028723c */ /* 0x040ff00000001828 */
[-C--:B------:R-:W-:Y:S08]  /*5c60*/  HMMA.16816.F32 R44, R112, R102.reuse, R44 ;  /* 0x00000066702c723c */ /* 0x080ff0000000182c */
        /* <DEDUP_REMOVED lines=11> */
[----:B------:R-:W-:Y:S02]  /*5d20*/  IADD3 R7, P0, PT, RZ, -UR30, RZ ;  /* 0x8000001eff077c10 */ /* 0x000fe4000ff1e0ff */
[----:B------:R-:W-:Y:S02]  /*5d30*/  LOP3.LUT R8, R232, 0x1f8, RZ, 0xc0, !PT ;  /* 0x000001f8e8087812 */ /* 0x000fe400078ec0ff */
[C---:B------:R-:W-:Y:S01]  /*5d40*/  ISETP.GE.AND P6, PT, R243.reuse, UR8, PT ;  /* 0x00000008f3007c0c */ /* 0x040fe2000bfc6270 */
        /* <DEDUP_REMOVED lines=59> */
.L_x_563:
[----:B------:R-:W-:Y:S01]  /*6100*/  LDSM.16.M88.4 R128, [R231+0x20000] ;  /* 0x02000000e780783b */ /* 0x000fe20000000200 */
[--C-:B------:R-:W-:Y:S01]  /*6110*/  IMAD.IADD R208, R2, 0x1, R231.reuse ;  /* 0x0000000102d07824 */ /* 0x100fe200078e02e7 */
[----:B------:R-:W-:Y:S02]  /*6120*/  PLOP3.LUT P5, PT, PT, PT, UP2, 0x80, 0x8 ;  /* 0x000000000008781c */ /* 0x000fe40003faf028 */
[----:B------:R-:W1:Y:S01]  /*6130*/  LDSM.16.MT88.4 R16, [R229+0x10000] ;  /* 0x01000000e510783b */ /* 0x000e620000004200 */
[----:B------:R-:W-:Y:S03]  /*6140*/  PLOP3.LUT P2, PT, PT, PT, UP2, 0x80, 0x8 ;  /* 0x000000000008781c */ /* 0x000fe60003f4f028 */
[----:B------:R2:W3:Y:S04]  /*6150*/  LDSM.16.M88.4 R124, [R231+0x21000] ;  /* 0x02100000e77c783b */ /* 0x0004e80000000200 */
[----:B------:R-:W4:Y:S04]  /*6160*/  LDSM.16.MT88.4 R96, [R229+0x12000] ;  /* 0x01200000e560783b */ /* 0x000f280000004200 */
[----:B------:R-:W4:Y:S04]  /*6170*/  LDSM.16.MT88.4 R112, [R229+0x14000] ;  /* 0x01400000e570783b */ /* 0x000f280000004200 */
[----:B------:R-:W4:Y:S04]  /*6180*/  LDSM.16.MT88.4 R196, [R229+0x16000] ;  /* 0x01600000e5c4783b */ /* 0x000f280000004200 */
[----:B------:R-:W-:Y:S04]  /*6190*/  LDSM.16.M88.4 R200, [R208+0x20000] ;  /* 0x02000000d0c8783b */ /* 0x000fe80000000200 */
[----:B------:R-:W4:Y:S01]  /*61a0*/  LDSM.16.MT88.4 R204, [R229+0x10800] ;  /* 0x01080000e5cc783b */ /* 0x000f220000004200 */
[----:B--2---:R-:W-:Y:S03]  /*61b0*/  IMAD.IADD R231, R216, 0x1, R231 ;  /* 0x00000001d8e77824 */ /* 0x004fe600078e02e7 */
[----:B------:R-:W2:Y:S04]  /*61c0*/  LDSM.16.M88.4 R208, [R208+0x21000] ;  /* 0x02100000d0d0783b */ /* 0x000ea80000000200 */
[----:B------:R-:W-:Y:S01]  /*61d0*/  LDSM.16.MT88.4 R212, [R229+0x14800] ;  /* 0x01480000e5d4783b */ /* 0x000fe20000004200 */
[-C--:B-1----:R-:W-:Y:S08]  /*61e0*/  HMMA.16816.F32 R4, R128, R16.reuse, RZ ;  /* 0x000000108004723c */ /* 0x082ff000000018ff */
        /* <DEDUP_REMOVED lines=17> */
[C---:B--2---:R-:W-:Y:S08]  /*6300*/  HMMA.16816.F32 R8, R208.reuse, R204, R8 ;  /* 0x000000ccd008723c */ /* 0x044ff00000001808 */
[-C--:B------:R-:W-:Y:S08]  /*6310*/  HMMA.16816.F32 R12, R208, R206.reuse, R12 ;  /* 0x000000ced00c723c */ /* 0x080ff0000000180c */
[C---:B------:R-:W-:Y:S01]  /*6320*/  HMMA.16816.F32 R16, R200.reuse, R206, R16 ;  /* 0x000000cec810723c */ /* 0x040fe20000001810 */
[----:B------:R-:W2:Y:S07]  /*6330*/  LDSM.16.MT88.4 R204, [R229+0x16800] ;  /* 0x01680000e5cc783b */ /* 0x000eae0000004200 */
[-C--:B-1----:R-:W-:Y:S08]  /*6340*/  HMMA.16816.F32 R84, R200, R196.reuse, R84 ;  /* 0x000000c4c854723c */ /* 0x082ff00000001854 */
[C---:B------:R-:W-:Y:S08]  /*6350*/  HMMA.16816.F32 R88, R208.reuse, R196, R88 ;  /* 0x000000c4d058723c */ /* 0x040ff00000001858 */
[-C--:B------:R-:W-:Y:S08]  /*6360*/  HMMA.16816.F32 R92, R208, R198.reuse, R92 ;  /* 0x000000c6d05c723c */ /* 0x080ff0000000185c */
[C---:B------:R-:W-:Y:S01]  /*6370*/  HMMA.16816.F32 R96, R200.reuse, R198, R96 ;  /* 0x000000c6c860723c */ /* 0x040fe20000001860 */
[----:B------:R-:W-:Y:S07]  /*6380*/  LDSM.16.M88.4 R196, [R231+0x20000] ;  /* 0x02000000e7c4783b */ /* 0x000fee0000000200 */
[-C--:B------:R-:W-:Y:S08]  /*6390*/  HMMA.16816.F32 R100, R200, R212.reuse, R100 ;  /* 0x000000d4c864723c */ /* 0x080ff00000001864 */
[C---:B------:R-:W-:Y:S08]  /*63a0*/  HMMA.16816.F32 R104, R208.reuse, R212, R104 ;  /* 0x000000d4d068723c */ /* 0x040ff00000001868 */
[-C--:B------:R-:W-:Y:S08]  /*63b0*/  HMMA.16816.F32 R108, R208, R214.reuse, R108 ;  /* 0x000000d6d06c723c */ /* 0x080ff0000000186c */
[C---:B------:R-:W-:Y:S01]  /*63c0*/  HMMA.16816.F32 R112, R200.reuse, R214, R112 ;  /* 0x000000d6c870723c */ /* 0x040fe20000001870 */
[----:B------:R1:W-:Y:S07]  /*63d0*/  LDSM.16.M88.4 R212, [R231+0x21000] ;  /* 0x02100000e7d4783b */ /* 0x0003ee0000000200 */
[-C--:B--2---:R-:W-:Y:S08]  /*63e0*/  HMMA.16816.F32 R116, R200, R204.reuse, R116 ;  /* 0x000000ccc874723c */ /* 0x084ff00000001874 */
[C---:B------:R-:W-:Y:S08]  /*63f0*/  HMMA.16816.F32 R120, R208.reuse, R204, R120 ;  /* 0x000000ccd078723c */ /* 0x040ff00000001878 */
[-C--:B------:R-:W-:Y:S01]  /*6400*/  HMMA.16816.F32 R124, R208, R206.reuse, R124 ;  /* 0x000000ced07c723c */ /* 0x080fe2000000187c */
[----:B------:R-:W2:Y:S02]  /*6410*/  LDSM.16.MT88.4 R208, [R229+0x11000] ;  /* 0x01100000e5d0783b */ /* 0x000ea40000004200 */
[----:B-1----:R-:W-:Y:S05]  /*6420*/  IMAD.IADD R231, R2, 0x1, R231 ;  /* 0x0000000102e77824 */ /* 0x002fea00078e02e7 */
[----:B------:R-:W-:Y:S01]  /*6430*/  HMMA.16816.F32 R128, R200, R206, R128 ;  /* 0x000000cec880723c */ /* 0x000fe20000001880 */
[----:B------:R-:W1:Y:S04]  /*6440*/  LDSM.16.MT88.4 R200, [R229+0x13000] ;  /* 0x01300000e5c8783b */ /* 0x000e680000004200 */
[----:B------:R-:W3:Y:S03]  /*6450*/  LDSM.16.MT88.4 R204, [R229+0x15000] ;  /* 0x01500000e5cc783b */ /* 0x000ee60000004200 */
[-C--:B--2---:R-:W-:Y:S08]  /*6460*/  HMMA.16816.F32 R4, R196, R208.reuse, R4 ;  /* 0x000000d0c404723c */ /* 0x084ff00000001804 */
[C---:B------:R-:W-:Y:S08]  /*6470*/  HMMA.16816.F32 R8, R212.reuse, R208, R8 ;  /* 0x000000d0d408723c */ /* 0x040ff00000001808 */
        /* <DEDUP_REMOVED lines=8> */
[-C--:B---3--:R-:W-:Y:S08]  /*6500*/  HMMA.16816.F32 R100, R196, R204.reuse, R100 ;  /* 0x000000ccc464723c */ /* 0x088ff00000001864 */
[C---:B------:R-:W-:Y:S08]  /*6510*/  HMMA.16816.F32 R104, R212.reuse, R204, R104 ;  /* 0x000000ccd468723c */ /* 0x040ff00000001868 */
[-C--:B------:R-:W-:Y:S08]  /*6520*/  HMMA.16816.F32 R108, R212, R206.reuse, R108 ;  /* 0x000000ced46c723c */ /* 0x080ff0000000186c */
[C---:B------:R-:W-:Y:S01]  /*6530*/  HMMA.16816.F32 R112, R196.reuse, R206, R112 ;  /* 0x000000cec470723c */ /* 0x040fe20000001870 */
[----:B------:R-:W1:Y:S07]  /*6540*/  LDSM.16.MT88.4 R204, [R229+0x11800] ;  /* 0x01180000e5cc783b */ /* 0x000e6e0000004200 */
[-C--:B--2---:R-:W-:Y:S08]  /*6550*/  HMMA.16816.F32 R116, R196, R208.reuse, R116 ;  /* 0x000000d0c474723c */ /* 0x084ff00000001874 */
[C---:B------:R-:W-:Y:S08]  /*6560*/  HMMA.16816.F32 R120, R212.reuse, R208, R120 ;  /* 0x000000d0d478723c */ /* 0x040ff00000001878 */
[-C--:B------:R-:W-:Y:S01]  /*6570*/  HMMA.16816.F32 R124, R212, R210.reuse, R124 ;  /* 0x000000d2d47c723c */ /* 0x080fe2000000187c */
[----:B------:R2:W3:Y:S07]  /*6580*/  LDSM.16.M88.4 R212, [R231+0x21000] ;  /* 0x02100000e7d4783b */ /* 0x0004ee0000000200 */
[----:B------:R-:W-:Y:S01]  /*6590*/  HMMA.16816.F32 R128, R196, R210, R128 ;  /* 0x000000d2c480723c */ /* 0x000fe20000001880 */
[----:B------:R-:W4:Y:S04]  /*65a0*/  LDSM.16.MT88.4 R196, [R229+0x13800] ;  /* 0x01380000e5c4783b */ /* 0x000f280000004200 */
[----:B------:R-:W4:Y:S03]  /*65b0*/  LDSM.16.MT88.4 R208, [R229+0x15800] ;  /* 0x01580000e5d0783b */ /* 0x000f260000004200 */
[-C--:B-1----:R-:W-:Y:S05]  /*65c0*/  HMMA.16816.F32 R4, R200, R204.reuse, R4 ;  /* 0x000000ccc804723c */ /* 0x082fea0000001804 */
[----:B--2---:R-:W-:Y:S03]  /*65d0*/  IMAD R231, R240, UR9, RZ ;  /* 0x00000009f0e77c24 */ /* 0x004fe6000f8e02ff */
[C---:B---3--:R-:W-:Y:S04]  /*65e0*/  HMMA.16816.F32 R8, R212.reuse, R204, R8 ;  /* 0x000000ccd408723c */ /* 0x048fe80000001808 */
[C---:B------:R-:W-:Y:S04]  /*65f0*/  IMAD.U32 R204, R231.reuse, -0x40, RZ ;  /* 0xffffffc0e7cc7824 */ /* 0x040fe800078e00ff */
[-C--:B------:R-:W-:Y:S03]  /*6600*/  HMMA.16816.F32 R12, R212, R206.reuse, R12 ;  /* 0x000000ced40c723c */ /* 0x080fe6000000180c */
[C---:B------:R-:W-:Y:S04]  /*6610*/  LEA R238, P0, R204.reuse, R238, 0x2 ;  /* 0x000000eeccee7211 */ /* 0x040fe800078010ff */
[----:B------:R-:W-:Y:S01]  /*6620*/  LEA.HI.X.SX32 R239, R204, R239, 0x2, P0 ;  /* 0x000000efccef7211 */ /* 0x000fe200000f16ff */
[C---:B------:R-:W-:Y:S01]  /*6630*/  HMMA.16816.F32 R16, R200.reuse, R206, R16 ;  /* 0x000000cec810723c */ /* 0x040fe20000001810 */
[----:B------:R-:W1:Y:S07]  /*6640*/  LDSM.16.MT88.4 R204, [R229+0x17800] ;  /* 0x01780000e5cc783b */ /* 0x000e6e0000004200 */
[-C--:B----4-:R-:W-:Y:S08]  /*6650*/  HMMA.16816.F32 R84, R200, R196.reuse, R84 ;  /* 0x000000c4c854723c */ /* 0x090ff00000001854 */
[C---:B------:R-:W-:Y:S04]  /*6660*/  HMMA.16816.F32 R88, R212.reuse, R196, R88 ;  /* 0x000000c4d458723c */ /* 0x040fe80000001858 */
[----:B------:R-:W-:Y:S04]  /*6670*/  IMAD.SHL.U32 R197, R231, 0x8, RZ ;  /* 0x00000008e7c57824 */ /* 0x000fe800078e00ff */
[-C--:B------:R-:W-:Y:S03]  /*6680*/  HMMA.16816.F32 R92, R212, R198.reuse, R92 ;  /* 0x000000c6d45c723c */ /* 0x080fe6000000185c */
[C---:B------:R-:W-:Y:S04]  /*6690*/  LEA R196, P0, R197.reuse, R238, 0x2 ;  /* 0x000000eec5c47211 */ /* 0x040fe800078010ff */
[----:B------:R-:W-:Y:S01]  /*66a0*/  LEA.HI.X.SX32 R197, R197, R239, 0x2, P0 ;  /* 0x000000efc5c57211 */ /* 0x000fe200000f16ff */
        /* <DEDUP_REMOVED lines=13> */
[C---:B------:R-:W-:Y:S04]  /*6780*/  LEA R204, P0, R231.reuse, R210, 0x5 ;  /* 0x000000d2e7cc7211 */ /* 0x040fe800078028ff */
[-C--:B------:R-:W-:Y:S03]  /*6790*/  HMMA.16816.F32 R124, R212, R206.reuse, R124 ;  /* 0x000000ced47c723c */ /* 0x080fe6000000187c */
[C---:B------:R-:W-:Y:S02]  /*67a0*/  LEA.HI.X.SX32 R205, R231.reuse, R211, 0x5, P0 ;  /* 0x000000d3e7cd7211 */ /* 0x040fe400000f2eff */
[----:B------:R-:W-:Y:S02]  /*67b0*/  PLOP3.LUT P0, PT, PT, PT, UP2, 0x80, 0x8 ;  /* 0x000000000008781c */ /* 0x000fe40003f0f028 */
[C---:B------:R-:W-:Y:S01]  /*67c0*/  LEA R214, P1, R231.reuse, R204, 0x5 ;  /* 0x000000cce7d67211 */ /* 0x040fe200078228ff */
[----:B------:R-:W-:Y:S04]  /*67d0*/  HMMA.16816.F32 R128, R200, R206, R128 ;  /* 0x000000cec880723c */ /* 0x000fe80000001880 */
[C---:B------:R-:W-:Y:S02]  /*67e0*/  LEA.HI.X.SX32 R215, R231.reuse, R205, 0x5, P1 ;  /* 0x000000cde7d77211 */ /* 0x040fe400008f2eff */
[C---:B------:R-:W-:Y:S02]  /*67f0*/  LEA R212, P1, R231.reuse, R214, 0x5 ;  /* 0x000000d6e7d47211 */ /* 0x040fe400078228ff */
[--C-:B------:R-:W-:Y:S02]  /*6800*/  SHF.R.U32.HI R201, RZ, 0x1, R218.reuse ;  /* 0x00000001ffc97819 */ /* 0x100fe400000116da */
[----:B------:R-:W-:Y:S02]  /*6810*/  LEA.HI.X.SX32 R213, R231, R215, 0x5, P1 ;  /* 0x000000d7e7d57211 */ /* 0x000fe400008f2eff */
[----:B------:R-:W-:Y:S02]  /*6820*/  @P0 LOP3.LUT R201, R201, 0x30, RZ, 0xc0, !PT ;  /* 0x00000030c9c90812 */ /* 0x000fe400078ec0ff */
[----:B------:R-:W-:Y:S01]  /*6830*/  SHF.R.U32.HI R200, RZ, 0x2, R218 ;  /* 0x00000002ffc87819 */ /* 0x000fe200000116da */
[----:B------:R-:W-:Y:S01]  /*6840*/  IMAD.WIDE R202, R231, -0xc0, R212 ;  /* 0xffffff40e7ca7825 */ /* 0x000fe200078e02d4 */
[----:B------:R-:W-:Y:S02]  /*6850*/  PLOP3.LUT P0, PT, PT, PT, UP2, 0x80, 0x8 ;  /* 0x000000000008781c */ /* 0x000fe40003f0f028 */
[----:B------:R-:W-:Y:S02]  /*6860*/  PLOP3.LUT P1, PT, PT, PT, UP2, 0x80, 0x8 ;  /* 0x000000000008781c */ /* 0x000fe40003f2f028 */
[----:B------:R-:W-:Y:S01]  /*6870*/  @P5 LOP3.LUT R237, R201, 0x7, R200, 0xf8, !PT ;  /* 0x00000007c9ed5812 */ /* 0x000fe200078ef8c8 */
[----:B------:R-:W-:Y:S01]  /*6880*/  IMAD.MOV.U32 R200, RZ, RZ, 0x4 ;  /* 0x00000004ffc87424 */ /* 0x000fe200078e00ff */
[----:B------:R-:W-:Y:S03]  /*6890*/  LEA R206, P5, R231, R202, 0x5 ;  /* 0x000000cae7ce7211 */ /* 0x000fe600078a28ff */
[----:B------:R-:W-:Y:S01]  /*68a0*/  @P2 IMAD.WIDE.U32 R200, R237, R200, UR16 ;  /* 0x00000010edc82e25 */ /* 0x000fe2000f8e00c8 */
[C---:B------:R-:W-:Y:S01]  /*68b0*/  LEA.HI.X.SX32 R207, R231.reuse, R203, 0x5, P5 ;  /* 0x000000cbe7cf7211 */ /* 0x040fe200028f2eff */
[----:B------:R-:W-:Y:S01]  /*68c0*/  @UP2 UMOV UR16, UR15 ;  /* 0x0000000f00102c82 */ /* 0x000fe20008000000 */
[----:B------:R-:W-:Y:S02]  /*68d0*/  @UP2 UMOV UR17, UR14 ;  /* 0x0000000e00112c82 */ /* 0x000fe40008000000 */
        /* <DEDUP_REMOVED lines=35> */
[C---:B------:R-:W-:Y:S01]  /*6b10*/  LEA R204, P0, R231.reuse, R8, 0x5 ;  /* 0x00000008e7cc7211 */ /* 0x040fe200078028ff */
[----:B------:R-:W-:Y:S03]  /*6b20*/  REDG.E.ADD.F32.FTZ.RN.STRONG.GPU desc[UR32][R210.64+0x100], R86 ;  /* 0x00010056d20079a6 */ /* 0x000fe6000c12f320 */
[C---:B------:R-:W-:Y:S01]  /*6b30*/  LEA.HI.X.SX32 R205, R231.reuse, R9, 0x5, P0 ;  /* 0x00000009e7cd7211 */ /* 0x040fe200000f2eff */
[----:B------:R4:W-:Y:S01]  /*6b40*/  REDG.E.ADD.F32.FTZ.RN.STRONG.GPU desc[UR32][R8.64+0x100], R87 ;  /* 0x00010057080079a6 */ /* 0x0009e2000c12f320 */
[C---:B-1----:R-:W-:Y:S03]  /*6b50*/  LEA R214, P0, R231.reuse, R204, 0x5 ;  /* 0x000000cce7d67211 */ /* 0x042fe600078028ff */
[----:B------:R1:W-:Y:S01]  /*6b60*/  REDG.E.ADD.F32.FTZ.RN.STRONG.GPU desc[UR32][R204.64+0x100], R88 ;  /* 0x00010058cc0079a6 */ /* 0x0003e2000c12f320 */
[C---:B------:R-:W-:Y:S02]  /*6b70*/  LEA.HI.X.SX32 R215, R231.reuse, R205, 0x5, P0 ;  /* 0x000000cde7d77211 */ /* 0x040fe400000f2eff */
[C---:B------:R-:W-:Y:S03]  /*6b80*/  LEA R10, P0, R231.reuse, R214, 0x5 ;  /* 0x000000d6e70a7211 */ /* 0x040fe600078028ff */
[----:B------:R1:W-:Y:S01]  /*6b90*/  REDG.E.ADD.F32.FTZ.RN.STRONG.GPU desc[UR32][R214.64+0x100], R89 ;  /* 0x00010059d60079a6 */ /* 0x0003e2000c12f320 */
[C---:B--2---:R-:W-:Y:S02]  /*6ba0*/  LEA.HI.X.SX32 R11, R231.reuse, R215, 0x5, P0 ;  /* 0x000000d7e70b7211 */ /* 0x044fe400000f2eff */
        /* <DEDUP_REMOVED lines=65> */
[C---:B--2---:R-:W-:Y:S01]  /*6fc0*/  LEA R10, P0, R231.reuse, R214, 0x5 ;  /* 0x000000d6e70a7211 */ /* 0x044fe200078028ff */
[C---:B---3--:R-:W-:Y:S02]  /*6fd0*/  VIADD R112, R230.reuse, 0x40 ;  /* 0x00000040e6707836 */ /* 0x048fe40000000000 */
[----:B------:R-:W-:Y:S01]  /*6fe0*/  REDG.E.ADD.F32.FTZ.RN.STRONG.GPU desc[UR32][R214.64+0x280], R110 ;  /* 0x0002806ed60079a6 */ /* 0x000fe2000c12f320 */
[C---:B------:R-:W-:Y:S01]  /*6ff0*/  LEA.HI.X.SX32 R11, R231.reuse, R215, 0x5, P0 ;  /* 0x000000d7e70b7211 */ /* 0x040fe200000f2eff */
[----:B------:R-:W-:Y:S02]  /*7000*/  @P3 VIADD R112, R230, 0xffffffc0 ;  /* 0xffffffc0e6703836 */ /* 0x000fe40000000000 */
[C---:B------:R-:W-:Y:S02]  /*7010*/  IMAD.WIDE R90, R231.reuse, -0xc0, R10 ;  /* 0xffffff40e75a7825 */ /* 0x040fe400078e020a */
[----:B------:R2:W-:Y:S01]  /*7020*/  REDG.E.ADD.F32.FTZ.RN.STRONG.GPU desc[UR32][R10.64+0x280], R111 ;  /* 0x0002806f0a0079a6 */ /* 0x0005e2000c12f320 */
        /* <DEDUP_REMOVED lines=38> */
[C---:B-1----:R-:W-:Y:S01]  /*7290*/  LEA R8, P0, R231.reuse, R6, 0x5 ;  /* 0x00000006e7087211 */ /* 0x042fe200078028ff */
[----:B------:R-:W-:Y:S03]  /*72a0*/  LDSM.16.MT88.4 R92, [R230+0x20800] ;  /* 0x02080000e65c783b */ /* 0x000fe60000004200 */
[C---:B------:R-:W-:Y:S01]  /*72b0*/  LEA.HI.X.SX32 R9, R231.reuse, R7, 0x5, P0 ;  /* 0x00000007e7097211 */ /* 0x040fe200000f2eff */
[----:B------:R-:W-:Y:S01]  /*72c0*/  REDG.E.ADD.F32.FTZ.RN.STRONG.GPU desc[UR32][R6.64+0x380], R125 ;  /* 0x0003807d060079a6 */ /* 0x000fe2000c12f320 */
[C---:B--2---:R-:W-:Y:S03]  /*72d0*/  LEA R10, P0, R231.reuse, R8, 0x5 ;  /* 0x00000008e70a7211 */ /* 0x044fe600078028ff */
[----:B------:R-:W-:Y:S01]  /*72e0*/  REDG.E.ADD.F32.FTZ.RN.STRONG.GPU desc[UR32][R8.64+0x380], R126 ;  /* 0x0003807e080079a6 */ /* 0x000fe2000c12f320 */
[----:B------:R-:W-:Y:S03]  /*72f0*/  LEA.HI.X.SX32 R11, R231, R9, 0x5, P0 ;  /* 0x00000009e70b7211 */ /* 0x000fe600000f2eff */
[----:B------:R-:W-:Y:S04]  /*7300*/  LDSM.16.MT88.4 R4, [R230+0x20000] ;  /* 0x02000000e604783b */ /* 0x000fe80000004200 */
[----:B------:R-:W-:Y:S04]  /*7310*/  REDG.E.ADD.F32.FTZ.RN.STRONG.GPU desc[UR32][R10.64+0x380], R127 ;  /* 0x0003807f0a0079a6 */ /* 0x000fe8000c12f320 */
[----:B------:R-:W1:Y:S04]  /*7320*/  LDSM.16.MT88.4 R8, [R229] ;  /* 0x00000000e508783b */ /* 0x000e680000004200 */
[----:B------:R-:W2:Y:S04]  /*7330*/  LDSM.16.MT88.4 R100, [R112+0x20800] ;  /* 0x020800007064783b */ /* 0x000ea80000004200 */
[----:B------:R-:W3:Y:S04]  /*7340*/  LDSM.16.MT88.4 R108, [R229+0x4800] ;  /* 0x00480000e56c783b */ /* 0x000ee80000004200 */
[----:B------:R-:W-:Y:S01]  /*7350*/  LDSM.16.MT88.4 R116, [R229+0x5800] ;  /* 0x00580000e574783b */ /* 0x000fe20000004200 */
[-C--:B-1----:R-:W-:Y:S08]  /*7360*/  HMMA.16816.F32 R132, R4, R8.reuse, R132 ;  /* 0x000000080484723c */ /* 0x082ff00000001884 */
[C---:B------:R-:W-:Y:S08]  /*7370*/  HMMA.16816.F32 R136, R12.reuse, R8, R136 ;  /* 0x000000080c88723c */ /* 0x040ff00000001888 */
[-C--:B------:R-:W-:Y:S08]  /*7380*/  HMMA.16816.F32 R140, R12, R10.reuse, R140 ;  /* 0x0000000a0c8c723c */ /* 0x080ff0000000188c */
[C---:B------:R-:W-:Y:S01]  /*7390*/  HMMA.16816.F32 R144, R4.reuse, R10, R144 ;  /* 0x0000000a0490723c */ /* 0x040fe20000001890 */
[----:B------:R-:W1:Y:S07]  /*73a0*/  LDSM.16.MT88.4 R8, [R229+0x6800] ;  /* 0x00680000e508783b */ /* 0x000e6e0000004200 */
[-C--:B------:R-:W-:Y:S08]  /*73b0*/  HMMA.16816.F32 R148, R4, R16.reuse, R148 ;  /* 0x000000100494723c */ /* 0x080ff00000001894 */
[C---:B------:R-:W-:Y:S08]  /*73c0*/  HMMA.16816.F32 R152, R12.reuse, R16, R152 ;  /* 0x000000100c98723c */ /* 0x040ff00000001898 */
[-C--:B------:R-:W-:Y:S08]  /*73d0*/  HMMA.16816.F32 R156, R12, R18.reuse, R156 ;  /* 0x000000120c9c723c */ /* 0x080ff0000000189c */
[C---:B------:R-:W-:Y:S01]  /*73e0*/  HMMA.16816.F32 R160, R4.reuse, R18, R160 ;  /* 0x0000001204a0723c */ /* 0x040fe200000018a0 */
[----:B------:R-:W-:Y:S04]  /*73f0*/  LDSM.16.MT88.4 R16, [R112+0x21000] ;  /* 0x021000007010783b */ /* 0x000fe80000004200 */
[----:B------:R-:W-:Y:S03]  /*7400*/  LDSM.16.MT88.4 R112, [R112+0x21800] ;  /* 0x021800007070783b */ /* 0x000fe60000004200 */
[-C--:B------:R-:W-:Y:S08]  /*7410*/  HMMA.16816.F32 R164, R4, R84.reuse, R164 ;  /* 0x0000005404a4723c */ /* 0x080ff000000018a4 */
        /* <DEDUP_REMOVED lines=9> */
[----:B------:R-:W4:Y:S04]  /*74b0*/  LDSM.16.MT88.4 R4, [R230+0x21000] ;  /* 0x02100000e604783b */ /* 0x000f280000004200 */
        /* <DEDUP_REMOVED lines=9> */
[C---:B------:R-:W-:Y:S01]  /*7550*/  HMMA.16816.F32 R160, R92.reuse, R106, R160 ;  /* 0x0000006a5ca0723c */ /* 0x040fe200000018a0 */
[----:B------:R-:W-:Y:S07]  /*7560*/  LDSM.16.MT88.4 R104, [R230+0x21800] ;  /* 0x02180000e668783b */ /* 0x000fee0000004200 */
[-C--:B---3--:R-:W-:Y:S08]  /*7570*/  HMMA.16816.F32 R164, R92, R108.reuse, R164 ;  /* 0x0000006c5ca4723c */ /* 0x088ff000000018a4 */
[C---:B------:R-:W-:Y:S08]  /*7580*/  HMMA.16816.F32 R168, R100.reuse, R108, R168 ;  /* 0x0000006c64a8723c */ /* 0x040ff000000018a8 */
[-C--:B------:R-:W-:Y:S08]  /*7590*/  HMMA.16816.F32 R172, R100, R110.reuse, R172 ;  /* 0x0000006e64ac723c */ /* 0x080ff000000018ac */
[C---:B------:R-:W-:Y:S01]  /*75a0*/  HMMA.16816.F32 R176, R92.reuse, R110, R176 ;  /* 0x0000006e5cb0723c */ /* 0x040fe200000018b0 */
[----:B------:R-:W3:Y:S07]  /*75b0*/  LDSM.16.MT88.4 R108, [R229+0x1800] ;  /* 0x00180000e56c783b */ /* 0x000eee0000004200 */
[-C--:B-1----:R-:W-:Y:S08]  /*75c0*/  HMMA.16816.F32 R180, R92, R8.reuse, R180 ;  /* 0x000000085cb4723c */ /* 0x082ff000000018b4 */
[C---:B------:R-:W-:Y:S08]  /*75d0*/  HMMA.16816.F32 R184, R100.reuse, R8, R184 ;  /* 0x0000000864b8723c */ /* 0x040ff000000018b8 */
[-C--:B------:R-:W-:Y:S01]  /*75e0*/  HMMA.16816.F32 R188, R100, R10.reuse, R188 ;  /* 0x0000000a64bc723c */ /* 0x080fe200000018bc */
[----:B------:R-:W1:Y:S07]  /*75f0*/  LDSM.16.MT88.4 R100, [R229+0x3800] ;  /* 0x00380000e564783b */ /* 0x000e6e0000004200 */
[----:B------:R-:W-:Y:S01]  /*7600*/  HMMA.16816.F32 R192, R92, R10, R192 ;  /* 0x0000000a5cc0723c */ /* 0x000fe200000018c0 */
[----:B------:R-:W1:Y:S07]  /*7610*/  LDSM.16.MT88.4 R8, [R229+0x7800] ;  /* 0x00780000e508783b */ /* 0x000e6e0000004200 */
[-C--:B----4-:R-:W-:Y:S08]  /*7620*/  HMMA.16816.F32 R132, R4, R12.reuse, R132 ;  /* 0x0000000c0484723c */ /* 0x090ff00000001884 */
        /* <DEDUP_REMOVED lines=11> */
[-C--:B--2---:R-:W-:Y:S08]  /*76e0*/  HMMA.16816.F32 R180, R4, R96.reuse, R180 ;  /* 0x0000006004b4723c */ /* 0x084ff000000018b4 */
[C---:B------:R-:W-:Y:S08]  /*76f0*/  HMMA.16816.F32 R184, R16.reuse, R96, R184 ;  /* 0x0000006010b8723c */ /* 0x040ff000000018b8 */
[-C--:B------:R-:W-:Y:S08]  /*7700*/  HMMA.16816.F32 R188, R16, R98.reuse, R188 ;  /* 0x0000006210bc723c */ /* 0x080ff000000018bc */
[----:B------:R-:W-:Y:S04]  /*7710*/  HMMA.16816.F32 R192, R4, R98, R192 ;  /* 0x0000006204c0723c */ /* 0x000fe800000018c0 */
[----:B------:R-:W-:Y:S02]  /*7720*/  LOP3.LUT R6, R232, 0x1f8, RZ, 0xc0, !PT ;  /* 0x000001f8e8067812 */ /* 0x000fe400078ec0ff */
[C---:B------:R-:W-:Y:S02]  /*7730*/  LOP3.LUT R7, R243.reuse, 0x40, RZ, 0xfc, !PT ;  /* 0x00000040f3077812 */ /* 0x040fe400078efcff */
[-C--:B---3--:R-:W-:Y:S05]  /*7740*/  HMMA.16816.F32 R132, R104, R108.reuse, R132 ;  /* 0x0000006c6884723c */ /* 0x088fea0000001884 */
[----:B------:R-:W-:Y:S03]  /*7750*/  LOP3.LUT R6, R6, 0x38, R218, 0x78, !PT ;  /* 0x0000003806067812 */ /* 0x000fe600078e78da */
[C---:B------:R-:W-:Y:S04]  /*7760*/  HMMA.16816.F32 R136, R112.reuse, R108, R136 ;  /* 0x0000006c7088723c */ /* 0x040fe80000001888 */
[----:B------:R-:W-:Y:S04]  /*7770*/  LOP3.LUT R6, R6, 0x1e00, R232, 0xf8, !PT ;  /* 0x00001e0006067812 */ /* 0x000fe800078ef8e8 */
[-C--:B------:R-:W-:Y:S03]  /*7780*/  HMMA.16816.F32 R140, R112, R110.reuse, R140 ;  /* 0x0000006e708c723c */ /* 0x080fe6000000188c */
[----:B------:R-:W-:Y:S05]  /*7790*/  LEA R6, R6, UR4, 0x1 ;  /* 0x0000000406067c11 */ /* 0x000fea000f8e08ff */
[C---:B------:R-:W-:Y:S08]  /*77a0*/  HMMA.16816.F32 R144, R104.reuse, R110, R144 ;  /* 0x0000006e6890723c */ /* 0x040ff00000001890 */
[-C--:B-1----:R-:W-:Y:S08]  /*77b0*/  HMMA.16816.F32 R148, R104, R100.reuse, R148 ;  /* 0x000000646894723c */ /* 0x082ff00000001894 */
        /* <DEDUP_REMOVED lines=8> */
[C---:B------:R-:W-:Y:S04]  /*7840*/  HMMA.16816.F32 R184, R112.reuse, R8, R184 ;  /* 0x0000000870b8723c */ /* 0x040fe800000018b8 */
[C---:B------:R-:W-:Y:S02]  /*7850*/  LOP3.LUT R9, R243.reuse, 0xc0, RZ, 0xfc, !PT ;  /* 0x000000c0f3097812 */ /* 0x040fe400078efcff */
[----:B------:R-:W-:Y:S02]  /*7860*/  LOP3.LUT R8, R243, 0x80, RZ, 0xfc, !PT ;  /* 0x00000080f3087812 */ /* 0x000fe400078efcff */
        /* <DEDUP_REMOVED lines=60> */
.L_x_564:
[----:B------:R-:W-:Y:S02]  /*7c30*/  UISETP.GT.AND UP0, UPT, UR43, URZ, UPT ;  /* 0x000000ff2b00728c */ /* 0x000fe4000bf04270 */
[----:B------:R-:W-:Y:S07]  /*7c40*/  UIADD3 UR14, UPT, UPT, UR43, -0x1, URZ ;  /* 0xffffffff2b0e7890 */ /* 0x000fee000fffe0ff */
[----:B------:R-:W-:Y:S01]  /*7c50*/  UMOV UR43, UR14 ;  /* 0x0000000e002b7c82 */ /* 0x000fe20008000000 */
[----:B------:R-:W-:Y:S05]  /*7c60*/  BRA.U UP0, `(.L_x_565) ;  /* 0xffffffc100047547 */ /* 0x000fea000b83ffff */
[----:B------:R-:W2:Y:S01]  /*7c70*/  S2R R0, SR_TID.X ;  /* 0x0000000000007919 */ /* 0x000ea20000002100 */
[C---:B------:R-:W-:Y:S01]  /*7c80*/  IMAD.SHL.U32 R2, R218.reuse, 0x10, RZ ;  /* 0x00000010da027824 */ /* 0x040fe200078e00ff */
[----:B------:R-:W3:Y:S01]  /*7c90*/  LDCU UR8, c[0x0][0x500] ;  /* 0x0000a000ff0877ac */ /* 0x000ee20008000800 */
[C---:B------:R-:W-:Y:S01]  /*7ca0*/  IMAD.SHL.U32 R3, R218.reuse, 0x20, RZ ;  /* 0x00000020da037824 */ /* 0x040fe200078e00ff */
[C---:B------:R-:W-:Y:S01]  /*7cb0*/  LOP3.LUT P0, RZ, R218.reuse, 0x10, RZ, 0xc0, !PT ;  /* 0x00000010daff7812 */ /* 0x040fe2000780c0ff */
[----:B------:R-:W-:Y:S01]  /*7cc0*/  IMAD.SHL.U32 R218, R218, 0x2, RZ ;  /* 0x00000002dada7824 */ /* 0x000fe200078e00ff */
[----:B------:R-:W-:Y:S01]  /*7cd0*/  LOP3.LUT R2, R2, 0x1c0, RZ, 0xc0, !PT ;  /* 0x000001c002027812 */ /* 0x000fe200078ec0ff */
[----:B------:R-:W-:Y:S01]  /*7ce0*/  UISETP.NE.AND UP0, UPT, UR41, -0x1, UPT ;  /* 0xffffffff2900788c */ /* 0x000fe2000bf05270 */
[----:B------:R-:W-:Y:S01]  /*7cf0*/  LOP3.LUT R3, R3, 0x400, RZ, 0xc0, !PT ;  /* 0x0000040003037812 */ /* 0x000fe200078ec0ff */
[----:B------:R-:W-:Y:S01]  /*7d00*/  UMOV UR40, UR18 ;  /* 0x0000001200287c82 */ /* 0x000fe20008000000 */
[----:B------:R-:W-:-:S02]  /*7d10*/  F2FP.F16.F32.PACK_AB R20, R21, R20 ;  /* 0x000000141514723e */ /* 0x000fc400000000ff */
[----:B------:R-:W-:Y:S02]  /*7d20*/  LOP3.LUT R3, R3, 0x6, R218, 0xf8, !PT ;  /* 0x0000000603037812 */ /* 0x000fe400078ef8da */
        /* <DEDUP_REMOVED lines=15> */
[----:B--2---:R-:W-:Y:S01]  /*7e20*/  SHF.R.U32.HI R0, RZ, 0x3, R0 ;  /* 0x00000003ff007819 */ /* 0x004fe20000011600 */
        /* <DEDUP_REMOVED lines=11> */
[----:B------:R-:W-:Y:S01]  /*7ee0*/  LOP3.LUT R2, R3, R2, RZ, 0xfc, !PT ;  /* 0x0000000203027212 */ /* 0x000fe200078efcff */
[----:B------:R-:W-:Y:S01]  /*7ef0*/  FMUL.FTZ R161, R161, UR8 ;  /* 0x00000008a1a17c20 */ /* 0x000fe20008410000 */
[----:B------:R-:W-:Y:S01]  /*7f00*/  FMUL.FTZ R162, R162, UR8 ;  /* 0x00000008a2a27c20 */ /* 0x000fe20008410000 */
[----:B------:R-:W-:Y:S01]  /*7f10*/  FMUL.FTZ R163, R163, UR8 ;  /* 0x00000008a3a37c20 */ /* 0x000fe20008410000 */
[----:B------:R-:W-:Y:S01]  /*7f20*/  LEA R2, R2, UR4, 0x1 ;  /* 0x0000000402027c11 */ /* 0x000fe2000f8e08ff */
[----:B------:R-:W-:Y:S01]  /*7f30*/  FMUL.FTZ R152, R152, UR8 ;  /* 0x0000000898987c20 */ /* 0x000fe20008410000 */
[----:B------:R-:W-:Y:S01]  /*7f40*/  F2FP.F16.F32.PACK_AB R132, R133, R132 ;  /* 0x000000848584723e */ /* 0x000fe200000000ff */
[----:B------:R-:W-:Y:S01]  /*7f50*/  BAR.SYNC.DEFER_BLOCKING 0x0 ;  /* 0x0000000000007b1d */ /* 0x000fe20000010000 */
[----:B------:R-:W-:Y:S01]  /*7f60*/  F2FP.F16.F32.PACK_AB R134, R135, R134 ;  /* 0x000000868786723e */ /* 0x000fe200000000ff */
[----:B------:R-:W-:-:S02]  /*7f70*/  VIADD R4, R2, 0x10000 ;  /* 0x0001000002047836 */ /* 0x000fc40000000000 */
[----:B------:R-:W-:Y:S01]  /*7f80*/  FMUL.FTZ R153, R153, UR8 ;  /* 0x0000000899997c20 */ /* 0x000fe20008410000 */
[----:B------:R-:W-:Y:S02]  /*7f90*/  VIADD R3, R2, 0x10040 ;  /* 0x0001004002037836 */ /* 0x000fe40000000000 */
[----:B------:R-:W-:Y:S01]  /*7fa0*/  FMUL.FTZ R154, R154, UR8 ;  /* 0x000000089a9a7c20 */ /* 0x000fe20008410000 */
[----:B------:R-:W-:Y:S01]  /*7fb0*/  FMUL.FTZ R155, R155, UR8 ;  /* 0x000000089b9b7c20 */ /* 0x000fe20008410000 */
[----:B------:R-:W-:Y:S01]  /*7fc0*/  F2FP.F16.F32.PACK_AB R144, R145, R144 ;  /* 0x000000909190723e */ /* 0x000fe200000000ff */
[----:B------:R-:W-:Y:S01]  /*7fd0*/  @P0 VIADD R3, R4, 0xffffffc0 ;  /* 0xffffffc004030836 */ /* 0x000fe20000000000 */
[----:B------:R-:W-:Y:S01]  /*7fe0*/  F2FP.F16.F32.PACK_AB R146, R147, R146 ;  /* 0x000000929392723e */ /* 0x000fe200000000ff */
[----:B------:R-:W-:Y:S01]  /*7ff0*/  FMUL.FTZ R156, R156, UR8 ;  /* 0x000000089c9c7c20 */ /* 0x000fe20008410000 */
[----:B------:R-:W-:Y:S01]  /*8000*/  FMUL.FTZ R157, R157, UR8 ;  /* 0x000000089d9d7c20 */ /* 0x000fe20008410000 */
[----:B------:R-:W-:Y:S01]  /*8010*/  FMUL.FTZ R158, R158, UR8 ;  /* 0x000000089e9e7c20 */ /* 0x000fe20008410000 */
[----:B------:R-:W-:Y:S01]  /*8020*/  FMUL.FTZ R159, R159, UR8 ;  /* 0x000000089f9f7c20 */ /* 0x000fe20008410000 */
[----:B------:R-:W-:Y:S01]  /*8030*/  F2FP.F16.F32.PACK_AB R136, R137, R136 ;  /* 0x000000888988723e */ /* 0x000fe200000000ff */
[----:B------:R-:W-:Y:S01]  /*8040*/  FMUL.FTZ R164, R164, UR8 ;  /* 0x00000008a4a47c20 */ /* 0x000fe20008410000 */
[----:B------:R-:W-:Y:S01]  /*8050*/  F2FP.F16.F32.PACK_AB R138, R139, R138 ;  /* 0x0000008a8b8a723e */ /* 0x000fe200000000ff */
        /* <DEDUP_REMOVED lines=16> */
[----:B------:R2:W-:Y:S01]  /*8160*/  STS [R2+0x10000], R132 ;  /* 0x0100008402007388 */ /* 0x0005e20000000800 */
[----:B------:R-:W-:Y:S01]  /*8170*/  F2FP.F16.F32.PACK_AB R162, R163, R162 ;  /* 0x000000a2a3a2723e */ /* 0x000fe200000000ff */
[----:B------:R-:W-:Y:S01]  /*8180*/  FMUL.FTZ R172, R172, UR8 ;  /* 0x00000008acac7c20 */ /* 0x000fe20008410000 */
[----:B------:R-:W-:Y:S01]  /*8190*/  FMUL.FTZ R173, R173, UR8 ;  /* 0x00000008adad7c20 */ /* 0x000fe20008410000 */
[----:B------:R2:W-:Y:S01]  /*81a0*/  STS [R2+0x10400], R134 ;  /* 0x0104008602007388 */ /* 0x0005e20000000800 */
[----:B------:R-:W-:Y:S01]  /*81b0*/  FMUL.FTZ R174, R174, UR8 ;  /* 0x00000008aeae7c20 */ /* 0x000fe20008410000 */
[----:B------:R-:W-:Y:S01]  /*81c0*/  FMUL.FTZ R175, R175, UR8 ;  /* 0x00000008afaf7c20 */ /* 0x000fe20008410000 */
[----:B------:R-:W-:Y:S01]  /*81d0*/  F2FP.F16.F32.PACK_AB R152, R153, R152 ;  /* 0x000000989998723e */ /* 0x000fe200000000ff */
[----:B------:R2:W-:Y:S01]  /*81e0*/  STS [R3], R144 ;  /* 0x0000009003007388 */ /* 0x0005e20000000800 */
[----:B------:R-:W-:Y:S01]  /*81f0*/  F2FP.F16.F32.PACK_AB R154, R155, R154 ;  /* 0x0000009a9b9a723e */ /* 0x000fe200000000ff */
[----:B------:R-:W-:Y:S01]  /*8200*/  FMUL.FTZ R180, R180, UR8 ;  /* 0x00000008b4b47c20 */ /* 0x000fe20008410000 */
[----:B------:R-:W-:Y:S01]  /*8210*/  FMUL.FTZ R181, R181, UR8 ;  /* 0x00000008b5b57c20 */ /* 0x000fe20008410000 */
[----:B------:R2:W-:Y:S01]  /*8220*/  STS [R3+0x400], R146 ;  /* 0x0004009203007388 */ /* 0x0005e20000000800 */
        /* <DEDUP_REMOVED lines=28> */
[----:B------:R-:W-:-:S02]  /*83f0*/  F2FP.F16.F32.PACK_AB R170, R171, R170 ;  /* 0x000000aaabaa723e */ /* 0x000fc400000000ff */
[----:B------:R-:W-:Y:S01]  /*8400*/  F2FP.F16.F32.PACK_AB R172, R173, R172 ;  /* 0x000000acadac723e */ /* 0x000fe200000000ff */
[----:B------:R2:W-:Y:S01]  /*8410*/  STS [R3+0x2400], R162 ;  /* 0x002400a203007388 */ /* 0x0005e20000000800 */
[----:B------:R-:W-:Y:S02]  /*8420*/  F2FP.F16.F32.PACK_AB R174, R175, R174 ;  /* 0x000000aeafae723e */ /* 0x000fe400000000ff */
[----:B------:R-:W-:Y:S01]  /*8430*/  F2FP.F16.F32.PACK_AB R180, R181, R180 ;  /* 0x000000b4b5b4723e */ /* 0x000fe200000000ff */
[----:B------:R2:W-:Y:S01]  /*8440*/  STS [R2+0x13000], R152 ;  /* 0x0130009802007388 */ /* 0x0005e20000000800 */
[----:B------:R-:W-:Y:S02]  /*8450*/  F2FP.F16.F32.PACK_AB R182, R183, R182 ;  /* 0x000000b6b7b6723e */ /* 0x000fe400000000ff */
        /* <DEDUP_REMOVED lines=50> */
[----:B------:R-:W-:-:S03]  /*8780*/  F2FP.F16.F32.PACK_AB R78, R79, R78 ;  /* 0x0000004e4f4e723e */ /* 0x000fc600000000ff */
        /* <DEDUP_REMOVED lines=45> */
[----:B-1----:R-:W-:Y:S01]  /*8a60*/  MOV R11, UR9 ;  /* 0x00000009000b7c02 */ /* 0x002fe20008000f00 */
[----:B------:R-:W-:Y:S05]  /*8a70*/  BRA `(.L_x_567) ;  /* 0x0000000000187947 */ /* 0x000fea0003800000 */
.L_x_566:
[----:B------:R-:W3:Y:S01]  /*8a80*/  LDCU.64 UR10, c[0x0][0x5c0] ;  /* 0x0000b800ff0a77ac */ /* 0x000ee20008000a00 */
[----:B------:R-:W-:-:S04]  /*8a90*/  UIADD3 UR8, UPT, UPT, UR37, UR41, URZ ;  /* 0x0000002925087290 */ /* 0x000fc8000fffe0ff */
[----:B---3--:R-:W-:Y:S02]  /*8aa0*/  UIMAD.WIDE.U32 UR16, UR8, UR10, URZ ;  /* 0x0000000a081072a5 */ /* 0x008fe4000f8e00ff */
[----:B------:R-:W-:-:S04]  /*8ab0*/  UIMAD UR8, UR8, UR11, URZ ;  /* 0x0000000b080872a4 */ /* 0x000fc8000f8e02ff */
[----:B------:R-:W-:-:S06]  /*8ac0*/  UIADD3 UR8, UPT, UPT, UR17, UR8, URZ ;  /* 0x0000000811087290 */ /* 0x000fcc000fffe0ff */
[----:B-1----:R-:W-:Y:S02]  /*8ad0*/  MOV R11, UR8 ;  /* 0x00000008000b7c02 */ /* 0x002fe40008000f00 */
.L_x_567:
[----:B------:R-:W-:Y:S05]  /*8ae0*/  BRA.U UP0, `(.L_x_568) ;  /* 0x00000001002c7547 */ /* 0x000fea000b800000 */
[----:B------:R-:W1:Y:S01]  /*8af0*/  LDCU.64 UR8, c[0x0][0x5c8] ;  /* 0x0000b900ff0877ac */ /* 0x000e620008000a00 */
[----:B------:R-:W3:Y:S01]  /*8b00*/  LDCU.64 UR12, c[0x0][0x5b0] ;  /* 0x0000b600ff0c77ac */ /* 0x000ee20008000a00 */
[----:B------:R-:W-:-:S04]  /*8b10*/  USHF.R.S32.HI UR14, URZ, 0x1f, UR37 ;  /* 0x0000001fff0e7899 */ /* 0x000fc80008011425 */
[----:B-1----:R-:W-:Y:S02]  /*8b20*/  UIMAD UR14, UR14, UR8, URZ ;  /* 0x000000080e0e72a4 */ /* 0x002fe4000f8e02ff */
[----:B------:R-:W-:Y:S02]  /*8b30*/  UIMAD.WIDE.U32 UR28, UR37, UR8, URZ ;  /* 0x00000008251c72a5 */ /* 0x000fe4000f8e00ff */
[----:B------:R-:W-:-:S04]  /*8b40*/  UIMAD UR14, UR37, UR9, UR14 ;  /* 0x00000009250e72a4 */ /* 0x000fc8000f8e020e */
[----:B------:R-:W-:-:S04]  /*8b50*/  UIADD3 UR29, UPT, UPT, UR29, UR14, URZ ;  /* 0x0000000e1d1d7290 */ /* 0x000fc8000fffe0ff */
[----:B---3--:R-:W-:-:S04]  /*8b60*/  UIMAD.WIDE.U32 UR28, UR40, UR12, UR28 ;  /* 0x0000000c281c72a5 */ /* 0x008fc8000f8e001c */
[----:B------:R-:W-:-:S06]  /*8b70*/  UIMAD UR13, UR40, UR13, UR29 ;  /* 0x0000000d280d72a4 */ /* 0x000fcc000f8e021d */
[----:B------:R-:W-:Y:S01]  /*8b80*/  MOV R10, UR13 ;  /* 0x0000000d000a7c02 */ /* 0x000fe20008000f00 */
[----:B------:R-:W-:Y:S06]  /*8b90*/  BRA `(.L_x_569) ;  /* 0x0000000000187947 */ /* 0x000fec0003800000 */
.L_x_568:
[----:B------:R-:W1:Y:S01]  /*8ba0*/  LDCU.64 UR8, c[0x0][0x5c8] ;  /* 0x0000b900ff0877ac */ /* 0x000e620008000a00 */
[----:B------:R-:W-:-:S04]  /*8bb0*/  UIADD3 UR12, UPT, UPT, UR37, UR41, URZ ;  /* 0x00000029250c7290 */ /* 0x000fc8000fffe0ff */
[----:B-1----:R-:W-:Y:S02]  /*8bc0*/  UIMAD.WIDE.U32 UR28, UR12, UR8, URZ ;  /* 0x000000080c1c72a5 */ /* 0x002fe4000f8e00ff */
[----:B------:R-:W-:-:S04]  /*8bd0*/  UIMAD UR12, UR12, UR9, URZ ;  /* 0x000000090c0c72a4 */ /* 0x000fc8000f8e02ff */
[----:B------:R-:W-:-:S06]  /*8be0*/  UIADD3 UR12, UPT, UPT, UR29, UR12, URZ ;  /* 0x0000000c1d0c7290 */ /* 0x000fcc000fffe0ff */
[----:B------:R-:W-:-:S07]  /*8bf0*/  MOV R10, UR12 ;  /* 0x0000000c000a7c02 */ /* 0x000fce0008000f00 */
.L_x_569:
[----:B------:R-:W-:Y:S01]  /*8c00*/  BAR.SYNC.DEFER_BLOCKING 0x0 ;  /* 0x0000000000007b1d */ /* 0x000fe20000010000 */
[----:B------:R-:W-:Y:S01]  /*8c10*/  USHF.L.U32 UR14, UR36, 0x6, URZ ;  /* 0x00000006240e7899 */ /* 0x000fe200080006ff */
[----:B------:R-:W-:Y:S01]  /*8c20*/  IADD3 R57, PT, PT, R0, 0x20, RZ ;  /* 0x0000002000397810 */ /* 0x000fe20007ffe0ff */
[----:B------:R-:W-:Y:S02]  /*8c30*/  USHF.L.U32 UR13, UR36, 0x6, URZ ;  /* 0x00000006240d7899 */ /* 0x000fe400080006ff */
[----:B------:R-:W-:-:S03]  /*8c40*/  UIMAD.WIDE.U32 UR42, UR14, UR10, URZ ;  /* 0x0000000a0e2a72a5 */ /* 0x000fc6000f8e00ff */
[----:B--2---:R-:W1:Y:S01]  /*8c50*/  LDC.64 R2, c[0x0][0x5d8] ;  /* 0x00017600ff027b82 */ /* 0x004e620000000a00 */
[----:B------:R-:W-:Y:S01]  /*8c60*/  USHF.R.S32.HI UR15, URZ, 0x1f, UR14 ;  /* 0x0000001fff0f7899 */ /* 0x000fe2000801140e */
[----:B------:R-:W-:Y:S01]  /*8c70*/  BSSY.RECONVERGENT B0, `(.L_x_570) ;  /* 0x0000032000007945 */ /* 0x000fe20003800200 */
[----:B------:R-:W-:Y:S01]  /*8c80*/  UIADD3 UR35, UPT, UPT, -UR13, UR35, URZ ;  /* 0x000000230d237290 */ /* 0x000fe2000fffe1ff */
[----:B------:R-:W-:Y:S01]  /*8c90*/  IMAD.U32 R4, RZ, RZ, UR42 ;  /* 0x0000002aff047e24 */ /* 0x000fe2000f8e00ff */
[----:B------:R-:W-:Y:S01]  /*8ca0*/  UIMAD UR12, UR15, UR10, URZ ;  /* 0x0000000a0f0c72a4 */ /* 0x000fe2000f8e02ff */
[----:B------:R-:W-:-:S03]  /*8cb0*/  IMAD.U32 R5, RZ, RZ, UR43 ;  /* 0x0000002bff057e24 */ /* 0x000fc6000f8e00ff */
[----:B------:R-:W-:Y:S01]  /*8cc0*/  ISETP.GE.AND P4, PT, R0, UR35, PT ;  /* 0x0000002300007c0c */ /* 0x000fe2000bf86270 */
[----:B------:R-:W-:Y:S01]  /*8cd0*/  UIMAD UR12, UR14, UR11, UR12 ;  /* 0x0000000b0e0c72a4 */ /* 0x000fe2000f8e020c */
[----:B------:R-:W-:Y:S02]  /*8ce0*/  LOP3.LUT R232, R4, 0x38, R232, 0xf8, !PT ;  /* 0x0000003804e87812 */ /* 0x000fe400078ef8e8 */
[----:B------:R-:W2:Y:S01]  /*8cf0*/  LDC.64 R4, c[0x0][0x5e0] ;  /* 0x00017800ff047b82 */ /* 0x000ea20000000a00 */
[----:B------:R-:W-:Y:S02]  /*8d00*/  ISETP.GE.AND P6, PT, R57, UR35, PT ;  /* 0x0000002339007c0c */ /* 0x000fe4000bfc6270 */
[----:B------:R-:W-:Y:S01]  /*8d10*/  IMAD.U32 R56, RZ, RZ, UR12 ;  /* 0x0000000cff387e24 */ /* 0x000fe2000f8e00ff */
[----:B------:R-:W-:Y:S01]  /*8d20*/  IADD3 R74, P0, PT, R232, UR16, RZ ;  /* 0x00000010e84a7c10 */ /* 0x000fe2000ff1e0ff */
[----:B------:R3:W4:Y:S03]  /*8d30*/  LDS.128 R52, [R6+0x11000] ;  /* 0x0110000006347984 */ /* 0x0007260000000c00 */
[----:B------:R-:W-:Y:S01]  /*8d40*/  IADD3.X R75, PT, PT, R11, UR43, R56, P0, !PT ;  /* 0x0000002b0b4b7c10 */ /* 0x000fe200087fe438 */
[----:B------:R3:W2:Y:S01]  /*8d50*/  LDS.128 R48, [R6+0x13000] ;  /* 0x0130000006307984 */ /* 0x0006a20000000c00 */
[----:B------:R-:W-:-:S03]  /*8d60*/  IADD3 R11, P0, PT, R0, 0x20, RZ ;  /* 0x00000020000b7810 */ /* 0x000fc60007f1e0ff */
[----:B------:R3:W2:Y:S01]  /*8d70*/  LDS.128 R44, [R6+0x15000] ;  /* 0x01500000062c7984 */ /* 0x0006a20000000c00 */
[----:B-1----:R-:W-:Y:S01]  /*8d80*/  IMAD.WIDE.U32 R74, R2, UR20, R74 ;  /* 0x00000014024a7c25 */ /* 0x002fe2000f8e004a */
[----:B------:R-:W-:Y:S02]  /*8d90*/  IADD3.X R72, PT, PT, RZ, RZ, RZ, P0, !PT ;  /* 0x000000ffff487210 */ /* 0x000fe400007fe4ff */
[----:B------:R3:W1:Y:S01]  /*8da0*/  LDS.128 R40, [R6+0x18000] ;  /* 0x0180000006287984 */ /* 0x0006620000000c00 */
[----:B------:R-:W-:Y:S02]  /*8db0*/  IMAD.U32 R2, RZ, RZ, UR8 ;  /* 0x00000008ff027e24 */ /* 0x000fe4000f8e00ff */
[----:B------:R-:W-:Y:S01]  /*8dc0*/  IMAD R3, R3, UR20, R75 ;  /* 0x0000001403037c24 */ /* 0x000fe2000f8e024b */
[----:B------:R3:W1:Y:S04]  /*8dd0*/  LDS.128 R36, [R6+0x19000] ;  /* 0x0190000006247984 */ /* 0x0006680000000c00 */
[----:B------:R3:W1:Y:S04]  /*8de0*/  LDS.128 R32, [R6+0x1a000] ;  /* 0x01a0000006207984 */ /* 0x0006680000000c00 */
[----:B------:R3:W1:Y:S04]  /*8df0*/  LDS.128 R28, [R6+0x1b000] ;  /* 0x01b00000061c7984 */ /* 0x0006680000000c00 */
[----:B------:R3:W1:Y:S04]  /*8e00*/  LDS.128 R24, [R6+0x1c000] ;  /* 0x01c0000006187984 */ /* 0x0006680000000c00 */
[----:B------:R3:W1:Y:S04]  /*8e10*/  LDS.128 R20, [R6+0x1d000] ;  /* 0x01d0000006147984 */ /* 0x0006680000000c00 */
[----:B------:R3:W1:Y:S04]  /*8e20*/  LDS.128 R16, [R6+0x1e000] ;  /* 0x01e0000006107984 */ /* 0x0006680000000c00 */
[----:B------:R3:W1:Y:S01]  /*8e30*/  LDS.128 R12, [R6+0x1f000] ;  /* 0x01f00000060c7984 */ /* 0x0006620000000c00 */
[----:B--2-4-:R-:W-:Y:S05]  /*8e40*/  @P4 BRA `(.L_x_571) ;  /* 0x0000000000504947 */ /* 0x014fea0003800000 */
[----:B------:R-:W2:Y:S01]  /*8e50*/  LDCU UR16, c[0x0][0x440] ;  /* 0x00008800ff1077ac */ /* 0x000ea20008000800 */
[----:B------:R-:W4:Y:S01]  /*8e60*/  LDS.128 R68, [R6+0x12000] ;  /* 0x0120000006447984 */ /* 0x000f220000000c00 */
[----:B------:R-:W-:Y:S01]  /*8e70*/  IMAD.MOV.U32 R76, RZ, RZ, R74 ;  /* 0x000000ffff4c7224 */ /* 0x000fe200078e004a */
[----:B------:R-:W3:Y:S02]  /*8e80*/  LDCU.64 UR12, c[0x0][0x560] ;  /* 0x0000ac00ff0c77ac */ /* 0x000ee40008000a00 */
[----:B------:R-:W1:Y:S01]  /*8e90*/  LDS.128 R64, [R6+0x14000] ;  /* 0x0140000006407984 */ /* 0x000e620000000c00 */
[----:B------:R-:W-:-:S03]  /*8ea0*/  IMAD.MOV.U32 R77, RZ, RZ, R3 ;  /* 0x000000ffff4d7224 */ /* 0x000fc600078e0003 */
[----:B------:R-:W1:Y:S01]  /*8eb0*/  LDS.128 R60, [R6+0x16000] ;  /* 0x01600000063c7984 */ /* 0x000e620000000c00 */
[----:B------:R-:W-:-:S04]  /*8ec0*/  IMAD.WIDE.U32 R78, R0, UR10, R76 ;  /* 0x0000000a004e7c25 */ /* 0x000fc8000f8e004c */
[----:B------:R-:W-:Y:S01]  /*8ed0*/  IMAD R73, R0, UR11, R79 ;  /* 0x0000000b00497c24 */ /* 0x000fe2000f8e024f */
[----:B--2---:R-:W-:Y:S02]  /*8ee0*/  ISETP.GE.AND P3, PT, R243, UR16, PT ;  /* 0x00000010f3007c0c */ /* 0x004fe4000bf66270 */
[----:B------:R-:W-:Y:S02]  /*8ef0*/  ISETP.GE.AND P2, PT, R7, UR16, PT ;  /* 0x0000001007007c0c */ /* 0x000fe4000bf46270 */
[----:B------:R-:W-:Y:S02]  /*8f00*/  ISETP.GE.AND P1, PT, R8, UR16, PT ;  /* 0x0000001008007c0c */ /* 0x000fe4000bf26270 */
[----:B------:R-:W-:Y:S02]  /*8f10*/  ISETP.GE.AND P0, PT, R9, UR16, PT ;  /* 0x0000001009007c0c */ /* 0x000fe4000bf06270 */
[----:B---3--:R-:W-:-:S04]  /*8f20*/  LEA R76, P5, R78, UR12, 0x1 ;  /* 0x0000000c4e4c7c11 */ /* 0x008fc8000f8a08ff */
[----:B------:R-:W-:Y:S01]  /*8f30*/  LEA.HI.X R77, R78, UR13, R73, 0x1, P5 ;  /* 0x0000000d4e4d7c11 */ /* 0x000fe2000a8f0c49 */
[----:B------:R-:W2:Y:S04]  /*8f40*/  @!P3 LDS.128 R56, [R6+0x10000] ;  /* 0x010000000638b984 */ /* 0x000ea80000000c00 */
[----:B----4-:R4:W-:Y:S04]  /*8f50*/  @!P2 STG.E.128 desc[UR32][R76.64+0x80], R68 ;  /* 0x000080444c00a986 */ /* 0x0109e8000c101d20 */
[----:B-1----:R4:W-:Y:S04]  /*8f60*/  @!P1 STG.E.128 desc[UR32][R76.64+0x100], R64 ;  /* 0x000100404c009986 */ /* 0x0029e8000c101d20 */
[----:B------:R4:W-:Y:S04]  /*8f70*/  @!P0 STG.E.128 desc[UR32][R76.64+0x180], R60 ;  /* 0x0001803c4c008986 */ /* 0x0009e8000c101d20 */
[----:B--2---:R4:W-:Y:S02]  /*8f80*/  @!P3 STG.E.128 desc[UR32][R76.64], R56 ;  /* 0x000000384c00b986 */ /* 0x0049e4000c101d20 */
.L_x_571:
[----:B------:R-:W-:Y:S05]  /*8f90*/  BSYNC.RECONVERGENT B0 ;  /* 0x0000000000007941 */ /* 0x000fea0003800200 */
.L_x_570:
[----:B----4-:R2:W4:Y:S01]  /*8fa0*/  LDS.128 R56, [R6+0x17000] ;  /* 0x0170000006387984 */ /* 0x0105220000000c00 */
[----:B------:R-:W-:Y:S04]  /*8fb0*/  BSSY.RECONVERGENT B0, `(.L_x_572) ;  /* 0x0000014000007945 */ /* 0x000fe80003800200 */
[----:B------:R-:W-:Y:S05]  /*8fc0*/  @P6 BRA `(.L_x_573) ;  /* 0x0000000000486947 */ /* 0x000fea0003800000 */
[----:B------:R-:W1:Y:S01]  /*8fd0*/  LDCU UR16, c[0x0][0x440] ;  /* 0x00008800ff1077ac */ /* 0x000e620008000800 */
[----:B--23--:R-:W-:Y:S02]  /*8fe0*/  IMAD R6, R72, UR10, RZ ;  /* 0x0000000a48067c24 */ /* 0x00cfe4000f8e02ff */
[----:B------:R-:W-:Y:S01]  /*8ff0*/  IMAD.MOV.U32 R60, RZ, RZ, R74 ;  /* 0x000000ffff3c7224 */ /* 0x000fe200078e004a */
[----:B------:R-:W2:Y:S01]  /*9000*/  LDCU.64 UR12, c[0x0][0x560] ;  /* 0x0000ac00ff0c77ac */ /* 0x000ea20008000a00 */
[----:B------:R-:W-:Y:S02]  /*9010*/  IMAD.MOV.U32 R61, RZ, RZ, R3 ;  /* 0x000000ffff3d7224 */ /* 0x000fe400078e0003 */
[C---:B------:R-:W-:Y:S02]  /*9020*/  IMAD R6, R11.reuse, UR11, R6 ;  /* 0x0000000b0b067c24 */ /* 0x040fe4000f8e0206 */
[----:B------:R-:W-:-:S04]  /*9030*/  IMAD.WIDE.U32 R60, R11, UR10, R60 ;  /* 0x0000000a0b3c7c25 */ /* 0x000fc8000f8e003c */
[----:B------:R-:W-:Y:S01]  /*9040*/  IMAD.IADD R6, R6, 0x1, R61 ;  /* 0x0000000106067824 */ /* 0x000fe200078e023d */
[----:B-1----:R-:W-:Y:S02]  /*9050*/  ISETP.GE.AND P3, PT, R243, UR16, PT ;  /* 0x00000010f3007c0c */ /* 0x002fe4000bf66270 */
[----:B------:R-:W-:Y:S02]  /*9060*/  ISETP.GE.AND P2, PT, R7, UR16, PT ;  /* 0x0000001007007c0c */ /* 0x000fe4000bf46270 */
[----:B------:R-:W-:Y:S02]  /*9070*/  ISETP.GE.AND P1, PT, R8, UR16, PT ;  /* 0x0000001008007c0c */ /* 0x000fe4000bf26270 */
[----:B------:R-:W-:Y:S02]  /*9080*/  ISETP.GE.AND P0, PT, R9, UR16, PT ;  /* 0x0000001009007c0c */ /* 0x000fe4000bf06270 */
[----:B--2---:R-:W-:-:S04]  /*9090*/  LEA R62, P5, R60, UR12, 0x1 ;  /* 0x0000000c3c3e7c11 */ /* 0x004fc8000f8a08ff */
[----:B------:R-:W-:-:S05]  /*90a0*/  LEA.HI.X R63, R60, UR13, R6, 0x1, P5 ;  /* 0x0000000d3c3f7c11 */ /* 0x000fca000a8f0c06 */
[----:B------:R1:W-:Y:S04]  /*90b0*/  @!P3 STG.E.128 desc[UR32][R62.64], R52 ;  /* 0x000000343e00b986 */ /* 0x0003e8000c101d20 */
[----:B------:R1:W-:Y:S04]  /*90c0*/  @!P2 STG.E.128 desc[UR32][R62.64+0x80], R48 ;  /* 0x000080303e00a986 */ /* 0x0003e8000c101d20 */
[----:B------:R1:W-:Y:S04]  /*90d0*/  @!P1 STG.E.128 desc[UR32][R62.64+0x100], R44 ;  /* 0x0001002c3e009986 */ /* 0x0003e8000c101d20 */
[----:B----4-:R1:W-:Y:S02]  /*90e0*/  @!P0 STG.E.128 desc[UR32][R62.64+0x180], R56 ;  /* 0x000180383e008986 */ /* 0x0103e4000c101d20 */
.L_x_573:
[----:B------:R-:W-:Y:S05]  /*90f0*/  BSYNC.RECONVERGENT B0 ;  /* 0x0000000000007941 */ /* 0x000fea0003800200 */
.L_x_572:
[----:B-1----:R-:W-:Y:S01]  /*9100*/  MOV R44, R243 ;  /* 0x000000f3002c7202 */ /* 0x002fe20000000f00 */
[----:B------:R-:W-:Y:S01]  /*9110*/  UIMAD UR15, UR15, UR8, URZ ;  /* 0x000000080f0f72a4 */ /* 0x000fe2000f8e02ff */
[----:B------:R-:W-:Y:S01]  /*9120*/  MOV R45, RZ ;  /* 0x000000ff002d7202 */ /* 0x000fe20000000f00 */
[----:B------:R-:W-:Y:S02]  /*9130*/  BSSY.RECONVERGENT B0, `(.L_x_574) ;  /* 0x0000017000007945 */ /* 0x000fe40003800200 */
[----:B------:R-:W-:Y:S01]  /*9140*/  UIMAD UR15, UR14, UR9, UR15 ;  /* 0x000000090e0f72a4 */ /* 0x000fe2000f8e020f */
[----:B------:R-:W-:-:S03]  /*9150*/  IMAD.WIDE.U32 R2, R2, UR14, R44 ;  /* 0x0000000e02027c25 */ /* 0x000fc6000f8e002c */
[----:B------:R-:W-:-:S04]  /*9160*/  IADD3 R2, P0, PT, R2, UR28, RZ ;  /* 0x0000001c02027c10 */ /* 0x000fc8000ff1e0ff */
[----:B------:R-:W-:-:S03]  /*9170*/  IADD3.X R3, PT, PT, R10, UR15, R3, P0, !PT ;  /* 0x0000000f0a037c10 */ /* 0x000fc600087fe403 */
[----:B------:R-:W-:-:S04]  /*9180*/  IMAD.WIDE.U32 R2, R4, UR20, R2 ;  /* 0x0000001404027c25 */ /* 0x000fc8000f8e0002 */
[----:B------:R-:W-:Y:S01]  /*9190*/  IMAD R5, R5, UR20, R3 ;  /* 0x0000001405057c24 */ /* 0x000fe2000f8e0203 */
[----:B------:R-:W-:Y:S06]  /*91a0*/  @P4 BRA `(.L_x_575) ;  /* 0x00000000003c4947 */ /* 0x000fec0003800000 */
[----:B------:R-:W1:Y:S01]  /*91b0*/  LDCU UR12, c[0x0][0x440] ;  /* 0x00008800ff0c77ac */ /* 0x000e620008000800 */
[----:B------:R-:W-:Y:S01]  /*91c0*/  IMAD.MOV.U32 R4, RZ, RZ, R2 ;  /* 0x000000ffff047224 */ /* 0x000fe200078e0002 */
[----:B------:R-:W2:Y:S03]  /*91d0*/  LDCU.64 UR10, c[0x0][0x568] ;  /* 0x0000ad00ff0a77ac */ /* 0x000ea60008000a00 */
        /* <DEDUP_REMOVED lines=11> */
[----:B------:R1:W-:Y:S02]  /*9290*/  @!P0 STG.E.128 desc[UR32][R46.64+0x180], R16 ;  /* 0x000180102e008986 */ /* 0x0003e4000c101d20 */
.L_x_575:
[----:B------:R-:W-:Y:S05]  /*92a0*/  BSYNC.RECONVERGENT B0 ;  /* 0x0000000000007941 */ /* 0x000fea0003800200 */
.L_x_574:
[----:B------:R-:W-:Y:S05]  /*92b0*/  @P6 BRA `(.L_x_542) ;  /* 0x0000000000446947 */ /* 0x000fea0003800000 */
[----:B------:R-:W2:Y:S01]  /*92c0*/  LDCU UR12, c[0x0][0x440] ;  /* 0x00008800ff0c77ac */ /* 0x000ea20008000800 */
[----:B------:R-:W-:Y:S02]  /*92d0*/  IMAD R72, R72, UR8, RZ ;  /* 0x0000000848487c24 */ /* 0x000fe4000f8e02ff */
[----:B------:R-:W-:Y:S01]  /*92e0*/  IMAD.MOV.U32 R3, RZ, RZ, R5 ;  /* 0x000000ffff037224 */ /* 0x000fe200078e0005 */
[----:B------:R-:W3:Y:S01]  /*92f0*/  LDCU.64 UR10, c[0x0][0x568] ;  /* 0x0000ad00ff0a77ac */ /* 0x000ee20008000a00 */
[C---:B------:R-:W-:Y:S02]  /*9300*/  IMAD R72, R11.reuse, UR9, R72 ;  /* 0x000000090b487c24 */ /* 0x040fe4000f8e0248 */
[----:B------:R-:W-:-:S04]  /*9310*/  IMAD.WIDE.U32 R2, R11, UR8, R2 ;  /* 0x000000080b027c25 */ /* 0x000fc8000f8e0002 */
[----:B------:R-:W-:Y:S01]  /*9320*/  IMAD.IADD R72, R72, 0x1, R3 ;  /* 0x0000000148487824 */ /* 0x000fe200078e0203 */
[----:B--2---:R-:W-:Y:S02]  /*9330*/  ISETP.GE.AND P3, PT, R243, UR12, PT ;  /* 0x0000000cf3007c0c */ /* 0x004fe4000bf66270 */
[----:B------:R-:W-:Y:S02]  /*9340*/  ISETP.GE.AND P2, PT, R7, UR12, PT ;  /* 0x0000000c07007c0c */ /* 0x000fe4000bf46270 */
[----:B------:R-:W-:Y:S02]  /*9350*/  ISETP.GE.AND P1, PT, R8, UR12, PT ;  /* 0x0000000c08007c0c */ /* 0x000fe4000bf26270 */
[----:B------:R-:W-:Y:S02]  /*9360*/  ISETP.GE.AND P0, PT, R9, UR12, PT ;  /* 0x0000000c09007c0c */ /* 0x000fe4000bf06270 */
[----:B---3--:R-:W-:-:S04]  /*9370*/  LEA R4, P4, R2, UR10, 0x1 ;  /* 0x0000000a02047c11 */ /* 0x008fc8000f8808ff */
[----:B------:R-:W-:-:S05]  /*9380*/  LEA.HI.X R5, R2, UR11, R72, 0x1, P4 ;  /* 0x0000000b02057c11 */ /* 0x000fca000a0f0c48 */
[----:B------:R2:W-:Y:S04]  /*9390*/  @!P3 STG.E.128 desc[UR32][R4.64], R36 ;  /* 0x000000240400b986 */ /* 0x0005e8000c101d20 */
[----:B------:R2:W-:Y:S04]  /*93a0*/  @!P2 STG.E.128 desc[UR32][R4.64+0x80], R28 ;  /* 0x0000801c0400a986 */ /* 0x0005e8000c101d20 */
[----:B------:R2:W-:Y:S04]  /*93b0*/  @!P1 STG.E.128 desc[UR32][R4.64+0x100], R20 ;  /* 0x0001001404009986 */ /* 0x0005e8000c101d20 */
[----:B------:R2:W-:Y:S02]  /*93c0*/  @!P0 STG.E.128 desc[UR32][R4.64+0x180], R12 ;  /* 0x0001800c04008986 */ /* 0x0005e4000c101d20 */
.L_x_542:
[----:B------:R-:W-:Y:S05]  /*93d0*/  BSYNC.RECONVERGENT B1 ;  /* 0x0000000000017941 */ /* 0x000fea0003800200 */
.L_x_520:
[----:B------:R-:W4:Y:S01]  /*93e0*/  LDCU UR9, c[0x0][0x438] ;  /* 0x00008700ff0977ac */ /* 0x000f220008000800 */
[----:B------:R-:W3:Y:S01]  /*93f0*/  LDCU UR10, c[0x0][0x370] ;  /* 0x00006e00ff0a77ac */ /* 0x000ee20008000800 */
[----:B----4-:R-:W-:-:S04]  /*9400*/  UIADD3 UR9, UPT, UPT, UR9, 0x3f, URZ ;  /* 0x0000003f09097890 */ /* 0x010fc8000fffe0ff */
        /* <DEDUP_REMOVED lines=8> */
.L_x_577:
        /* <DEDUP_REMOVED lines=15> */
.L_x_2498:


//--------------------- .text._ZN5flash44flash_bwd_dq_dk_dv_loop_seqk_parallel_kernelI23Flash_bwd_kernel_traitsILi256ELi64ELi64ELi8ELi4ELi2ELi2ELb0ELb1EN7cutlass6half_tE19Flash_kernel_traitsILi256ELi64ELi64ELi8ES3_EELb0ELb0ELb1ELb0ELb0ELb0ELb0EEEvNS_16Flash_bwd_paramsE --------------------------
	.section	.text._ZN5flash44flash_bwd_dq_dk_dv_loop_seqk_parallel_kernelI23Flash_bwd_kernel_traitsILi256ELi64ELi64ELi8ELi4ELi2ELi2ELb0ELb1EN7cutlass6half_tE19Flash_kernel_traitsILi256ELi64ELi64ELi8ES3_EELb0ELb0ELb1ELb0ELb0ELb0ELb0EEEvNS_16Flash_bwd_paramsE,"ax",@progbits
	.align	128
        .global         _ZN5flash44flash_bwd_dq_dk_dv_loop_seqk_parallel_kernelI23Flash_bwd_kernel_traitsILi256ELi64ELi64ELi8ELi4ELi2ELi2ELb0ELb1EN7cutlass6half_tE19Flash_kernel_traitsILi256ELi64ELi64ELi8ES3_EELb0ELb0ELb1ELb0ELb0ELb0ELb0EEEvNS_16Flash_bwd_paramsE
        .type           _ZN5flash44flash_bwd_dq_dk_dv_loop_seqk_parallel_kernelI23Flash_bwd_kernel_traitsILi256ELi64ELi64ELi8ELi4ELi2ELi2ELb0ELb1EN7cutlass6half_tE19Flash_kernel_traitsILi256ELi64ELi64ELi8ES3_EELb0ELb0ELb1ELb0ELb0ELb0ELb0EEEvNS_16Flash_bwd_paramsE,@function
        .size           _ZN5flash44flash_bwd_dq_dk_dv_loop_seqk_parallel_kernelI23Flash_bwd_kernel_traitsILi256ELi64ELi64ELi8ELi4ELi2ELi2ELb0ELb1EN7cutlass6half_tE19Flash_kernel_traitsILi256ELi64ELi64ELi8ES3_EELb0ELb0ELb1ELb0ELb0ELb0ELb0EEEvNS_16Flash_bwd_paramsE,(.L_x_2499 - _ZN5flash44flash_bwd_dq_dk_dv_loop_seqk_parallel_kernelI23Flash_bwd_kernel_traitsILi256ELi64ELi64ELi8ELi4ELi2ELi2ELb0ELb1EN7cutlass6half_tE19Flash_kernel_traitsILi256ELi64ELi64ELi8ES3_EELb0ELb0ELb1ELb0ELb0ELb0ELb0EEEvNS_16Flash_bwd_paramsE)
        .other          _ZN5flash44flash_bwd_dq_dk_dv_loop_seqk_parallel_kernelI23Flash_bwd_kernel_traitsILi256ELi64ELi64ELi8ELi4ELi2ELi2ELb0ELb1EN7cutlass6half_tE19Flash_kernel_traitsILi256ELi64ELi64ELi8ES3_EELb0ELb0ELb1ELb0ELb0ELb0ELb0EEEvNS_16Flash_bwd_paramsE,@"STO_CUDA_ENTRY STV_DEFAULT"
_ZN5flash44flash_bwd_dq_dk_dv_loop_seqk_parallel_kernelI23Flash_bwd_kernel_traitsILi256ELi64ELi64ELi8ELi4ELi2ELi2ELb0ELb1EN7cutlass6half_tE19Flash_kernel_traitsILi256ELi64ELi64ELi8ES3_EELb0ELb0ELb1ELb0ELb0ELb0ELb0EEEvNS_16Flash_bwd_paramsE:
.text._ZN5flash44flash_bwd_dq_dk_dv_loop_seqk_parallel_kernelI23Flash_bwd_kernel_traitsILi256ELi64ELi64ELi8ELi4ELi2ELi2ELb0ELb1EN7cutlass6half_tE19Flash_kernel_traitsILi256ELi64ELi64ELi8ES3_EELb0ELb0ELb1ELb0ELb0ELb0ELb0EEEvNS_16Flash_bwd_paramsE:
        /* <DEDUP_REMOVED lines=49> */
.L_x_636:
[----:B--2---:R-:W2:Y:S01]  /*0310*/  LDCU.64 UR8, c[0x0][0x478] ;  /* 0x00008f00ff0877ac */ /* 0x004ea20008000a00 */
[----:B------:R-:W-:Y:S02]  /*0320*/  PLOP3.LUT P1, PT, PT, PT, UP3, 0x80, 0x8 ;  /* 0x000000000008781c */ /* 0x000fe40003f2f038 */
[----:B------:R-:W-:Y:S01]  /*0330*/  PLOP3.LUT P4, PT, PT, PT, UP5, 0x80, 0x8 ;  /* 0x000000000008781c */ /* 0x000fe20003f8f058 */
[----:B------:R-:W-:Y:S01]  /*0340*/  @UP3 ULEA UR12, UP0, UR42, UR6, 0x2 ;  /* 0x000000062a0c3291 */ /* 0x000fe2000f8010ff */
[----:B------:R-:W-:Y:S01]  /*0350*/  PLOP3.LUT P2, PT, PT, PT, UP4, 0x80, 0x8 ;  /* 0x000000000008781c */ /* 0x000fe20003f4f048 */
[----:B------:R-:W-:Y:S02]  /*0360*/  UISETP.NE.AND UP2, UPT, UR25, URZ, UPT ;  /* 0x000000ff1900728c */ /* 0x000fe4000bf45270 */
[----:B------:R-:W-:Y:S02]  /*0370*/  @UP3 ULEA.HI.X UR13, UR42, UR7, URZ, 0x2, UP0 ;  /* 0x000000072a0d3291 */ /* 0x000fe400080f14ff */
[----:B------:R-:W-:-:S04]  /*0380*/  IMAD.U32 R2, RZ, RZ, UR12 ;  /* 0x0000000cff027e24 */ /* 0x000fc8000f8e00ff */
        /* <DEDUP_REMOVED lines=8> */
[----:B---3--:R-:W-:Y:S01]  /*0410*/  IMAD.U32 R6, RZ, RZ, UR12 ;  /* 0x0000000cff067e24 */ /* 0x008fe2000f8e00ff */
[----:B------:R-:W1:Y:S02]  /*0420*/  @!UP0 LDCU UR11, c[0x0][0x43c] ;  /* 0x00008780ff0b87ac */ /* 0x000e640008000800 */
[----:B------:R-:W-:Y:S02]  /*0430*/  @UP0 ULEA.HI.X UR15, UR42, UR9, URZ, 0x2, UP1 ;  /* 0x000000092a0f0291 */ /* 0x000fe400088f14ff */
[----:B------:R-:W-:Y:S01]  /*0440*/  IMAD.U32 R4, RZ, RZ, UR14 ;  /* 0x0000000eff047e24 */ /* 0x000fe2000f8e00ff */
[----:B------:R-:W5:Y:S01]  /*0450*/  @!UP0 LDCU.64 UR8, c[0x0][0x488] ;  /* 0x00009100ff0887ac */ /* 0x000f620008000a00 */
        /* <DEDUP_REMOVED lines=31> */
.L_x_578:
        /* <DEDUP_REMOVED lines=44> */
.L_x_580:
[----:B------:R-:W1:Y:S01]  /*0910*/  LDCU.64 UR14, c[0x0][0x3b8] ;  /* 0x00007700ff0e77ac */ /* 0x000e620008000a00 */
[----:B------:R-:W-:-:S04]  /*0920*/  UIADD3 UR8, UPT, UPT, UR36, UR40, URZ ;  /* 0x0000002824087290 */ /* 0x000fc8000fffe0ff */
[----:B-1----:R-:W-:Y:S02]  /*0930*/  UIMAD.WIDE.U32 UR10, UR8, UR14, URZ ;  /* 0x0000000e080a72a5 */ /* 0x002fe4000f8e00ff */
[----:B------:R-:W-:-:S04]  /*0940*/  UIMAD UR8, UR8, UR15, URZ ;  /* 0x0000000f080872a4 */ /* 0x000fc8000f8e02ff */
[----:B------:R-:W-:Y:S01]  /*0950*/  UIADD3 UR8, UPT, UPT, UR11, UR8, URZ ;  /* 0x000000080b087290 */ /* 0x000fe2000fffe0ff */
[----:B------:R-:W-:-:S05]  /*0960*/  UMOV UR52, UR10 ;  /* 0x0000000a00347c82 */ /* 0x000fca0008000000 */
[----:B------:R-:W-:Y:S02]  /*0970*/  MOV R5, UR8 ;  /* 0x0000000800057c02 */ /* 0x000fe40008000f00 */
.L_x_581:
        /* <DEDUP_REMOVED lines=42> */
.L_x_582:
[----:B------:R-:W1:Y:S01]  /*0c20*/  LDCU.64 UR12, c[0x0][0x3c0] ;  /* 0x00007800ff0c77ac */ /* 0x000e620008000a00 */
[----:B------:R-:W-:-:S04]  /*0c30*/  UIADD3 UR8, UPT, UPT, UR36, UR40, URZ ;  /* 0x0000002824087290 */ /* 0x000fc8000fffe0ff */
[----:B-1----:R-:W-:Y:S02]  /*0c40*/  UIMAD.WIDE.U32 UR46, UR8, UR12, URZ ;  /* 0x0000000c082e72a5 */ /* 0x002fe4000f8e00ff */
[----:B------:R-:W-:-:S04]  /*0c50*/  UIMAD UR8, UR8, UR13, URZ ;  /* 0x0000000d080872a4 */ /* 0x000fc8000f8e02ff */
[----:B------:R-:W-:-:S06]  /*0c60*/  UIADD3 UR8, UPT, UPT, UR47, UR8, URZ ;  /* 0x000000082f087290 */ /* 0x000fcc000fffe0ff */
[----:B------:R-:W-:-:S07]  /*0c70*/  MOV R6, UR8 ;  /* 0x0000000800067c02 */ /* 0x000fce0008000f00 */
.L_x_583:
        /* <DEDUP_REMOVED lines=27> */
.L_x_584:
[----:B------:R-:W-:Y:S02]  /*0e30*/  UIMAD.WIDE.U32 UR56, UR66, UR17, URZ ;  /* 0x00000011423872a5 */ /* 0x000fe4000f8e00ff */
[----:B------:R-:W-:-:S04]  /*0e40*/  UIMAD UR8, UR67, UR17, URZ ;  /* 0x00000011430872a4 */ /* 0x000fc8000f8e02ff */
[----:B------:R-:W-:Y:S02]  /*0e50*/  UIADD3 UR8, UPT, UPT, UR57, UR8, URZ ;  /* 0x0000000839087290 */ /* 0x000fe4000fffe0ff */
.L_x_585:
        /* <DEDUP_REMOVED lines=20> */
.L_x_586:
[----:B------:R-:W1:Y:S01]  /*0fa0*/  LDCU UR58, c[0x0][0x434] ;  /* 0x00008680ff3a77ac */ /* 0x000e620008000800 */
[----:B------:R-:W-:-:S04]  /*0fb0*/  UIMAD UR10, UR42, UR16, UR23 ;  /* 0x000000102a0a72a4 */ /* 0x000fc8000f8e0217 */
[----:B-1----:R-:W-:Y:S02]  /*0fc0*/  UIMAD UR58, UR10, UR58, URZ ;  /* 0x0000003a0a3a72a4 */ /* 0x002fe4000f8e02ff */
.L_x_587:
        /* <DEDUP_REMOVED lines=11> */
.L_x_588:
[----:B------:R-:W1:Y:S01]  /*1080*/  LDCU UR57, c[0x0][0x444] ;  /* 0x00008880ff3977ac */ /* 0x000e620008000800 */
[----:B------:R-:W-:-:S04]  /*1090*/  UIMAD UR10, UR42, UR16, UR23 ;  /* 0x000000102a0a72a4 */ /* 0x000fc8000f8e0217 */
[----:B-1----:R-:W-:-:S12]  /*10a0*/  UIMAD UR57, UR10, UR57, URZ ;  /* 0x000000390a3972a4 */ /* 0x002fd8000f8e02ff */
.L_x_589:
[----:B------:R-:W1:Y:S01]  /*10b0*/  LDCU UR47, c[0x0][0x508] ;  /* 0x0000a100ff2f77ac */ /* 0x000e620008000800 */
[----:B------:R-:W2:Y:S01]  /*10c0*/  S2R R7, SR_TID.X ;  /* 0x0000000000077919 */ /* 0x000ea20000002100 */
[----:B------:R-:W-:Y:S01]  /*10d0*/  IMAD.MOV.U32 R21, RZ, RZ, RZ ;  /* 0x000000ffff157224 */ /* 0x000fe200078e00ff */
[----:B------:R-:W-:Y:S01]  /*10e0*/  ISETP.NE.AND P3, PT, RZ, UR60, PT ;  /* 0x0000003cff007c0c */ /* 0x000fe2000bf65270 */
[----:B------:R-:W-:Y:S01]  /*10f0*/  USHF.R.S32.HI UR10, URZ, 0x1f, UR9 ;  /* 0x0000001fff0a7899 */ /* 0x000fe20008011409 */
[----:B------:R-:W-:Y:S01]  /*1100*/  BSSY.RECONVERGENT B1, `(.L_x_579) ;  /* 0x0000861000017945 */ /* 0x000fe20003800200 */
[----:B------:R-:W-:Y:S02]  /*1110*/  UIADD3 UR56, UP1, UP0, UR64, UR56, UR9 ;  /* 0x0000003840387290 */ /* 0x000fe4000f83e009 */
[----:B------:R-:W-:Y:S02]  /*1120*/  UIMAD UR59, UR16, UR59, URZ ;  /* 0x0000003b103b72a4 */ /* 0x000fe4000f8e02ff */
[----:B------:R-:W-:Y:S01]  /*1130*/  UIADD3.X UR55, UPT, UPT, UR55, UR8, UR10, UP1, UP0 ;  /* 0x0000000837377290 */ /* 0x000fe20008fe040a */
[----:B------:R-:W3:Y:S01]  /*1140*/  LDCU.64 UR60, c[0x0][0x420] ;  /* 0x00008400ff3c77ac */ /* 0x000ee20008000a00 */
[----:B------:R-:W-:-:S02]  /*1150*/  ULEA UR57, UR48, UR57, 0x6 ;  /* 0x0000003930397291 */ /* 0x000fc4000f8e30ff */
[----:B-1----:R-:W-:Y:S02]  /*1160*/  UIADD3 UR47, UPT, UPT, UR35, UR47, URZ ;  /* 0x0000002f232f7290 */ /* 0x002fe4000fffe0ff */
[----:B------:R-:W-:Y:S02]  /*1170*/  ULEA UR58, UR48, UR58, 0x6 ;  /* 0x0000003a303a7291 */ /* 0x000fe4000f8e30ff */
[----:B------:R-:W-:-:S04]  /*1180*/  UIADD3 UR9, UPT, UPT, UR41, -0x40, -UR47 ;  /* 0xffffffc029097890 */ /* 0x000fc8000fffe82f */
[----:B------:R-:W-:-:S04]  /*1190*/  USHF.R.S32.HI UR8, URZ, 0x1f, UR9 ;  /* 0x0000001fff087899 */ /* 0x000fc80008011409 */
[----:B------:R-:W-:Y:S01]  /*11a0*/  ULEA.HI UR8, UR8, UR9, URZ, 0x6 ;  /* 0x0000000908087291 */ /* 0x000fe2000f8f30ff */
[----:B--2---:R-:W-:-:S03]  /*11b0*/  IMAD.SHL.U32 R9, R7, 0x8, RZ ;  /* 0x0000000807097824 */ /* 0x004fc600078e00ff */
[----:B------:R-:W-:Y:S01]  /*11c0*/  USHF.R.S32.HI UR44, URZ, 0x6, UR8 ;  /* 0x00000006ff2c7899 */ /* 0x000fe20008011408 */
[----:B------:R-:W-:Y:S02]  /*11d0*/  SHF.R.U32.HI R8, RZ, 0x3, R7 ;  /* 0x00000003ff087819 */ /* 0x000fe40000011607 */
[----:B------:R-:W-:Y:S01]  /*11e0*/  LOP3.LUT R20, R9, 0x38, RZ, 0xc0, !PT ;  /* 0x0000003809147812 */ /* 0x000fe200078ec0ff */
[----:B------:R-:W-:-:S03]  /*11f0*/  UISETP.LT.AND UP0, UPT, URZ, UR44, UPT ;  /* 0x0000002cff00728c */ /* 0x000fc6000bf01270 */
[----:B------:R-:W1:Y:S01]  /*1200*/  LDCU.128 UR8, c[0x0][0x590] ;  /* 0x0000b200ff0877ac */ /* 0x000e620008000c00 */
[----:B------:R-:W-:Y:S01]  /*1210*/  IADD3 R2, P0, PT, R20, UR62, RZ ;  /* 0x0000003e14027c10 */ /* 0x000fe2000ff1e0ff */
[----:B------:R-:W-:-:S04]  /*1220*/  USEL UR44, URZ, UR44, !UP0 ;  /* 0x0000002cff2c7287 */ /* 0x000fc8000c000000 */
[----:B------:R-:W-:Y:S01]  /*1230*/  IMAD.X R3, RZ, RZ, UR49, P0 ;  /* 0x00000031ff037e24 */ /* 0x000fe200080e06ff */
[----:B------:R-:W2:Y:S01]  /*1240*/  LDCU.64 UR62, c[0x0][0x5e8] ;  /* 0x0000bd00ff3e77ac */ /* 0x000ea20008000a00 */
[----:B------:R-:W-:Y:S02]  /*1250*/  UISETP.GT.AND UP0, UPT, UR45, UR44, UPT ;  /* 0x0000002c2d00728c */ /* 0x000fe4000bf04270 */
[----:B-1----:R-:W-:Y:S01]  /*1260*/  UIMAD UR17, UR53, UR8, URZ ;  /* 0x00000008351172a4 */ /* 0x002fe2000f8e02ff */
[----:B------:R-:W-:Y:S01]  /*1270*/  IMAD.U32 R10, RZ, RZ, UR8 ;  /* 0x00000008ff0a7e24 */ /* 0x000fe2000f8e00ff */
[----:B------:R-:W-:Y:S01]  /*1280*/  MOV R16, UR11 ;  /* 0x0000000b00107c02 */ /* 0x000fe20008000f00 */
[----:B------:R-:W-:Y:S01]  /*1290*/  IMAD.U32 R12, RZ, RZ, UR10 ;  /* 0x0000000aff0c7e24 */ /* 0x000fe2000f8e00ff */
[----:B------:R-:W-:Y:S01]  /*12a0*/  UIMAD UR17, UR50, UR9, UR17 ;  /* 0x00000009321172a4 */ /* 0x000fe2000f8e0211 */
[----:B------:R-:W-:Y:S01]  /*12b0*/  IMAD.WIDE.U32 R10, R10, UR50, R2 ;  /* 0x000000320a0a7c25 */ /* 0x000fe2000f8e0002 */
[----:B------:R-:W1:Y:S01]  /*12c0*/  LDCU.64 UR10, c[0x0][0x550] ;  /* 0x0000aa00ff0a77ac */ /* 0x000e620008000a00 */
[----:B------:R-:W4:Y:S03]  /*12d0*/  LDC.64 R2, c[0x0][0x3b0] ;  /* 0x0000ec00ff027b82 */ /* 0x000f260000000a00 */
[----:B------:R-:W-:Y:S01]  /*12e0*/  VIADD R11, R11, UR17 ;  /* 0x000000110b0b7c36 */ /* 0x000fe20008000000 */
[----:B------:R-:W-:Y:S01]  /*12f0*/  USHF.L.U64.HI UR49, UR8, 0x5, UR9 ;  /* 0x0000000508317899 */ /* 0x000fe20008010209 */
[----:B------:R-:W-:-:S03]  /*1300*/  IMAD.WIDE.U32 R12, R12, UR23, R10 ;  /* 0x000000170c0c7c25 */ /* 0x000fc6000f8e000a */
[----:B------:R-:W5:Y:S01]  /*1310*/  LDCU.64 UR16, c[0x0][0x3c8] ;  /* 0x00007900ff1077ac */ /* 0x000f620008000a00 */
[----:B------:R-:W3:Y:S01]  /*1320*/  LDC.64 R10, c[0x0][0x5f8] ;  /* 0x00017e00ff0a7b82 */ /* 0x000ee20000000a00 */
[----:B------:R-:W-:Y:S01]  /*1330*/  IMAD R17, R16, UR23, R13 ;  /* 0x0000001710117c24 */ /* 0x000fe2000f8e020d */
[----:B------:R-:W-:Y:S01]  /*1340*/  LOP3.LUT R13, R7, 0x1f, RZ, 0xc0, !PT ;  /* 0x0000001f070d7812 */ /* 0x000fe200078ec0ff */
[----:B------:R-:W-:Y:S01]  /*1350*/  IMAD.MOV.U32 R16, RZ, RZ, R12 ;  /* 0x000000ffff107224 */ /* 0x000fe200078e000c */
[----:B------:R-:W-:-:S03]  /*1360*/  SHF.R.U32.HI R12, RZ, 0x5, R7 ;  /* 0x00000005ff0c7819 */ /* 0x000fc60000011607 */
[----:B------:R-:W-:-:S04]  /*1370*/  IMAD.WIDE.U32 R16, R8, UR8, R16 ;  /* 0x0000000808107c25 */ /* 0x000fc8000f8e0010 */
[----:B------:R-:W-:Y:S01]  /*1380*/  IMAD R13, R12, UR59, R13 ;  /* 0x0000003b0c0d7c24 */ /* 0x000fe2000f8e020d */
[----:B------:R-:W-:Y:S01]  /*1390*/  USHF.L.U32 UR59, UR59, 0x6, URZ ;  /* 0x000000063b3b7899 */ /* 0x000fe200080006ff */
[----:B------:R-:W-:Y:S01]  /*13a0*/  IMAD R12, R8, UR9, R17 ;  /* 0x00000009080c7c24 */ /* 0x000fe2000f8e0211 */
[----:B-1----:R-:W-:Y:S01]  /*13b0*/  LEA R246, P2, R16, UR10, 0x1 ;  /* 0x0000000a10f67c11 */ /* 0x002fe2000f8408ff */
[----:B----4-:R-:W-:Y:S01]  /*13c0*/  IMAD R14, R2, UR53, RZ ;  /* 0x00000035020e7c24 */ /* 0x010fe2000f8e02ff */
[----:B------:R-:W-:Y:S01]  /*13d0*/  LOP3.LUT R17, R20, 0xc0, RZ, 0xfc, !PT ;  /* 0x000000c014117812 */ /* 0x000fe200078efcff */
[----:B------:R-:W-:Y:S01]  /*13e0*/  IMAD.WIDE.U32 R18, R2, UR50, R20 ;  /* 0x0000003202127c25 */ /* 0x000fe2000f8e0014 */
[----:B------:R-:W-:Y:S01]  /*13f0*/  LEA.HI.X R247, R16, UR11, R12, 0x1, P2 ;  /* 0x0000000b10f77c11 */ /* 0x000fe200090f0c0c */
[----:B--2---:R-:W-:Y:S01]  /*1400*/  UIMAD.WIDE UR10, UR57, 0x4, UR62 ;  /* 0x00000004390a78a5 */ /* 0x004fe2000f8e023e */
[----:B------:R-:W-:Y:S01]  /*1410*/  LOP3.LUT R16, R20, 0x40, RZ, 0xfc, !PT ;  /* 0x0000004014107812 */ /* 0x000fe200078efcff */
[----:B------:R-:W-:Y:S01]  /*1420*/  IMAD R14, R3, UR50, R14 ;  /* 0x00000032030e7c24 */ /* 0x000fe2000f8e020e */
[----:B------:R-:W-:Y:S01]  /*1430*/  IADD3 R24, P0, PT, R18, UR54, RZ ;  /* 0x0000003612187c10 */ /* 0x000fe2000ff1e0ff */
[----:B---3--:R-:W-:Y:S01]  /*1440*/  IMAD.WIDE.U32 R22, R10, UR21, RZ ;  /* 0x000000150a167c25 */ /* 0x008fe2000f8e00ff */
        /* <DEDUP_REMOVED lines=13> */
[----:B------:R-:W-:Y:S01]  /*1520*/  IMAD.MOV.U32 R14, RZ, RZ, R18 ;  /* 0x000000ffff0e7224 */ /* 0x000fe200078e0012 */
[----:B------:R-:W-:Y:S01]  /*1530*/  LOP3.LUT R18, R20, 0x80, RZ, 0xfc, !PT ;  /* 0x0000008014127812 */ /* 0x000fe200078efcff */
[----:B------:R-:W-:Y:S01]  /*1540*/  IMAD.U32 R12, RZ, RZ, UR59 ;  /* 0x0000003bff0c7e24 */ /* 0x000fe2000f8e00ff */
[----:B------:R-:W-:Y:S01]  /*1550*/  IADD3.X R13, PT, PT, R13, UR55, R11, P1, P0 ;  /* 0x000000370d0d7c10 */ /* 0x000fe20008fe040b */
[----:B------:R-:W-:Y:S01]  /*1560*/  IMAD.WIDE.U32 R14, R8, R2, R14 ;  /* 0x00000002080e7225 */ /* 0x000fe200078e000e */
[----:B------:R-:W-:-:S03]  /*1570*/  IADD3 R11, P0, PT, R10, UR59, RZ ;  /* 0x0000003b0a0b7c10 */ /* 0x000fc6000ff1e0ff */
[----:B------:R-:W-:Y:S01]  /*1580*/  IMAD R10, R8, R3, R15 ;  /* 0x00000003080a7224 */ /* 0x000fe200078e020f */
[----:B------:R-:W-:Y:S02]  /*1590*/  LEA.HI.X.SX32 R12, R12, R13, 0x1, P0 ;  /* 0x0000000d0c0c7211 */ /* 0x000fe400000f0eff */
[C---:B-1----:R-:W-:Y:S02]  /*15a0*/  LEA R248, P1, R14.reuse, UR8, 0x1 ;  /* 0x000000080ef87c11 */ /* 0x042fe4000f8208ff */
[C---:B--2---:R-:W-:Y:S02]  /*15b0*/  LEA R244, P0, R11.reuse, UR16, 0x2 ;  /* 0x000000100bf47c11 */ /* 0x044fe4000f8010ff */
[----:B------:R-:W-:Y:S02]  /*15c0*/  LEA.HI.X R249, R14, UR9, R10, 0x1, P1 ;  /* 0x000000090ef97c11 */ /* 0x000fe400088f0c0a */
[----:B------:R-:W-:Y:S01]  /*15d0*/  LEA.HI.X R245, R11, UR17, R12, 0x2, P0 ;  /* 0x000000110bf57c11 */ /* 0x000fe200080f140c */
[----:B------:R-:W-:Y:S01]  /*15e0*/  IMAD.SHL.U32 R11, R2, 0x20, RZ ;  /* 0x00000020020b7824 */ /* 0x000fe200078e00ff */
[----:B------:R-:W-:Y:S01]  /*15f0*/  IADD3 R10, P0, PT, R8, 0x20, RZ ;  /* 0x00000020080a7810 */ /* 0x000fe20007f1e0ff */
[----:B------:R-:W-:Y:S01]  /*1600*/  UIMAD.WIDE UR16, UR58, 0x4, UR60 ;  /* 0x000000043a1078a5 */ /* 0x000fe2000f8e023c */
[----:B------:R-:W-:-:S02]  /*1610*/  SHF.L.U64.HI R3, R2, 0x5, R3 ;  /* 0x0000000502037819 */ /* 0x000fc40000010203 */
[----:B------:R-:W-:Y:S01]  /*1620*/  IADD3 R15, PT, PT, R8, 0x20, RZ ;  /* 0x00000020080f7810 */ /* 0x000fe20007ffe0ff */
[----:B------:R-:W-:Y:S01]  /*1630*/  IMAD.X R2, RZ, RZ, RZ, P0 ;  /* 0x000000ffff027224 */ /* 0x000fe200000e06ff */
[----:B------:R-:W-:Y:S07]  /*1640*/  BRA.U UP0, `(.L_x_590) ;  /* 0x0000000900347547 */ /* 0x000fee000b800000 */
        /* <DEDUP_REMOVED lines=13> */
.L_x_591:
[----:B------:R-:W1:Y:S01]  /*1720*/  LDCU.64 UR12, c[0x0][0x5c0] ;  /* 0x0000b800ff0c77ac */ /* 0x000e620008000a00 */
[----:B------:R-:W-:-:S04]  /*1730*/  UIADD3 UR8, UPT, UPT, UR36, UR40, URZ ;  /* 0x0000002824087290 */ /* 0x000fc8000fffe0ff */
[----:B-1----:R-:W-:Y:S02]  /*1740*/  UIMAD.WIDE.U32 UR16, UR8, UR12, URZ ;  /* 0x0000000c081072a5 */ /* 0x002fe4000f8e00ff */
[----:B------:R-:W-:-:S04]  /*1750*/  UIMAD UR8, UR8, UR13, URZ ;  /* 0x0000000d080872a4 */ /* 0x000fc8000f8e02ff */
[----:B------:R-:W-:-:S06]  /*1760*/  UIADD3 UR8, UPT, UPT, UR17, UR8, URZ ;  /* 0x0000000811087290 */ /* 0x000fcc000fffe0ff */
[----:B------:R-:W-:Y:S02]  /*1770*/  MOV R3, UR8 ;  /* 0x0000000800037c02 */ /* 0x000fe40008000f00 */
.L_x_592:
        /* <DEDUP_REMOVED lines=13> */
.L_x_593:
[----:B------:R-:W1:Y:S01]  /*1850*/  LDCU.64 UR10, c[0x0][0x5c8] ;  /* 0x0000b900ff0a77ac */ /* 0x000e620008000a00 */
[----:B------:R-:W-:-:S04]  /*1860*/  UIADD3 UR36, UPT, UPT, UR36, UR40, URZ ;  /* 0x0000002824247290 */ /* 0x000fc8000fffe0ff */
[----:B-1----:R-:W-:Y:S02]  /*1870*/  UIMAD.WIDE.U32 UR14, UR36, UR10, URZ ;  /* 0x0000000a240e72a5 */ /* 0x002fe4000f8e00ff */
[----:B------:R-:W-:-:S04]  /*1880*/  UIMAD UR36, UR36, UR11, URZ ;  /* 0x0000000b242472a4 */ /* 0x000fc8000f8e02ff */
[----:B------:R-:W-:-:S06]  /*1890*/  UIADD3 UR36, UPT, UPT, UR15, UR36, URZ ;  /* 0x000000240f247290 */ /* 0x000fcc000fffe0ff */
[----:B------:R-:W-:-:S07]  /*18a0*/  MOV R0, UR36 ;  /* 0x0000002400007c02 */ /* 0x000fce0008000f00 */
.L_x_594:
        /* <DEDUP_REMOVED lines=32> */
.L_x_596:
[----:B------:R-:W-:Y:S05]  /*1ab0*/  BSYNC.RECONVERGENT B0 ;  /* 0x0000000000007941 */ /* 0x000fea0003800200 */
.L_x_595:
        /* <DEDUP_REMOVED lines=19> */
.L_x_598:
[----:B------:R-:W-:Y:S05]  /*1bf0*/  BSYNC.RECONVERGENT B0 ;  /* 0x0000000000007941 */ /* 0x000fea0003800200 */
.L_x_597:
        /* <DEDUP_REMOVED lines=21> */
[----:B------:R-:W-:Y:S02]  /*1d50*/  ISETP.GE.AND P1, PT, R18, UR12, PT ;  /* 0x0000000c12007c0c */ /* 0x000fe4000bf26270 */
[----:B------:R-:W-:Y:S02]  /*1d60*/  ISETP.GE.AND P0, PT, R17, UR12, PT ;  /* 0x0000000c11007c0c */ /* 0x000fe4000bf06270 */
[----:B-12---:R-:W-:-:S04]  /*1d70*/  LEA R12, P4, R6, UR8, 0x1 ;  /* 0x00000008060c7c11 */ /* 0x006fc8000f8808ff */
[----:B------:R-:W-:-:S05]  /*1d80*/  LEA.HI.X R13, R6, UR9, R8, 0x1, P4 ;  /* 0x00000009060d7c11 */ /* 0x000fca000a0f0c08 */
[----:B------:R3:W-:Y:S04]  /*1d90*/  @!P3 STG.E.128 desc[UR32][R12.64], RZ ;  /* 0x000000ff0c00b986 */ /* 0x0007e8000c101d20 */
[----:B------:R3:W-:Y:S04]  /*1da0*/  @!P2 STG.E.128 desc[UR32][R12.64+0x80], RZ ;  /* 0x000080ff0c00a986 */ /* 0x0007e8000c101d20 */
[----:B------:R3:W-:Y:S04]  /*1db0*/  @!P1 STG.E.128 desc[UR32][R12.64+0x100], RZ ;  /* 0x000100ff0c009986 */ /* 0x0007e8000c101d20 */
[----:B------:R3:W-:Y:S02]  /*1dc0*/  @!P0 STG.E.128 desc[UR32][R12.64+0x180], RZ ;  /* 0x000180ff0c008986 */ /* 0x0007e4000c101d20 */
.L_x_600:
[----:B------:R-:W-:Y:S05]  /*1dd0*/  BSYNC.RECONVERGENT B0 ;  /* 0x0000000000007941 */ /* 0x000fea0003800200 */
.L_x_599:
        /* <DEDUP_REMOVED lines=20> */
.L_x_590:
        /* <DEDUP_REMOVED lines=35> */
.L_x_603:
[----:B------:R2:W-:Y:S04]  /*2150*/  STS.128 [R14+0x8000], RZ ;  /* 0x008000ff0e007388 */ /* 0x0005e80000000c00 */
[----:B------:R2:W-:Y:S04]  /*2160*/  STS.128 [R14+0xa000], RZ ;  /* 0x00a000ff0e007388 */ /* 0x0005e80000000c00 */
[----:B------:R2:W-:Y:S04]  /*2170*/  STS.128 [R14+0xc000], RZ ;  /* 0x00c000ff0e007388 */ /* 0x0005e80000000c00 */
[----:B------:R2:W-:Y:S02]  /*2180*/  STS.128 [R14+0xe000], RZ ;  /* 0x00e000ff0e007388 */ /* 0x0005e40000000c00 */
.L_x_604:
[----:B------:R-:W-:Y:S05]  /*2190*/  BSYNC.RECONVERGENT B0 ;  /* 0x0000000000007941 */ /* 0x000fea0003800200 */
.L_x_602:
        /* <DEDUP_REMOVED lines=37> */
.L_x_606:
[----:B------:R-:W-:Y:S05]  /*23f0*/  BSYNC.RECONVERGENT B0 ;  /* 0x0000000000007941 */ /* 0x000fea0003800200 */
.L_x_605:
        /* <DEDUP_REMOVED lines=28> */
.L_x_608:
[----:B------:R1:W-:Y:S04]  /*25c0*/  STS.128 [R14], RZ ;  /* 0x000000ff0e007388 */ /* 0x0003e80000000c00 */
[----:B------:R1:W-:Y:S04]  /*25d0*/  STS.128 [R14+0x2000], RZ ;  /* 0x002000ff0e007388 */ /* 0x0003e80000000c00 */
[----:B------:R1:W-:Y:S04]  /*25e0*/  STS.128 [R14+0x4000], RZ ;  /* 0x004000ff0e007388 */ /* 0x0003e80000000c00 */
[----:B------:R1:W-:Y:S02]  /*25f0*/  STS.128 [R14+0x6000], RZ ;  /* 0x006000ff0e007388 */ /* 0x0003e40000000c00 */
.L_x_609:
[----:B------:R-:W-:Y:S05]  /*2600*/  BSYNC.RECONVERGENT B0 ;  /* 0x0000000000007941 */ /* 0x000fea0003800200 */
.L_x_607:
        /* <DEDUP_REMOVED lines=10> */
[----:B----4-:R-:W-:-:S05]  /*26b0*/  IMAD.WIDE.U32 R22, R242, R19, UR16 ;  /* 0x00000010f2167e25 */ /* 0x010fca000f8e0013 */
        /* <DEDUP_REMOVED lines=9> */
[----:B----4-:R-:W-:-:S04]  /*2750*/  LEA R22, P4, R11, R248, 0x1 ;  /* 0x000000f80b167211 */ /* 0x010fc800078808ff */
        /* <DEDUP_REMOVED lines=25> */
.L_x_611:
[----:B------:R-:W-:Y:S05]  /*28f0*/  BSYNC.RECONVERGENT B0 ;  /* 0x0000000000007941 */ /* 0x000fea0003800200 */
.L_x_610:
[----:B------:R-:W2:Y:S01]  /*2900*/  LDCU.64 UR8, c[0x0][0x3d0] ;  /* 0x00007a00ff0877ac */ /* 0x000ea20008000a00 */
[----:B------:R-:W-:Y:S01]  /*2910*/  MOV R3, UR14 ;  /* 0x0000000e00037c02 */ /* 0x000fe20008000f00 */
[----:B------:R-:W-:Y:S01]  /*2920*/  BSSY.RECONVERGENT B0, `(.L_x_612) ;  /* 0x0000032000007945 */ /* 0x000fe20003800200 */
[----:B------:R-:W-:Y:S02]  /*2930*/  UIADD3 UR42, UPT, UPT, -UR29, UR35, URZ ;  /* 0x000000231d2a7290 */ /* 0x000fe4000fffe1ff */
[----:B------:R-:W-:Y:S01]  /*2940*/  UIMAD UR45, UR28, UR14, URZ ;  /* 0x0000000e1c2d72a4 */ /* 0x000fe2000f8e02ff */
[----:B-1--4-:R-:W-:-:S03]  /*2950*/  IMAD.WIDE.U32 R22, R3, UR29, R20 ;  /* 0x0000001d03167c25 */ /* 0x012fc6000f8e0014 */
        /* <DEDUP_REMOVED lines=42> */
.L_x_613:
[----:B------:R2:W-:Y:S04]  /*2c00*/  STS.128 [R14+0x10000], RZ ;  /* 0x010000ff0e007388 */ /* 0x0005e80000000c00 */
[----:B------:R2:W-:Y:S04]  /*2c10*/  STS.128 [R14+0x12000], RZ ;  /* 0x012000ff0e007388 */ /* 0x0005e80000000c00 */
[----:B------:R2:W-:Y:S04]  /*2c20*/  STS.128 [R14+0x14000], RZ ;  /* 0x014000ff0e007388 */ /* 0x0005e80000000c00 */
[----:B------:R2:W-:Y:S02]  /*2c30*/  STS.128 [R14+0x16000], RZ ;  /* 0x016000ff0e007388 */ /* 0x0005e40000000c00 */
.L_x_614:
[----:B------:R-:W-:Y:S05]  /*2c40*/  BSYNC.RECONVERGENT B0 ;  /* 0x0000000000007941 */ /* 0x000fea0003800200 */
.L_x_612:
[----:B------:R-:W-:Y:S01]  /*2c50*/  ISETP.GE.AND P5, PT, R15, UR42, PT ;  /* 0x0000002a0f007c0c */ /* 0x000fe2000bfa6270 */
[----:B------:R-:W-:-:S12]  /*2c60*/  BSSY.RECONVERGENT B0, `(.L_x_615) ;  /* 0x0000027000007945 */ /* 0x000fd80003800200 */
[----:B------:R4:W-:Y:S04]  /*2c70*/  @P5 STS.128 [R14+0x11000], RZ ;  /* 0x011000ff0e005388 */ /* 0x0009e80000000c00 */
[----:B------:R4:W-:Y:S04]  /*2c80*/  @P5 STS.128 [R14+0x13000], RZ ;  /* 0x013000ff0e005388 */ /* 0x0009e80000000c00 */
[----:B------:R4:W-:Y:S04]  /*2c90*/  @P5 STS.128 [R14+0x15000], RZ ;  /* 0x015000ff0e005388 */ /* 0x0009e80000000c00 */
[----:B------:R4:W-:Y:S01]  /*2ca0*/  @P5 STS.128 [R14+0x17000], RZ ;  /* 0x017000ff0e005388 */ /* 0x0009e20000000c00 */
[----:B------:R-:W-:Y:S05]  /*2cb0*/  @P5 BRA `(.L_x_616) ;  /* 0x0000000000845947 */ /* 0x000fea0003800000 */
[----:B------:R-:W1:Y:S01]  /*2cc0*/  LDCU UR42, c[0x0][0x440] ;  /* 0x00008800ff2a77ac */ /* 0x000e620008000800 */
[----:B------:R-:W-:Y:S02]  /*2cd0*/  IMAD R5, R2, UR14, RZ ;  /* 0x0000000e02057c24 */ /* 0x000fe4000f8e02ff */
[----:B------:R-:W-:Y:S01]  /*2ce0*/  IMAD.MOV.U32 R23, RZ, RZ, R3 ;  /* 0x000000ffff177224 */ /* 0x000fe200078e0003 */
[----:B------:R-:W2:Y:S01]  /*2cf0*/  LDCU.64 UR8, c[0x0][0x388] ;  /* 0x00007100ff0877ac */ /* 0x000ea20008000a00 */
[C---:B------:R-:W-:Y:S02]  /*2d00*/  IMAD R5, R10.reuse, UR15, R5 ;  /* 0x0000000f0a057c24 */ /* 0x040fe4000f8e0205 */
[----:B------:R-:W-:-:S04]  /*2d10*/  IMAD.WIDE.U32 R22, R10, UR14, R22 ;  /* 0x0000000e0a167c25 */ /* 0x000fc8000f8e0016 */
[----:B------:R-:W-:Y:S01]  /*2d20*/  IMAD.IADD R5, R23, 0x1, R5 ;  /* 0x0000000117057824 */ /* 0x000fe200078e0205 */
        /* <DEDUP_REMOVED lines=26> */
.L_x_616:
[----:B------:R-:W-:Y:S05]  /*2ed0*/  BSYNC.RECONVERGENT B0 ;  /* 0x0000000000007941 */ /* 0x000fea0003800200 */
.L_x_615:
[----:B------:R-:W2:Y:S01]  /*2ee0*/  LDCU.64 UR8, c[0x0][0x3d8] ;  /* 0x00007b00ff0877ac */ /* 0x000ea20008000a00 */
[----:B------:R-:W-:Y:S01]  /*2ef0*/  MOV R3, UR12 ;  /* 0x0000000c00037c02 */ /* 0x000fe20008000f00 */
[----:B------:R-:W-:Y:S01]  /*2f00*/  BSSY.RECONVERGENT B0, `(.L_x_617) ;  /* 0x0000030000007945 */ /* 0x000fe20003800200 */
[----:B------:R-:W-:-:S03]  /*2f10*/  UIMAD UR28, UR28, UR12, URZ ;  /* 0x0000000c1c1c72a4 */ /* 0x000fc6000f8e02ff */
[----:B------:R-:W-:Y:S01]  /*2f20*/  IMAD.WIDE.U32 R22, R3, UR29, R20 ;  /* 0x0000001d03167c25 */ /* 0x000fe2000f8e0014 */
[----:B------:R-:W-:Y:S02]  /*2f30*/  UIMAD UR28, UR29, UR13, UR28 ;  /* 0x0000000d1d1c72a4 */ /* 0x000fe4000f8e021c */
[----:B------:R-:W-:-:S04]  /*2f40*/  IADD3 R22, P0, PT, R22, UR46, RZ ;  /* 0x0000002e16167c10 */ /* 0x000fc8000ff1e0ff */
[----:B------:R-:W-:Y:S01]  /*2f50*/  IADD3.X R23, PT, PT, R6, UR28, R23, P0, !PT ;  /* 0x0000001c06177c10 */ /* 0x000fe200087fe417 */
[----:B--2---:R-:W-:Y:S02]  /*2f60*/  IMAD R0, R0, UR8, RZ ;  /* 0x0000000800007c24 */ /* 0x004fe4000f8e02ff */
[----:B------:R-:W-:-:S04]  /*2f70*/  IMAD.WIDE.U32 R22, R4, UR8, R22 ;  /* 0x0000000804167c25 */ /* 0x000fc8000f8e0016 */
[----:B------:R-:W-:-:S05]  /*2f80*/  IMAD R0, R4, UR9, R0 ;  /* 0x0000000904007c24 */ /* 0x000fca000f8e0200 */
[----:B------:R-:W-:Y:S01]  /*2f90*/  IADD3 R0, PT, PT, R23, R0, RZ ;  /* 0x0000000017007210 */ /* 0x000fe20007ffe0ff */
[----:B------:R-:W-:Y:S06]  /*2fa0*/  @P6 BRA `(.L_x_618) ;  /* 0x0000000000846947 */ /* 0x000fec0003800000 */
[----:B------:R-:W2:Y:S01]  /*2fb0*/  LDCU UR14, c[0x0][0x440] ;  /* 0x00008800ff0e77ac */ /* 0x000ea20008000800 */
[----:B------:R-:W-:Y:S02]  /*2fc0*/  IMAD.MOV.U32 R4, RZ, RZ, R22 ;  /* 0x000000ffff047224 */ /* 0x000fe400078e0016 */
[----:B------:R-:W-:Y:S01]  /*2fd0*/  IMAD.MOV.U32 R5, RZ, RZ, R0 ;  /* 0x000000ffff057224 */ /* 0x000fe200078e0000 */
[----:B------:R-:W1:Y:S01]  /*2fe0*/  LDCU.64 UR8, c[0x0][0x390] ;  /* 0x00007200ff0877ac */ /* 0x000e620008000a00 */
[----:B------:R-:W-:-:S04]  /*2ff0*/  IMAD.WIDE.U32 R4, R8, UR12, R4 ;  /* 0x0000000c08047c25 */ /* 0x000fc8000f8e0004 */
[----:B------:R-:W-:Y:S01]  /*3000*/  IMAD R8, R8, UR13, R5 ;  /* 0x0000000d08087c24 */ /* 0x000fe2000f8e0205 */
        /* <DEDUP_REMOVED lines=27> */
.L_x_618:
[----:B------:R2:W-:Y:S04]  /*31c0*/  STS.128 [R14+0x18000], RZ ;  /* 0x018000ff0e007388 */ /* 0x0005e80000000c00 */
[----:B------:R2:W-:Y:S04]  /*31d0*/  STS.128 [R14+0x1a000], RZ ;  /* 0x01a000ff0e007388 */ /* 0x0005e80000000c00 */
[----:B------:R2:W-:Y:S04]  /*31e0*/  STS.128 [R14+0x1c000], RZ ;  /* 0x01c000ff0e007388 */ /* 0x0005e80000000c00 */
[----:B------:R2:W-:Y:S02]  /*31f0*/  STS.128 [R14+0x1e000], RZ ;  /* 0x01e000ff0e007388 */ /* 0x0005e40000000c00 */
.L_x_619:
[----:B------:R-:W-:Y:S05]  /*3200*/  BSYNC.RECONVERGENT B0 ;  /* 0x0000000000007941 */ /* 0x000fea0003800200 */
.L_x_617:
[----:B------:R1:W-:Y:S01]  /*3210*/  @P5 STS.128 [R14+0x19000], RZ ;  /* 0x019000ff0e005388 */ /* 0x0003e20000000c00 */
[----:B------:R-:W-:Y:S01]  /*3220*/  SHF.L.U32 R4, R7, 0x6, RZ ;  /* 0x0000000607047819 */ /* 0x000fe200000006ff */
[----:B------:R-:W1:Y:S01]  /*3230*/  LDCU UR14, c[0x0][0x440] ;  /* 0x00008800ff0e77ac */ /* 0x000e620008000800 */
[----:B------:R-:W-:Y:S01]  /*3240*/  BSSY.RECONVERGENT B0, `(.L_x_620) ;  /* 0x0000027000007945 */ /* 0x000fe20003800200 */
[----:B------:R1:W-:Y:S01]  /*3250*/  @P5 STS.128 [R14+0x1b000], RZ ;  /* 0x01b000ff0e005388 */ /* 0x0003e20000000c00 */
[----:B------:R-:W-:-:S03]  /*3260*/  LOP3.LUT R3, R4, 0x1c0, RZ, 0xc0, !PT ;  /* 0x000001c004037812 */ /* 0x000fc600078ec0ff */
[----:B------:R1:W-:Y:S04]  /*3270*/  @P5 STS.128 [R14+0x1d000], RZ ;  /* 0x01d000ff0e005388 */ /* 0x0003e80000000c00 */
[----:B------:R1:W-:Y:S01]  /*3280*/  @P5 STS.128 [R14+0x1f000], RZ ;  /* 0x01f000ff0e005388 */ /* 0x0003e20000000c00 */
        /* <DEDUP_REMOVED lines=34> */
.L_x_621:
[----:B-1----:R-:W-:Y:S05]  /*34b0*/  BSYNC.RECONVERGENT B0 ;  /* 0x0000000000007941 */ /* 0x002fea0003800200 */
.L_x_620:
[----:B------:R-:W-:Y:S01]  /*34c0*/  IMAD.SHL.U32 R6, R7, 0x20, RZ ;  /* 0x0000002007067824 */ /* 0x000fe200078e00ff */
[----:B------:R-:W-:Y:S01]  /*34d0*/  LOP3.LUT R3, R3, 0x38, R9, 0xf8, !PT ;  /* 0x0000003803037812 */ /* 0x000fe200078ef809 */
[C---:B------:R-:W-:Y:S01]  /*34e0*/  IMAD.SHL.U32 R2, R7.reuse, 0x10, RZ ;  /* 0x0000001007027824 */ /* 0x040fe200078e00ff */
[----:B------:R-:W-:Y:S01]  /*34f0*/  LOP3.LUT R4, R4, 0x200, RZ, 0xc0, !PT ;  /* 0x0000020004047812 */ /* 0x000fe200078ec0ff */
[----:B------:R-:W0:Y:S01]  /*3500*/  LDGDEPBAR ;  /* 0x00000000000079af */ /* 0x000e220000000000 */
[----:B------:R-:W-:Y:S01]  /*3510*/  LOP3.LUT R5, R6, 0x200, RZ, 0xc0, !PT ;  /* 0x0000020006057812 */ /* 0x000fe200078ec0ff */
[----:B------:R-:W-:Y:S01]  /*3520*/  IMAD.SHL.U32 R0, R7, 0x2, RZ ;  /* 0x0000000207007824 */ /* 0x000fe200078e00ff */
[----:B------:R-:W-:Y:S01]  /*3530*/  LOP3.LUT R231, R3, 0x8, R7, 0x78, !PT ;  /* 0x0000000803e77812 */ /* 0x000fe200078e7807 */
[----:B------:R-:W1:Y:S01]  /*3540*/  LDCU UR15, c[0x0][0x590] ;  /* 0x0000b200ff0f77ac */ /* 0x000e620008000800 */
[----:B------:R-:W-:Y:S01]  /*3550*/  LOP3.LUT R2, R5, 0x3800, R2, 0xf8, !PT ;  /* 0x0000380005027812 */ /* 0x000fe200078ef802 */
[----:B------:R-:W-:Y:S01]  /*3560*/  IMAD.MOV.U32 R228, RZ, RZ, 0x40 ;  /* 0x00000040ffe47424 */ /* 0x000fe200078e00ff */
[----:B------:R-:W-:Y:S01]  /*3570*/  LOP3.LUT R4, R4, 0xc00, R6, 0xf8, !PT ;  /* 0x00000c0004047812 */ /* 0x000fe200078ef806 */
[----:B------:R-:W-:Y:S01]  /*3580*/  IMAD.U32 R239, RZ, RZ, UR37 ;  /* 0x00000025ffef7e24 */ /* 0x000fe2000f8e00ff */
[----:B------:R-:W-:-:S02]  /*3590*/  LOP3.LUT R232, R3, 0x8, R13, 0x78, !PT ;  /* 0x0000000803e87812 */ /* 0x000fc400078e780d */
[----:B------:R-:W-:Y:S02]  /*35a0*/  CS2R R190, SRZ ;  /* 0x0000000000be7805 */ /* 0x000fe4000001ff00 */
[----:B------:R-:W-:Y:S02]  /*35b0*/  R2P PR, R7, 0x6 ;  /* 0x0000000607007804 */ /* 0x000fe40000000000 */
[----:B------:R-:W-:Y:S02]  /*35c0*/  CS2R R188, SRZ ;  /* 0x0000000000bc7805 */ /* 0x000fe4000001ff00 */
[----:B------:R-:W-:Y:S01]  /*35d0*/  LOP3.LUT R231, R2, R231, RZ, 0xfc, !PT ;  /* 0x000000e702e77212 */ /* 0x000fe200078efcff */
[----:B------:R-:W-:Y:S01]  /*35e0*/  IMAD.MOV.U32 R2, RZ, RZ, 0x20 ;  /* 0x00000020ff027424 */ /* 0x000fe200078e00ff */
[----:B------:R-:W-:Y:S02]  /*35f0*/  LOP3.LUT R232, R4, R232, RZ, 0xfc, !PT ;  /* 0x000000e804e87212 */ /* 0x000fe400078efcff */
[----:B------:R-:W-:-:S02]  /*3600*/  CS2R R194, SRZ ;  /* 0x0000000000c27805 */ /* 0x000fc4000001ff00 */
[----:B------:R-:W-:Y:S02]  /*3610*/  LOP3.LUT R0, R0, 0x6, RZ, 0xc0, !PT ;  /* 0x0000000600007812 */ /* 0x000fe400078ec0ff */
[----:B------:R-:W-:Y:S02]  /*3620*/  CS2R R192, SRZ ;  /* 0x0000000000c07805 */ /* 0x000fe4000001ff00 */
[----:B------:R-:W-:Y:S02]  /*3630*/  SEL R228, R228, 0xffffffc0, !P2 ;  /* 0xffffffc0e4e47807 */ /* 0x000fe40005000000 */
[----:B------:R-:W-:Y:S02]  /*3640*/  CS2R R186, SRZ ;  /* 0x0000000000ba7805 */ /* 0x000fe4000001ff00 */
[----:B------:R-:W-:Y:S02]  /*3650*/  LEA R231, R231, UR34, 0x1 ;  /* 0x00000022e7e77c11 */ /* 0x000fe4000f8e08ff */
[----:B------:R-:W-:-:S02]  /*3660*/  CS2R R184, SRZ ;  /* 0x0000000000b87805 */ /* 0x000fc4000001ff00 */
[----:B------:R-:W-:Y:S02]  /*3670*/  LEA R232, R232, UR34, 0x1 ;  /* 0x00000022e8e87c11 */ /* 0x000fe4000f8e08ff */
[----:B------:R-:W-:Y:S02]  /*3680*/  CS2R R182, SRZ ;  /* 0x0000000000b67805 */ /* 0x000fe4000001ff00 */
[----:B------:R-:W-:Y:S01]  /*3690*/  LOP3.LUT R0, R0, 0xe0, R12, 0xf8, !PT ;  /* 0x000000e000007812 */ /* 0x000fe200078ef80c */
[----:B------:R-:W-:Y:S01]  /*36a0*/  IMAD.IADD R3, R228, 0x1, R231 ;  /* 0x00000001e4037824 */ /* 0x000fe200078e02e7 */
[----:B------:R-:W-:Y:S01]  /*36b0*/  SEL R2, R2, 0xffffffe0, !P1 ;  /* 0xffffffe002027807 */ /* 0x000fe20004800000 */
[----:B------:R-:W-:Y:S01]  /*36c0*/  IMAD.IADD R228, R228, 0x1, R232 ;  /* 0x00000001e4e47824 */ /* 0x000fe200078e02e8 */
[----:B------:R-:W-:Y:S01]  /*36d0*/  CS2R R180, SRZ ;  /* 0x0000000000b47805 */ /* 0x000fe2000001ff00 */
[----:B------:R-:W-:Y:S01]  /*36e0*/  IMAD.U32 R239, R239, 0x40, R0 ;  /* 0x00000040efef7824 */ /* 0x000fe200078e0000 */
[----:B------:R-:W-:Y:S01]  /*36f0*/  CS2R R174, SRZ ;  /* 0x0000000000ae7805 */ /* 0x000fe2000001ff00 */
[----:B------:R-:W-:Y:S01]  /*3700*/  IMAD.IADD R229, R231, 0x1, R2 ;  /* 0x00000001e7e57824 */ /* 0x000fe200078e0202 */
[----:B------:R-:W-:Y:S01]  /*3710*/  CS2R R172, SRZ ;  /* 0x0000000000ac7805 */ /* 0x000fe2000001ff00 */
[C---:B------:R-:W-:Y:S01]  /*3720*/  IMAD.IADD R230, R2.reuse, 0x1, R232 ;  /* 0x0000000102e67824 */ /* 0x040fe200078e02e8 */
[----:B------:R-:W-:Y:S01]  /*3730*/  CS2R R178, SRZ ;  /* 0x0000000000b27805 */ /* 0x000fe2000001ff00 */
[----:B------:R-:W-:Y:S01]  /*3740*/  IMAD.IADD R0, R2, 0x1, R3 ;  /* 0x0000000102007824 */ /* 0x000fe200078e0203 */
        /* <DEDUP_REMOVED lines=52> */
[----:B------:R-:W-:Y:S01]  /*3a90*/  CS2R R20, SRZ ;  /* 0x0000000000147805 */ /* 0x000fe2000001ff00 */
[----:B------:R-:W-:Y:S01]  /*3aa0*/  IMAD.IADD R2, R2, 0x1, R228 ;  /* 0x0000000102027824 */ /* 0x000fe200078e02e4 */
[----:B------:R-:W2:Y:S01]  /*3ab0*/  LDCU UR12, c[0x0][0x504] ;  /* 0x0000a080ff0c77ac */ /* 0x000ea20008000800 */
[----:B------:R-:W2:Y:S01]  /*3ac0*/  LDCU UR9, c[0x0][0x508] ;  /* 0x0000a100ff0977ac */ /* 0x000ea20008000800 */
[----:B------:R-:W2:Y:S01]  /*3ad0*/  LDCU UR8, c[0x0][0x3e0] ;  /* 0x00007c00ff0877ac */ /* 0x000ea20008000800 */
[----:B------:R-:W2:Y:S01]  /*3ae0*/  LDCU UR13, c[0x0][0x45c] ;  /* 0x00008b80ff0d77ac */ /* 0x000ea20008000800 */
[----:B-1----:R-:W-:-:S02]  /*3af0*/  USHF.L.U32 UR15, UR15, 0x6, URZ ;  /* 0x000000060f0f7899 */ /* 0x002fc400080006ff */
[----:B------:R-:W-:-:S12]  /*3b00*/  UIADD3 UR41, UPT, UPT, -UR47, UR41, URZ ;  /* 0x000000292f297290 */ /* 0x000fd8000fffe1ff */
.L_x_626:
[----:B------:R-:W0:Y:S01]  /*3b10*/  LDGDEPBAR ;  /* 0x00000000000079af */ /* 0x000e220000000000 */
[----:B------:R-:W-:Y:S04]  /*3b20*/  USHF.L.U32 UR29, UR48, 0x6, URZ ;  /* 0x00000006301d7899 */ /* 0x000fe800080006ff */
[----:B------:R-:W-:Y:S01]  /*3b30*/  UISETP.GE.AND UP0, UPT, UR29, UR41, UPT ;  /* 0x000000291d00728c */ /* 0x000fe2000bf06270 */
[----:B------:R-:W-:Y:S04]  /*3b40*/  DEPBAR.LE SB0, 0x0 ;  /* 0x000080000000791a */ /* 0x000fe80000000000 */
[----:B------:R-:W-:Y:S06]  /*3b50*/  BAR.SYNC.DEFER_BLOCKING 0x0 ;  /* 0x0000000000007b1d */ /* 0x000fec0000010000 */
[----:B------:R-:W-:Y:S04]  /*3b60*/  LDSM.16.M88.4 R16, [R232] ;  /* 0x00000000e810783b */ /* 0x000fe80000000200 */
[----:B-12---:R-:W1:Y:S04]  /*3b70*/  LDSM.16.M88.4 R8, [R231+0x10000] ;  /* 0x01000000e708783b */ /* 0x006e680000000200 */
[----:B------:R-:W3:Y:S04]  /*3b80*/  LDSM.16.M88.4 R84, [R231+0x10800] ;  /* 0x01080000e754783b */ /* 0x000ee80000000200 */
[----:B------:R-:W-:Y:S04]  /*3b90*/  LDSM.16.M88.4 R88, [R230] ;  /* 0x00000000e658783b */ /* 0x000fe80000000200 */
[----:B------:R-:W2:Y:S04]  /*3ba0*/  LDSM.16.M88.4 R92, [R229+0x10000] ;  /* 0x01000000e55c783b */ /* 0x000ea80000000200 */
[----:B------:R-:W2:Y:S04]  /*3bb0*/  LDSM.16.M88.4 R96, [R229+0x10800] ;  /* 0x01080000e560783b */ /* 0x000ea80000000200 */
[----:B------:R-:W-:Y:S04]  /*3bc0*/  LDSM.16.M88.4 R100, [R228] ;  /* 0x00000000e464783b */ /* 0x000fe80000000200 */
[----:B-----5:R-:W2:Y:S04]  /*3bd0*/  LDSM.16.M88.4 R104, [R3+0x10000] ;  /* 0x010000000368783b */ /* 0x020ea80000000200 */
[----:B------:R-:W-:Y:S04]  /*3be0*/  LDSM.16.M88.4 R108, [R0+0x10000] ;  /* 0x01000000006c783b */ /* 0x000fe80000000200 */
[----:B------:R-:W-:Y:S01]  /*3bf0*/  LDSM.16.M88.4 R112, [R231+0x12800] ;  /* 0x01280000e770783b */ /* 0x000fe20000000200 */
[C---:B-1----:R-:W-:Y:S08]  /*3c00*/  HMMA.16816.F32 R4, R16.reuse, R8, RZ ;  /* 0x000000081004723c */ /* 0x042ff000000018ff */
[C---:B------:R-:W-:Y:S08]  /*3c10*/  HMMA.16816.F32 R8, R16.reuse, R10, RZ ;  /* 0x0000000a1008723c */ /* 0x040ff000000018ff */
[C---:B---34-:R-:W-:Y:S08]  /*3c20*/  HMMA.16816.F32 R12, R16.reuse, R84, RZ ;  /* 0x00000054100c723c */ /* 0x058ff000000018ff */
[----:B------:R-:W-:Y:S01]  /*3c30*/  HMMA.16816.F32 R16, R16, R86, RZ ;  /* 0x000000561010723c */ /* 0x000fe200000018ff */
[----:B------:R-:W1:Y:S07]  /*3c40*/  LDSM.16.M88.4 R84, [R3+0x10800] ;  /* 0x010800000354783b */ /* 0x000e6e0000000200 */
[C---:B--2---:R-:W-:Y:S08]  /*3c50*/  HMMA.16816.F32 R4, R88.reuse, R92, R4 ;  /* 0x0000005c5804723c */ /* 0x044ff00000001804 */
[C---:B------:R-:W-:Y:S01]  /*3c60*/  HMMA.16816.F32 R8, R88.reuse, R94, R8 ;  /* 0x0000005e5808723c */ /* 0x040fe20000001808 */
[----:B------:R-:W2:Y:S07]  /*3c70*/  LDSM.16.M88.4 R92, [R2] ;  /* 0x00000000025c783b */ /* 0x000eae0000000200 */
[C---:B------:R-:W-:Y:S01]  /*3c80*/  HMMA.16816.F32 R12, R88.reuse, R96, R12 ;  /* 0x00000060580c723c */ /* 0x040fe2000000180c */
[----:B------:R-:W-:Y:S02]  /*3c90*/  IMAD.U32 R96, RZ, RZ, UR10 ;  /* 0x0000000aff607e24 */ /* 0x000fe4000f8e00ff */
[----:B------:R-:W-:Y:S03]  /*3ca0*/  IMAD.U32 R97, RZ, RZ, UR11 ;  /* 0x0000000bff617e24 */ /* 0x000fe6000f8e00ff */
[C---:B------:R-:W-:Y:S02]  /*3cb0*/  LEA R96, P0, R242.reuse, R96, 0x2 ;  /* 0x00000060f2607211 */ /* 0x040fe400078010ff */
[----:B------:R-:W-:Y:S01]  /*3cc0*/  HMMA.16816.F32 R16, R88, R98, R16 ;  /* 0x000000625810723c */ /* 0x000fe20000001810 */
[----:B------:R-:W3:Y:S02]  /*3cd0*/  LDSM.16.M88.4 R88, [R0+0x10800] ;  /* 0x010800000058783b */ /* 0x000ee40000000200 */
[----:B------:R-:W-:Y:S05]  /*3ce0*/  LEA.HI.X R97, R242, R97, RZ, 0x2, P0 ;  /* 0x00000061f2617211 */ /* 0x000fea00000f14ff */
[C---:B------:R-:W-:Y:S01]  /*3cf0*/  HMMA.16816.F32 R4, R100.reuse, R104, R4 ;  /* 0x000000686404723c */ /* 0x040fe20000001804 */
[----:B-----5:R-:W5:Y:S04]  /*3d00*/  LDG.E R124, desc[UR32][R96.64] ;  /* 0x00000020607c7981 */ /* 0x020f68000c1e1900 */
[----:B------:R4:W5:Y:S03]  /*3d10*/  LDG.E R123, desc[UR32][R96.64+0x20] ;  /* 0x00002020607b7981 */ /* 0x000966000c1e1900 */
[C---:B------:R-:W-:Y:S01]  /*3d20*/  HMMA.16816.F32 R8, R100.reuse, R106, R8 ;  /* 0x0000006a6408723c */ /* 0x040fe20000001808 */
[----:B------:R-:W-:Y:S07]  /*3d30*/  LDSM.16.M88.4 R104, [R231+0x12000] ;  /* 0x01200000e768783b */ /* 0x000fee0000000200 */
[C---:B-1----:R-:W-:Y:S08]  /*3d40*/  HMMA.16816.F32 R12, R100.reuse, R84, R12 ;  /* 0x00000054640c723c */ /* 0x042ff0000000180c */
[----:B------:R-:W-:Y:S01]  /*3d50*/  HMMA.16816.F32 R16, R100, R86, R16 ;  /* 0x000000566410723c */ /* 0x000fe20000001810 */
[----:B------:R-:W-:Y:S04]  /*3d60*/  LDSM.16.M88.4 R84, [R230+0x2000] ;  /* 0x00200000e654783b */ /* 0x000fe80000000200 */
[----:B------:R-:W-:Y:S03]  /*3d70*/  LDSM.16.M88.4 R100, [R229+0x12000] ;  /* 0x01200000e564783b */ /* 0x000fe60000000200 */
[C---:B--2---:R-:W-:Y:S01]  /*3d80*/  HMMA.16816.F32 R4, R92.reuse, R108, R4 ;  /* 0x0000006c5c04723c */ /* 0x044fe20000001804 */
[----:B----4-:R-:W1:Y:S07]  /*3d90*/  LDSM.16.M88.4 R96, [R232+0x2000] ;  /* 0x00200000e860783b */ /* 0x010e6e0000000200 */
[C---:B------:R-:W-:Y:S01]  /*3da0*/  HMMA.16816.F32 R8, R92.reuse, R110, R8 ;  /* 0x0000006e5c08723c */ /* 0x040fe20000001808 */
[----:B------:R-:W2:Y:S07]  /*3db0*/  LDSM.16.M88.4 R108, [R229+0x12800] ;  /* 0x01280000e56c783b */ /* 0x000eae0000000200 */
[C---:B---3--:R-:W-:Y:S08]  /*3dc0*/  HMMA.16816.F32 R12, R92.reuse, R88, R12 ;  /* 0x000000585c0c723c */ /* 0x048ff0000000180c */
[----:B------:R-:W-:Y:S01]  /*3dd0*/  HMMA.16816.F32 R16, R92, R90, R16 ;  /* 0x0000005a5c10723c */ /* 0x000fe20000001810 */
[----:B------:R-:W-:Y:S04]  /*3de0*/  LDSM.16.M88.4 R88, [R228+0x2000] ;  /* 0x00200000e458783b */ /* 0x000fe80000000200 */
[----:B------:R-:W3:Y:S03]  /*3df0*/  LDSM.16.M88.4 R92, [R3+0x12000] ;  /* 0x01200000035c783b */ /* 0x000ee60000000200 */
[C---:B-1----:R-:W-:Y:S08]  /*3e00*/  HMMA.16816.F32 R4, R96.reuse, R104, R4 ;  /* 0x000000686004723c */ /* 0x042ff00000001804 */
[C---:B------:R-:W-:Y:S01]  /*3e10*/  HMMA.16816.F32 R8, R96.reuse, R106, R8 ;  /* 0x0000006a6008723c */ /* 0x040fe20000001808 */
[----:B------:R-:W1:Y:S07]  /*3e20*/  LDSM.16.M88.4 R104, [R3+0x12800] ;  /* 0x012800000368783b */ /* 0x000e6e0000000200 */
[C---:B------:R-:W-:Y:S08]  /*3e30*/  HMMA.16816.F32 R12, R96.reuse, R112, R12 ;  /* 0x00000070600c723c */ /* 0x040ff0000000180c */
[----:B------:R-:W-:Y:S01]  /*3e40*/  HMMA.16816.F32 R16, R96, R114, R16 ;  /* 0x000000726010723c */ /* 0x000fe20000001810 */
[----:B------:R-:W-:Y:S04]  /*3e50*/  LDSM.16.M88.4 R96, [R2+0x2000] ;  /* 0x002000000260783b */ /* 0x000fe80000000200 */
[----:B------:R-:W-:Y:S03]  /*3e60*/  LDSM.16.M88.4 R112, [R0+0x12800] ;  /* 0x012800000070783b */ /* 0x000fe60000000200 */
[C---:B------:R-:W-:Y:S08]  /*3e70*/  HMMA.16816.F32 R4, R84.reuse, R100, R4 ;  /* 0x000000645404723c */ /* 0x040ff00000001804 */
[C---:B------:R-:W-:Y:S01]  /*3e80*/  HMMA.16816.F32 R8, R84.reuse, R102, R8 ;  /* 0x000000665408723c */ /* 0x040fe20000001808 */
[----:B------:R-:W4:Y:S07]  /*3e90*/  LDSM.16.M88.4 R100, [R0+0x12000] ;  /* 0x012000000064783b */ /* 0x000f2e0000000200 */
[C---:B--2---:R-:W-:Y:S08]  /*3ea0*/  HMMA.16816.F32 R12, R84.reuse, R108, R12 ;  /* 0x0000006c540c723c */ /* 0x044ff0000000180c */
[----:B------:R-:W-:Y:S01]  /*3eb0*/  HMMA.16816.F32 R16, R84, R110, R16 ;  /* 0x0000006e5410723c */ /* 0x000fe20000001810 */
[----:B------:R-:W-:Y:S04]  /*3ec0*/  LDSM.16.M88.4 R84, [R232+0x4000] ;  /* 0x00400000e854783b */ /* 0x000fe80000000200 */
[----:B------:R-:W-:Y:S03]  /*3ed0*/  LDSM.16.M88.4 R108, [R231+0x14800] ;  /* 0x01480000e76c783b */ /* 0x000fe60000000200 */
[C---:B---3--:R-:W-:Y:S08]  /*3ee0*/  HMMA.16816.F32 R4, R88.reuse, R92, R4 ;  /* 0x0000005c5804723c */ /* 0x048ff00000001804 */
[C---:B------:R-:W-:Y:S01]  /*3ef0*/  HMMA.16816.F32 R8, R88.reuse, R94, R8 ;  /* 0x0000005e5808723c */ /* 0x040fe20000001808 */
[----:B------:R-:W2:Y:S07]  /*3f00*/  LDSM.16.M88.4 R92, [R231+0x14000] ;  /* 0x01400000e75c783b */ /* 0x000eae0000000200 */
[C---:B-1----:R-:W-:Y:S08]  /*3f10*/  HMMA.16816.F32 R12, R88.reuse, R104, R12 ;  /* 0x00000068580c723c */ /* 0x042ff0000000180c */
[----:B------:R-:W-:Y:S01]  /*3f20*/  HMMA.16816.F32 R16, R88, R106, R16 ;  /* 0x0000006a5810723c */ /* 0x000fe20000001810 */
[----:B------:R-:W-:Y:S04]  /*3f30*/  LDSM.16.M88.4 R88, [R230+0x4000] ;  /* 0x00400000e658783b */ /* 0x000fe80000000200 */
[----:B------:R-:W-:Y:S03]  /*3f40*/  LDSM.16.M88.4 R104, [R229+0x14800] ;  /* 0x01480000e568783b */ /* 0x000fe60000000200 */
[C---:B----4-:R-:W-:Y:S08]  /*3f50*/  HMMA.16816.F32 R4, R96.reuse, R100, R4 ;  /* 0x000000646004723c */ /* 0x050ff00000001804 */
[C---:B------:R-:W-:Y:S01]  /*3f60*/  HMMA.16816.F32 R8, R96.reuse, R102, R8 ;  /* 0x000000666008723c */ /* 0x040fe20000001808 */
[----:B------:R-:W1:Y:S07]  /*3f70*/  LDSM.16.M88.4 R100, [R229+0x14000] ;  /* 0x01400000e564783b */ /* 0x000e6e0000000200 */
[C---:B------:R-:W-:Y:S08]  /*3f80*/  HMMA.16816.F32 R12, R96.reuse, R112, R12 ;  /* 0x00000070600c723c */ /* 0x040ff0000000180c */
[----:B------:R-:W-:Y:S01]  /*3f90*/  HMMA.16816.F32 R16, R96, R114, R16 ;  /* 0x000000726010723c */ /* 0x000fe20000001810 */
[----:B------:R-:W-:Y:S04]  /*3fa0*/  LDSM.16.M88.4 R96, [R3+0x14000] ;  /* 0x014000000360783b */ /* 0x000fe80000000200 */
[----:B------:R-:W-:Y:S03]  /*3fb0*/  LDSM.16.M88.4 R112, [R3+0x14800] ;  /* 0x014800000370783b */ /* 0x000fe60000000200 */
[C---:B--2---:R-:W-:Y:S08]  /*3fc0*/  HMMA.16816.F32 R4, R84.reuse, R92, R4 ;  /* 0x0000005c5404723c */ /* 0x044ff00000001804 */
[C---:B------:R-:W-:Y:S01]  /*3fd0*/  HMMA.16816.F32 R8, R84.reuse, R94, R8 ;  /* 0x0000005e5408723c */ /* 0x040fe20000001808 */
[----:B------:R-:W2:Y:S07]  /*3fe0*/  LDSM.16.M88.4 R92, [R228+0x4000] ;  /* 0x00400000e45c783b */ /* 0x000eae0000000200 */
[C---:B------:R-:W-:Y:S08]  /*3ff0*/  HMMA.16816.F32 R12, R84.reuse, R108, R12 ;  /* 0x0000006c540c723c */ /* 0x040ff0000000180c */
[----:B------:R-:W-:Y:S01]  /*4000*/  HMMA.16816.F32 R16, R84, R110, R16 ;  /* 0x0000006e5410723c */ /* 0x000fe20000001810 */
[----:B------:R-:W-:Y:S04]  /*4010*/  LDSM.16.M88.4 R84, [R2+0x4000] ;  /* 0x004000000254783b */ /* 0x000fe80000000200 */
[----:B------:R-:W-:Y:S03]  /*4020*/  LDSM.16.M88.4 R108, [R0+0x14800] ;  /* 0x01480000006c783b */ /* 0x000fe60000000200 */
[C---:B-1----:R-:W-:Y:S08]  /*4030*/  HMMA.16816.F32 R4, R88.reuse, R100, R4 ;  /* 0x000000645804723c */ /* 0x042ff00000001804 */
        /* <DEDUP_REMOVED lines=31> */
[----:B------:R-:W-:Y:S08]  /*4230*/  HMMA.16816.F32 R16, R92, R114, R16 ;  /* 0x000000725c10723c */ /* 0x000ff00000001810 */
[C---:B--2---:R-:W-:Y:S08]  /*4240*/  HMMA.16816.F32 R4, R84.reuse, R96, R4 ;  /* 0x000000605404723c */ /* 0x044ff00000001804 */
[C---:B------:R-:W-:Y:S08]  /*4250*/  HMMA.16816.F32 R8, R84.reuse, R98, R8 ;  /* 0x000000625408723c */ /* 0x040ff00000001808 */
[C---:B------:R-:W-:Y:S08]  /*4260*/  HMMA.16816.F32 R12, R84.reuse, R108, R12 ;  /* 0x0000006c540c723c */ /* 0x040ff0000000180c */
[----:B------:R-:W-:Y:S08]  /*4270*/  HMMA.16816.F32 R16, R84, R110, R16 ;  /* 0x0000006e5410723c */ /* 0x000ff00000001810 */
[C---:B-1----:R-:W-:Y:S08]  /*4280*/  HMMA.16816.F32 R4, R88.reuse, R100, R4 ;  /* 0x000000645804723c */ /* 0x042ff00000001804 */
[C---:B------:R-:W-:Y:S08]  /*4290*/  HMMA.16816.F32 R8, R88.reuse, R102, R8 ;  /* 0x000000665808723c */ /* 0x040ff00000001808 */
[C---:B------:R-:W-:Y:S08]  /*42a0*/  HMMA.16816.F32 R12, R88.reuse, R104, R12 ;  /* 0x00000068580c723c */ /* 0x040ff0000000180c */
[----:B------:R-:W-:Y:S01]  /*42b0*/  HMMA.16816.F32 R16, R88, R106, R16 ;  /* 0x0000006a5810723c */ /* 0x000fe20000001810 */
[----:B------:R-:W-:Y:S08]  /*42c0*/  @!UPT UIADD3 URZ, UPT, UPT, URZ, URZ, URZ ;  /* 0x000000fffffff290 */ /* 0x000ff0000fffe0ff */
[----:B------:R-:W-:Y:S11]  /*42d0*/  BRA.U !UP0, `(.L_x_622) ;  /* 0x0000000108347547 */ /* 0x000ff6000b800000 */
        /* <DEDUP_REMOVED lines=13> */
.L_x_622:
[----:B------:R-:W-:Y:S01]  /*43b0*/  UIADD3 UR42, UPT, UPT, UR35, -UR12, -UR43 ;  /* 0x8000000c232a7290 */ /* 0x000fe2000fffe82b */
[----:B------:R-:W-:Y:S01]  /*43c0*/  VIADD R85, R242, UR29 ;  /* 0x0000001df2557c36 */ /* 0x000fe20008000000 */
[----:B------:R-:W-:Y:S01]  /*43d0*/  UIADD3 UR28, UPT, UPT, UR35, UR9, -UR43 ;  /* 0x00000009231c7290 */ /* 0x000fe2000fffe82b */
[----:B------:R-:W-:Y:S02]  /*43e0*/  VIADD R2, R239, 0x9 ;  /* 0x00000009ef027836 */ /* 0x000fe40000000000 */
[----:B------:R-:W-:Y:S02]  /*43f0*/  IMAD.MOV.U32 R84, RZ, RZ, 0x1 ;  /* 0x00000001ff547424 */ /* 0x000fe400078e00ff */
[C---:B------:R-:W-:Y:S02]  /*4400*/  VIADD R89, R85.reuse, UR42 ;  /* 0x0000002a55597c36 */ /* 0x040fe40008000000 */
[----:B------:R-:W-:Y:S02]  /*4410*/  IMAD.MOV.U32 R0, RZ, RZ, 0x9 ;  /* 0x00000009ff007424 */ /* 0x000fe400078e00ff */
[----:B------:R-:W-:Y:S01]  /*4420*/  VIADD R85, R85, UR28 ;  /* 0x0000001c55557c36 */ /* 0x000fe20008000000 */
[----:B------:R-:W-:Y:S01]  /*4430*/  VIMNMX R91, PT, PT, RZ, R89, !PT ;  /* 0x00000059ff5b7248 */ /* 0x000fe20007fe0100 */
[----:B------:R-:W-:Y:S01]  /*4440*/  VIADD R3, R239, 0x8 ;  /* 0x00000008ef037836 */ /* 0x000fe20000000000 */
[----:B------:R-:W-:Y:S01]  /*4450*/  VIADDMNMX R89, R89, 0x8, RZ, !PT ;  /* 0x0000000859597846 */ /* 0x000fe200078001ff */
[----:B------:R-:W-:Y:S01]  /*4460*/  VIADD R88, R239, 0x10 ;  /* 0x00000010ef587836 */ /* 0x000fe20000000000 */
[----:B------:R-:W-:Y:S01]  /*4470*/  VIADDMNMX R84, R85, R84, UR35, PT ;  /* 0x0000002355547e46 */ /* 0x000fe2000b800154 */
[C---:B------:R-:W-:Y:S01]  /*4480*/  VIADD R87, R239.reuse, 0x11 ;  /* 0x00000011ef577836 */ /* 0x040fe20000000000 */
[C---:B------:R-:W-:Y:S01]  /*4490*/  ISETP.GE.AND P0, PT, R2.reuse, R89, PT ;  /* 0x000000590200720c */ /* 0x040fe20003f06270 */
[----:B------:R-:W-:Y:S01]  /*44a0*/  VIADD R90, R239, 0x1 ;  /* 0x00000001ef5a7836 */ /* 0x000fe20000000000 */
[----:B------:R-:W-:Y:S01]  /*44b0*/  VIADDMNMX R0, R85, R0, UR35, PT ;  /* 0x0000002355007e46 */ /* 0x000fe2000b800100 */
[----:B------:R-:W-:Y:S01]  /*44c0*/  VIADD R85, R239, 0x19 ;  /* 0x00000019ef557836 */ /* 0x000fe20000000000 */
[----:B------:R-:W-:Y:S01]  /*44d0*/  FSEL R11, R11, -INF , P0 ;  /* 0xff8000000b0b7808 */ /* 0x000fe20000000000 */
[----:B------:R-:W-:Y:S01]  /*44e0*/  VIADD R86, R239, 0x18 ;  /* 0x00000018ef567836 */ /* 0x000fe20000000000 */
[CC--:B------:R-:W-:Y:S02]  /*44f0*/  ISETP.GE.AND P3, PT, R3.reuse, R91.reuse, PT ;  /* 0x0000005b0300720c */ /* 0x0c0fe40003f66270 */
[----:B------:R-:W-:Y:S02]  /*4500*/  ISETP.GE.AND P2, PT, R2, R91, PT ;  /* 0x0000005b0200720c */ /* 0x000fe40003f46270 */
[----:B------:R-:W-:Y:S02]  /*4510*/  ISETP.GE.AND P1, PT, R3, R89, PT ;  /* 0x000000590300720c */ /* 0x000fe40003f26270 */
[-C--:B------:R-:W-:Y:S02]  /*4520*/  ISETP.GE.AND P0, PT, R239, R91.reuse, PT ;  /* 0x0000005bef00720c */ /* 0x080fe40003f06270 */
[----:B------:R-:W-:Y:S02]  /*4530*/  FSEL R8, R8, -INF , P3 ;  /* 0xff80000008087808 */ /* 0x000fe40001800000 */
[----:B------:R-:W-:Y:S02]  /*4540*/  FSEL R9, R9, -INF , P2 ;  /* 0xff80000009097808 */ /* 0x000fe40001000000 */
[----:B------:R-:W-:Y:S02]  /*4550*/  FSEL R10, R10, -INF , P1 ;  /* 0xff8000000a0a7808 */ /* 0x000fe40000800000 */
[----:B------:R-:W-:Y:S02]  /*4560*/  FSEL R4, R4, -INF , P0 ;  /* 0xff80000004047808 */ /* 0x000fe40000000000 */
[CC--:B------:R-:W-:Y:S02]  /*4570*/  ISETP.GE.AND P4, PT, R88.reuse, R91.reuse, PT ;  /* 0x0000005b5800720c */ /* 0x0c0fe40003f86270 */
[C---:B------:R-:W-:Y:S02]  /*4580*/  ISETP.GE.AND P3, PT, R87.reuse, R91, PT ;  /* 0x0000005b5700720c */ /* 0x040fe40003f66270 */
[-C--:B------:R-:W-:Y:S02]  /*4590*/  ISETP.GE.AND P2, PT, R88, R89.reuse, PT ;  /* 0x000000595800720c */ /* 0x080fe40003f46270 */
[----:B------:R-:W-:Y:S02]  /*45a0*/  ISETP.GE.AND P1, PT, R87, R89, PT ;  /* 0x000000595700720c */ /* 0x000fe40003f26270 */
[----:B------:R-:W-:Y:S02]  /*45b0*/  ISETP.GE.AND P6, PT, R90, R91, PT ;  /* 0x0000005b5a00720c */ /* 0x000fe40003fc6270 */
[----:B------:R-:W-:Y:S02]  /*45c0*/  ISETP.GE.AND P0, PT, R85, R89, PT ;  /* 0x000000595500720c */ /* 0x000fe40003f06270 */
[----:B------:R-:W-:Y:S02]  /*45d0*/  FSEL R12, R12, -INF , P4 ;  /* 0xff8000000c0c7808 */ /* 0x000fe40002000000 */
[----:B------:R-:W-:Y:S02]  /*45e0*/  FSEL R13, R13, -INF , P3 ;  /* 0xff8000000d0d7808 */ /* 0x000fe40001800000 */
[----:B------:R-:W-:Y:S02]  /*45f0*/  FSEL R14, R14, -INF , P2 ;  /* 0xff8000000e0e7808 */ /* 0x000fe40001000000 */
[----:B------:R-:W-:Y:S02]  /*4600*/  FSEL R15, R15, -INF , P1 ;  /* 0xff8000000f0f7808 */ /* 0x000fe40000800000 */
[----:B------:R-:W-:Y:S02]  /*4610*/  FSEL R5, R5, -INF , P6 ;  /* 0xff80000005057808 */ /* 0x000fe40003000000 */
[----:B------:R-:W-:Y:S02]  /*4620*/  FSEL R19, R19, -INF , P0 ;  /* 0xff80000013137808 */ /* 0x000fe40000000000 */
[-C--:B------:R-:W-:Y:S02]  /*4630*/  ISETP.GE.AND P5, PT, R86, R91.reuse, PT ;  /* 0x0000005b5600720c */ /* 0x080fe40003fa6270 */
[----:B------:R-:W-:Y:S02]  /*4640*/  ISETP.GE.AND P4, PT, R85, R91, PT ;  /* 0x0000005b5500720c */ /* 0x000fe40003f86270 */
[-C--:B------:R-:W-:Y:S02]  /*4650*/  ISETP.GE.AND P2, PT, R90, R89.reuse, PT ;  /* 0x000000595a00720c */ /* 0x080fe40003f46270 */
[CC--:B------:R-:W-:Y:S02]  /*4660*/  ISETP.GE.AND P3, PT, R239.reuse, R89.reuse, PT ;  /* 0x00000059ef00720c */ /* 0x0c0fe40003f66270 */
[----:B------:R-:W-:Y:S02]  /*4670*/  ISETP.GE.AND P1, PT, R86, R89, PT ;  /* 0x000000595600720c */ /* 0x000fe40003f26270 */
[-C--:B------:R-:W-:Y:S02]  /*4680*/  ISETP.GE.AND P0, PT, R239, R84.reuse, PT ;  /* 0x00000054ef00720c */ /* 0x080fe40003f06270 */
[-C--:B------:R-:W-:Y:S02]  /*4690*/  ISETP.GE.AND P6, PT, R90, R84.reuse, PT ;  /* 0x000000545a00720c */ /* 0x080fe40003fc6270 */
[----:B------:R-:W-:Y:S02]  /*46a0*/  FSEL R7, R7, -INF , P2 ;  /* 0xff80000007077808 */ /* 0x000fe40001000000 */
[----:B------:R-:W-:Y:S02]  /*46b0*/  FSEL R6, R6, -INF , P3 ;  /* 0xff80000006067808 */ /* 0x000fe40001800000 */
[----:B------:R-:W-:Y:S02]  /*46c0*/  FSEL R16, R16, -INF , P5 ;  /* 0xff80000010107808 */ /* 0x000fe40002800000 */
[----:B------:R-:W-:Y:S02]  /*46d0*/  FSEL R17, R17, -INF , P4 ;  /* 0xff80000011117808 */ /* 0x000fe40002000000 */
[----:B------:R-:W-:Y:S02]  /*46e0*/  FSEL R18, R18, -INF , P1 ;  /* 0xff80000012127808 */ /* 0x000fe40000800000 */
[----:B------:R-:W-:Y:S02]  /*46f0*/  FSEL R4, R4, -INF , !P0 ;  /* 0xff80000004047808 */ /* 0x000fe40004000000 */
[----:B------:R-:W-:Y:S02]  /*4700*/  FSEL R5, R5, -INF , !P6 ;  /* 0xff80000005057808 */ /* 0x000fe40007000000 */
[-C--:B------:R-:W-:Y:S02]  /*4710*/  ISETP.GE.AND P5, PT, R3, R84.reuse, PT ;  /* 0x000000540300720c */ /* 0x080fe40003fa6270 */
[-C--:B------:R-:W-:Y:S02]  /*4720*/  ISETP.GE.AND P4, PT, R2, R84.reuse, PT ;  /* 0x000000540200720c */ /* 0x080fe40003f86270 */
[-C--:B------:R-:W-:Y:S02]  /*4730*/  ISETP.GE.AND P3, PT, R88, R84.reuse, PT ;  /* 0x000000545800720c */ /* 0x080fe40003f66270 */
[-C--:B------:R-:W-:Y:S02]  /*4740*/  ISETP.GE.AND P2, PT, R87, R84.reuse, PT ;  /* 0x000000545700720c */ /* 0x080fe40003f46270 */
[-C--:B------:R-:W-:Y:S02]  /*4750*/  ISETP.GE.AND P1, PT, R86, R84.reuse, PT ;  /* 0x000000545600720c */ /* 0x080fe40003f26270 */
[----:B------:R-:W-:Y:S02]  /*4760*/  ISETP.GE.AND P0, PT, R85, R84, PT ;  /* 0x000000545500720c */ /* 0x000fe40003f06270 */
[-C--:B------:R-:W-:Y:S02]  /*4770*/  ISETP.GE.AND P6, PT, R90, R0.reuse, PT ;  /* 0x000000005a00720c */ /* 0x080fe40003fc6270 */
[----:B------:R-:W-:Y:S02]  /*4780*/  FSEL R8, R8, -INF , !P5 ;  /* 0xff80000008087808 */ /* 0x000fe40006800000 */
[----:B------:R-:W-:Y:S02]  /*4790*/  FSEL R9, R9, -INF , !P4 ;  /* 0xff80000009097808 */ /* 0x000fe40006000000 */
[----:B------:R-:W-:Y:S02]  /*47a0*/  FSEL R12, R12, -INF , !P3 ;  /* 0xff8000000c0c7808 */ /* 0x000fe40005800000 */
[----:B------:R-:W-:Y:S02]  /*47b0*/  FSEL R13, R13, -INF , !P2 ;  /* 0xff8000000d0d7808 */ /* 0x000fe40005000000 */
[----:B------:R-:W-:Y:S02]  /*47c0*/  FSEL R16, R16, -INF , !P1 ;  /* 0xff80000010107808 */ /* 0x000fe40004800000 */
[----:B------:R-:W-:Y:S02]  /*47d0*/  FSEL R17, R17, -INF , !P0 ;  /* 0xff80000011117808 */ /* 0x000fe40004000000 */
[----:B------:R-:W-:Y:S02]  /*47e0*/  FSEL R7, R7, -INF , !P6 ;  /* 0xff80000007077808 */ /* 0x000fe40007000000 */
[-C--:B------:R-:W-:Y:S02]  /*47f0*/  ISETP.GE.AND P5, PT, R3, R0.reuse, PT ;  /* 0x000000000300720c */ /* 0x080fe40003fa6270 */
[-C--:B------:R-:W-:Y:S02]  /*4800*/  ISETP.GE.AND P4, PT, R2, R0.reuse, PT ;  /* 0x000000000200720c */ /* 0x080fe40003f86270 */
[-C--:B------:R-:W-:Y:S02]  /*4810*/  ISETP.GE.AND P3, PT, R88, R0.reuse, PT ;  /* 0x000000005800720c */ /* 0x080fe40003f66270 */
[-C--:B------:R-:W-:Y:S02]  /*4820*/  ISETP.GE.AND P2, PT, R87, R0.reuse, PT ;  /* 0x000000005700720c */ /* 0x080fe40003f46270 */
        /* <DEDUP_REMOVED lines=10> */
.L_x_623:
[----:B------:R-:W1:Y:S01]  /*48d0*/  S2R R233, SR_TID.X ;  /* 0x0000000000e97919 */ /* 0x000e620000002100 */
[C---:B------:R-:W-:Y:S01]  /*48e0*/  FMUL.FTZ R2, R241.reuse, 1.4426950216293334961 ;  /* 0x3fb8aa3bf1027820 */ /* 0x040fe20000410000 */
[----:B------:R-:W-:Y:S01]  /*48f0*/  FSETP.NEU.FTZ.AND P0, PT, R241, -INF , PT ;  /* 0xff800000f100780b */ /* 0x000fe20003f1d000 */
[----:B------:R-:W-:Y:S01]  /*4900*/  FMUL.FTZ R0, R240, 1.4426950216293334961 ;  /* 0x3fb8aa3bf0007820 */ /* 0x000fe20000410000 */
[----:B------:R-:W-:Y:S01]  /*4910*/  IMAD.MOV.U32 R200, RZ, RZ, 0x10 ;  /* 0x00000010ffc87424 */ /* 0x000fe200078e00ff */
[----:B------:R-:W-:Y:S01]  /*4920*/  UISETP.GT.AND UP0, UPT, UR48, UR44, UPT ;  /* 0x0000002c3000728c */ /* 0x000fe2000bf04270 */
[----:B------:R-:W-:Y:S01]  /*4930*/  FSEL R2, R2, RZ, P0 ;  /* 0x000000ff02027208 */ /* 0x000fe20000000000 */
[----:B------:R-:W-:Y:S01]  /*4940*/  IMAD.MOV.U32 R235, RZ, RZ, 0x20 ;  /* 0x00000020ffeb7424 */ /* 0x000fe200078e00ff */
[----:B------:R-:W-:Y:S01]  /*4950*/  FSETP.NEU.FTZ.AND P0, PT, R240, -INF , PT ;  /* 0xff800000f000780b */ /* 0x000fe20003f1d000 */
[----:B------:R-:W-:Y:S02]  /*4960*/  IMAD.MOV.U32 R220, RZ, RZ, 0x40 ;  /* 0x00000040ffdc7424 */ /* 0x000fe400078e00ff */
[--C-:B------:R-:W-:Y:S01]  /*4970*/  FFMA.FTZ R127, R8, UR13, -R2.reuse ;  /* 0x0000000d087f7c23 */ /* 0x100fe20008010802 */
[--C-:B------:R-:W-:Y:S01]  /*4980*/  FFMA.FTZ R129, R9, UR13, -R2.reuse ;  /* 0x0000000d09817c23 */ /* 0x100fe20008010802 */
[--C-:B------:R-:W-:Y:S01]  /*4990*/  FFMA.FTZ R202, R16, UR13, -R2.reuse ;  /* 0x0000000d10ca7c23 */ /* 0x100fe20008010802 */
[--C-:B------:R-:W-:Y:S01]  /*49a0*/  FFMA.FTZ R128, R4, UR13, -R2.reuse ;  /* 0x0000000d04807c23 */ /* 0x100fe20008010802 */
[--C-:B------:R-:W-:Y:S01]  /*49b0*/  FFMA.FTZ R130, R5, UR13, -R2.reuse ;  /* 0x0000000d05827c23 */ /* 0x100fe20008010802 */
[--C-:B------:R-:W-:Y:S01]  /*49c0*/  FFMA.FTZ R197, R12, UR13, -R2.reuse ;  /* 0x0000000d0cc57c23 */ /* 0x100fe20008010802 */
[--C-:B------:R-:W-:Y:S01]  /*49d0*/  FFMA.FTZ R198, R13, UR13, -R2.reuse ;  /* 0x0000000d0dc67c23 */ /* 0x100fe20008010802 */
[----:B------:R-:W-:Y:S01]  /*49e0*/  FFMA.FTZ R2, R17, UR13, -R2 ;  /* 0x0000000d11027c23 */ /* 0x000fe20008010802 */
[----:B------:R-:W-:Y:S01]  /*49f0*/  FSEL R0, R0, RZ, P0 ;  /* 0x000000ff00007208 */ /* 0x000fe20000000000 */
[----:B------:R-:W-:Y:S01]  /*4a00*/  MUFU.EX2 R128, R128 ;  /* 0x0000008000807308 */ /* 0x000fe20000000800 */
[----:B------:R-:W-:Y:S03]  /*4a10*/  @UP0 UIADD3 UR29, UP1, UPT, UR16, -0x100, URZ ;  /* 0xffffff00101d0890 */ /* 0x000fe6000ff3e0ff */
[--C-:B------:R-:W-:Y:S01]  /*4a20*/  FFMA.FTZ R125, R6, UR13, -R0.reuse ;  /* 0x0000000d067d7c23 */ /* 0x100fe20008010800 */
[--C-:B------:R-:W-:Y:S01]  /*4a30*/  FFMA.FTZ R126, R7, UR13, -R0.reuse ;  /* 0x0000000d077e7c23 */ /* 0x100fe20008010800 */
[--C-:B------:R-:W-:Y:S01]  /*4a40*/  FFMA.FTZ R131, R10, UR13, -R0.reuse ;  /* 0x0000000d0a837c23 */ /* 0x100fe20008010800 */
[--C-:B------:R-:W-:Y:S03]  /*4a50*/  FFMA.FTZ R196, R11, UR13, -R0.reuse ;  /* 0x0000000d0bc47c23 */ /* 0x100fe60008010800 */
[----:B------:R2:W-:Y:S01]  /*4a60*/  MUFU.EX2 R203, R2 ;  /* 0x0000000200cb7308 */ /* 0x0005e20000000800 */
[--C-:B------:R-:W-:Y:S01]  /*4a70*/  FFMA.FTZ R208, R18, UR13, -R0.reuse ;  /* 0x0000000d12d07c23 */ /* 0x100fe20008010800 */
[--C-:B------:R-:W-:Y:S01]  /*4a80*/  FFMA.FTZ R199, R14, UR13, -R0.reuse ;  /* 0x0000000d0ec77c23 */ /* 0x100fe20008010800 */
[--C-:B------:R-:W-:Y:S01]  /*4a90*/  FFMA.FTZ R201, R15, UR13, -R0.reuse ;  /* 0x0000000d0fc97c23 */ /* 0x100fe20008010800 */
[----:B------:R-:W-:Y:S01]  /*4aa0*/  FFMA.FTZ R0, R19, UR13, -R0 ;  /* 0x0000000d13007c23 */ /* 0x000fe20008010800 */
[----:B------:R-:W-:Y:S02]  /*4ab0*/  @UP0 UIADD3.X UR28, UPT, UPT, UR17, -0x1, URZ, UP1, !UPT ;  /* 0xffffffff111c0890 */ /* 0x000fe40008ffe4ff */
[----:B------:R-:W-:Y:S03]  /*4ac0*/  @UP0 UIADD3 UR10, UP1, UPT, UR10, -0x100, URZ ;  /* 0xffffff000a0a0890 */ /* 0x000fe6000ff3e0ff */
[----:B------:R-:W-:Y:S01]  /*4ad0*/  MUFU.EX2 R125, R125 ;  /* 0x0000007d007d7308 */ /* 0x000fe20000000800 */
[----:B------:R-:W-:Y:S09]  /*4ae0*/  @UP0 UIADD3.X UR11, UPT, UPT, UR11, -0x1, URZ, UP1, !UPT ;  /* 0xffffffff0b0b0890 */ /* 0x000ff20008ffe4ff */
[----:B------:R-:W3:Y:S10]  /*4af0*/  MUFU.EX2 R126, R126 ;  /* 0x0000007e007e7308 */ /* 0x000ef40000000800 */
[----:B------:R-:W4:Y:S10]  /*4b00*/  MUFU.EX2 R130, R130 ;  /* 0x0000008200827308 */ /* 0x000f340000000800 */
[----:B------:R-:W-:Y:S10]  /*4b10*/  MUFU.EX2 R127, R127 ;  /* 0x0000007f007f7308 */ /* 0x000ff40000000800 */
[----:B------:R-:W-:Y:S10]  /*4b20*/  MUFU.EX2 R129, R129 ;  /* 0x0000008100817308 */ /* 0x000ff40000000800 */
[----:B------:R-:W-:Y:S10]  /*4b30*/  MUFU.EX2 R131, R131 ;  /* 0x0000008300837308 */ /* 0x000ff40000000800 */
[----:B------:R-:W4:Y:S10]  /*4b40*/  MUFU.EX2 R196, R196 ;  /* 0x000000c400c47308 */ /* 0x000f340000000800 */
[----:B------:R-:W-:Y:S10]  /*4b50*/  MUFU.EX2 R197, R197 ;  /* 0x000000c500c57308 */ /* 0x000ff40000000800 */
[----:B------:R-:W4:Y:S10]  /*4b60*/  MUFU.EX2 R198, R198 ;  /* 0x000000c600c67308 */ /* 0x000f340000000800 */
[----:B------:R4:W-:Y:S10]  /*4b70*/  MUFU.EX2 R207, R0 ;  /* 0x0000000000cf7308 */ /* 0x0009f40000000800 */
[----:B------:R-:W-:Y:S10]  /*4b80*/  MUFU.EX2 R199, R199 ;  /* 0x000000c700c77308 */ /* 0x000ff40000000800 */
[----:B------:R-:W-:Y:S10]  /*4b90*/  MUFU.EX2 R201, R201 ;  /* 0x000000c900c97308 */ /* 0x000ff40000000800 */
        /* <DEDUP_REMOVED lines=11> */
[C---:B------:R-:W-:Y:S02]  /*4c50*/  LOP3.LUT R3, R120.reuse, 0x200, RZ, 0xc0, !PT ;  /* 0x0000020078037812 */ /* 0x040fe400078ec0ff */
[----:B------:R-:W-:Y:S02]  /*4c60*/  LOP3.LUT R6, R5, 0x20, R6, 0x78, !PT ;  /* 0x0000002005067812 */ /* 0x000fe400078e7806 */
[----:B------:R-:W-:Y:S02]  /*4c70*/  LOP3.LUT R5, R120, 0xc00, RZ, 0xc0, !PT ;  /* 0x00000c0078057812 */ /* 0x000fe400078ec0ff */
[----:B------:R-:W-:Y:S02]  /*4c80*/  LOP3.LUT R117, R117, 0x38, R234, 0xf8, !PT ;  /* 0x0000003875757812 */ /* 0x000fe400078ef8ea */
[--C-:B------:R-:W-:Y:S02]  /*4c90*/  LOP3.LUT R3, R3, 0x3800, R4.reuse, 0xf8, !PT ;  /* 0x0000380003037812 */ /* 0x100fe400078ef804 */
[----:B------:R-:W-:Y:S02]  /*4ca0*/  LOP3.LUT R4, R6, 0x1c0, R4, 0xf8, !PT ;  /* 0x000001c006047812 */ /* 0x000fe400078ef804 */
[----:B--2---:R-:W-:Y:S02]  /*4cb0*/  LOP3.LUT R2, R5, 0x6, R118, 0xf8, !PT ;  /* 0x0000000605027812 */ /* 0x004fe400078ef876 */
[--C-:B------:R-:W-:Y:S02]  /*4cc0*/  LOP3.LUT R231, R117, 0x8, R233.reuse, 0x78, !PT ;  /* 0x0000000875e77812 */ /* 0x100fe400078e78e9 */
[----:B------:R-:W-:Y:S02]  /*4cd0*/  LOP3.LUT R2, R2, R4, RZ, 0xfc, !PT ;  /* 0x0000000402027212 */ /* 0x000fe400078efcff */
[----:B------:R-:W-:Y:S02]  /*4ce0*/  LOP3.LUT R231, R3, R231, RZ, 0xfc, !PT ;  /* 0x000000e703e77212 */ /* 0x000fe400078efcff */
[----:B------:R-:W-:Y:S02]  /*4cf0*/  LEA R205, R2, UR4, 0x1 ;  /* 0x0000000402cd7c11 */ /* 0x000fe4000f8e08ff */
[----:B---3--:R-:W-:Y:S02]  /*4d00*/  F2FP.F16.F32.PACK_AB R3, R126, R125 ;  /* 0x0000007d7e03723e */ /* 0x008fe400000000ff */
[----:B------:R-:W-:Y:S02]  /*4d10*/  LOP3.LUT P1, RZ, R233, 0x4, RZ, 0xc0, !PT ;  /* 0x00000004e9ff7812 */ /* 0x000fe4000782c0ff */
[----:B------:R-:W-:Y:S01]  /*4d20*/  LEA R206, R2, UR5, 0x1 ;  /* 0x0000000502ce7c11 */ /* 0x000fe2000f8e08ff */
[----:B------:R1:W-:Y:S01]  /*4d30*/  STS [R205+0x22400], R3 ;  /* 0x02240003cd007388 */ /* 0x0003e20000000800 */
[----:B------:R-:W-:Y:S02]  /*4d40*/  SEL R200, R200, 0xfffffff0, !P1 ;  /* 0xfffffff0c8c87807 */ /* 0x000fe40004800000 */
[----:B----4-:R-:W-:Y:S02]  /*4d50*/  F2FP.F16.F32.PACK_AB R4, R130, R128 ;  /* 0x000000808204723e */ /* 0x010fe400000000ff */
[C---:B------:R-:W-:Y:S01]  /*4d60*/  IADD3 R204, PT, PT, R206.reuse, 0x20, RZ ;  /* 0x00000020cecc7810 */ /* 0x040fe20007ffe0ff */
[----:B------:R-:W-:Y:S01]  /*4d70*/  @P0 VIADD R204, R206, 0xffffffe0 ;  /* 0xffffffe0cecc0836 */ /* 0x000fe20000000000 */
[----:B------:R-:W-:Y:S01]  /*4d80*/  F2FP.F16.F32.PACK_AB R2, R196, R131 ;  /* 0x00000083c402723e */ /* 0x000fe200000000ff */
[----:B------:R-:W-:Y:S01]  /*4d90*/  IMAD.IADD R206, R206, 0x1, R200 ;  /* 0x00000001cece7824 */ /* 0x000fe200078e02c8 */
[----:B------:R-:W-:Y:S01]  /*4da0*/  STS [R205+0x22000], R4 ;  /* 0x02200004cd007388 */ /* 0x000fe20000000800 */
[----:B------:R-:W-:Y:S01]  /*4db0*/  F2FP.F16.F32.PACK_AB R0, R198, R197 ;  /* 0x000000c5c600723e */ /* 0x000fe200000000ff */
[----:B------:R-:W-:Y:S01]  /*4dc0*/  IMAD.IADD R200, R200, 0x1, R204 ;  /* 0x00000001c8c87824 */ /* 0x000fe200078e02cc */
[----:B------:R-:W-:Y:S03]  /*4dd0*/  LOP3.LUT R122, R116, 0x200, RZ, 0xc0, !PT ;  /* 0x00000200747a7812 */ /* 0x000fe600078ec0ff */
[----:B------:R2:W-:Y:S01]  /*4de0*/  STS [R206+0x400], R2 ;  /* 0x00040002ce007388 */ /* 0x0005e20000000800 */
[----:B------:R-:W-:Y:S02]  /*4df0*/  SHF.R.U32.HI R119, RZ, 0x1, R233 ;  /* 0x00000001ff777819 */ /* 0x000fe400000116e9 */
[----:B------:R-:W-:Y:S02]  /*4e00*/  LOP3.LUT R232, R122, 0xc00, R120, 0xf8, !PT ;  /* 0x00000c007ae87812 */ /* 0x000fe400078ef878 */
[----:B------:R-:W-:Y:S02]  /*4e10*/  LOP3.LUT R121, R117, 0x8, R119, 0x78, !PT ;  /* 0x0000000875797812 */ /* 0x000fe400078e7877 */
[----:B------:R-:W-:Y:S02]  /*4e20*/  LEA R231, R231, UR4, 0x1 ;  /* 0x00000004e7e77c11 */ /* 0x000fe4000f8e08ff */
[----:B------:R-:W-:Y:S02]  /*4e30*/  LOP3.LUT R232, R232, R121, RZ, 0xfc, !PT ;  /* 0x00000079e8e87212 */ /* 0x000fe400078efcff */
[----:B------:R-:W-:Y:S02]  /*4e40*/  LOP3.LUT P0, RZ, R233, 0x2, RZ, 0xc0, !PT ;  /* 0x00000002e9ff7812 */ /* 0x000fe4000780c0ff */
[----:B-1----:R-:W-:Y:S02]  /*4e50*/  F2FP.F16.F32.PACK_AB R3, R129, R127 ;  /* 0x0000007f8103723e */ /* 0x002fe400000000ff */
[----:B------:R-:W-:Y:S02]  /*4e60*/  LEA R232, R232, UR4, 0x1 ;  /* 0x00000004e8e87c11 */ /* 0x000fe4000f8e08ff */
[----:B------:R-:W-:Y:S01]  /*4e70*/  SEL R235, R235, 0xffffffe0, !P0 ;  /* 0xffffffe0ebeb7807 */ /* 0x000fe20004000000 */
[----:B------:R1:W-:Y:S01]  /*4e80*/  STS [R206], R3 ;  /* 0x00000003ce007388 */ /* 0x0003e20000000800 */
[----:B------:R-:W-:Y:S02]  /*4e90*/  SEL R220, R220, 0xffffffc0, !P1 ;  /* 0xffffffc0dcdc7807 */ /* 0x000fe40004800000 */
[----:B------:R-:W-:Y:S03]  /*4ea0*/  IADD3 R230, PT, PT, R235, R232, RZ ;  /* 0x000000e8ebe67210 */ /* 0x000fe60007ffe0ff */
[----:B------:R3:W-:Y:S01]  /*4eb0*/  STS [R204], R0 ;  /* 0x00000000cc007388 */ /* 0x0007e20000000800 */
[----:B------:R-:W-:Y:S01]  /*4ec0*/  IMAD.IADD R229, R231, 0x1, R235 ;  /* 0x00000001e7e57824 */ /* 0x000fe200078e02eb */
[----:B------:R-:W-:Y:S01]  /*4ed0*/  LOP3.LUT R118, R118, 0x20, RZ, 0xc0, !PT ;  /* 0x0000002076767812 */ /* 0x000fe200078ec0ff */
[----:B------:R-:W-:Y:S01]  /*4ee0*/  IMAD.IADD R228, R220, 0x1, R232 ;  /* 0x00000001dce47824 */ /* 0x000fe200078e02e8 */
[----:B--2---:R-:W-:Y:S02]  /*4ef0*/  F2FP.F16.F32.PACK_AB R2, R203, R202 ;  /* 0x000000cacb02723e */ /* 0x004fe400000000ff */
[----:B------:R-:W-:Y:S02]  /*4f00*/  LOP3.LUT R119, R119, 0x10, RZ, 0xc0, !PT ;  /* 0x0000001077777812 */ /* 0x000fe400078ec0ff */
[--C-:B------:R-:W-:Y:S02]  /*4f10*/  LOP3.LUT R238, R122, 0x400, R120.reuse, 0xf8, !PT ;  /* 0x000004007aee7812 */ /* 0x100fe400078ef878 */
[----:B------:R-:W-:Y:S02]  /*4f20*/  LOP3.LUT R119, R119, 0x8, R233, 0xf8, !PT ;  /* 0x0000000877777812 */ /* 0x000fe400078ef8e9 */
[----:B------:R-:W-:Y:S02]  /*4f30*/  LOP3.LUT R238, R238, R121, RZ, 0xfc, !PT ;  /* 0x00000079eeee7212 */ /* 0x000fe400078efcff */
[----:B------:R-:W-:Y:S02]  /*4f40*/  LOP3.LUT R117, R119, R117, RZ, 0x3c, !PT ;  /* 0x0000007577757212 */ /* 0x000fe400078e3cff */
[----:B------:R-:W-:Y:S02]  /*4f50*/  LOP3.LUT R243, R234, 0x38, RZ, 0xc0, !PT ;  /* 0x00000038eaf37812 */ /* 0x000fe400078ec0ff */
[----:B------:R-:W-:Y:S02]  /*4f60*/  LOP3.LUT R117, R117, 0x200, R120, 0xf8, !PT ;  /* 0x0000020075757812 */ /* 0x000fe400078ef878 */
[----:B------:R-:W-:Y:S02]  /*4f70*/  LEA R238, R238, UR4, 0x1 ;  /* 0x00000004eeee7c11 */ /* 0x000fe4000f8e08ff */
[----:B-1----:R-:W-:Y:S02]  /*4f80*/  F2FP.F16.F32.PACK_AB R3, R201, R199 ;  /* 0x000000c7c903723e */ /* 0x002fe400000000ff */
[----:B------:R-:W-:Y:S02]  /*4f90*/  LEA R237, R117, UR4, 0x1 ;  /* 0x0000000475ed7c11 */ /* 0x000fe4000f8e08ff */
[----:B---3--:R-:W-:Y:S01]  /*4fa0*/  F2FP.F16.F32.PACK_AB R0, R207, R208 ;  /* 0x000000d0cf00723e */ /* 0x008fe200000000ff */
[----:B------:R1:W-:Y:S06]  /*4fb0*/  STS [R204+0x400], R3 ;  /* 0x00040003cc007388 */ /* 0x0003ec0000000800 */
[----:B------:R2:W-:Y:S06]  /*4fc0*/  STS [R200], R2 ;  /* 0x00000002c8007388 */ /* 0x0005ec0000000800 */
[----:B------:R3:W-:Y:S06]  /*4fd0*/  STS [R200+0x400], R0 ;  /* 0x00040000c8007388 */ /* 0x0007ec0000000800 */
[----:B------:R-:W-:Y:S06]  /*4fe0*/  LDSM.16.M88.4 R16, [R232+0x8000] ;  /* 0x00800000e810783b */ /* 0x000fec0000000200 */
[----:B------:R-:W4:Y:S06]  /*4ff0*/  LDSM.16.M88.4 R8, [R231+0x18000] ;  /* 0x01800000e708783b */ /* 0x000f2c0000000200 */
[----:B------:R-:W4:Y:S01]  /*5000*/  LDSM.16.M88.4 R84, [R231+0x18800] ;  /* 0x01880000e754783b */ /* 0x000f220000000200 */
[----:B-1----:R-:W-:Y:S01]  /*5010*/  IMAD.IADD R3, R220, 0x1, R231 ;  /* 0x00000001dc037824 */ /* 0x002fe200078e02e7 */
[C---:B--2---:R-:W-:Y:S04]  /*5020*/  IADD3 R2, PT, PT, R235.reuse, R228, RZ ;  /* 0x000000e4eb027210 */ /* 0x044fe80007ffe0ff */
[----:B------:R-:W-:Y:S01]  /*5030*/  LDSM.16.M88.4 R88, [R230+0x8000] ;  /* 0x00800000e658783b */ /* 0x000fe20000000200 */
[----:B---3--:R-:W-:Y:S05]  /*5040*/  IMAD.IADD R0, R235, 0x1, R3 ;  /* 0x00000001eb007824 */ /* 0x008fea00078e0203 */
[----:B------:R-:W1:Y:S06]  /*5050*/  LDSM.16.M88.4 R92, [R229+0x18000] ;  /* 0x01800000e55c783b */ /* 0x000e6c0000000200 */
[----:B------:R-:W2:Y:S06]  /*5060*/  LDSM.16.M88.4 R96, [R229+0x18800] ;  /* 0x01880000e560783b */ /* 0x000eac0000000200 */
[----:B------:R-:W-:Y:S06]  /*5070*/  LDSM.16.M88.4 R100, [R228+0x8000] ;  /* 0x00800000e464783b */ /* 0x000fec0000000200 */
[----:B------:R-:W3:Y:S01]  /*5080*/  LDSM.16.M88.4 R104, [R3+0x18000] ;  /* 0x018000000368783b */ /* 0x000ee20000000200 */
[C---:B----4-:R-:W-:Y:S05]  /*5090*/  HMMA.16816.F32 R4, R16.reuse, R8, RZ ;  /* 0x000000081004723c */ /* 0x050fea00000018ff */
[----:B------:R-:W-:Y:S03]  /*50a0*/  LDSM.16.M88.4 R108, [R2+0x8000] ;  /* 0x00800000026c783b */ /* 0x000fe60000000200 */
[C---:B------:R-:W-:Y:S03]  /*50b0*/  HMMA.16816.F32 R8, R16.reuse, R10, RZ ;  /* 0x0000000a1008723c */ /* 0x040fe600000018ff */
[----:B------:R-:W-:Y:S05]  /*50c0*/  LDSM.16.M88.4 R112, [R0+0x18000] ;  /* 0x018000000070783b */ /* 0x000fea0000000200 */
[C---:B------:R-:W-:Y:S08]  /*50d0*/  HMMA.16816.F32 R12, R16.reuse, R84, RZ ;  /* 0x00000054100c723c */ /* 0x040ff000000018ff */
[----:B------:R-:W-:Y:S01]  /*50e0*/  HMMA.16816.F32 R16, R16, R86, RZ ;  /* 0x000000561010723c */ /* 0x000fe200000018ff */
[----:B------:R-:W4:Y:S07]  /*50f0*/  LDSM.16.M88.4 R84, [R3+0x18800] ;  /* 0x018800000354783b */ /* 0x000f2e0000000200 */
[C---:B-1----:R-:W-:Y:S08]  /*5100*/  HMMA.16816.F32 R4, R88.reuse, R92, R4 ;  /* 0x0000005c5804723c */ /* 0x042ff00000001804 */
[C---:B------:R-:W-:Y:S01]  /*5110*/  HMMA.16816.F32 R8, R88.reuse, R94, R8 ;  /* 0x0000005e5808723c */ /* 0x040fe20000001808 */
[----:B------:R-:W-:Y:S07]  /*5120*/  LDSM.16.M88.4 R92, [R232+0xa000] ;  /* 0x00a00000e85c783b */ /* 0x000fee0000000200 */
[C---:B--2---:R-:W-:Y:S08]  /*5130*/  HMMA.16816.F32 R12, R88.reuse, R96, R12 ;  /* 0x00000060580c723c */ /* 0x044ff0000000180c */
[----:B------:R-:W-:Y:S01]  /*5140*/  HMMA.16816.F32 R16, R88, R98, R16 ;  /* 0x000000625810723c */ /* 0x000fe20000001810 */
[----:B------:R-:W1:Y:S06]  /*5150*/  LDSM.16.M88.4 R88, [R0+0x18800] ;  /* 0x018800000058783b */ /* 0x000e6c0000000200 */
[----:B------:R-:W2:Y:S01]  /*5160*/  LDSM.16.M88.4 R96, [R231+0x1a000] ;  /* 0x01a00000e760783b */ /* 0x000ea20000000200 */
[C---:B---3--:R-:W-:Y:S08]  /*5170*/  HMMA.16816.F32 R4, R100.reuse, R104, R4 ;  /* 0x000000686404723c */ /* 0x048ff00000001804 */
[C---:B------:R-:W-:Y:S01]  /*5180*/  HMMA.16816.F32 R8, R100.reuse, R106, R8 ;  /* 0x0000006a6408723c */ /* 0x040fe20000001808 */
[----:B------:R-:W-:Y:S07]  /*5190*/  LDSM.16.M88.4 R104, [R229+0x1a000] ;  /* 0x01a00000e568783b */ /* 0x000fee0000000200 */
[C---:B----4-:R-:W-:Y:S08]  /*51a0*/  HMMA.16816.F32 R12, R100.reuse, R84, R12 ;  /* 0x00000054640c723c */ /* 0x050ff0000000180c */
[----:B------:R-:W-:Y:S01]  /*51b0*/  HMMA.16816.F32 R16, R100, R86, R16 ;  /* 0x000000566410723c */ /* 0x000fe20000001810 */
[----:B------:R-:W3:Y:S06]  /*51c0*/  LDSM.16.M88.4 R84, [R231+0x1a800] ;  /* 0x01a80000e754783b */ /* 0x000eec0000000200 */
[----:B------:R-:W4:Y:S01]  /*51d0*/  LDSM.16.M88.4 R100, [R230+0xa000] ;  /* 0x00a00000e664783b */ /* 0x000f220000000200 */
[C---:B------:R-:W-:Y:S08]  /*51e0*/  HMMA.16816.F32 R4, R108.reuse, R112, R4 ;  /* 0x000000706c04723c */ /* 0x040ff00000001804 */
[C---:B------:R-:W-:Y:S01]  /*51f0*/  HMMA.16816.F32 R8, R108.reuse, R114, R8 ;  /* 0x000000726c08723c */ /* 0x040fe20000001808 */
[----:B------:R-:W-:Y:S07]  /*5200*/  LDSM.16.M88.4 R112, [R3+0x1a000] ;  /* 0x01a000000370783b */ /* 0x000fee0000000200 */
[C---:B-1----:R-:W-:Y:S08]  /*5210*/  HMMA.16816.F32 R12, R108.reuse, R88, R12 ;  /* 0x000000586c0c723c */ /* 0x042ff0000000180c */
[----:B------:R-:W-:Y:S01]  /*5220*/  HMMA.16816.F32 R16, R108, R90, R16 ;  /* 0x0000005a6c10723c */ /* 0x000fe20000001810 */
[----:B------:R-:W1:Y:S06]  /*5230*/  LDSM.16.M88.4 R88, [R229+0x1a800] ;  /* 0x01a80000e558783b */ /* 0x000e6c0000000200 */
[----:B------:R-:W1:Y:S01]  /*5240*/  LDSM.16.M88.4 R108, [R228+0xa000] ;  /* 0x00a00000e46c783b */ /* 0x000e620000000200 */
[C---:B--2---:R-:W-:Y:S08]  /*5250*/  HMMA.16816.F32 R4, R92.reuse, R96, R4 ;  /* 0x000000605c04723c */ /* 0x044ff00000001804 */
[C---:B------:R-:W-:Y:S01]  /*5260*/  HMMA.16816.F32 R8, R92.reuse, R98, R8 ;  /* 0x000000625c08723c */ /* 0x040fe20000001808 */
[----:B------:R-:W-:Y:S07]  /*5270*/  LDSM.16.M88.4 R96, [R0+0x1a000] ;  /* 0x01a000000060783b */ /* 0x000fee0000000200 */
[C---:B---3--:R-:W-:Y:S08]  /*5280*/  HMMA.16816.F32 R12, R92.reuse, R84, R12 ;  /* 0x000000545c0c723c */ /* 0x048ff0000000180c */
[----:B------:R-:W-:Y:S01]  /*5290*/  HMMA.16816.F32 R16, R92, R86, R16 ;  /* 0x000000565c10723c */ /* 0x000fe20000001810 */
[----:B------:R-:W2:Y:S06]  /*52a0*/  LDSM.16.M88.4 R84, [R3+0x1a800] ;  /* 0x01a800000354783b */ /* 0x000eac0000000200 */
[----:B------:R-:W3:Y:S01]  /*52b0*/  LDSM.16.M88.4 R92, [R2+0xa000] ;  /* 0x00a00000025c783b */ /* 0x000ee20000000200 */
[C---:B----4-:R-:W-:Y:S08]  /*52c0*/  HMMA.16816.F32 R4, R100.reuse, R104, R4 ;  /* 0x000000686404723c */ /* 0x050ff00000001804 */
[C---:B------:R-:W-:Y:S01]  /*52d0*/  HMMA.16816.F32 R8, R100.reuse, R106, R8 ;  /* 0x0000006a6408723c */ /* 0x040fe20000001808 */
[----:B------:R-:W-:Y:S07]  /*52e0*/  LDSM.16.M88.4 R104, [R231+0x1c000] ;  /* 0x01c00000e768783b */ /* 0x000fee0000000200 */
[C---:B-1----:R-:W-:Y:S08]  /*52f0*/  HMMA.16816.F32 R12, R100.reuse, R88, R12 ;  /* 0x00000058640c723c */ /* 0x042ff0000000180c */
[----:B------:R-:W-:Y:S01]  /*5300*/  HMMA.16816.F32 R16, R100, R90, R16 ;  /* 0x0000005a6410723c */ /* 0x000fe20000001810 */
[----:B------:R-:W1:Y:S06]  /*5310*/  LDSM.16.M88.4 R88, [R0+0x1a800] ;  /* 0x01a800000058783b */ /* 0x000e6c0000000200 */
[----:B------:R-:W4:Y:S01]  /*5320*/  LDSM.16.M88.4 R100, [R232+0xc000] ;  /* 0x00c00000e864783b */ /* 0x000f220000000200 */
[C---:B------:R-:W-:Y:S08]  /*5330*/  HMMA.16816.F32 R4, R108.reuse, R112, R4 ;  /* 0x000000706c04723c */ /* 0x040ff00000001804 */
[C---:B------:R-:W-:Y:S01]  /*5340*/  HMMA.16816.F32 R8, R108.reuse, R114, R8 ;  /* 0x000000726c08723c */ /* 0x040fe20000001808 */
[----:B------:R-:W-:Y:S07]  /*5350*/  LDSM.16.M88.4 R112, [R229+0x1c000] ;  /* 0x01c00000e570783b */ /* 0x000fee0000000200 */
[C---:B--2---:R-:W-:Y:S08]  /*5360*/  HMMA.16816.F32 R12, R108.reuse, R84, R12 ;  /* 0x000000546c0c723c */ /* 0x044ff0000000180c */
[----:B------:R-:W-:Y:S01]  /*5370*/  HMMA.16816.F32 R16, R108, R86, R16 ;  /* 0x000000566c10723c */ /* 0x000fe20000001810 */
[----:B------:R-:W2:Y:S06]  /*5380*/  LDSM.16.M88.4 R84, [R231+0x1c800] ;  /* 0x01c80000e754783b */ /* 0x000eac0000000200 */
[----:B------:R-:W2:Y:S01]  /*5390*/  LDSM.16.M88.4 R108, [R230+0xc000] ;  /* 0x00c00000e66c783b */ /* 0x000ea20000000200 */
[C---:B---3--:R-:W-:Y:S08]  /*53a0*/  HMMA.16816.F32 R4, R92.reuse, R96, R4 ;  /* 0x000000605c04723c */ /* 0x048ff00000001804 */
[C---:B------:R-:W-:Y:S01]  /*53b0*/  HMMA.16816.F32 R8, R92.reuse, R98, R8 ;  /* 0x000000625c08723c */ /* 0x040fe20000001808 */
[----:B------:R-:W-:Y:S07]  /*53c0*/  LDSM.16.M88.4 R96, [R3+0x1c000] ;  /* 0x01c000000360783b */ /* 0x000fee0000000200 */
[C---:B-1----:R-:W-:Y:S08]  /*53d0*/  HMMA.16816.F32 R12, R92.reuse, R88, R12 ;  /* 0x000000585c0c723c */ /* 0x042ff0000000180c */
[----:B------:R-:W-:Y:S01]  /*53e0*/  HMMA.16816.F32 R16, R92, R90, R16 ;  /* 0x0000005a5c10723c */ /* 0x000fe20000001810 */
[----:B------:R-:W1:Y:S06]  /*53f0*/  LDSM.16.M88.4 R88, [R229+0x1c800] ;  /* 0x01c80000e558783b */ /* 0x000e6c0000000200 */
[----:B------:R-:W3:Y:S01]  /*5400*/  LDSM.16.M88.4 R92, [R228+0xc000] ;  /* 0x00c00000e45c783b */ /* 0x000ee20000000200 */
[C---:B----4-:R-:W-:Y:S08]  /*5410*/  HMMA.16816.F32 R4, R100.reuse, R104, R4 ;  /* 0x000000686404723c */ /* 0x050ff00000001804 */
[C---:B------:R-:W-:Y:S01]  /*5420*/  HMMA.16816.F32 R8, R100.reuse, R106, R8 ;  /* 0x0000006a6408723c */ /* 0x040fe20000001808 */
[----:B------:R-:W-:Y:S07]  /*5430*/  LDSM.16.M88.4 R104, [R0+0x1c000] ;  /* 0x01c000000068783b */ /* 0x000fee0000000200 */
[C---:B--2---:R-:W-:Y:S08]  /*5440*/  HMMA.16816.F32 R12, R100.reuse, R84, R12 ;  /* 0x00000054640c723c */ /* 0x044ff0000000180c */
[----:B------:R-:W-:Y:S01]  /*5450*/  HMMA.16816.F32 R16, R100, R86, R16 ;  /* 0x000000566410723c */ /* 0x000fe20000001810 */
[----:B------:R-:W2:Y:S06]  /*5460*/  LDSM.16.M88.4 R84, [R3+0x1c800] ;  /* 0x01c800000354783b */ /* 0x000eac0000000200 */
        /* <DEDUP_REMOVED lines=8> */
[C---:B---3--:R-:W-:Y:S08]  /*54f0*/  HMMA.16816.F32 R4, R92.reuse, R96, R4 ;  /* 0x000000605c04723c */ /* 0x048ff00000001804 */
[C---:B------:R-:W-:Y:S01]  /*5500*/  HMMA.16816.F32 R8, R92.reuse, R98, R8 ;  /* 0x000000625c08723c */ /* 0x040fe20000001808 */
[----:B------:R-:W-:Y:S07]  /*5510*/  LDSM.16.M88.4 R96, [R229+0x1e000] ;  /* 0x01e00000e560783b */ /* 0x000fee0000000200 */
[C---:B--2---:R-:W-:Y:S08]  /*5520*/  HMMA.16816.F32 R12, R92.reuse, R84, R12 ;  /* 0x000000545c0c723c */ /* 0x044ff0000000180c */
        /* <DEDUP_REMOVED lines=18> */
[C---:B------:R-:W-:Y:S08]  /*5650*/  HMMA.16816.F32 R8, R92.reuse, R98, R8 ;  /* 0x000000625c08723c */ /* 0x040ff00000001808 */
[C---:B-1----:R-:W-:Y:S08]  /*5660*/  HMMA.16816.F32 R12, R92.reuse, R88, R12 ;  /* 0x000000585c0c723c */ /* 0x042ff0000000180c */
[----:B------:R-:W-:Y:S01]  /*5670*/  HMMA.16816.F32 R16, R92, R90, R16 ;  /* 0x0000005a5c10723c */ /* 0x000fe20000001810 */
[----:B------:R-:W1:Y:S07]  /*5680*/  LDSM.16.M88.4 R88, [R0+0x1e800] ;  /* 0x01e800000058783b */ /* 0x000e6e0000000200 */
[C---:B----4-:R-:W-:Y:S08]  /*5690*/  HMMA.16816.F32 R4, R100.reuse, R104, R4 ;  /* 0x000000686404723c */ /* 0x050ff00000001804 */
[C---:B------:R-:W-:Y:S08]  /*56a0*/  HMMA.16816.F32 R8, R100.reuse, R106, R8 ;  /* 0x0000006a6408723c */ /* 0x040ff00000001808 */
[C---:B--2---:R-:W-:Y:S03]  /*56b0*/  HMMA.16816.F32 R12, R100.reuse, R84, R12 ;  /* 0x00000054640c723c */ /* 0x044fe6000000180c */
[----:B------:R-:W-:Y:S04]  /*56c0*/  SHF.R.U32.HI R84, RZ, 0x3, R233 ;  /* 0x00000003ff547819 */ /* 0x000fe800000116e9 */
[----:B------:R-:W-:Y:S01]  /*56d0*/  LOP3.LUT R84, R118, 0x18, R84, 0xf8, !PT ;  /* 0x0000001876547812 */ /* 0x000fe200078ef854 */
[----:B------:R-:W-:Y:S03]  /*56e0*/  HMMA.16816.F32 R16, R100, R86, R16 ;  /* 0x000000566410723c */ /* 0x000fe60000001810 */
[----:B------:R-:W-:Y:S04]  /*56f0*/  LOP3.LUT R84, R84, 0x1c0, R116, 0xf8, !PT ;  /* 0x000001c054547812 */ /* 0x000fe800078ef874 */
[----:B------:R-:W-:Y:S01]  /*5700*/  LOP3.LUT R84, R84, 0x38, R234, 0x78, !PT ;  /* 0x0000003854547812 */ /* 0x000fe200078e78ea */
[C---:B------:R-:W-:Y:S05]  /*5710*/  HMMA.16816.F32 R4, R108.reuse, R112, R4 ;  /* 0x000000706c04723c */ /* 0x040fea0000001804 */
[----:B------:R-:W-:Y:S02]  /*5720*/  LOP3.LUT R84, R84, 0x200, R116, 0xf8, !PT ;  /* 0x0000020054547812 */ /* 0x000fe400078ef874 */
[----:B------:R-:W-:Y:S01]  /*5730*/  LEA R112, R117, UR5, 0x1 ;  /* 0x0000000575707c11 */ /* 0x000fe2000f8e08ff */
[C---:B------:R-:W-:Y:S03]  /*5740*/  HMMA.16816.F32 R8, R108.reuse, R114, R8 ;  /* 0x000000726c08723c */ /* 0x040fe60000001808 */
[----:B------:R-:W-:Y:S01]  /*5750*/  LEA R236, R84, UR4, 0x1 ;  /* 0x0000000454ec7c11 */ /* 0x000fe2000f8e08ff */
[----:B------:R-:W-:Y:S04]  /*5760*/  IMAD.IADD R112, R220, 0x1, R112 ;  /* 0x00000001dc707824 */ /* 0x000fe800078e0270 */
[C---:B-1----:R-:W-:Y:S03]  /*5770*/  HMMA.16816.F32 R12, R108.reuse, R88, R12 ;  /* 0x000000586c0c723c */ /* 0x042fe6000000180c */
[C---:B-----5:R-:W-:Y:S01]  /*5780*/  FADD.FTZ R4, -R124.reuse, R4 ;  /* 0x000000047c047221 */ /* 0x060fe20000010100 */
[C---:B------:R-:W-:Y:S01]  /*5790*/  FADD.FTZ R7, -R123.reuse, R7 ;  /* 0x000000077b077221 */ /* 0x040fe20000010100 */
[----:B------:R-:W-:Y:S01]  /*57a0*/  FADD.FTZ R5, -R124, R5 ;  /* 0x000000057c057221 */ /* 0x000fe20000010100 */
[----:B------:R-:W-:Y:S01]  /*57b0*/  FADD.FTZ R6, -R123, R6 ;  /* 0x000000067b067221 */ /* 0x000fe20000010100 */
[----:B------:R-:W-:Y:S01]  /*57c0*/  FMUL.FTZ R128, R128, R4 ;  /* 0x0000000480807220 */ /* 0x000fe20000410000 */
[----:B------:R-:W-:Y:S03]  /*57d0*/  HMMA.16816.F32 R16, R108, R90, R16 ;  /* 0x0000005a6c10723c */ /* 0x000fe60000001810 */
[----:B------:R-:W-:Y:S01]  /*57e0*/  FMUL.FTZ R7, R126, R7 ;  /* 0x000000077e077220 */ /* 0x000fe20000410000 */
[----:B------:R-:W-:Y:S01]  /*57f0*/  FMUL.FTZ R5, R130, R5 ;  /* 0x0000000582057220 */ /* 0x000fe20000410000 */
[----:B------:R-:W-:Y:S01]  /*5800*/  FMUL.FTZ R6, R125, R6 ;  /* 0x000000067d067220 */ /* 0x000fe20000410000 */
[C---:B------:R-:W-:Y:S01]  /*5810*/  FADD.FTZ R9, -R124.reuse, R9 ;  /* 0x000000097c097221 */ /* 0x040fe20000010100 */
[C---:B------:R-:W-:Y:S01]  /*5820*/  FADD.FTZ R11, -R123.reuse, R11 ;  /* 0x0000000b7b0b7221 */ /* 0x040fe20000010100 */
[----:B------:R-:W-:Y:S01]  /*5830*/  FADD.FTZ R8, -R124, R8 ;  /* 0x000000087c087221 */ /* 0x000fe20000010100 */
[----:B------:R-:W-:Y:S01]  /*5840*/  FADD.FTZ R10, -R123, R10 ;  /* 0x0000000a7b0a7221 */ /* 0x000fe20000010100 */
[----:B------:R-:W-:Y:S01]  /*5850*/  FMUL.FTZ R9, R129, R9 ;  /* 0x0000000981097220 */ /* 0x000fe20000410000 */
[----:B------:R-:W-:Y:S01]  /*5860*/  FMUL.FTZ R11, R196, R11 ;  /* 0x0000000bc40b7220 */ /* 0x000fe20000410000 */
[----:B------:R-:W-:Y:S01]  /*5870*/  FMUL.FTZ R8, R127, R8 ;  /* 0x000000087f087220 */ /* 0x000fe20000410000 */
[----:B------:R-:W-:Y:S01]  /*5880*/  FMUL.FTZ R10, R131, R10 ;  /* 0x0000000a830a7220 */ /* 0x000fe20000410000 */
[C---:B------:R-:W-:Y:S01]  /*5890*/  FADD.FTZ R13, -R124.reuse, R13 ;  /* 0x0000000d7c0d7221 */ /* 0x040fe20000010100 */
[C---:B------:R-:W-:Y:S01]  /*58a0*/  FADD.FTZ R15, -R123.reuse, R15 ;  /* 0x0000000f7b0f7221 */ /* 0x040fe20000010100 */
[----:B------:R-:W-:Y:S01]  /*58b0*/  FADD.FTZ R12, -R124, R12 ;  /* 0x0000000c7c0c7221 */ /* 0x000fe20000010100 */
[----:B------:R-:W-:Y:S01]  /*58c0*/  FADD.FTZ R14, -R123, R14 ;  /* 0x0000000e7b0e7221 */ /* 0x000fe20000010100 */
[----:B------:R-:W-:Y:S01]  /*58d0*/  F2FP.F16.F32.PACK_AB R5, R5, R128 ;  /* 0x000000800505723e */ /* 0x000fe200000000ff */
[----:B------:R-:W-:Y:S01]  /*58e0*/  FMUL.FTZ R13, R198, R13 ;  /* 0x0000000dc60d7220 */ /* 0x000fe20000410000 */
[----:B------:R-:W-:Y:S01]  /*58f0*/  F2FP.F16.F32.PACK_AB R6, R7, R6 ;  /* 0x000000060706723e */ /* 0x000fe200000000ff */
[----:B------:R-:W-:Y:S01]  /*5900*/  FMUL.FTZ R15, R201, R15 ;  /* 0x0000000fc90f7220 */ /* 0x000fe20000410000 */
[C---:B------:R-:W-:Y:S01]  /*5910*/  FADD.FTZ R17, -R124.reuse, R17 ;  /* 0x000000117c117221 */ /* 0x040fe20000010100 */
[----:B------:R-:W-:Y:S01]  /*5920*/  FADD.FTZ R19, -R123, R19 ;  /* 0x000000137b137221 */ /* 0x000fe20000010100 */
[----:B------:R-:W-:Y:S01]  /*5930*/  FMUL.FTZ R12, R197, R12 ;  /* 0x0000000cc50c7220 */ /* 0x000fe20000410000 */
[----:B------:R-:W-:Y:S01]  /*5940*/  FMUL.FTZ R14, R199, R14 ;  /* 0x0000000ec70e7220 */ /* 0x000fe20000410000 */
[----:B------:R-:W-:Y:S01]  /*5950*/  FADD.FTZ R16, -R124, R16 ;  /* 0x000000107c107221 */ /* 0x000fe20000010100 */
[----:B------:R-:W-:Y:S01]  /*5960*/  FADD.FTZ R18, -R123, R18 ;  /* 0x000000127b127221 */ /* 0x000fe20000010100 */
[----:B------:R-:W-:Y:S01]  /*5970*/  F2FP.F16.F32.PACK_AB R8, R9, R8 ;  /* 0x000000080908723e */ /* 0x000fe200000000ff */
[----:B------:R-:W-:Y:S01]  /*5980*/  STS [R205+0x20000], R5 ;  /* 0x02000005cd007388 */ /* 0x000fe20000000800 */
[----:B------:R-:W-:Y:S01]  /*5990*/  F2FP.F16.F32.PACK_AB R10, R11, R10 ;  /* 0x0000000a0b0a723e */ /* 0x000fe200000000ff */
[----:B------:R-:W-:Y:S01]  /*59a0*/  FMUL.FTZ R17, R203, R17 ;  /* 0x00000011cb117220 */ /* 0x000fe20000410000 */
[----:B------:R-:W-:Y:S03]  /*59b0*/  FMUL.FTZ R19, R207, R19 ;  /* 0x00000013cf137220 */ /* 0x000fe60000410000 */
[----:B------:R-:W-:Y:S01]  /*59c0*/  STS [R205+0x20400], R6 ;  /* 0x02040006cd007388 */ /* 0x000fe20000000800 */
[----:B------:R-:W-:Y:S01]  /*59d0*/  FMUL.FTZ R16, R202, R16 ;  /* 0x00000010ca107220 */ /* 0x000fe20000410000 */
[----:B------:R-:W-:Y:S01]  /*59e0*/  FMUL.FTZ R18, R208, R18 ;  /* 0x00000012d0127220 */ /* 0x000fe20000410000 */
[----:B------:R-:W-:Y:S03]  /*59f0*/  F2FP.F16.F32.PACK_AB R12, R13, R12 ;  /* 0x0000000c0d0c723e */ /* 0x000fe600000000ff */
[----:B------:R-:W-:Y:S01]  /*5a00*/  STS [R206+-0x2000], R8 ;  /* 0xffe00008ce007388 */ /* 0x000fe20000000800 */
[----:B------:R-:W-:Y:S02]  /*5a10*/  F2FP.F16.F32.PACK_AB R14, R15, R14 ;  /* 0x0000000e0f0e723e */ /* 0x000fe400000000ff */
[----:B------:R-:W-:Y:S03]  /*5a20*/  F2FP.F16.F32.PACK_AB R16, R17, R16 ;  /* 0x000000101110723e */ /* 0x000fe600000000ff */
[----:B------:R-:W-:Y:S01]  /*5a30*/  STS [R206+-0x1c00], R10 ;  /* 0xffe4000ace007388 */ /* 0x000fe20000000800 */
[----:B------:R-:W-:Y:S05]  /*5a40*/  F2FP.F16.F32.PACK_AB R18, R19, R18 ;  /* 0x000000121312723e */ /* 0x000fea00000000ff */
[----:B------:R-:W-:Y:S06]  /*5a50*/  STS [R204+-0x2000], R12 ;  /* 0xffe0000ccc007388 */ /* 0x000fec0000000800 */
[----:B------:R-:W-:Y:S06]  /*5a60*/  STS [R204+-0x1c00], R14 ;  /* 0xffe4000ecc007388 */ /* 0x000fec0000000800 */
[----:B------:R-:W-:Y:S06]  /*5a70*/  STS [R200+-0x2000], R16 ;  /* 0xffe00010c8007388 */ /* 0x000fec0000000800 */
[----:B------:R-:W-:Y:S01]  /*5a80*/  STS [R200+-0x1c00], R18 ;  /* 0xffe40012c8007388 */ /* 0x000fe20000000800 */
[----:B------:R-:W-:Y:S06]  /*5a90*/  BAR.SYNC.DEFER_BLOCKING 0x0 ;  /* 0x0000000000007b1d */ /* 0x000fec0000010000 */
[----:B------:R-:W-:Y:S06]  /*5aa0*/  LDSM.16.MT88.4 R4, [R237+0x22000] ;  /* 0x02200000ed04783b */ /* 0x000fec0000004200 */
[----:B------:R-:W1:Y:S06]  /*5ab0*/  LDSM.16.MT88.4 R8, [R236+0x8000] ;  /* 0x00800000ec08783b */ /* 0x000e6c0000004200 */
[----:B------:R-:W2:Y:S06]  /*5ac0*/  LDSM.16.MT88.4 R12, [R112] ;  /* 0x00000000700c783b */ /* 0x000eac0000004200 */
[----:B------:R-:W3:Y:S06]  /*5ad0*/  LDSM.16.MT88.4 R16, [R236+0xa000] ;  /* 0x00a00000ec10783b */ /* 0x000eec0000004200 */
[----:B------:R-:W4:Y:S06]  /*5ae0*/  LDSM.16.MT88.4 R84, [R236+0xc000] ;  /* 0x00c00000ec54783b */ /* 0x000f2c0000004200 */
[----:B------:R-:W4:Y:S06]  /*5af0*/  LDSM.16.MT88.4 R88, [R236+0xe000] ;  /* 0x00e00000ec58783b */ /* 0x000f2c0000004200 */
[----:B------:R-:W-:Y:S06]  /*5b00*/  LDSM.16.MT88.4 R92, [R237+0x22800] ;  /* 0x02280000ed5c783b */ /* 0x000fec0000004200 */
[----:B------:R-:W4:Y:S01]  /*5b10*/  LDSM.16.MT88.4 R96, [R236+0x8800] ;  /* 0x00880000ec60783b */ /* 0x000f220000004200 */
[-C--:B-1----:R-:W-:Y:S05]  /*5b20*/  HMMA.16816.F32 R20, R4, R8.reuse, R20 ;  /* 0x000000080414723c */ /* 0x082fea0000001814 */
[----:B------:R-:W1:Y:S03]  /*5b30*/  LDSM.16.MT88.4 R100, [R112+0x800] ;  /* 0x000800007064783b */ /* 0x000e660000004200 */
[C---:B--2---:R-:W-:Y:S03]  /*5b40*/  HMMA.16816.F32 R24, R12.reuse, R8, R24 ;  /* 0x000000080c18723c */ /* 0x044fe60000001818 */
[----:B------:R-:W2:Y:S06]  /*5b50*/  LDSM.16.MT88.4 R104, [R236+0xa800] ;  /* 0x00a80000ec68783b */ /* 0x000eac0000004200 */
[----:B------:R-:W2:Y:S01]  /*5b60*/  LDSM.16.MT88.4 R108, [R236+0xc800] ;  /* 0x00c80000ec6c783b */ /* 0x000ea20000004200 */
[-C--:B------:R-:W-:Y:S05]  /*5b70*/  HMMA.16816.F32 R28, R12, R10.reuse, R28 ;  /* 0x0000000a0c1c723c */ /* 0x080fea000000181c */
[----:B------:R-:W-:Y:S03]  /*5b80*/  LDSM.16.MT88.4 R116, [R236+0xd800] ;  /* 0x00d80000ec74783b */ /* 0x000fe60000004200 */
[C---:B------:R-:W-:Y:S03]  /*5b90*/  HMMA.16816.F32 R32, R4.reuse, R10, R32 ;  /* 0x0000000a0420723c */ /* 0x040fe60000001820 */
[----:B------:R-:W2:Y:S05]  /*5ba0*/  LDSM.16.MT88.4 R8, [R236+0xe800] ;  /* 0x00e80000ec08783b */ /* 0x000eaa0000004200 */
[-C--:B---3--:R-:W-:Y:S08]  /*5bb0*/  HMMA.16816.F32 R36, R4, R16.reuse, R36 ;  /* 0x000000100424723c */ /* 0x088ff00000001824 */
[C---:B------:R-:W-:Y:S08]  /*5bc0*/  HMMA.16816.F32 R40, R12.reuse, R16, R40 ;  /* 0x000000100c28723c */ /* 0x040ff00000001828 */
[-C--:B------:R-:W-:Y:S08]  /*5bd0*/  HMMA.16816.F32 R44, R12, R18.reuse, R44 ;  /* 0x000000120c2c723c */ /* 0x080ff0000000182c */
[C---:B------:R-:W-:Y:S01]  /*5be0*/  HMMA.16816.F32 R48, R4.reuse, R18, R48 ;  /* 0x000000120430723c */ /* 0x040fe20000001830 */
[----:B------:R-:W-:Y:S06]  /*5bf0*/  LDSM.16.MT88.4 R16, [R112+0x1000] ;  /* 0x001000007010783b */ /* 0x000fec0000004200 */
[----:B------:R-:W-:Y:S01]  /*5c00*/  LDSM.16.MT88.4 R112, [R112+0x1800] ;  /* 0x001800007070783b */ /* 0x000fe20000004200 */
        /* <DEDUP_REMOVED lines=10> */
[----:B------:R-:W3:Y:S06]  /*5cb0*/  LDSM.16.MT88.4 R4, [R237+0x23000] ;  /* 0x02300000ed04783b */ /* 0x000eec0000004200 */
[----:B------:R-:W4:Y:S01]  /*5cc0*/  LDSM.16.MT88.4 R88, [R236+0xd000] ;  /* 0x00d00000ec58783b */ /* 0x000f220000004200 */
[-C--:B------:R-:W-:Y:S08]  /*5cd0*/  HMMA.16816.F32 R20, R92, R96.reuse, R20 ;  /* 0x000000605c14723c */ /* 0x080ff00000001814 */
[C---:B-1----:R-:W-:Y:S08]  /*5ce0*/  HMMA.16816.F32 R24, R100.reuse, R96, R24 ;  /* 0x000000606418723c */ /* 0x042ff00000001818 */
[-C--:B------:R-:W-:Y:S08]  /*5cf0*/  HMMA.16816.F32 R28, R100, R98.reuse, R28 ;  /* 0x00000062641c723c */ /* 0x080ff0000000181c */
[C---:B------:R-:W-:Y:S01]  /*5d00*/  HMMA.16816.F32 R32, R92.reuse, R98, R32 ;  /* 0x000000625c20723c */ /* 0x040fe20000001820 */
[----:B------:R-:W1:Y:S07]  /*5d10*/  LDSM.16.MT88.4 R96, [R236+0xf000] ;  /* 0x00f00000ec60783b */ /* 0x000e6e0000004200 */
[-C--:B--2---:R-:W-:Y:S08]  /*5d20*/  HMMA.16816.F32 R36, R92, R104.reuse, R36 ;  /* 0x000000685c24723c */ /* 0x084ff00000001824 */
        /* <DEDUP_REMOVED lines=8> */
[----:B------:R-:W2:Y:S07]  /*5db0*/  LDSM.16.MT88.4 R108, [R236+0x9800] ;  /* 0x00980000ec6c783b */ /* 0x000eae0000004200 */
[-C--:B------:R-:W-:Y:S08]  /*5dc0*/  HMMA.16816.F32 R68, R92, R8.reuse, R68 ;  /* 0x000000085c44723c */ /* 0x080ff00000001844 */
        /* <DEDUP_REMOVED lines=18> */
[-C--:B-1----:R-:W-:Y:S08]  /*5ef0*/  HMMA.16816.F32 R68, R4, R96.reuse, R68 ;  /* 0x000000600444723c */ /* 0x082ff00000001844 */
[C---:B------:R-:W-:Y:S08]  /*5f00*/  HMMA.16816.F32 R72, R16.reuse, R96, R72 ;  /* 0x000000601048723c */ /* 0x040ff00000001848 */
[-C--:B------:R-:W-:Y:S08]  /*5f10*/  HMMA.16816.F32 R76, R16, R98.reuse, R76 ;  /* 0x00000062104c723c */ /* 0x080ff0000000184c */
[----:B------:R-:W-:Y:S08]  /*5f20*/  HMMA.16816.F32 R80, R4, R98, R80 ;  /* 0x000000620450723c */ /* 0x000ff00000001850 */
        /* <DEDUP_REMOVED lines=80> */
.L_x_624:
[----:B------:R-:W-:Y:S01]  /*6430*/  LDSM.16.M88.4 R128, [R238+0x20000] ;  /* 0x02000000ee80783b */ /* 0x000fe20000000200 */
[C-C-:B------:R-:W-:Y:S01]  /*6440*/  IMAD.IADD R208, R235.reuse, 0x1, R238.reuse ;  /* 0x00000001ebd07824 */ /* 0x140fe200078e02ee */
[----:B------:R-:W-:Y:S02]  /*6450*/  PLOP3.LUT P2, PT, PT, PT, UP0, 0x80, 0x8 ;  /* 0x000000000008781c */ /* 0x000fe40003f4f008 */
[----:B------:R-:W1:Y:S04]  /*6460*/  LDSM.16.MT88.4 R16, [R236+0x10000] ;  /* 0x01000000ec10783b */ /* 0x000e680000004200 */
        /* <DEDUP_REMOVED lines=8> */
[----:B------:R-:W2:Y:S04]  /*64f0*/  LDSM.16.MT88.4 R212, [R236+0x12800] ;  /* 0x01280000ecd4783b */ /* 0x000ea80000004200 */
[----:B------:R-:W2:Y:S01]  /*6500*/  LDSM.16.MT88.4 R216, [R236+0x14800] ;  /* 0x01480000ecd8783b */ /* 0x000ea20000004200 */
[-C--:B-1----:R-:W-:Y:S03]  /*6510*/  HMMA.16816.F32 R4, R128, R16.reuse, RZ ;  /* 0x000000108004723c */ /* 0x082fe600000018ff */
[----:B------:R-:W-:Y:S04]  /*6520*/  LDSM.16.M88.4 R220, [R238+0x21000] ;  /* 0x02100000eedc783b */ /* 0x000fe80000000200 */
[----:B------:R-:W-:Y:S01]  /*6530*/  LDSM.16.MT88.4 R224, [R236+0x13000] ;  /* 0x01300000ece0783b */ /* 0x000fe20000004200 */
[C---:B---3--:R-:W-:Y:S03]  /*6540*/  HMMA.16816.F32 R8, R124.reuse, R16, RZ ;  /* 0x000000107c08723c */ /* 0x048fe600000018ff */
[----:B------:R-:W-:Y:S05]  /*6550*/  STL.64 [R1], R2 ;  /* 0x0000000201007387 */ /* 0x000fea0000100a00 */
        /* <DEDUP_REMOVED lines=19> */
[----:B------:R-:W-:Y:S07]  /*6690*/  LDSM.16.M88.4 R204, [R238+0x20000] ;  /* 0x02000000eecc783b */ /* 0x000fee0000000200 */
[-C--:B------:R-:W-:Y:S08]  /*66a0*/  HMMA.16816.F32 R84, R200, R212.reuse, R84 ;  /* 0x000000d4c854723c */ /* 0x080ff00000001854 */
[C---:B------:R-:W-:Y:S08]  /*66b0*/  HMMA.16816.F32 R88, R208.reuse, R212, R88 ;  /* 0x000000d4d058723c */ /* 0x040ff00000001858 */
[-C--:B------:R-:W-:Y:S08]  /*66c0*/  HMMA.16816.F32 R92, R208, R214.reuse, R92 ;  /* 0x000000d6d05c723c */ /* 0x080ff0000000185c */
[C---:B------:R-:W-:Y:S01]  /*66d0*/  HMMA.16816.F32 R96, R200.reuse, R214, R96 ;  /* 0x000000d6c860723c */ /* 0x040fe20000001860 */
[----:B------:R-:W2:Y:S07]  /*66e0*/  LDSM.16.MT88.4 R212, [R236+0x11000] ;  /* 0x01100000ecd4783b */ /* 0x000eae0000004200 */
[-C--:B------:R-:W-:Y:S08]  /*66f0*/  HMMA.16816.F32 R100, R200, R216.reuse, R100 ;  /* 0x000000d8c864723c */ /* 0x080ff00000001864 */
        /* <DEDUP_REMOVED lines=9> */
[----:B------:R-:W-:Y:S07]  /*6790*/  LDSM.16.MT88.4 R200, [R236+0x11800] ;  /* 0x01180000ecc8783b */ /* 0x000fee0000004200 */
[-C--:B--2---:R-:W-:Y:S08]  /*67a0*/  HMMA.16816.F32 R4, R204, R212.reuse, R4 ;  /* 0x000000d4cc04723c */ /* 0x084ff00000001804 */
[C---:B------:R-:W-:Y:S04]  /*67b0*/  HMMA.16816.F32 R8, R220.reuse, R212, R8 ;  /* 0x000000d4dc08723c */ /* 0x040fe80000001808 */
[----:B------:R-:W-:Y:S04]  /*67c0*/  IMAD.IADD R212, R235, 0x1, R238 ;  /* 0x00000001ebd47824 */ /* 0x000fe800078e02ee */
[-C--:B------:R-:W-:Y:S01]  /*67d0*/  HMMA.16816.F32 R12, R220, R214.reuse, R12 ;  /* 0x000000d6dc0c723c */ /* 0x080fe2000000180c */
[----:B------:R-:W2:Y:S07]  /*67e0*/  LDSM.16.M88.4 R196, [R212+0x20000] ;  /* 0x02000000d4c4783b */ /* 0x000eae0000000200 */
[C---:B------:R-:W-:Y:S01]  /*67f0*/  HMMA.16816.F32 R16, R204.reuse, R214, R16 ;  /* 0x000000d6cc10723c */ /* 0x040fe20000001810 */
[----:B------:R-:W4:Y:S07]  /*6800*/  LDSM.16.M88.4 R212, [R212+0x21000] ;  /* 0x02100000d4d4783b */ /* 0x000f2e0000000200 */
[-C--:B------:R-:W-:Y:S08]  /*6810*/  HMMA.16816.F32 R84, R204, R224.reuse, R84 ;  /* 0x000000e0cc54723c */ /* 0x080ff00000001854 */
[C---:B------:R-:W-:Y:S08]  /*6820*/  HMMA.16816.F32 R88, R220.reuse, R224, R88 ;  /* 0x000000e0dc58723c */ /* 0x040ff00000001858 */
[-C--:B------:R-:W-:Y:S08]  /*6830*/  HMMA.16816.F32 R92, R220, R226.reuse, R92 ;  /* 0x000000e2dc5c723c */ /* 0x080ff0000000185c */
[C---:B------:R-:W-:Y:S08]  /*6840*/  HMMA.16816.F32 R96, R204.reuse, R226, R96 ;  /* 0x000000e2cc60723c */ /* 0x040ff00000001860 */
[-C--:B---3--:R-:W-:Y:S08]  /*6850*/  HMMA.16816.F32 R100, R204, R216.reuse, R100 ;  /* 0x000000d8cc64723c */ /* 0x088ff00000001864 */
[C---:B------:R-:W-:Y:S01]  /*6860*/  HMMA.16816.F32 R104, R220.reuse, R216, R104 ;  /* 0x000000d8dc68723c */ /* 0x040fe20000001868 */
[----:B------:R-:W3:Y:S07]  /*6870*/  LDC R216, c[0x0][0x44c] ;  /* 0x00011300ffd87b82 */ /* 0x000eee0000000800 */
[-C--:B------:R-:W-:Y:S08]  /*6880*/  HMMA.16816.F32 R108, R220, R218.reuse, R108 ;  /* 0x000000dadc6c723c */ /* 0x080ff0000000186c */
[C---:B------:R-:W-:Y:S08]  /*6890*/  HMMA.16816.F32 R112, R204.reuse, R218, R112 ;  /* 0x000000dacc70723c */ /* 0x040ff00000001870 */
[-C--:B-1----:R-:W-:Y:S03]  /*68a0*/  HMMA.16816.F32 R116, R204, R208.reuse, R116 ;  /* 0x000000d0cc74723c */ /* 0x082fe60000001874 */
[----:B---3--:R-:W-:Y:S05]  /*68b0*/  IMAD R216, R216, UR8, RZ ;  /* 0x00000008d8d87c24 */ /* 0x008fea000f8e02ff */
[C---:B------:R-:W-:Y:S04]  /*68c0*/  HMMA.16816.F32 R120, R220.reuse, R208, R120 ;  /* 0x000000d0dc78723c */ /* 0x040fe80000001878 */
[----:B------:R-:W-:Y:S04]  /*68d0*/  IMAD.U32 R208, R216, -0x40, RZ ;  /* 0xffffffc0d8d07824 */ /* 0x000fe800078e00ff */
[-C--:B------:R-:W-:Y:S03]  /*68e0*/  HMMA.16816.F32 R124, R220, R210.reuse, R124 ;  /* 0x000000d2dc7c723c */ /* 0x080fe6000000187c */
[C---:B------:R-:W-:Y:S04]  /*68f0*/  LEA R244, P0, R208.reuse, R244, 0x2 ;  /* 0x000000f4d0f47211 */ /* 0x040fe800078010ff */
[----:B------:R-:W-:Y:S01]  /*6900*/  LEA.HI.X.SX32 R245, R208, R245, 0x2, P0 ;  /* 0x000000f5d0f57211 */ /* 0x000fe200000f16ff */
[----:B------:R-:W-:Y:S01]  /*6910*/  HMMA.16816.F32 R128, R204, R210, R128 ;  /* 0x000000d2cc80723c */ /* 0x000fe20000001880 */
[----:B------:R-:W1:Y:S03]  /*6920*/  LDSM.16.MT88.4 R204, [R236+0x13800] ;  /* 0x01380000eccc783b */ /* 0x000e660000004200 */
[----:B------:R-:W-:Y:S04]  /*6930*/  IMAD.SHL.U32 R208, R216, 0x8, RZ ;  /* 0x00000008d8d07824 */ /* 0x000fe800078e00ff */
[-C--:B--2---:R-:W-:Y:S05]  /*6940*/  HMMA.16816.F32 R4, R196, R200.reuse, R4 ;  /* 0x000000c8c404723c */ /* 0x084fea0000001804 */
[C---:B------:R-:W-:Y:S03]  /*6950*/  LEA R218, P0, R208.reuse, R244, 0x2 ;  /* 0x000000f4d0da7211 */ /* 0x040fe600078010ff */
[C---:B----4-:R-:W-:Y:S04]  /*6960*/  HMMA.16816.F32 R8, R212.reuse, R200, R8 ;  /* 0x000000c8d408723c */ /* 0x050fe80000001808 */
[----:B------:R-:W-:Y:S02]  /*6970*/  LEA.HI.X.SX32 R219, R208, R245, 0x2, P0 ;  /* 0x000000f5d0db7211 */ /* 0x000fe400000f16ff */
[----:B------:R-:W2:Y:S01]  /*6980*/  LDSM.16.MT88.4 R208, [R236+0x15800] ;  /* 0x01580000ecd0783b */ /* 0x000ea20000004200 */
[C---:B------:R-:W-:Y:S01]  /*6990*/  LEA R220, P0, R216.reuse, R218, 0x5 ;  /* 0x000000dad8dc7211 */ /* 0x040fe200078028ff */
[-C--:B------:R-:W-:Y:S03]  /*69a0*/  HMMA.16816.F32 R12, R212, R202.reuse, R12 ;  /* 0x000000cad40c723c */ /* 0x080fe6000000180c */
[C---:B------:R-:W-:Y:S02]  /*69b0*/  LEA.HI.X.SX32 R221, R216.reuse, R219, 0x5, P0 ;  /* 0x000000dbd8dd7211 */ /* 0x040fe400000f2eff */
[C---:B------:R-:W-:Y:S03]  /*69c0*/  LEA R222, P0, R216.reuse, R220, 0x5 ;  /* 0x000000dcd8de7211 */ /* 0x040fe600078028ff */
[C---:B------:R-:W-:Y:S01]  /*69d0*/  HMMA.16816.F32 R16, R196.reuse, R202, R16 ;  /* 0x000000cac410723c */ /* 0x040fe20000001810 */
[----:B------:R-:W3:Y:S03]  /*69e0*/  LDSM.16.MT88.4 R200, [R236+0x17800] ;  /* 0x01780000ecc8783b */ /* 0x000ee60000004200 */
[C---:B------:R-:W-:Y:S02]  /*69f0*/  LEA.HI.X.SX32 R223, R216.reuse, R221, 0x5, P0 ;  /* 0x000000ddd8df7211 */ /* 0x040fe400000f2eff */
[C---:B------:R-:W-:Y:S02]  /*6a00*/  LEA R224, P0, R216.reuse, R222, 0x5 ;  /* 0x000000ded8e07211 */ /* 0x040fe400078028ff */
[-C--:B-1----:R-:W-:Y:S03]  /*6a10*/  HMMA.16816.F32 R84, R196, R204.reuse, R84 ;  /* 0x000000ccc454723c */ /* 0x082fe60000001854 */
[C---:B------:R-:W-:Y:S02]  /*6a20*/  LEA.HI.X.SX32 R225, R216.reuse, R223, 0x5, P0 ;  /* 0x000000dfd8e17211 */ /* 0x040fe400000f2eff */
        /* <DEDUP_REMOVED lines=11> */
[C---:B------:R-:W-:Y:S04]  /*6ae0*/  IMAD.WIDE R250, R216.reuse, -0xc0, R206 ;  /* 0xffffff40d8fa7825 */ /* 0x040fe800078e02ce */
[-C--:B------:R-:W-:Y:S03]  /*6af0*/  HMMA.16816.F32 R108, R212, R210.reuse, R108 ;  /* 0x000000d2d46c723c */ /* 0x080fe6000000186c */
[C---:B------:R-:W-:Y:S04]  /*6b00*/  LEA R208, P0, R216.reuse, R250, 0x5 ;  /* 0x000000fad8d07211 */ /* 0x040fe800078028ff */
[C---:B------:R-:W-:Y:S01]  /*6b10*/  LEA.HI.X.SX32 R209, R216.reuse, R251, 0x5, P0 ;  /* 0x000000fbd8d17211 */ /* 0x040fe200000f2eff */
[C---:B------:R-:W-:Y:S04]  /*6b20*/  HMMA.16816.F32 R112, R196.reuse, R210, R112 ;  /* 0x000000d2c470723c */ /* 0x040fe80000001870 */
[C---:B------:R-:W-:Y:S04]  /*6b30*/  LEA R210, P0, R216.reuse, R208, 0x5 ;  /* 0x000000d0d8d27211 */ /* 0x040fe800078028ff */
[-C--:B---3--:R-:W-:Y:S03]  /*6b40*/  HMMA.16816.F32 R116, R196, R200.reuse, R116 ;  /* 0x000000c8c474723c */ /* 0x088fe60000001874 */
[C---:B------:R-:W-:Y:S02]  /*6b50*/  LEA.HI.X.SX32 R211, R216.reuse, R209, 0x5, P0 ;  /* 0x000000d1d8d37211 */ /* 0x040fe400000f2eff */
[C---:B------:R-:W-:Y:S03]  /*6b60*/  LEA R2, P0, R216.reuse, R210, 0x5 ;  /* 0x000000d2d8027211 */ /* 0x040fe600078028ff */
[C---:B------:R-:W-:Y:S04]  /*6b70*/  HMMA.16816.F32 R120, R212.reuse, R200, R120 ;  /* 0x000000c8d478723c */ /* 0x040fe80000001878 */
[C---:B------:R-:W-:Y:S02]  /*6b80*/  LEA.HI.X.SX32 R3, R216.reuse, R211, 0x5, P0 ;  /* 0x000000d3d8037211 */ /* 0x040fe400000f2eff */
[C---:B------:R-:W-:Y:S02]  /*6b90*/  LEA R200, P0, R216.reuse, R2, 0x5 ;  /* 0x00000002d8c87211 */ /* 0x040fe400078028ff */
[-C--:B------:R-:W-:Y:S03]  /*6ba0*/  HMMA.16816.F32 R124, R212, R202.reuse, R124 ;  /* 0x000000cad47c723c */ /* 0x080fe6000000187c */
[C---:B------:R-:W-:Y:S02]  /*6bb0*/  LEA.HI.X.SX32 R201, R216.reuse, R3, 0x5, P0 ;  /* 0x00000003d8c97211 */ /* 0x040fe400000f2eff */
[C---:B------:R-:W-:Y:S03]  /*6bc0*/  LEA R212, P0, R216.reuse, R200, 0x5 ;  /* 0x000000c8d8d47211 */ /* 0x040fe600078028ff */
[----:B------:R-:W-:Y:S04]  /*6bd0*/  HMMA.16816.F32 R128, R196, R202, R128 ;  /* 0x000000cac480723c */ /* 0x000fe80000001880 */
[--C-:B------:R-:W-:Y:S02]  /*6be0*/  SHF.R.U32.HI R197, RZ, 0x1, R233.reuse ;  /* 0x00000001ffc57819 */ /* 0x100fe400000116e9 */
[----:B------:R-:W-:Y:S02]  /*6bf0*/  SHF.R.U32.HI R196, RZ, 0x2, R233 ;  /* 0x00000002ffc47819 */ /* 0x000fe400000116e9 */
[----:B------:R-:W-:Y:S02]  /*6c00*/  @P2 LOP3.LUT R197, R197, 0x30, RZ, 0xc0, !PT ;  /* 0x00000030c5c52812 */ /* 0x000fe400078ec0ff */
[C---:B------:R-:W-:Y:S02]  /*6c10*/  LEA.HI.X.SX32 R213, R216.reuse, R201, 0x5, P0 ;  /* 0x000000c9d8d57211 */ /* 0x040fe400000f2eff */
[----:B------:R-:W-:Y:S01]  /*6c20*/  @P2 LOP3.LUT R242, R197, 0x7, R196, 0xf8, !PT ;  /* 0x00000007c5f22812 */ /* 0x000fe200078ef8c4 */
[----:B------:R-:W-:Y:S01]  /*6c30*/  IMAD.MOV.U32 R196, RZ, RZ, 0x4 ;  /* 0x00000004ffc47424 */ /* 0x000fe200078e00ff */
[----:B------:R-:W-:Y:S03]  /*6c40*/  LEA R198, P0, R216, R212, 0x5 ;  /* 0x000000d4d8c67211 */ /* 0x000fe600078028ff */
[----:B------:R-:W-:Y:S01]  /*6c50*/  @P2 IMAD.WIDE.U32 R196, R242, R196, UR16 ;  /* 0x00000010f2c42e25 */ /* 0x000fe2000f8e00c4 */
[C---:B------:R-:W-:Y:S01]  /*6c60*/  LEA.HI.X.SX32 R199, R216.reuse, R213, 0x5, P0 ;  /* 0x000000d5d8c77211 */ /* 0x040fe200000f2eff */
[----:B------:R-:W-:Y:S01]  /*6c70*/  @UP0 UMOV UR16, UR29 ;  /* 0x0000001d00100c82 */ /* 0x000fe20008000000 */
[----:B------:R-:W-:Y:S02]  /*6c80*/  @UP0 UMOV UR17, UR28 ;  /* 0x0000001c00110c82 */ /* 0x000fe40008000000 */
[----:B------:R-:W5:Y:S01]  /*6c90*/  @P2 LDG.E R241, desc[UR32][R196.64+-0x100] ;  /* 0xffff0020c4f12981 */ /* 0x000f62000c1e1900 */
[C---:B------:R-:W-:Y:S03]  /*6ca0*/  IMAD.WIDE R202, R216.reuse, -0xc0, R198 ;  /* 0xffffff40d8ca7825 */ /* 0x040fe600078e02c6 */
[----:B------:R1:W5:Y:S01]  /*6cb0*/  @P2 LDG.E R240, desc[UR32][R196.64+-0xe0] ;  /* 0xffff2020c4f02981 */ /* 0x000362000c1e1900 */
[C---:B------:R-:W-:Y:S03]  /*6cc0*/  LEA R214, P0, R216.reuse, R202, 0x5 ;  /* 0x000000cad8d67211 */ /* 0x040fe600078028ff */
[----:B------:R-:W-:Y:S01]  /*6cd0*/  REDG.E.ADD.F32.FTZ.RN.STRONG.GPU desc[UR32][R244.64], R4 ;  /* 0x00000004f40079a6 */ /* 0x000fe2000c12f320 */
[C---:B------:R-:W-:Y:S03]  /*6ce0*/  LEA.HI.X.SX32 R215, R216.reuse, R203, 0x5, P0 ;  /* 0x000000cbd8d77211 */ /* 0x040fe600000f2eff */
        /* <DEDUP_REMOVED lines=13> */
[C---:B------:R-:W-:Y:S03]  /*6dc0*/  LEA R4, P0, R216.reuse, R218, 0x5 ;  /* 0x000000dad8047211 */ /* 0x040fe600078028ff */
[----:B------:R2:W-:Y:S01]  /*6dd0*/  REDG.E.ADD.F32.FTZ.RN.STRONG.GPU desc[UR32][R208.64+0x80], R18 ;  /* 0x00008012d00079a6 */ /* 0x0005e2000c12f320 */
[C---:B------:R-:W-:Y:S02]  /*6de0*/  LEA.HI.X.SX32 R5, R216.reuse, R219, 0x5, P0 ;  /* 0x000000dbd8057211 */ /* 0x040fe400000f2eff */
[C---:B---3--:R-:W-:Y:S01]  /*6df0*/  LEA R220, P0, R216.reuse, R4, 0x5 ;  /* 0x00000004d8dc7211 */ /* 0x048fe200078028ff */
[----:B------:R3:W-:Y:S03]  /*6e00*/  REDG.E.ADD.F32.FTZ.RN.STRONG.GPU desc[UR32][R210.64+0x80], R19 ;  /* 0x00008013d20079a6 */ /* 0x0007e6000c12f320 */
[C---:B------:R-:W-:Y:S01]  /*6e10*/  LEA.HI.X.SX32 R221, R216.reuse, R5, 0x5, P0 ;  /* 0x00000005d8dd7211 */ /* 0x040fe200000f2eff */
[----:B------:R3:W-:Y:S01]  /*6e20*/  REDG.E.ADD.F32.FTZ.RN.STRONG.GPU desc[UR32][R2.64+0x80], R12 ;  /* 0x0000800c020079a6 */ /* 0x0007e2000c12f320 */
[C---:B------:R-:W-:Y:S03]  /*6e30*/  LEA R6, P0, R216.reuse, R220, 0x5 ;  /* 0x000000dcd8067211 */ /* 0x040fe600078028ff */
[----:B------:R3:W-:Y:S01]  /*6e40*/  REDG.E.ADD.F32.FTZ.RN.STRONG.GPU desc[UR32][R200.64+0x80], R13 ;  /* 0x0000800dc80079a6 */ /* 0x0007e2000c12f320 */
[C---:B----4-:R-:W-:Y:S03]  /*6e50*/  LEA.HI.X.SX32 R7, R216.reuse, R221, 0x5, P0 ;  /* 0x000000ddd8077211 */ /* 0x050fe600000f2eff */
[----:B------:R4:W-:Y:S01]  /*6e60*/  REDG.E.ADD.F32.FTZ.RN.STRONG.GPU desc[UR32][R212.64+0x80], R14 ;  /* 0x0000800ed40079a6 */ /* 0x0009e2000c12f320 */
[C---:B------:R-:W-:Y:S03]  /*6e70*/  IMAD.WIDE R224, R216.reuse, -0xc0, R6 ;  /* 0xffffff40d8e07825 */ /* 0x040fe600078e0206 */
[----:B------:R4:W-:Y:S01]  /*6e80*/  REDG.E.ADD.F32.FTZ.RN.STRONG.GPU desc[UR32][R198.64+0x80], R15 ;  /* 0x0000800fc60079a6 */ /* 0x0009e2000c12f320 */
[C---:B------:R-:W-:Y:S03]  /*6e90*/  LEA R222, P0, R216.reuse, R224, 0x5 ;  /* 0x000000e0d8de7211 */ /* 0x040fe600078028ff */
[----:B------:R-:W-:Y:S01]  /*6ea0*/  REDG.E.ADD.F32.FTZ.RN.STRONG.GPU desc[UR32][R244.64+0x100], R84 ;  /* 0x00010054f40079a6 */ /* 0x000fe2000c12f320 */
        /* <DEDUP_REMOVED lines=20> */
[C---:B--2---:R-:W-:Y:S03]  /*6ff0*/  IMAD.WIDE R250, R216.reuse, -0xc0, R10 ;  /* 0xffffff40d8fa7825 */ /* 0x044fe600078e020a */
        /* <DEDUP_REMOVED lines=23> */
[C---:B----4-:R-:W-:Y:S03]  /*7170*/  IMAD.WIDE R212, R216.reuse, -0xc0, R12 ;  /* 0xffffff40d8d47825 */ /* 0x050fe600078e020c */
        /* <DEDUP_REMOVED lines=21> */
[C---:B------:R-:W-:Y:S01]  /*72d0*/  LEA.HI.X.SX32 R215, R216.reuse, R85, 0x5, P0 ;  /* 0x00000055d8d77211 */ /* 0x040fe200000f2eff */
[C---:B-1----:R-:W-:Y:S02]  /*72e0*/  VIADD R112, R237.reuse, 0x40 ;  /* 0x00000040ed707836 */ /* 0x042fe40000000000 */
[----:B------:R-:W-:Y:S01]  /*72f0*/  LDSM.16.MT88.4 R16, [R236+0x2000] ;  /* 0x00200000ec10783b */ /* 0x000fe20000004200 */
[----:B------:R-:W-:Y:S02]  /*7300*/  @P1 VIADD R112, R237, 0xffffffc0 ;  /* 0xffffffc0ed701836 */ /* 0x000fe40000000000 */
[C---:B------:R-:W-:Y:S01]  /*7310*/  IMAD.WIDE R196, R216.reuse, -0xc0, R214 ;  /* 0xffffff40d8c47825 */ /* 0x040fe200078e02d6 */
[----:B------:R-:W-:Y:S02]  /*7320*/  REDG.E.ADD.F32.FTZ.RN.STRONG.GPU desc[UR32][R214.64+0x280], R111 ;  /* 0x0002806fd60079a6 */ /* 0x000fe4000c12f320 */
[C---:B------:R-:W-:Y:S02]  /*7330*/  LEA R86, P0, R216.reuse, R196, 0x5 ;  /* 0x000000c4d8567211 */ /* 0x040fe400078028ff */
[----:B------:R-:W-:Y:S02]  /*7340*/  REDG.E.ADD.F32.FTZ.RN.STRONG.GPU desc[UR32][R244.64+0x300], R116 ;  /* 0x00030074f40079a6 */ /* 0x000fe4000c12f320 */
[C---:B------:R-:W-:Y:S02]  /*7350*/  LEA.HI.X.SX32 R87, R216.reuse, R197, 0x5, P0 ;  /* 0x000000c5d8577211 */ /* 0x040fe400000f2eff */
        /* <DEDUP_REMOVED lines=39> */
[C---:B-1----:R-:W-:Y:S03]  /*75d0*/  LEA R4, P0, R216.reuse, R12, 0x5 ;  /* 0x0000000cd8047211 */ /* 0x042fe600078028ff */
[----:B------:R-:W-:Y:S01]  /*75e0*/  REDG.E.ADD.F32.FTZ.RN.STRONG.GPU desc[UR32][R12.64+0x380], R126 ;  /* 0x0003807e0c0079a6 */ /* 0x000fe2000c12f320 */
[----:B------:R-:W-:Y:S03]  /*75f0*/  LEA.HI.X.SX32 R5, R216, R13, 0x5, P0 ;  /* 0x0000000dd8057211 */ /* 0x000fe600000f2eff */
[----:B------:R-:W-:Y:S04]  /*7600*/  LDSM.16.MT88.4 R8, [R236] ;  /* 0x00000000ec08783b */ /* 0x000fe80000004200 */
[----:B------:R-:W-:Y:S04]  /*7610*/  REDG.E.ADD.F32.FTZ.RN.STRONG.GPU desc[UR32][R4.64+0x380], R127 ;  /* 0x0003807f040079a6 */ /* 0x000fe8000c12f320 */
[----:B------:R-:W1:Y:S04]  /*7620*/  LDSM.16.MT88.4 R4, [R237+0x20000] ;  /* 0x02000000ed04783b */ /* 0x000e680000004200 */
[----:B------:R-:W2:Y:S04]  /*7630*/  LDSM.16.MT88.4 R12, [R112+0x20000] ;  /* 0x02000000700c783b */ /* 0x000ea80000004200 */
[----:B------:R-:W3:Y:S04]  /*7640*/  LDSM.16.MT88.4 R104, [R236+0x2800] ;  /* 0x00280000ec68783b */ /* 0x000ee80000004200 */
[----:B------:R-:W4:Y:S04]  /*7650*/  LDSM.16.MT88.4 R108, [R236+0x4800] ;  /* 0x00480000ec6c783b */ /* 0x000f280000004200 */
[----:B------:R-:W-:Y:S04]  /*7660*/  LDSM.16.MT88.4 R116, [R236+0x5800] ;  /* 0x00580000ec74783b */ /* 0x000fe80000004200 */
[----:B------:R2:W5:Y:S01]  /*7670*/  LDL.LU.64 R2, [R1] ;  /* 0x0000000001027983 */ /* 0x0005620000300a00 */
[-C--:B-1----:R-:W-:Y:S08]  /*7680*/  HMMA.16816.F32 R132, R4, R8.reuse, R132 ;  /* 0x000000080484723c */ /* 0x082ff00000001884 */
[C---:B--2---:R-:W-:Y:S08]  /*7690*/  HMMA.16816.F32 R136, R12.reuse, R8, R136 ;  /* 0x000000080c88723c */ /* 0x044ff00000001888 */
        /* <DEDUP_REMOVED lines=19> */
[----:B------:R-:W2:Y:S04]  /*77d0*/  LDSM.16.MT88.4 R4, [R237+0x21000] ;  /* 0x02100000ed04783b */ /* 0x000ea80000004200 */
[----:B------:R-:W2:Y:S03]  /*77e0*/  LDSM.16.MT88.4 R88, [R236+0x5000] ;  /* 0x00500000ec58783b */ /* 0x000ea60000004200 */
[-C--:B------:R-:W-:Y:S08]  /*77f0*/  HMMA.16816.F32 R132, R92, R96.reuse, R132 ;  /* 0x000000605c84723c */ /* 0x080ff00000001884 */
[C---:B------:R-:W-:Y:S08]  /*7800*/  HMMA.16816.F32 R136, R100.reuse, R96, R136 ;  /* 0x000000606488723c */ /* 0x040ff00000001888 */
[-C--:B------:R-:W-:Y:S08]  /*7810*/  HMMA.16816.F32 R140, R100, R98.reuse, R140 ;  /* 0x00000062648c723c */ /* 0x080ff0000000188c */
[C---:B------:R-:W-:Y:S01]  /*7820*/  HMMA.16816.F32 R144, R92.reuse, R98, R144 ;  /* 0x000000625c90723c */ /* 0x040fe20000001890 */
[----:B------:R-:W2:Y:S07]  /*7830*/  LDSM.16.MT88.4 R96, [R236+0x7000] ;  /* 0x00700000ec60783b */ /* 0x000eae0000004200 */
[-C--:B---3--:R-:W-:Y:S08]  /*7840*/  HMMA.16816.F32 R148, R92, R104.reuse, R148 ;  /* 0x000000685c94723c */ /* 0x088ff00000001894 */
[C---:B------:R-:W-:Y:S08]  /*7850*/  HMMA.16816.F32 R152, R100.reuse, R104, R152 ;  /* 0x000000686498723c */ /* 0x040ff00000001898 */
[-C--:B------:R-:W-:Y:S08]  /*7860*/  HMMA.16816.F32 R156, R100, R106.reuse, R156 ;  /* 0x0000006a649c723c */ /* 0x080ff0000000189c */
[C---:B------:R-:W-:Y:S01]  /*7870*/  HMMA.16816.F32 R160, R92.reuse, R106, R160 ;  /* 0x0000006a5ca0723c */ /* 0x040fe200000018a0 */
[----:B------:R-:W-:Y:S07]  /*7880*/  LDSM.16.MT88.4 R104, [R237+0x21800] ;  /* 0x02180000ed68783b */ /* 0x000fee0000004200 */
[-C--:B----4-:R-:W-:Y:S08]  /*7890*/  HMMA.16816.F32 R164, R92, R108.reuse, R164 ;  /* 0x0000006c5ca4723c */ /* 0x090ff000000018a4 */
        /* <DEDUP_REMOVED lines=9> */
[----:B------:R-:W4:Y:S07]  /*7930*/  LDSM.16.MT88.4 R8, [R236+0x7800] ;  /* 0x00780000ec08783b */ /* 0x000f2e0000004200 */
        /* <DEDUP_REMOVED lines=97> */
.L_x_625:
[----:B------:R-:W-:Y:S02]  /*7f50*/  UISETP.GT.AND UP0, UPT, UR48, UR44, UPT ;  /* 0x0000002c3000728c */ /* 0x000fe4000bf04270 */
[----:B------:R-:W-:Y:S07]  /*7f60*/  UIADD3 UR48, UPT, UPT, UR48, -0x1, URZ ;  /* 0xffffffff30307890 */ /* 0x000fee000fffe0ff */
[----:B------:R-:W-:Y:S05]  /*7f70*/  BRA.U UP0, `(.L_x_626) ;  /* 0xffffffb900e47547 */ /* 0x000fea000b83ffff */
[----:B------:R-:W2:Y:S01]  /*7f80*/  S2R R0, SR_TID.X ;  /* 0x0000000000007919 */ /* 0x000ea20000002100 */
[C---:B-----5:R-:W-:Y:S01]  /*7f90*/  IMAD.SHL.U32 R2, R233.reuse, 0x10, RZ ;  /* 0x00000010e9027824 */ /* 0x060fe200078e00ff */
        /* <DEDUP_REMOVED lines=8> */
[----:B------:R-:W-:Y:S01]  /*8020*/  F2FP.F16.F32.PACK_AB R20, R21, R20 ;  /* 0x000000141514723e */ /* 0x000fe200000000ff */
[----:B------:R-:W-:Y:S01]  /*8030*/  UISETP.NE.AND UP1, UPT, UR40, -0x1, UPT ;  /* 0xffffffff2800788c */ /* 0x000fe2000bf25270 */
[----:B------:R-:W-:-:S02]  /*8040*/  LOP3.LUT R3, R3, 0x6, R233, 0xf8, !PT ;  /* 0x0000000603037812 */ /* 0x000fc400078ef8e9 */
[----:B------:R-:W-:Y:S02]  /*8050*/  F2FP.F16.F32.PACK_AB R22, R23, R22 ;  /* 0x000000161716723e */ /* 0x000fe400000000ff */
[----:B------:R-:W-:Y:S02]  /*8060*/  F2FP.F16.F32.PACK_AB R32, R33, R32 ;  /* 0x000000202120723e */ /* 0x000fe400000000ff */
[----:B------:R-:W-:Y:S01]  /*8070*/  F2FP.F16.F32.PACK_AB R34, R35, R34 ;  /* 0x000000222322723e */ /* 0x000fe200000000ff */
[----:B------:R-:W4:Y:S01]  /*8080*/  @UP0 LDCU.64 UR10, c[0x0][0x5c0] ;  /* 0x0000b800ff0a07ac */ /* 0x000f220008000a00 */
        /* <DEDUP_REMOVED lines=106> */
[----:B------:R-:W-:Y:S01]  /*8730*/  @UP0 UIADD3 UR16, UPT, UPT, UR36, UR40, URZ ;  /* 0x0000002824100290 */ /* 0x000fe2000fffe0ff */
[----:B------:R-:W-:Y:S01]  /*8740*/  F2FP.F16.F32.PACK_AB R172, R173, R172 ;  /* 0x000000acadac723e */ /* 0x000fe200000000ff */
[----:B------:R2:W-:Y:S01]  /*8750*/  STS [R3+0x2400], R162 ;  /* 0x002400a203007388 */ /* 0x0005e20000000800 */
[----:B------:R-:W-:Y:S01]  /*8760*/  F2FP.F16.F32.PACK_AB R174, R175, R174 ;  /* 0x000000aeafae723e */ /* 0x000fe200000000ff */
[----:B----4-:R-:W-:Y:S01]  /*8770*/  @UP0 UIMAD.WIDE.U32 UR28, UR16, UR10, URZ ;  /* 0x0000000a101c02a5 */ /* 0x010fe2000f8e00ff */
[----:B------:R-:W-:Y:S01]  /*8780*/  F2FP.F16.F32.PACK_AB R180, R181, R180 ;  /* 0x000000b4b5b4723e */ /* 0x000fe200000000ff */
[----:B------:R2:W-:Y:S01]  /*8790*/  STS [R2+0x13000], R152 ;  /* 0x0130009802007388 */ /* 0x0005e20000000800 */
[----:B------:R-:W-:Y:S01]  /*87a0*/  F2FP.F16.F32.PACK_AB R182, R183, R182 ;  /* 0x000000b6b7b6723e */ /* 0x000fe200000000ff */
[----:B------:R-:W-:Y:S01]  /*87b0*/  @UP0 UIMAD UR16, UR16, UR11, URZ ;  /* 0x0000000b101002a4 */ /* 0x000fe2000f8e02ff */
[----:B------:R-:W-:Y:S01]  /*87c0*/  F2FP.F16.F32.PACK_AB R192, R193, R192 ;  /* 0x000000c0c1c0723e */ /* 0x000fe200000000ff */
[----:B------:R2:W-:Y:S01]  /*87d0*/  STS [R2+0x13400], R154 ;  /* 0x0134009a02007388 */ /* 0x0005e20000000800 */
[----:B------:R-:W-:Y:S01]  /*87e0*/  F2FP.F16.F32.PACK_AB R194, R195, R194 ;  /* 0x000000c2c3c2723e */ /* 0x000fe200000000ff */
[----:B------:R-:W-:Y:S01]  /*87f0*/  @UP0 UIADD3 UR16, UPT, UPT, UR29, UR16, URZ ;  /* 0x000000101d100290 */ /* 0x000fe2000fffe0ff */
        /* <DEDUP_REMOVED lines=92> */
[----:B------:R-:W-:-:S12]  /*8dc0*/  UIMAD UR16, UR42, UR9, UR29 ;  /* 0x000000092a1072a4 */ /* 0x000fd8000f8e021d */
.L_x_627:
        /* <DEDUP_REMOVED lines=10> */
[----:B------:R-:W-:-:S03]  /*8e70*/  UIMAD UR13, UR42, UR13, UR15 ;  /* 0x0000000d2a0d72a4 */ /* 0x000fc6000f8e020f */
[----:B------:R-:W-:-:S03]  /*8e80*/  UMOV UR36, UR14 ;  /* 0x0000000e00247c82 */ /* 0x000fc60008000000 */
[----:B-1----:R-:W-:Y:S01]  /*8e90*/  MOV R10, UR13 ;  /* 0x0000000d000a7c02 */ /* 0x002fe20008000f00 */
[----:B------:R-:W-:Y:S06]  /*8ea0*/  BRA `(.L_x_629) ;  /* 0x00000000001c7947 */ /* 0x000fec0003800000 */
.L_x_628:
[----:B------:R-:W3:Y:S01]  /*8eb0*/  LDCU.64 UR8, c[0x0][0x5c8] ;  /* 0x0000b900ff0877ac */ /* 0x000ee20008000a00 */
[----:B------:R-:W-:-:S04]  /*8ec0*/  UIADD3 UR12, UPT, UPT, UR36, UR40, URZ ;  /* 0x00000028240c7290 */ /* 0x000fc8000fffe0ff */
[----:B---3--:R-:W-:Y:S02]  /*8ed0*/  UIMAD.WIDE.U32 UR14, UR12, UR8, URZ ;  /* 0x000000080c0e72a5 */ /* 0x008fe4000f8e00ff */
[----:B------:R-:W-:-:S04]  /*8ee0*/  UIMAD UR12, UR12, UR9, URZ ;  /* 0x000000090c0c72a4 */ /* 0x000fc8000f8e02ff */
[----:B------:R-:W-:Y:S01]  /*8ef0*/  UIADD3 UR12, UPT, UPT, UR15, UR12, URZ ;  /* 0x0000000c0f0c7290 */ /* 0x000fe2000fffe0ff */
[----:B------:R-:W-:-:S05]  /*8f00*/  UMOV UR36, UR14 ;  /* 0x0000000e00247c82 */ /* 0x000fca0008000000 */
[----:B-1----:R-:W-:-:S07]  /*8f10*/  MOV R10, UR12 ;  /* 0x0000000c000a7c02 */ /* 0x002fce0008000f00 */
.L_x_629:
[----:B------:R-:W-:Y:S01]  /*8f20*/  BAR.SYNC.DEFER_BLOCKING 0x0 ;  /* 0x0000000000007b1d */ /* 0x000fe20000010000 */
[----:B------:R-:W-:Y:S02]  /*8f30*/  USHF.L.U32 UR14, UR37, 0x6, URZ ;  /* 0x00000006250e7899 */ /* 0x000fe400080006ff */
        /* <DEDUP_REMOVED lines=8> */
[----:B------:R-:W-:Y:S01]  /*8fc0*/  IMAD.U32 R5, RZ, RZ, UR41 ;  /* 0x00000029ff057e24 */ /* 0x000fe2000f8e00ff */
[----:B------:R-:W-:Y:S01]  /*8fd0*/  MOV R56, UR40 ;  /* 0x0000002800387c02 */ /* 0x000fe20008000f00 */
[----:B------:R-:W-:Y:S01]  /*8fe0*/  IMAD.U32 R57, RZ, RZ, UR41 ;  /* 0x00000029ff397e24 */ /* 0x000fe2000f8e00ff */
[----:B------:R-:W-:Y:S01]  /*8ff0*/  LOP3.LUT R234, R4, 0x38, R234, 0xf8, !PT ;  /* 0x0000003804ea7812 */ /* 0x000fe200078ef8ea */
[----:B------:R-:W-:Y:S01]  /*9000*/  UIMAD UR12, UR14, UR11, UR12 ;  /* 0x0000000b0e0c72a4 */ /* 0x000fe2000f8e020c */
[----:B------:R-:W-:Y:S01]  /*9010*/  ISETP.GE.AND P4, PT, R0, UR35, PT ;  /* 0x0000002300007c0c */ /* 0x000fe2000bf86270 */
[----:B------:R-:W2:Y:S01]  /*9020*/  LDC.64 R4, c[0x0][0x5e0] ;  /* 0x00017800ff047b82 */ /* 0x000ea20000000a00 */
[----:B------:R-:W-:-:S02]  /*9030*/  IADD3 R74, P0, PT, R234, UR28, RZ ;  /* 0x0000001cea4a7c10 */ /* 0x000fc4000ff1e0ff */
[----:B------:R-:W-:Y:S01]  /*9040*/  IADD3 R56, PT, PT, R0, 0x20, RZ ;  /* 0x0000002000387810 */ /* 0x000fe20007ffe0ff */
[----:B------:R-:W-:Y:S01]  /*9050*/  IMAD.U32 R11, RZ, RZ, UR12 ;  /* 0x0000000cff0b7e24 */ /* 0x000fe2000f8e00ff */
[----:B------:R3:W4:Y:S02]  /*9060*/  LDS.128 R52, [R6+0x11000] ;  /* 0x0110000006347984 */ /* 0x0007240000000c00 */
[----:B------:R-:W-:Y:S02]  /*9070*/  ISETP.GE.AND P6, PT, R56, UR35, PT ;  /* 0x0000002338007c0c */ /* 0x000fe4000bfc6270 */
[----:B------:R3:W2:Y:S01]  /*9080*/  LDS.128 R48, [R6+0x13000] ;  /* 0x0130000006307984 */ /* 0x0006a20000000c00 */
[----:B------:R-:W-:Y:S02]  /*9090*/  IADD3.X R75, PT, PT, R57, UR16, R11, P0, !PT ;  /* 0x00000010394b7c10 */ /* 0x000fe400087fe40b */
[----:B------:R-:W-:Y:S01]  /*90a0*/  IADD3 R11, P0, PT, R0, 0x20, RZ ;  /* 0x00000020000b7810 */ /* 0x000fe20007f1e0ff */
[----:B------:R3:W2:Y:S01]  /*90b0*/  LDS.128 R44, [R6+0x15000] ;  /* 0x01500000062c7984 */ /* 0x0006a20000000c00 */
[----:B-1----:R-:W-:-:S02]  /*90c0*/  IMAD.WIDE.U32 R74, R2, UR20, R74 ;  /* 0x00000014024a7c25 */ /* 0x002fc4000f8e004a */
[----:B------:R-:W-:Y:S01]  /*90d0*/  IADD3.X R72, PT, PT, RZ, RZ, RZ, P0, !PT ;  /* 0x000000ffff487210 */ /* 0x000fe200007fe4ff */
[----:B------:R3:W1:Y:S01]  /*90e0*/  LDS.128 R40, [R6+0x18000] ;  /* 0x0180000006287984 */ /* 0x0006620000000c00 */
[----:B------:R-:W-:-:S03]  /*90f0*/  IMAD.U32 R2, RZ, RZ, UR8 ;  /* 0x00000008ff027e24 */ /* 0x000fc6000f8e00ff */
[----:B------:R3:W1:Y:S01]  /*9100*/  LDS.128 R36, [R6+0x19000] ;  /* 0x0190000006247984 */ /* 0x0006620000000c00 */
[----:B------:R-:W-:-:S03]  /*9110*/  IMAD R3, R3, UR20, R75 ;  /* 0x0000001403037c24 */ /* 0x000fc6000f8e024b */
        /* <DEDUP_REMOVED lines=10> */
[----:B------:R-:W5:Y:S02]  /*91c0*/  LDCU.64 UR12, c[0x0][0x560] ;  /* 0x0000ac00ff0c77ac */ /* 0x000f640008000a00 */
[----:B------:R-:W3:Y:S01]  /*91d0*/  LDS.128 R64, [R6+0x14000] ;  /* 0x0140000006407984 */ /* 0x000ee20000000c00 */
        /* <DEDUP_REMOVED lines=8> */
[----:B-----5:R-:W-:-:S04]  /*9260*/  LEA R76, P5, R78, UR12, 0x1 ;  /* 0x0000000c4e4c7c11 */ /* 0x020fc8000f8a08ff */
[----:B------:R-:W-:Y:S01]  /*9270*/  LEA.HI.X R77, R78, UR13, R73, 0x1, P5 ;  /* 0x0000000d4e4d7c11 */ /* 0x000fe2000a8f0c49 */
[----:B------:R-:W2:Y:S04]  /*9280*/  @!P3 LDS.128 R56, [R6+0x10000] ;  /* 0x010000000638b984 */ /* 0x000ea80000000c00 */
[----:B----4-:R4:W-:Y:S04]  /*9290*/  @!P2 STG.E.128 desc[UR32][R76.64+0x80], R68 ;  /* 0x000080444c00a986 */ /* 0x0109e8000c101d20 */
[----:B---3--:R4:W-:Y:S04]  /*92a0*/  @!P1 STG.E.128 desc[UR32][R76.64+0x100], R64 ;  /* 0x000100404c009986 */ /* 0x0089e8000c101d20 */
[----:B-1----:R4:W-:Y:S04]  /*92b0*/  @!P0 STG.E.128 desc[UR32][R76.64+0x180], R60 ;  /* 0x0001803c4c008986 */ /* 0x0029e8000c101d20 */
[----:B--2---:R4:W-:Y:S02]  /*92c0*/  @!P3 STG.E.128 desc[UR32][R76.64], R56 ;  /* 0x000000384c00b986 */ /* 0x0049e4000c101d20 */
.L_x_631:
[----:B------:R-:W-:Y:S05]  /*92d0*/  BSYNC.RECONVERGENT B0 ;  /* 0x0000000000007941 */ /* 0x000fea0003800200 */
.L_x_630:
[----:B----4-:R2:W4:Y:S01]  /*92e0*/  LDS.128 R56, [R6+0x17000] ;  /* 0x0170000006387984 */ /* 0x0105220000000c00 */
[----:B------:R-:W-:Y:S04]  /*92f0*/  BSSY.RECONVERGENT B0, `(.L_x_632) ;  /* 0x0000014000007945 */ /* 0x000fe80003800200 */
[----:B------:R-:W-:Y:S05]  /*9300*/  @P6 BRA `(.L_x_633) ;  /* 0x0000000000486947 */ /* 0x000fea0003800000 */
[----:B------:R-:W5:Y:S01]  /*9310*/  LDCU UR16, c[0x0][0x440] ;  /* 0x00008800ff1077ac */ /* 0x000f620008000800 */
[----:B--23--:R-:W-:Y:S02]  /*9320*/  IMAD R6, R72, UR10, RZ ;  /* 0x0000000a48067c24 */ /* 0x00cfe4000f8e02ff */
[----:B------:R-:W-:Y:S01]  /*9330*/  IMAD.MOV.U32 R60, RZ, RZ, R74 ;  /* 0x000000ffff3c7224 */ /* 0x000fe200078e004a */
[----:B------:R-:W2:Y:S01]  /*9340*/  LDCU.64 UR12, c[0x0][0x560] ;  /* 0x0000ac00ff0c77ac */ /* 0x000ea20008000a00 */
[----:B------:R-:W-:Y:S02]  /*9350*/  IMAD.MOV.U32 R61, RZ, RZ, R3 ;  /* 0x000000ffff3d7224 */ /* 0x000fe400078e0003 */
[C---:B------:R-:W-:Y:S02]  /*9360*/  IMAD R6, R11.reuse, UR11, R6 ;  /* 0x0000000b0b067c24 */ /* 0x040fe4000f8e0206 */
[----:B------:R-:W-:-:S04]  /*9370*/  IMAD.WIDE.U32 R60, R11, UR10, R60 ;  /* 0x0000000a0b3c7c25 */ /* 0x000fc8000f8e003c */
[----:B------:R-:W-:Y:S01]  /*9380*/  IMAD.IADD R6, R6, 0x1, R61 ;  /* 0x0000000106067824 */ /* 0x000fe200078e023d */
[----:B-----5:R-:W-:Y:S02]  /*9390*/  ISETP.GE.AND P3, PT, R243, UR16, PT ;  /* 0x00000010f3007c0c */ /* 0x020fe4000bf66270 */
        /* <DEDUP_REMOVED lines=9> */
.L_x_633:
[----:B------:R-:W-:Y:S05]  /*9430*/  BSYNC.RECONVERGENT B0 ;  /* 0x0000000000007941 */ /* 0x000fea0003800200 */
.L_x_632:
[----:B--2---:R-:W-:Y:S01]  /*9440*/  MOV R44, R243 ;  /* 0x000000f3002c7202 */ /* 0x004fe20000000f00 */
        /* <DEDUP_REMOVED lines=10> */
[----:B------:R-:W2:Y:S01]  /*94f0*/  LDCU UR12, c[0x0][0x440] ;  /* 0x00008800ff0c77ac */ /* 0x000ea20008000800 */
[----:B------:R-:W-:Y:S01]  /*9500*/  IMAD.MOV.U32 R4, RZ, RZ, R2 ;  /* 0x000000ffff047224 */ /* 0x000fe200078e0002 */
[----:B------:R-:W5:Y:S03]  /*9510*/  LDCU.64 UR10, c[0x0][0x568] ;  /* 0x0000ad00ff0a77ac */ /* 0x000f660008000a00 */
[----:B------:R-:W-:-:S04]  /*9520*/  IMAD.WIDE.U32 R44, R0, UR8, R4 ;  /* 0x00000008002c7c25 */ /* 0x000fc8000f8e0004 */
[----:B------:R-:W-:Y:S01]  /*9530*/  IMAD R0, R0, UR9, R45 ;  /* 0x0000000900007c24 */ /* 0x000fe2000f8e022d */
[----:B--2---:R-:W-:Y:S02]  /*9540*/  ISETP.GE.AND P3, PT, R243, UR12, PT ;  /* 0x0000000cf3007c0c */ /* 0x004fe4000bf66270 */
[----:B------:R-:W-:Y:S02]  /*9550*/  ISETP.GE.AND P2, PT, R7, UR12, PT ;  /* 0x0000000c07007c0c */ /* 0x000fe4000bf46270 */
[----:B------:R-:W-:Y:S02]  /*9560*/  ISETP.GE.AND P1, PT, R9, UR12, PT ;  /* 0x0000000c09007c0c */ /* 0x000fe4000bf26270 */
[----:B------:R-:W-:Y:S02]  /*9570*/  ISETP.GE.AND P0, PT, R8, UR12, PT ;  /* 0x0000000c08007c0c */ /* 0x000fe4000bf06270 */
[----:B-----5:R-:W-:-:S04]  /*9580*/  LEA R46, P4, R44, UR10, 0x1 ;  /* 0x0000000a2c2e7c11 */ /* 0x020fc8000f8808ff */
[----:B------:R-:W-:-:S05]  /*9590*/  LEA.HI.X R47, R44, UR11, R0, 0x1, P4 ;  /* 0x0000000b2c2f7c11 */ /* 0x000fca000a0f0c00 */
[----:B-1----:R2:W-:Y:S04]  /*95a0*/  @!P3 STG.E.128 desc[UR32][R46.64], R40 ;  /* 0x000000282e00b986 */ /* 0x0025e8000c101d20 */
[----:B------:R2:W-:Y:S04]  /*95b0*/  @!P2 STG.E.128 desc[UR32][R46.64+0x80], R32 ;  /* 0x000080202e00a986 */ /* 0x0005e8000c101d20 */
[----:B------:R2:W-:Y:S04]  /*95c0*/  @!P1 STG.E.128 desc[UR32][R46.64+0x100], R24 ;  /* 0x000100182e009986 */ /* 0x0005e8000c101d20 */
[----:B------:R2:W-:Y:S02]  /*95d0*/  @!P0 STG.E.128 desc[UR32][R46.64+0x180], R16 ;  /* 0x000180102e008986 */ /* 0x0005e4000c101d20 */
.L_x_635:
[----:B------:R-:W-:Y:S05]  /*95e0*/  BSYNC.RECONVERGENT B0 ;  /* 0x0000000000007941 */ /* 0x000fea0003800200 */
.L_x_634:
[----:B------:R-:W-:Y:S05]  /*95f0*/  @P6 BRA `(.L_x_601) ;  /* 0x0000000000446947 */ /* 0x000fea0003800000 */
[----:B------:R-:W5:Y:S01]  /*9600*/  LDCU UR12, c[0x0][0x440] ;  /* 0x00008800ff0c77ac */ /* 0x000f620008000800 */
[----:B------:R-:W-:Y:S02]  /*9610*/  IMAD R72, R72, UR8, RZ ;  /* 0x0000000848487c24 */ /* 0x000fe4000f8e02ff */
[----:B------:R-:W-:Y:S01]  /*9620*/  IMAD.MOV.U32 R3, RZ, RZ, R5 ;  /* 0x000000ffff037224 */ /* 0x000fe200078e0005 */
[----:B------:R-:W1:Y:S01]  /*9630*/  LDCU.64 UR10, c[0x0][0x568] ;  /* 0x0000ad00ff0a77ac */ /* 0x000e620008000a00 */
[C---:B------:R-:W-:Y:S02]  /*9640*/  IMAD R72, R11.reuse, UR9, R72 ;  /* 0x000000090b487c24 */ /* 0x040fe4000f8e0248 */
[----:B------:R-:W-:-:S04]  /*9650*/  IMAD.WIDE.U32 R2, R11, UR8, R2 ;  /* 0x000000080b027c25 */ /* 0x000fc8000f8e0002 */
[----:B------:R-:W-:Y:S01]  /*9660*/  IMAD.IADD R72, R72, 0x1, R3 ;  /* 0x0000000148487824 */ /* 0x000fe200078e0203 */
[----:B-----5:R-:W-:Y:S02]  /*9670*/  ISETP.GE.AND P3, PT, R243, UR12, PT ;  /* 0x0000000cf3007c0c */ /* 0x020fe4000bf66270 */
[----:B------:R-:W-:Y:S02]  /*9680*/  ISETP.GE.AND P2, PT, R7, UR12, PT ;  /* 0x0000000c07007c0c */ /* 0x000fe4000bf46270 */
[----:B------:R-:W-:Y:S02]  /*9690*/  ISETP.GE.AND P1, PT, R9, UR12, PT ;  /* 0x0000000c09007c0c */ /* 0x000fe4000bf26270 */
[----:B------:R-:W-:Y:S02]  /*96a0*/  ISETP.GE.AND P0, PT, R8, UR12, PT ;  /* 0x0000000c08007c0c */ /* 0x000fe4000bf06270 */
[----:B-1----:R-:W-:-:S04]  /*96b0*/  LEA R4, P4, R2, UR10, 0x1 ;  /* 0x0000000a02047c11 */ /* 0x002fc8000f8808ff */
[----:B------:R-:W-:-:S05]  /*96c0*/  LEA.HI.X R5, R2, UR11, R72, 0x1, P4 ;  /* 0x0000000b02057c11 */ /* 0x000fca000a0f0c48 */
[----:B------:R1:W-:Y:S04]  /*96d0*/  @!P3 STG.E.128 desc[UR32][R4.64], R36 ;  /* 0x000000240400b986 */ /* 0x0003e8000c101d20 */
[----:B------:R1:W-:Y:S04]  /*96e0*/  @!P2 STG.E.128 desc[UR32][R4.64+0x80], R28 ;  /* 0x0000801c0400a986 */ /* 0x0003e8000c101d20 */
[----:B------:R1:W-:Y:S04]  /*96f0*/  @!P1 STG.E.128 desc[UR32][R4.64+0x100], R20 ;  /* 0x0001001404009986 */ /* 0x0003e8000c101d20 */
[----:B------:R1:W-:Y:S02]  /*9700*/  @!P0 STG.E.128 desc[UR32][R4.64+0x180], R12 ;  /* 0x0001800c04008986 */ /* 0x0003e4000c101d20 */
.L_x_601:
[----:B------:R-:W-:Y:S05]  /*9710*/  BSYNC.RECONVERGENT B1 ;  /* 0x0000000000017941 */ /* 0x000fea0003800200 */
.L_x_579:
[----:B------:R-:W5:Y:S01]  /*9720*/  LDCU UR9, c[0x0][0x438] ;  /* 0x00008700ff0977ac */ /* 0x000f620008000800 */
[----:B------:R-:W4:Y:S01]  /*9730*/  LDCU UR10, c[0x0][0x370] ;  /* 0x00006e00ff0a77ac */ /* 0x000f220008000800 */
[----:B-----5:R-:W-:-:S04]  /*9740*/  UIADD3 UR9, UPT, UPT, UR9, 0x3f, URZ ;  /* 0x0000003f09097890 */ /* 0x020fc8000fffe0ff */
[----:B------:R-:W-:Y:S02]  /*9750*/  USHF.R.S32.HI UR8, URZ, 0x1f, UR9 ;  /* 0x0000001fff087899 */ /* 0x000fe40008011409 */
[----:B----4-:R-:W-:Y:S02]  /*9760*/  UIADD3 UR37, UPT, UPT, UR10, UR37, URZ ;  /* 0x000000250a257290 */ /* 0x010fe4000fffe0ff */
[----:B------:R-:W-:Y:S01]  /*9770*/  ULEA.HI UR8, UR8, UR9, URZ, 0x6 ;  /* 0x0000000908087291 */ /* 0x000fe2000f8f30ff */
[----:B------:R-:W-:-:S03]  /*9780*/  UMOV UR10, UR19 ;  /* 0x00000013000a7c82 */ /* 0x000fc60008000000 */
[----:B------:R-:W-:-:S04]  /*9790*/  USHF.R.S32.HI UR8, URZ, 0x6, UR8 ;  /* 0x00000006ff087899 */ /* 0x000fc80008011408 */
[----:B------:R-:W-:-:S09]  /*97a0*/  UISETP.GE.AND UP0, UPT, UR37, UR8, UPT ;  /* 0x000000082500728c */ /* 0x000fd2000bf06270 */
[----:B------:R-:W-:Y:S05]  /*97b0*/  BRA.U !UP0, `(.L_x_636) ;  /* 0xffffff6908d47547 */ /* 0x000fea000b83ffff */
[----:B------:R-:W-:Y:S05]  /*97c0*/  EXIT ;  /* 0x000000000000794d */ /* 0x000fea0003800000 */
.L_x_637:
        /* <DEDUP_REMOVED lines=11> */
.L_x_2499:


//--------------------- .text._ZN5flash44flash_bwd_dq_dk_dv_loop_seqk_parallel_kernelI23Flash_bwd_kernel_traitsILi256ELi64ELi64ELi8ELi4ELi2ELi2ELb0ELb1EN7cutlass6half_tE19Flash_kernel_traitsILi256ELi64ELi64ELi8ES3_EELb0ELb0ELb0ELb0ELb0ELb1ELb0EEEvNS_16Flash_bwd_paramsE --------------------------
	.section	.text._ZN5flash44flash_bwd_dq_dk_dv_loop_seqk_parallel_kernelI23Flash_bwd_kernel_traitsILi256ELi64ELi64ELi8ELi4ELi2ELi2ELb0ELb1EN7cutlass6half_tE19Flash_kernel_traitsILi256ELi64ELi64ELi8ES3_EELb0ELb0ELb0ELb0ELb0ELb1ELb0EEEvNS_16Flash_bwd_paramsE,"ax",@progbits
	.align	128
        .global         _ZN5flash44flash_bwd_dq_dk_dv_loop_seqk_parallel_kernelI23Flash_bwd_kernel_traitsILi256ELi64ELi64ELi8ELi4ELi2ELi2ELb0ELb1EN7cutlass6half_tE19Flash_kernel_traitsILi256ELi64ELi64ELi8ES3_EELb0ELb0ELb0ELb0ELb0ELb1ELb0EEEvNS_16Flash_bwd_paramsE
        .type           _ZN5flash44flash_bwd_dq_dk_dv_loop_seqk_parallel_kernelI23Flash_bwd_kernel_traitsILi256ELi64ELi64ELi8ELi4ELi2ELi2ELb0ELb1EN7cutlass6half_tE19Flash_kernel_traitsILi256ELi64ELi64ELi8ES3_EELb0ELb0ELb0ELb0ELb0ELb1ELb0EEEvNS_16Flash_bwd_paramsE,@function
        .size           _ZN5flash44flash_bwd_dq_dk_dv_loop_seqk_parallel_kernelI23Flash_bwd_kernel_traitsILi256ELi64ELi64ELi8ELi4ELi2ELi2ELb0ELb1EN7cutlass6half_tE19Flash_kernel_traitsILi256ELi64ELi64ELi8ES3_EELb0ELb0ELb0ELb0ELb0ELb1ELb0EEEvNS_16Flash_bwd_paramsE,(.L_x_2500 - _ZN5flash44flash_bwd_dq_dk_dv_loop_seqk_parallel_kernelI23Flash_bwd_kernel_traitsILi256ELi64ELi64ELi8ELi4ELi2ELi2ELb0ELb1EN7cutlass6half_tE19Flash_kernel_traitsILi256ELi64ELi64ELi8ES3_EELb0ELb0ELb0ELb0ELb0ELb1ELb0EEEvNS_16Flash_bwd_paramsE)
        .other          _ZN5flash44flash_bwd_dq_dk_dv_loop_seqk_parallel_kernelI23Flash_bwd_kernel_traitsILi256ELi64ELi64ELi8ELi4ELi2ELi2ELb0ELb1EN7cutlass6half_tE19Flash_kernel_traitsILi256ELi64ELi64ELi8ES3_EELb0ELb0ELb0ELb0ELb0ELb1ELb0EEEvNS_16Flash_bwd_paramsE,@"STO_CUDA_ENTRY STV_DEFAULT"
_ZN5flash44flash_bwd_dq_dk_dv_loop_seqk_parallel_kernelI23Flash_bwd_kernel_traitsILi256ELi64ELi64ELi8ELi4ELi2ELi2ELb0ELb1EN7cutlass6half_tE19Flash_kernel_traitsILi256ELi64ELi64ELi8ES3_EELb0ELb0ELb0ELb0ELb0ELb1ELb0EEEvNS_16Flash_bwd_paramsE:
.text._ZN5flash44flash_bwd_dq_dk_dv_loop_seqk_parallel_kernelI23Flash_bwd_kernel_traitsILi256ELi64ELi64ELi8ELi4ELi2ELi2ELb0ELb1EN7cutlass6half_tE19Flash_kernel_traitsILi256ELi64ELi64ELi8ES3_EELb0ELb0ELb0ELb0ELb0ELb1ELb0EEEvNS_16Flash_bwd_paramsE:
        /* <DEDUP_REMOVED lines=48> */
.L_x_675:
[----:B--2---:R-:W2:Y:S01]  /*0300*/  LDCU.64 UR8, c[0x0][0x478] ;  /* 0x00008f00ff0877ac */ /* 0x004ea20008000a00 */
[----:B------:R-:W-:Y:S02]  /*0310*/  PLOP3.LUT P1, PT, PT, PT, UP3, 0x80, 0x8 ;  /* 0x000000000008781c */ /* 0x000fe40003f2f038 */
[----:B------:R-:W-:Y:S01]  /*0320*/  PLOP3.LUT P4, PT, PT, PT, UP5, 0x80, 0x8 ;  /* 0x000000000008781c */ /* 0x000fe20003f8f058 */
[----:B------:R-:W-:Y:S01]  /*0330*/  @UP3 ULEA UR12, UP0, UR38, UR6, 0x2 ;  /* 0x00000006260c3291 */ /* 0x000fe2000f8010ff */
[----:B------:R-:W-:Y:S01]  /*0340*/  PLOP3.LUT P2, PT, PT, PT, UP4, 0x80, 0x8 ;  /* 0x000000000008781c */ /* 0x000fe20003f4f048 */
[----:B------:R-:W-:Y:S02]  /*0350*/  UISETP.NE.AND UP2, UPT, UR25, URZ, UPT ;  /* 0x000000ff1900728c */ /* 0x000fe4000bf45270 */
[----:B------:R-:W-:Y:S02]  /*0360*/  @UP3 ULEA.HI.X UR13, UR38, UR7, URZ, 0x2, UP0 ;  /* 0x00000007260d3291 */ /* 0x000fe400080f14ff */
[----:B---3--:R-:W-:-:S02]  /*0370*/  IMAD.U32 R12, RZ, RZ, UR12 ;  /* 0x0000000cff0c7e24 */ /* 0x008fc4000f8e00ff */
[----:B------:R-:W-:Y:S02]  /*0380*/  PLOP3.LUT P3, PT, PT, PT, UP2, 0x80, 0x8 ;  /* 0x000000000008781c */ /* 0x000fe40003f6f028 */
[----:B------:R-:W-:Y:S01]  /*0390*/  IMAD.U32 R13, RZ, RZ, UR13 ;  /* 0x0000000dff0d7e24 */ /* 0x000fe2000f8e00ff */
[----:B-1----:R-:W-:Y:S02]  /*03a0*/  UIMAD.WIDE.U32 UR12, UR38, 0x4, UR26 ;  /* 0x00000004260c78a5 */ /* 0x002fe4000f8e001a */
[----:B--2---:R-:W-:Y:S01]  /*03b0*/  UISETP.NE.U32.AND UP0, UPT, UR8, URZ, UPT ;  /* 0x000000ff0800728c */ /* 0x004fe2000bf05070 */
[----:B------:R-:W-:Y:S01]  /*03c0*/  IMAD.U32 R6, RZ, RZ, UR36 ;  /* 0x00000024ff067e24 */ /* 0x000fe2000f8e00ff */
[----:B------:R-:W2:Y:S02]  /*03d0*/  @P1 LDG.E R3, desc[UR30][R12.64] ;  /* 0x0000001e0c031981 */ /* 0x000ea4000c1e1900 */
        /* <DEDUP_REMOVED lines=9> */
[----:B------:R-:W-:-:S02]  /*0470*/  IMAD.U32 R7, RZ, RZ, UR37 ;  /* 0x00000025ff077e24 */ /* 0x000fc4000f8e00ff */
[----:B------:R-:W-:Y:S01]  /*0480*/  IMAD.U32 R11, RZ, RZ, UR15 ;  /* 0x0000000fff0b7e24 */ /* 0x000fe2000f8e00ff */
[----:B------:R-:W4:Y:S04]  /*0490*/  @P4 LDG.E R4, desc[UR30][R8.64] ;  /* 0x0000001e08044981 */ /* 0x000f28000c1e1900 */
[----:B------:R-:W3:Y:S04]  /*04a0*/  @P0 LDG.E R0, desc[UR30][R10.64] ;  /* 0x0000001e0a000981 */ /* 0x000ee8000c1e1900 */
[----:B------:R-:W3:Y:S04]  /*04b0*/  @P2 LDG.E R2, desc[UR30][R8.64+0x4] ;  /* 0x0000041e08022981 */ /* 0x000ee8000c1e1900 */
[----:B------:R-:W3:Y:S01]  /*04c0*/  @!P3 LDG.E R6, desc[UR30][R6.64] ;  /* 0x0000001e0606b981 */ /* 0x000ee2000c1e1900 */
[----:B------:R-:W-:Y:S01]  /*04d0*/  UMOV UR34, URZ ;  /* 0x000000ff00227c82 */ /* 0x000fe20008000000 */
[----:B-----5:R-:W-:Y:S01]  /*04e0*/  @!UP0 UISETP.NE.U32.AND UP1, UPT, UR8, URZ, UPT ;  /* 0x000000ff0800828c */ /* 0x020fe2000bf25070 */
[----:B------:R-:W-:Y:S01]  /*04f0*/  UMOV UR16, 0xffffffff ;  /* 0xffffffff00107882 */ /* 0x000fe20000000000 */
[----:B------:R-:W-:-:S02]  /*0500*/  UMOV UR40, 0xffffffff ;  /* 0xffffffff00287882 */ /* 0x000fc40000000000 */
[----:B------:R-:W-:Y:S02]  /*0510*/  @!UP0 UISETP.NE.AND.EX UP1, UPT, UR9, URZ, UPT, UP1 ;  /* 0x000000ff0900828c */ /* 0x000fe4000bf25310 */
[----:B------:R-:W-:Y:S02]  /*0520*/  USHF.L.U32 UR39, UR35, 0x6, URZ ;  /* 0x0000000623277899 */ /* 0x000fe400080006ff */
[----:B-1----:R-:W-:Y:S01]  /*0530*/  @!UP0 USEL UR9, UR11, URZ, UP1 ;  /* 0x000000ff0b098287 */ /* 0x002fe20008800000 */
[----:B--2---:R-:W-:Y:S02]  /*0540*/  @P1 R2UR UR34, R3 ;  /* 0x00000000032212ca */ /* 0x004fe400000e0000 */
[----:B----4-:R-:W-:Y:S02]  /*0550*/  @P4 R2UR UR16, R4 ;  /* 0x00000000041042ca */ /* 0x010fe400000e0000 */
[----:B---3--:R-:W-:Y:S02]  /*0560*/  @P0 R2UR UR33, R0 ;  /* 0x00000000002102ca */ /* 0x008fe400000e0000 */
[----:B------:R-:W-:-:S02]  /*0570*/  @P2 R2UR UR8, R2 ;  /* 0x00000000020822ca */ /* 0x000fc400000e0000 */
[----:B------:R-:W-:-:S09]  /*0580*/  @!P3 R2UR UR40, R6 ;  /* 0x000000000628b2ca */ /* 0x000fd200000e0000 */
[----:B------:R-:W-:Y:S01]  /*0590*/  @UP0 UIADD3 UR33, UPT, UPT, UR33, -UR34, URZ ;  /* 0x8000002221210290 */ /* 0x000fe2000fffe0ff */
[----:B------:R-:W-:Y:S11]  /*05a0*/  BRA.U !UP6, `(.L_x_638) ;  /* 0x000000010e2c7547 */ /* 0x000ff6000b800000 */
[----:B------:R-:W-:Y:S01]  /*05b0*/  UISETP.NE.AND UP1, UPT, UR24, URZ, UPT ;  /* 0x000000ff1800728c */ /* 0x000fe2000bf25270 */
[----:B------:R-:W-:Y:S02]  /*05c0*/  IMAD.U32 R4, RZ, RZ, UR36 ;  /* 0x00000024ff047e24 */ /* 0x000fe4000f8e00ff */
[----:B------:R-:W-:-:S03]  /*05d0*/  IMAD.U32 R5, RZ, RZ, UR37 ;  /* 0x00000025ff057e24 */ /* 0x000fc6000f8e00ff */
[----:B------:R-:W-:-:S13]  /*05e0*/  PLOP3.LUT P0, PT, PT, PT, UP1, 0x80, 0x8 ;  /* 0x000000000008781c */ /* 0x000fda0003f0f018 */
[----:B------:R-:W2:Y:S01]  /*05f0*/  @P0 LDG.E R0, desc[UR30][R4.64+0x4] ;  /* 0x0000041e04000981 */ /* 0x000ea2000c1e1900 */
[----:B------:R-:W-:Y:S01]  /*0600*/  MOV R2, UR36 ;  /* 0x0000002400027c02 */ /* 0x000fe20008000f00 */
[----:B------:R-:W-:-:S05]  /*0610*/  IMAD.U32 R3, RZ, RZ, UR37 ;  /* 0x00000025ff037e24 */ /* 0x000fca000f8e00ff */
[----:B------:R-:W3:Y:S01]  /*0620*/  @!P0 LDG.E R2, desc[UR30][R2.64] ;  /* 0x0000001e02028981 */ /* 0x000ee2000c1e1900 */
[----:B--2---:R-:W-:-:S13]  /*0630*/  @P0 R2UR UR10, R0 ;  /* 0x00000000000a02ca */ /* 0x004fda00000e0000 */
[----:B------:R-:W-:-:S07]  /*0640*/  @UP1 UIADD3 UR10, UPT, UPT, UR10, -UR40, URZ ;  /* 0x800000280a0a1290 */ /* 0x000fce000fffe0ff */
[----:B---3--:R-:W-:-:S15]  /*0650*/  @!P0 R2UR UR10, R2 ;  /* 0x00000000020a82ca */ /* 0x008fde00000e0000 */
.L_x_638:
        /* <DEDUP_REMOVED lines=17> */
[----:B------:R-:W-:-:S03]  /*0770*/  @!UP1 UIMAD UR45, UR38, UR11, UR45 ;  /* 0x0000000b262d92a4 */ /* 0x000fc6000f8e022d */
[----:B------:R-:W-:Y:S01]  /*0780*/  @!UP1 UMOV UR48, UR44 ;  /* 0x0000002c00309c82 */ /* 0x000fe20008000000 */
[----:B------:R-:W-:Y:S01]  /*0790*/  @UP1 UIMAD UR45, UR16, UR9, UR15 ;  /* 0x00000009102d12a4 */ /* 0x000fe2000f8e020f */
        /* <DEDUP_REMOVED lines=15> */
.L_x_640:
[----:B------:R-:W1:Y:S01]  /*0890*/  LDCU.64 UR14, c[0x0][0x3b8] ;  /* 0x00007700ff0e77ac */ /* 0x000e620008000a00 */
[----:B------:R-:W-:-:S04]  /*08a0*/  UIADD3 UR8, UPT, UPT, UR34, UR40, URZ ;  /* 0x0000002822087290 */ /* 0x000fc8000fffe0ff */
[----:B-1----:R-:W-:Y:S02]  /*08b0*/  UIMAD.WIDE.U32 UR10, UR8, UR14, URZ ;  /* 0x0000000e080a72a5 */ /* 0x002fe4000f8e00ff */
[----:B------:R-:W-:-:S04]  /*08c0*/  UIMAD UR8, UR8, UR15, URZ ;  /* 0x0000000f080872a4 */ /* 0x000fc8000f8e02ff */
[----:B------:R-:W-:Y:S01]  /*08d0*/  UIADD3 UR8, UPT, UPT, UR11, UR8, URZ ;  /* 0x000000080b087290 */ /* 0x000fe2000fffe0ff */
[----:B------:R-:W-:-:S05]  /*08e0*/  UMOV UR44, UR10 ;  /* 0x0000000a002c7c82 */ /* 0x000fca0008000000 */
[----:B------:R-:W-:Y:S02]  /*08f0*/  MOV R5, UR8 ;  /* 0x0000000800057c02 */ /* 0x000fe40008000f00 */
.L_x_641:
        /* <DEDUP_REMOVED lines=42> */
.L_x_642:
[----:B------:R-:W1:Y:S01]  /*0ba0*/  LDCU.64 UR12, c[0x0][0x3c0] ;  /* 0x00007800ff0c77ac */ /* 0x000e620008000a00 */
[----:B------:R-:W-:-:S04]  /*0bb0*/  UIADD3 UR8, UPT, UPT, UR34, UR40, URZ ;  /* 0x0000002822087290 */ /* 0x000fc8000fffe0ff */
[----:B-1----:R-:W-:Y:S02]  /*0bc0*/  UIMAD.WIDE.U32 UR10, UR8, UR12, URZ ;  /* 0x0000000c080a72a5 */ /* 0x002fe4000f8e00ff */
[----:B------:R-:W-:-:S04]  /*0bd0*/  UIMAD UR8, UR8, UR13, URZ ;  /* 0x0000000d080872a4 */ /* 0x000fc8000f8e02ff */
[----:B------:R-:W-:Y:S01]  /*0be0*/  UIADD3 UR8, UPT, UPT, UR11, UR8, URZ ;  /* 0x000000080b087290 */ /* 0x000fe2000fffe0ff */
[----:B------:R-:W-:-:S05]  /*0bf0*/  UMOV UR46, UR10 ;  /* 0x0000000a002e7c82 */ /* 0x000fca0008000000 */
[----:B------:R-:W-:-:S07]  /*0c00*/  MOV R6, UR8 ;  /* 0x0000000800067c02 */ /* 0x000fce0008000f00 */
.L_x_643:
        /* <DEDUP_REMOVED lines=27> */
.L_x_644:
[----:B------:R-:W-:Y:S02]  /*0dc0*/  UIMAD.WIDE.U32 UR52, UR62, UR16, URZ ;  /* 0x000000103e3472a5 */ /* 0x000fe4000f8e00ff */
[----:B------:R-:W-:-:S04]  /*0dd0*/  UIMAD UR8, UR63, UR16, URZ ;  /* 0x000000103f0872a4 */ /* 0x000fc8000f8e02ff */
[----:B------:R-:W-:Y:S02]  /*0de0*/  UIADD3 UR8, UPT, UPT, UR53, UR8, URZ ;  /* 0x0000000835087290 */ /* 0x000fe4000fffe0ff */
.L_x_645:
        /* <DEDUP_REMOVED lines=20> */
.L_x_646:
[----:B------:R-:W1:Y:S01]  /*0f30*/  LDCU UR54, c[0x0][0x434] ;  /* 0x00008680ff3677ac */ /* 0x000e620008000800 */
[----:B------:R-:W-:-:S04]  /*0f40*/  UIMAD UR11, UR38, UR17, UR23 ;  /* 0x00000011260b72a4 */ /* 0x000fc8000f8e0217 */
[----:B-1----:R-:W-:Y:S02]  /*0f50*/  UIMAD UR54, UR11, UR54, URZ ;  /* 0x000000360b3672a4 */ /* 0x002fe4000f8e02ff */
.L_x_647:
        /* <DEDUP_REMOVED lines=11> */
.L_x_648:
[----:B------:R-:W1:Y:S01]  /*1010*/  LDCU UR53, c[0x0][0x444] ;  /* 0x00008880ff3577ac */ /* 0x000e620008000800 */
[----:B------:R-:W-:-:S04]  /*1020*/  UIMAD UR10, UR38, UR17, UR23 ;  /* 0x00000011260a72a4 */ /* 0x000fc8000f8e0217 */
[----:B-1----:R-:W-:-:S12]  /*1030*/  UIMAD UR53, UR10, UR53, URZ ;  /* 0x000000350a3572a4 */ /* 0x002fd8000f8e02ff */
.L_x_649:
        /* <DEDUP_REMOVED lines=12> */
[----:B------:R-:W-:-:S04]  /*1100*/  ULEA UR54, UR49, UR54, 0x6 ;  /* 0x0000003631367291 */ /* 0x000fc8000f8e30ff */
[----:B--2---:R-:W-:Y:S02]  /*1110*/  UIMAD.WIDE UR56, UR54, 0x4, UR56 ;  /* 0x00000004363878a5 */ /* 0x004fe4000f8e0238 */
[----:B---3--:R-:W-:Y:S01]  /*1120*/  UIMAD UR16, UR47, UR8, URZ ;  /* 0x000000082f1072a4 */ /* 0x008fe2000f8e02ff */
[----:B-1----:R-:W-:Y:S01]  /*1130*/  IMAD.SHL.U32 R9, R0, 0x8, RZ ;  /* 0x0000000800097824 */ /* 0x002fe200078e00ff */
[----:B------:R-:W-:Y:S01]  /*1140*/  SHF.R.U32.HI R8, RZ, 0x5, R0 ;  /* 0x00000005ff087819 */ /* 0x000fe20000011600 */
[----:B------:R-:W-:Y:S01]  /*1150*/  IMAD.U32 R10, RZ, RZ, UR8 ;  /* 0x00000008ff0a7e24 */ /* 0x000fe2000f8e00ff */
[----:B------:R-:W-:Y:S01]  /*1160*/  UIMAD UR16, UR43, UR9, UR16 ;  /* 0x000000092b1072a4 */ /* 0x000fe2000f8e0210 */
[----:B------:R-:W-:Y:S01]  /*1170*/  IMAD.U32 R12, RZ, RZ, UR10 ;  /* 0x0000000aff0c7e24 */ /* 0x000fe2000f8e00ff */
[----:B------:R-:W-:Y:S01]  /*1180*/  LOP3.LUT R14, R9, 0x38, RZ, 0xc0, !PT ;  /* 0x00000038090e7812 */ /* 0x000fe200078ec0ff */
[----:B------:R-:W-:Y:S01]  /*1190*/  IMAD.U32 R18, RZ, RZ, UR11 ;  /* 0x0000000bff127e24 */ /* 0x000fe2000f8e00ff */
[----:B------:R-:W1:Y:S02]  /*11a0*/  LDCU.64 UR10, c[0x0][0x550] ;  /* 0x0000aa00ff0a77ac */ /* 0x000e640008000a00 */
[----:B------:R-:W-:Y:S01]  /*11b0*/  IADD3 R2, P0, PT, R14, UR58, RZ ;  /* 0x0000003a0e027c10 */ /* 0x000fe2000ff1e0ff */
[----:B------:R-:W2:Y:S04]  /*11c0*/  LDCU.64 UR58, c[0x0][0x5e8] ;  /* 0x0000bd00ff3a77ac */ /* 0x000ea80008000a00 */
[----:B------:R-:W-:Y:S01]  /*11d0*/  IMAD.X R3, RZ, RZ, UR50, P0 ;  /* 0x00000032ff037e24 */ /* 0x000fe200080e06ff */
[----:B------:R-:W-:Y:S01]  /*11e0*/  USHF.L.U64.HI UR50, UR8, 0x5, UR9 ;  /* 0x0000000508327899 */ /* 0x000fe20008010209 */
[----:B------:R-:W-:-:S04]  /*11f0*/  IMAD.WIDE.U32 R10, R10, UR43, R2 ;  /* 0x0000002b0a0a7c25 */ /* 0x000fc8000f8e0002 */
[----:B------:R-:W3:Y:S01]  /*1200*/  LDC.64 R2, c[0x0][0x3b0] ;  /* 0x0000ec00ff027b82 */ /* 0x000ee20000000a00 */
[----:B------:R-:W-:Y:S01]  /*1210*/  IADD3 R11, PT, PT, R11, UR16, RZ ;  /* 0x000000100b0b7c10 */ /* 0x000fe2000fffe0ff */
[----:B------:R-:W4:Y:S02]  /*1220*/  LDCU.64 UR16, c[0x0][0x3c8] ;  /* 0x00007900ff1077ac */ /* 0x000f240008000a00 */
[----:B------:R-:W-:Y:S01]  /*1230*/  IMAD.WIDE.U32 R12, R12, UR23, R10 ;  /* 0x000000170c0c7c25 */ /* 0x000fe2000f8e000a */
[----:B--2---:R-:W-:-:S03]  /*1240*/  UIMAD.WIDE UR58, UR53, 0x4, UR58 ;  /* 0x00000004353a78a5 */ /* 0x004fc6000f8e023a */
[----:B------:R-:W2:Y:S01]  /*1250*/  LDC.64 R10, c[0x0][0x5f8] ;  /* 0x00017e00ff0a7b82 */ /* 0x000ea20000000a00 */
[----:B------:R-:W-:Y:S01]  /*1260*/  IMAD R19, R18, UR23, R13 ;  /* 0x0000001712137c24 */ /* 0x000fe2000f8e020d */
[----:B------:R-:W-:Y:S02]  /*1270*/  MOV R18, R12 ;  /* 0x0000000c00127202 */ /* 0x000fe40000000f00 */
[----:B------:R-:W-:Y:S02]  /*1280*/  SHF.R.U32.HI R12, RZ, 0x3, R0 ;  /* 0x00000003ff0c7819 */ /* 0x000fe40000011600 */
[----:B------:R-:W-:-:S03]  /*1290*/  LOP3.LUT R13, R0, 0x1f, RZ, 0xc0, !PT ;  /* 0x0000001f000d7812 */ /* 0x000fc600078ec0ff */
[----:B------:R-:W-:-:S04]  /*12a0*/  IMAD.WIDE.U32 R18, R12, UR8, R18 ;  /* 0x000000080c127c25 */ /* 0x000fc8000f8e0012 */
[----:B---3--:R-:W-:Y:S01]  /*12b0*/  IMAD R16, R2, UR47, RZ ;  /* 0x0000002f02107c24 */ /* 0x008fe2000f8e02ff */
[----:B-1----:R-:W-:Y:S01]  /*12c0*/  LEA R248, P2, R18, UR10, 0x1 ;  /* 0x0000000a12f87c11 */ /* 0x002fe2000f8408ff */
[----:B------:R-:W-:-:S04]  /*12d0*/  IMAD.WIDE.U32 R20, R2, UR43, R14 ;  /* 0x0000002b02147c25 */ /* 0x000fc8000f8e000e */
[----:B------:R-:W-:Y:S01]  /*12e0*/  IMAD R16, R3, UR43, R16 ;  /* 0x0000002b03107c24 */ /* 0x000fe2000f8e0210 */
[----:B------:R-:W-:Y:S01]  /*12f0*/  IADD3 R24, P0, PT, R20, UR48, RZ ;  /* 0x0000003014187c10 */ /* 0x000fe2000ff1e0ff */
[----:B------:R-:W-:Y:S01]  /*1300*/  IMAD R13, R8, UR55, R13 ;  /* 0x00000037080d7c24 */ /* 0x000fe2000f8e020d */
[----:B------:R-:W-:Y:S01]  /*1310*/  USHF.L.U32 UR43, UR8, 0x5, URZ ;  /* 0x00000005082b7899 */ /* 0x000fe200080006ff */
[----:B--2---:R-:W-:Y:S01]  /*1320*/  IMAD.WIDE.U32 R22, R10, UR21, RZ ;  /* 0x000000150a167c25 */ /* 0x004fe2000f8e00ff */
[----:B------:R-:W-:Y:S01]  /*1330*/  IADD3.X R25, PT, PT, R21, UR45, R16, P0, !PT ;  /* 0x0000002d15197c10 */ /* 0x000fe200087fe410 */
[----:B------:R-:W-:Y:S01]  /*1340*/  USHF.L.U32 UR55, UR55, 0x6, URZ ;  /* 0x0000000637377899 */ /* 0x000fe200080006ff */
[----:B----4-:R-:W-:Y:S01]  /*1350*/  MOV R16, UR17 ;  /* 0x0000001100107c02 */ /* 0x010fe20008000f00 */
[----:B------:R-:W-:Y:S01]  /*1360*/  IMAD R8, R12, UR9, R19 ;  /* 0x000000090c087c24 */ /* 0x000fe2000f8e0213 */
[----:B------:R-:W1:Y:S01]  /*1370*/  LDCU.64 UR8, c[0x0][0x380] ;  /* 0x00007000ff0877ac */ /* 0x000e620008000a00 */
[----:B------:R-:W-:Y:S01]  /*1380*/  IMAD.U32 R20, RZ, RZ, UR16 ;  /* 0x00000010ff147e24 */ /* 0x000fe2000f8e00ff */
[----:B------:R-:W-:Y:S01]  /*1390*/  SEL R10, R22, RZ, P5 ;  /* 0x000000ff160a7207 */ /* 0x000fe20002800000 */
[----:B------:R-:W-:Y:S01]  /*13a0*/  IMAD R11, R11, UR21, R23 ;  /* 0x000000150b0b7c24 */ /* 0x000fe2000f8e0217 */
[----:B------:R-:W2:Y:S01]  /*13b0*/  LDCU.64 UR16, c[0x0][0x570] ;  /* 0x0000ae00ff1077ac */ /* 0x000ea20008000a00 */
[----:B------:R-:W-:Y:S01]  /*13c0*/  IMAD.WIDE.U32 R20, R20, UR23, R24 ;  /* 0x0000001714147c25 */ /* 0x000fe2000f8e0018 */
[----:B------:R-:W-:-:S02]  /*13d0*/  IADD3 R10, P1, P0, R13, UR52, R10 ;  /* 0x000000340d0a7c10 */ /* 0x000fc4000f83e00a */
[----:B------:R-:W-:Y:S01]  /*13e0*/  SHF.R.S32.HI R13, RZ, 0x1f, R13 ;  /* 0x0000001fff0d7819 */ /* 0x000fe2000001140d */
[----:B------:R-:W-:Y:S01]  /*13f0*/  IMAD R21, R16, UR23, R21 ;  /* 0x0000001710157c24 */ /* 0x000fe2000f8e0215 */
[----:B------:R-:W-:Y:S01]  /*1400*/  SEL R16, R11, RZ, P5 ;  /* 0x000000ff0b107207 */ /* 0x000fe20002800000 */
[----:B------:R-:W-:Y:S01]  /*1410*/  IMAD.U32 R11, RZ, RZ, UR55 ;  /* 0x00000037ff0b7e24 */ /* 0x000fe2000f8e00ff */
[----:B------:R-:W-:Y:S01]  /*1420*/  LEA.HI.X R249, R18, UR11, R8, 0x1, P2 ;  /* 0x0000000b12f97c11 */ /* 0x000fe200090f0c08 */
[----:B------:R-:W-:Y:S01]  /*1430*/  IMAD.WIDE.U32 R18, R12, R2, R20 ;  /* 0x000000020c127225 */ /* 0x000fe200078e0014 */
[----:B------:R-:W-:Y:S02]  /*1440*/  IADD3.X R16, PT, PT, R13, UR51, R16, P1, P0 ;  /* 0x000000330d107c10 */ /* 0x000fe40008fe0410 */
[----:B------:R-:W-:Y:S01]  /*1450*/  IADD3 R10, P0, PT, R10, UR55, RZ ;  /* 0x000000370a0a7c10 */ /* 0x000fe2000ff1e0ff */
[----:B------:R-:W-:Y:S01]  /*1460*/  IMAD R8, R12, R3, R19 ;  /* 0x000000030c087224 */ /* 0x000fe200078e0213 */
[----:B-1----:R-:W-:-:S02]  /*1470*/  LEA R250, P1, R18, UR8, 0x1 ;  /* 0x0000000812fa7c11 */ /* 0x002fc4000f8208ff */
[----:B------:R-:W-:Y:S02]  /*1480*/  LEA.HI.X.SX32 R11, R11, R16, 0x1, P0 ;  /* 0x000000100b0b7211 */ /* 0x000fe400000f0eff */
[----:B--2---:R-:W-:Y:S01]  /*1490*/  LEA R242, P0, R10, UR16, 0x2 ;  /* 0x000000100af27c11 */ /* 0x004fe2000f8010ff */
[----:B------:R-:W-:Y:S01]  /*14a0*/  UMOV UR16, UR58 ;  /* 0x0000003a00107c82 */ /* 0x000fe20008000000 */
[----:B------:R-:W-:Y:S02]  /*14b0*/  LEA.HI.X R251, R18, UR9, R8, 0x1, P1 ;  /* 0x0000000912fb7c11 */ /* 0x000fe400088f0c08 */
[----:B------:R-:W-:Y:S01]  /*14c0*/  LEA.HI.X R243, R10, UR17, R11, 0x2, P0 ;  /* 0x000000110af37c11 */ /* 0x000fe200080f140b */
[----:B------:R-:W-:Y:S01]  /*14d0*/  IMAD.SHL.U32 R11, R2, 0x20, RZ ;  /* 0x00000020020b7824 */ /* 0x000fe200078e00ff */
[----:B------:R-:W-:Y:S01]  /*14e0*/  IADD3 R18, P0, PT, R12, 0x20, RZ ;  /* 0x000000200c127810 */ /* 0x000fe20007f1e0ff */
[----:B------:R-:W-:Y:S01]  /*14f0*/  UMOV UR17, UR59 ;  /* 0x0000003b00117c82 */ /* 0x000fe20008000000 */
        /* <DEDUP_REMOVED lines=17> */
.L_x_651:
[----:B------:R-:W1:Y:S01]  /*1610*/  LDCU.64 UR12, c[0x0][0x5c0] ;  /* 0x0000b800ff0c77ac */ /* 0x000e620008000a00 */
[----:B------:R-:W-:-:S04]  /*1620*/  UIADD3 UR8, UPT, UPT, UR34, UR40, URZ ;  /* 0x0000002822087290 */ /* 0x000fc8000fffe0ff */
[----:B-1----:R-:W-:Y:S02]  /*1630*/  UIMAD.WIDE.U32 UR16, UR8, UR12, URZ ;  /* 0x0000000c081072a5 */ /* 0x002fe4000f8e00ff */
[----:B------:R-:W-:-:S04]  /*1640*/  UIMAD UR8, UR8, UR13, URZ ;  /* 0x0000000d080872a4 */ /* 0x000fc8000f8e02ff */
[----:B------:R-:W-:-:S06]  /*1650*/  UIADD3 UR8, UPT, UPT, UR17, UR8, URZ ;  /* 0x0000000811087290 */ /* 0x000fcc000fffe0ff */
[----:B------:R-:W-:Y:S02]  /*1660*/  MOV R0, UR8 ;  /* 0x0000000800007c02 */ /* 0x000fe40008000f00 */
.L_x_652:
        /* <DEDUP_REMOVED lines=13> */
.L_x_653:
[----:B------:R-:W1:Y:S01]  /*1740*/  LDCU.64 UR10, c[0x0][0x5c8] ;  /* 0x0000b900ff0a77ac */ /* 0x000e620008000a00 */
[----:B------:R-:W-:-:S04]  /*1750*/  UIADD3 UR34, UPT, UPT, UR34, UR40, URZ ;  /* 0x0000002822227290 */ /* 0x000fc8000fffe0ff */
[----:B-1----:R-:W-:Y:S02]  /*1760*/  UIMAD.WIDE.U32 UR14, UR34, UR10, URZ ;  /* 0x0000000a220e72a5 */ /* 0x002fe4000f8e00ff */
[----:B------:R-:W-:-:S04]  /*1770*/  UIMAD UR34, UR34, UR11, URZ ;  /* 0x0000000b222272a4 */ /* 0x000fc8000f8e02ff */
[----:B------:R-:W-:-:S06]  /*1780*/  UIADD3 UR34, UPT, UPT, UR15, UR34, URZ ;  /* 0x000000220f227290 */ /* 0x000fcc000fffe0ff */
[----:B------:R-:W-:-:S07]  /*1790*/  MOV R3, UR34 ;  /* 0x0000002200037c02 */ /* 0x000fce0008000f00 */
.L_x_654:
        /* <DEDUP_REMOVED lines=16> */
[----:B------:R-:W1:Y:S01]  /*18a0*/  LDCU.64 UR8, c[0x0][0x560] ;  /* 0x0000ac00ff0877ac */ /* 0x000e620008000a00 */
[----:B------:R-:W-:-:S05]  /*18b0*/  MOV R4, R6 ;  /* 0x0000000600047202 */ /* 0x000fca0000000f00 */
[----:B------:R-:W-:-:S04]  /*18c0*/  IMAD.WIDE.U32 R8, R12, UR12, R4 ;  /* 0x0000000c0c087c25 */ /* 0x000fc8000f8e0004 */
[----:B------:R-:W-:Y:S01]  /*18d0*/  IMAD R0, R12, UR13, R9 ;  /* 0x0000000d0c007c24 */ /* 0x000fe2000f8e0209 */
[----:B-1----:R-:W-:-:S04]  /*18e0*/  LEA R10, P0, R8, UR8, 0x1 ;  /* 0x00000008080a7c11 */ /* 0x002fc8000f8008ff */
[----:B------:R-:W-:-:S05]  /*18f0*/  LEA.HI.X R11, R8, UR9, R0, 0x1, P0 ;  /* 0x00000009080b7c11 */ /* 0x000fca00080f0c00 */
[----:B------:R1:W-:Y:S04]  /*1900*/  STG.E.128 desc[UR30][R10.64], RZ ;  /* 0x000000ff0a007986 */ /* 0x0003e8000c101d1e */
[----:B------:R1:W-:Y:S04]  /*1910*/  STG.E.128 desc[UR30][R10.64+0x80], RZ ;  /* 0x000080ff0a007986 */ /* 0x0003e8000c101d1e */
[----:B------:R1:W-:Y:S04]  /*1920*/  STG.E.128 desc[UR30][R10.64+0x100], RZ ;  /* 0x000100ff0a007986 */ /* 0x0003e8000c101d1e */
[----:B------:R1:W-:Y:S02]  /*1930*/  STG.E.128 desc[UR30][R10.64+0x180], RZ ;  /* 0x000180ff0a007986 */ /* 0x0003e4000c101d1e */
.L_x_656:
[----:B------:R-:W-:Y:S05]  /*1940*/  BSYNC.RECONVERGENT B0 ;  /* 0x0000000000007941 */ /* 0x000fea0003800200 */
.L_x_655:
[----:B------:R-:W-:Y:S04]  /*1950*/  BSSY.RECONVERGENT B0, `(.L_x_657) ;  /* 0x000000e000007945 */ /* 0x000fe80003800200 */
[----:B------:R-:W-:Y:S05]  /*1960*/  @P1 BRA `(.L_x_658) ;  /* 0x0000000000301947 */ /* 0x000fea0003800000 */
[----:B------:R-:W2:Y:S01]  /*1970*/  LDCU.64 UR8, c[0x0][0x560] ;  /* 0x0000ac00ff0877ac */ /* 0x000ea20008000a00 */
[----:B------:R-:W-:Y:S01]  /*1980*/  MOV R4, R6 ;  /* 0x0000000600047202 */ /* 0x000fe20000000f00 */
[----:B------:R-:W-:-:S04]  /*1990*/  IMAD R7, R2, UR12, RZ ;  /* 0x0000000c02077c24 */ /* 0x000fc8000f8e02ff */
[----:B------:R-:W-:-:S04]  /*19a0*/  IMAD.WIDE.U32 R4, R18, UR12, R4 ;  /* 0x0000000c12047c25 */ /* 0x000fc8000f8e0004 */
[----:B------:R-:W-:-:S05]  /*19b0*/  IMAD R7, R18, UR13, R7 ;  /* 0x0000000d12077c24 */ /* 0x000fca000f8e0207 */
[----:B------:R-:W-:Y:S02]  /*19c0*/  IADD3 R7, PT, PT, R5, R7, RZ ;  /* 0x0000000705077210 */ /* 0x000fe40007ffe0ff */
[----:B--2---:R-:W-:-:S04]  /*19d0*/  LEA R6, P0, R4, UR8, 0x1 ;  /* 0x0000000804067c11 */ /* 0x004fc8000f8008ff */
[----:B------:R-:W-:-:S05]  /*19e0*/  LEA.HI.X R7, R4, UR9, R7, 0x1, P0 ;  /* 0x0000000904077c11 */ /* 0x000fca00080f0c07 */
[----:B------:R2:W-:Y:S04]  /*19f0*/  STG.E.128 desc[UR30][R6.64], RZ ;  /* 0x000000ff06007986 */ /* 0x0005e8000c101d1e */
[----:B------:R2:W-:Y:S04]  /*1a00*/  STG.E.128 desc[UR30][R6.64+0x80], RZ ;  /* 0x000080ff06007986 */ /* 0x0005e8000c101d1e */
[----:B------:R2:W-:Y:S04]  /*1a10*/  STG.E.128 desc[UR30][R6.64+0x100], RZ ;  /* 0x000100ff06007986 */ /* 0x0005e8000c101d1e */
[----:B------:R2:W-:Y:S02]  /*1a20*/  STG.E.128 desc[UR30][R6.64+0x180], RZ ;  /* 0x000180ff06007986 */ /* 0x0005e4000c101d1e */
.L_x_658:
[----:B------:R-:W-:Y:S05]  /*1a30*/  BSYNC.RECONVERGENT B0 ;  /* 0x0000000000007941 */ /* 0x000fea0003800200 */
.L_x_657:
[----:B------:R-:W3:Y:S01]  /*1a40*/  LDCU.64 UR8, c[0x0][0x5e0] ;  /* 0x0000bc00ff0877ac */ /* 0x000ee20008000a00 */
[----:B------:R-:W-:Y:S01]  /*1a50*/  MOV R5, UR10 ;  /* 0x0000000a00057c02 */ /* 0x000fe20008000f00 */
[----:B------:R-:W-:Y:S01]  /*1a60*/  BSSY.RECONVERGENT B0, `(.L_x_659) ;  /* 0x0000016000007945 */ /* 0x000fe20003800200 */
[----:B------:R-:W-:-:S03]  /*1a70*/  UIMAD UR41, UR41, UR10, URZ ;  /* 0x0000000a292972a4 */ /* 0x000fc6000f8e02ff */
[----:B------:R-:W-:Y:S01]  /*1a80*/  IMAD.WIDE.U32 R14, R5, UR39, R14 ;  /* 0x00000027050e7c25 */ /* 0x000fe2000f8e000e */
[----:B------:R-:W-:Y:S02]  /*1a90*/  UIMAD UR41, UR39, UR11, UR41 ;  /* 0x0000000b272972a4 */ /* 0x000fe4000f8e0229 */
[----:B--2---:R-:W-:-:S04]  /*1aa0*/  IADD3 R6, P0, PT, R14, UR14, RZ ;  /* 0x0000000e0e067c10 */ /* 0x004fc8000ff1e0ff */
[----:B------:R-:W-:Y:S02]  /*1ab0*/  IADD3.X R7, PT, PT, R3, UR41, R15, P0, !PT ;  /* 0x0000002903077c10 */ /* 0x000fe400087fe40f */
[----:B---3--:R-:W-:Y:S02]  /*1ac0*/  MOV R4, UR8 ;  /* 0x0000000800047c02 */ /* 0x008fe40008000f00 */
[----:B------:R-:W-:-:S03]  /*1ad0*/  MOV R3, UR9 ;  /* 0x0000000900037c02 */ /* 0x000fc60008000f00 */
[----:B------:R-:W-:-:S04]  /*1ae0*/  IMAD.WIDE.U32 R4, R4, UR23, R6 ;  /* 0x0000001704047c25 */ /* 0x000fc8000f8e0006 */
[----:B------:R-:W-:Y:S01]  /*1af0*/  IMAD R3, R3, UR23, R5 ;  /* 0x0000001703037c24 */ /* 0x000fe2000f8e0205 */
[----:B------:R-:W-:Y:S06]  /*1b00*/  @P2 BRA `(.L_x_660) ;  /* 0x00000000002c2947 */ /* 0x000fec0003800000 */
[----:B------:R-:W2:Y:S01]  /*1b10*/  LDCU.64 UR8, c[0x0][0x568] ;  /* 0x0000ad00ff0877ac */ /* 0x000ea20008000a00 */
[----:B------:R-:W-:Y:S02]  /*1b20*/  MOV R6, R4 ;  /* 0x0000000400067202 */ /* 0x000fe40000000f00 */
[----:B------:R-:W-:-:S03]  /*1b30*/  MOV R7, R3 ;  /* 0x0000000300077202 */ /* 0x000fc60000000f00 */
[----:B------:R-:W-:-:S04]  /*1b40*/  IMAD.WIDE.U32 R6, R12, UR10, R6 ;  /* 0x0000000a0c067c25 */ /* 0x000fc8000f8e0006 */
[----:B------:R-:W-:Y:S01]  /*1b50*/  IMAD R12, R12, UR11, R7 ;  /* 0x0000000b0c0c7c24 */ /* 0x000fe2000f8e0207 */
[----:B--2---:R-:W-:-:S04]  /*1b60*/  LEA R8, P0, R6, UR8, 0x1 ;  /* 0x0000000806087c11 */ /* 0x004fc8000f8008ff */
[----:B------:R-:W-:-:S05]  /*1b70*/  LEA.HI.X R9, R6, UR9, R12, 0x1, P0 ;  /* 0x0000000906097c11 */ /* 0x000fca00080f0c0c */
[----:B------:R2:W-:Y:S04]  /*1b80*/  STG.E.128 desc[UR30][R8.64], RZ ;  /* 0x000000ff08007986 */ /* 0x0005e8000c101d1e */
[----:B------:R2:W-:Y:S04]  /*1b90*/  STG.E.128 desc[UR30][R8.64+0x80], RZ ;  /* 0x000080ff08007986 */ /* 0x0005e8000c101d1e */
[----:B------:R2:W-:Y:S04]  /*1ba0*/  STG.E.128 desc[UR30][R8.64+0x100], RZ ;  /* 0x000100ff08007986 */ /* 0x0005e8000c101d1e */
[----:B------:R2:W-:Y:S02]  /*1bb0*/  STG.E.128 desc[UR30][R8.64+0x180], RZ ;  /* 0x000180ff08007986 */ /* 0x0005e4000c101d1e */
.L_x_660:
[----:B------:R-:W-:Y:S05]  /*1bc0*/  BSYNC.RECONVERGENT B0 ;  /* 0x0000000000007941 */ /* 0x000fea0003800200 */
.L_x_659:
[----:B------:R-:W-:Y:S05]  /*1bd0*/  @P1 BRA `(.L_x_661) ;  /* 0x00000064004c1947 */ /* 0x000fea0003800000 */
[----:B------:R-:W3:Y:S01]  /*1be0*/  LDCU.64 UR8, c[0x0][0x568] ;  /* 0x0000ad00ff0877ac */ /* 0x000ee20008000a00 */
[----:B------:R-:W-:Y:S01]  /*1bf0*/  IMAD R5, R2, UR10, RZ ;  /* 0x0000000a02057c24 */ /* 0x000fe2000f8e02ff */
[----:B------:R-:W-:-:S03]  /*1c00*/  MOV R2, R4 ;  /* 0x0000000400027202 */ /* 0x000fc60000000f00 */
[C---:B------:R-:W-:Y:S02]  /*1c10*/  IMAD R5, R18.reuse, UR11, R5 ;  /* 0x0000000b12057c24 */ /* 0x040fe4000f8e0205 */
[----:B------:R-:W-:-:S05]  /*1c20*/  IMAD.WIDE.U32 R2, R18, UR10, R2 ;  /* 0x0000000a12027c25 */ /* 0x000fca000f8e0002 */
[----:B------:R-:W-:Y:S02]  /*1c30*/  IADD3 R5, PT, PT, R3, R5, RZ ;  /* 0x0000000503057210 */ /* 0x000fe40007ffe0ff */
[----:B---3--:R-:W-:-:S04]  /*1c40*/  LEA R4, P0, R2, UR8, 0x1 ;  /* 0x0000000802047c11 */ /* 0x008fc8000f8008ff */
[----:B------:R-:W-:-:S05]  /*1c50*/  LEA.HI.X R5, R2, UR9, R5, 0x1, P0 ;  /* 0x0000000902057c11 */ /* 0x000fca00080f0c05 */
[----:B------:R3:W-:Y:S04]  /*1c60*/  STG.E.128 desc[UR30][R4.64], RZ ;  /* 0x000000ff04007986 */ /* 0x0007e8000c101d1e */
[----:B------:R3:W-:Y:S04]  /*1c70*/  STG.E.128 desc[UR30][R4.64+0x80], RZ ;  /* 0x000080ff04007986 */ /* 0x0007e8000c101d1e */
[----:B------:R3:W-:Y:S04]  /*1c80*/  STG.E.128 desc[UR30][R4.64+0x100], RZ ;  /* 0x000100ff04007986 */ /* 0x0007e8000c101d1e */
[----:B------:R3:W-:Y:S01]  /*1c90*/  STG.E.128 desc[UR30][R4.64+0x180], RZ ;  /* 0x000180ff04007986 */ /* 0x0007e2000c101d1e */
[----:B------:R-:W-:Y:S05]  /*1ca0*/  BRA `(.L_x_661) ;  /* 0x0000006400187947 */ /* 0x000fea0003800000 */
.L_x_650:
[----:B------:R-:W-:Y:S01]  /*1cb0*/  UIMAD UR42, UR49, -0x40, UR42 ;  /* 0xffffffc0312a78a4 */ /* 0x000fe2000f8e022a */
[----:B------:R-:W-:Y:S01]  /*1cc0*/  IMAD.U32 R10, RZ, RZ, UR14 ;  /* 0x0000000eff0a7e24 */ /* 0x000fe2000f8e00ff */
[----:B------:R-:W1:Y:S01]  /*1cd0*/  LDCU.64 UR10, c[0x0][0x3d0] ;  /* 0x00007a00ff0a77ac */ /* 0x000e620008000a00 */
[----:B------:R-:W-:Y:S01]  /*1ce0*/  IMAD.U32 R8, RZ, RZ, UR12 ;  /* 0x0000000cff087e24 */ /* 0x000fe2000f8e00ff */
[----:B------:R-:W-:Y:S01]  /*1cf0*/  SHF.R.U32.HI R241, RZ, 0x2, R0 ;  /* 0x00000002fff17819 */ /* 0x000fe20000011600 */
[--C-:B------:R-:W-:Y:S01]  /*1d00*/  IMAD.WIDE.U32 R16, R10, UR39, R14.reuse ;  /* 0x000000270a107c25 */ /* 0x100fe2000f8e000e */
[----:B------:R-:W2:Y:S01]  /*1d10*/  LDCU.64 UR8, c[0x0][0x3d8] ;  /* 0x00007b00ff0877ac */ /* 0x000ea20008000a00 */
[C---:B------:R-:W-:Y:S02]  /*1d20*/  ISETP.GE.AND P4, PT, R13.reuse, UR42, PT ;  /* 0x0000002a0d007c0c */ /* 0x040fe4000bf86270 */
[----:B------:R-:W-:Y:S01]  /*1d30*/  IMAD.U32 R27, RZ, RZ, UR43 ;  /* 0x0000002bff1b7e24 */ /* 0x000fe2000f8e00ff */
[----:B------:R-:W-:Y:S01]  /*1d40*/  UIMAD UR45, UR41, UR14, URZ ;  /* 0x0000000e292d72a4 */ /* 0x000fe2000f8e02ff */
[----:B------:R-:W-:Y:S01]  /*1d50*/  IMAD.WIDE.U32 R14, R8, UR39, R14 ;  /* 0x00000027080e7c25 */ /* 0x000fe2000f8e000e */
[----:B------:R-:W-:Y:S01]  /*1d60*/  UIMAD UR41, UR41, UR12, URZ ;  /* 0x0000000c292972a4 */ /* 0x000fe2000f8e02ff */
[----:B------:R-:W-:Y:S01]  /*1d70*/  SHF.R.U32.HI R8, RZ, 0x1, R0 ;  /* 0x00000001ff087819 */ /* 0x000fe20000011600 */
[----:B------:R-:W-:Y:S01]  /*1d80*/  UIADD3 UR38, UPT, UPT, -UR39, UR33, URZ ;  /* 0x0000002127267290 */ /* 0x000fe2000fffe1ff */
[----:B------:R-:W-:Y:S01]  /*1d90*/  IADD3 R20, P1, PT, R16, UR44, RZ ;  /* 0x0000002c10147c10 */ /* 0x000fe2000ff3e0ff */
[----:B------:R-:W-:Y:S01]  /*1da0*/  UIMAD UR41, UR39, UR13, UR41 ;  /* 0x0000000d272972a4 */ /* 0x000fe2000f8e0229 */
[----:B------:R-:W-:Y:S01]  /*1db0*/  IADD3 R14, P0, PT, R14, UR46, RZ ;  /* 0x0000002e0e0e7c10 */ /* 0x000fe2000ff1e0ff */
[----:B------:R-:W-:Y:S01]  /*1dc0*/  UIMAD UR45, UR39, UR15, UR45 ;  /* 0x0000000f272d72a4 */ /* 0x000fe2000f8e022d */
[----:B------:R-:W-:Y:S01]  /*1dd0*/  LOP3.LUT R10, R8, 0x30, RZ, 0xc0, !PT ;  /* 0x00000030080a7812 */ /* 0x000fe200078ec0ff */
[----:B------:R-:W3:Y:S01]  /*1de0*/  S2R R221, SR_TID.X ;  /* 0x0000000000dd7919 */ /* 0x000ee20000002100 */
[----:B------:R-:W-:Y:S01]  /*1df0*/  ISETP.GE.AND P2, PT, R13, UR38, PT ;  /* 0x000000260d007c0c */ /* 0x000fe2000bf46270 */
[C---:B-1----:R-:W-:Y:S01]  /*1e00*/  IMAD R13, R7.reuse, UR10, RZ ;  /* 0x0000000a070d7c24 */ /* 0x042fe2000f8e02ff */
[----:B------:R-:W-:Y:S01]  /*1e10*/  IADD3.X R15, PT, PT, R6, UR41, R15, P0, !PT ;  /* 0x00000029060f7c10 */ /* 0x000fe200087fe40f */
[----:B--2---:R-:W-:Y:S01]  /*1e20*/  IMAD R7, R7, UR8, RZ ;  /* 0x0000000807077c24 */ /* 0x004fe2000f8e02ff */
[----:B------:R-:W-:Y:S01]  /*1e30*/  LOP3.LUT R241, R10, 0x7, R241, 0xf8, !PT ;  /* 0x000000070af17812 */ /* 0x000fe200078ef8f1 */
[C---:B------:R-:W-:Y:S01]  /*1e40*/  IMAD R16, R4.reuse, UR11, R13 ;  /* 0x0000000b04107c24 */ /* 0x040fe2000f8e020d */
[----:B------:R-:W-:Y:S01]  /*1e50*/  @!P4 LEA R24, P0, R11, R250, 0x1 ;  /* 0x000000fa0b18c211 */ /* 0x000fe200078008ff */
[C---:B------:R-:W-:Y:S01]  /*1e60*/  IMAD R7, R4.reuse, UR9, R7 ;  /* 0x0000000904077c24 */ /* 0x040fe2000f8e0207 */
[----:B------:R-:W-:Y:S01]  /*1e70*/  IADD3.X R21, PT, PT, R5, UR45, R17, P1, !PT ;  /* 0x0000002d05157c10 */ /* 0x000fe20008ffe411 */
[----:B------:R-:W-:Y:S01]  /*1e80*/  IMAD.WIDE.U32 R22, R4, UR8, R14 ;  /* 0x0000000804167c25 */ /* 0x000fe2000f8e000e */
[----:B------:R-:W-:Y:S01]  /*1e90*/  @!P4 LEA.HI.X R25, R11, R251, R3, 0x1, P0 ;  /* 0x000000fb0b19c211 */ /* 0x000fe200000f0c03 */
[----:B------:R-:W1:Y:S01]  /*1ea0*/  LDC R244, c[0x0][0x44c] ;  /* 0x00011300fff47b82 */ /* 0x000e620000000800 */
[----:B------:R-:W-:Y:S01]  /*1eb0*/  ISETP.GE.AND P3, PT, R12, UR38, PT ;  /* 0x000000260c007c0c */ /* 0x000fe2000bf66270 */
[----:B------:R-:W-:Y:S01]  /*1ec0*/  VIADD R3, R241, 0x8 ;  /* 0x00000008f1037836 */ /* 0x000fe20000000000 */
[----:B------:R-:W-:Y:S01]  /*1ed0*/  @!P4 LEA R26, P1, R27, R248, 0x1 ;  /* 0x000000f81b1ac211 */ /* 0x000fe200078208ff */
[----:B------:R-:W-:Y:S01]  /*1ee0*/  IMAD.WIDE.U32 R20, R4, UR10, R20 ;  /* 0x0000000a04147c25 */ /* 0x000fe2000f8e0014 */
[----:B------:R-:W2:Y:S02]  /*1ef0*/  LDCU UR10, c[0x0][0x590] ;  /* 0x0000b200ff0a77ac */ /* 0x000ea40008000800 */
[----:B------:R-:W-:Y:S01]  /*1f00*/  ISETP.GE.AND P0, PT, R3, UR42, PT ;  /* 0x0000002a03007c0c */ /* 0x000fe2000bf06270 */
[----:B------:R-:W-:Y:S01]  /*1f10*/  IMAD.U32 R6, RZ, RZ, UR43 ;  /* 0x0000002bff067e24 */ /* 0x000fe2000f8e00ff */
[----:B------:R-:W-:Y:S01]  /*1f20*/  LOP3.LUT R3, R9, 0x1f8, RZ, 0xc0, !PT ;  /* 0x000001f809037812 */ /* 0x000fe200078ec0ff */
[----:B------:R-:W-:-:S02]  /*1f30*/  IMAD.U32 R5, RZ, RZ, UR50 ;  /* 0x00000032ff057e24 */ /* 0x000fc4000f8e00ff */
[----:B------:R-:W-:Y:S01]  /*1f40*/  IMAD.SHL.U32 R233, R0, 0x40, RZ ;  /* 0x0000004000e97824 */ /* 0x000fe200078e00ff */
[----:B------:R-:W-:Y:S01]  /*1f50*/  LOP3.LUT R4, R3, 0x38, R0, 0x78, !PT ;  /* 0x0000003803047812 */ /* 0x000fe200078e7800 */
[----:B------:R-:W-:Y:S01]  /*1f60*/  IMAD.IADD R17, R21, 0x1, R16 ;  /* 0x0000000115117824 */ /* 0x000fe200078e0210 */
[----:B------:R-:W-:Y:S01]  /*1f70*/  @!P4 LEA.HI.X R27, R6, R249, R5, 0x1, P1 ;  /* 0x000000f9061bc211 */ /* 0x000fe200008f0c05 */
[----:B------:R-:W-:Y:S01]  /*1f80*/  IMAD.IADD R23, R23, 0x1, R7 ;  /* 0x0000000117177824 */ /* 0x000fe200078e0207 */
[----:B------:R-:W-:Y:S01]  /*1f90*/  ISETP.GE.AND P1, PT, R12, UR42, PT ;  /* 0x0000002a0c007c0c */ /* 0x000fe2000bf26270 */
[----:B------:R-:W-:Y:S01]  /*1fa0*/  @!P2 IMAD.MOV.U32 R21, RZ, RZ, R17 ;  /* 0x000000ffff15a224 */ /* 0x000fe200078e0011 */
[----:B------:R-:W-:Y:S01]  /*1fb0*/  LOP3.LUT R11, R4, 0x1e00, R9, 0xf8, !PT ;  /* 0x00001e00040b7812 */ /* 0x000fe200078ef809 */
[C---:B------:R-:W-:Y:S02]  /*1fc0*/  @!P2 IMAD R5, R2.reuse, UR14, RZ ;  /* 0x0000000e0205ac24 */ /* 0x040fe4000f8e02ff */
[----:B------:R-:W-:Y:S01]  /*1fd0*/  IMAD.MOV.U32 R240, RZ, RZ, 0x7f800000 ;  /* 0x7f800000fff07424 */ /* 0x000fe200078e00ff */
[----:B------:R-:W-:Y:S01]  /*1fe0*/  LEA R11, R11, UR32, 0x1 ;  /* 0x000000200b0b7c11 */ /* 0x000fe2000f8e08ff */
[----:B------:R-:W-:Y:S01]  /*1ff0*/  @P5 BAR.SYNC.DEFER_BLOCKING 0x0 ;  /* 0x0000000000005b1d */ /* 0x000fe20000010000 */
[----:B------:R-:W-:-:S02]  /*2000*/  @!P2 IMAD R3, R2, UR12, RZ ;  /* 0x0000000c0203ac24 */ /* 0x000fc4000f8e02ff */
[----:B------:R-:W-:Y:S02]  /*2010*/  @!P2 IMAD.MOV.U32 R6, RZ, RZ, R22 ;  /* 0x000000ffff06a224 */ /* 0x000fe400078e0016 */
[----:B------:R-:W-:Y:S01]  /*2020*/  @!P2 IMAD.MOV.U32 R7, RZ, RZ, R23 ;  /* 0x000000ffff07a224 */ /* 0x000fe200078e0017 */
[----:B---3--:R-:W-:Y:S01]  /*2030*/  SHF.R.U32.HI R237, RZ, 0x2, R221 ;  /* 0x00000002ffed7819 */ /* 0x008fe200000116dd */
[----:B------:R-:W-:Y:S02]  /*2040*/  @!P3 IMAD.MOV.U32 R16, RZ, RZ, R20 ;  /* 0x000000ffff10b224 */ /* 0x000fe400078e0014 */
[----:B------:R-:W-:Y:S02]  /*2050*/  IMAD.MOV.U32 R239, RZ, RZ, 0x7f800000 ;  /* 0x7f800000ffef7424 */ /* 0x000fe400078e00ff */
[----:B------:R-:W-:Y:S02]  /*2060*/  IMAD.MOV.U32 R226, RZ, RZ, 0x20 ;  /* 0x00000020ffe27424 */ /* 0x000fe400078e00ff */
[----:B------:R-:W-:-:S02]  /*2070*/  IMAD.MOV.U32 R220, RZ, RZ, 0x40 ;  /* 0x00000040ffdc7424 */ /* 0x000fc400078e00ff */
[----:B------:R-:W-:Y:S01]  /*2080*/  IMAD.MOV.U32 R247, RZ, RZ, 0x10 ;  /* 0x00000010fff77424 */ /* 0x000fe200078e00ff */
[----:B------:R-:W-:Y:S01]  /*2090*/  UIADD3 UR39, UPT, UPT, UR39, 0x40, URZ ;  /* 0x0000004027277890 */ /* 0x000fe2000fffe0ff */
[C---:B------:R-:W-:Y:S01]  /*20a0*/  @!P2 IMAD R14, R18.reuse, UR15, R5 ;  /* 0x0000000f120eac24 */ /* 0x040fe2000f8e0205 */
[----:B------:R-:W-:Y:S01]  /*20b0*/  CS2R R190, SRZ ;  /* 0x0000000000be7805 */ /* 0x000fe2000001ff00 */
[C---:B------:R-:W-:Y:S01]  /*20c0*/  @!P2 IMAD R10, R18.reuse, UR13, R3 ;  /* 0x0000000d120aac24 */ /* 0x040fe2000f8e0203 */
[----:B------:R-:W3:Y:S01]  /*20d0*/  @!P3 LDC.64 R4, c[0x0][0x390] ;  /* 0x0000e400ff04bb82 */ /* 0x000ee20000000a00 */
[C---:B------:R-:W-:Y:S01]  /*20e0*/  @!P2 IMAD.WIDE.U32 R20, R18.reuse, UR14, R20 ;  /* 0x0000000e1214ac25 */ /* 0x040fe2000f8e0014 */
[----:B------:R-:W-:Y:S02]  /*20f0*/  CS2R R188, SRZ ;  /* 0x0000000000bc7805 */ /* 0x000fe4000001ff00 */
[----:B------:R-:W-:Y:S01]  /*2100*/  CS2R R194, SRZ ;  /* 0x0000000000c27805 */ /* 0x000fe2000001ff00 */
[----:B------:R-:W-:Y:S01]  /*2110*/  @!PT LDS RZ, [RZ] ;  /* 0x00000000fffff984 */ /* 0x000fe20000000800 */
[----:B------:R-:W-:Y:S01]  /*2120*/  @!PT LDS RZ, [RZ] ;  /* 0x00000000fffff984 */ /* 0x000fe20000000800 */
[----:B------:R-:W-:Y:S01]  /*2130*/  @!PT LDS RZ, [RZ] ;  /* 0x00000000fffff984 */ /* 0x000fe20000000800 */
[----:B------:R-:W-:Y:S01]  /*2140*/  @!P1 LDGSTS.E.BYPASS.LTC128B.128 [R11+0x8000], desc[UR30][R248.64] ;  /* 0x08000000f80b9fae */ /* 0x000fe2000b981a1e */
[----:B------:R-:W-:Y:S01]  /*2150*/  @!P2 IMAD.WIDE.U32 R18, R18, UR12, R6 ;  /* 0x0000000c1212ac25 */ /* 0x000fe2000f8e0006 */
[----:B------:R-:W-:-:S02]  /*2160*/  CS2R R192, SRZ ;  /* 0x0000000000c07805 */ /* 0x000fc4000001ff00 */
[----:B------:R-:W-:Y:S01]  /*2170*/  CS2R R186, SRZ ;  /* 0x0000000000ba7805 */ /* 0x000fe2000001ff00 */
[----:B------:R-:W4:Y:S01]  /*2180*/  @!P3 LDC.64 R6, c[0x0][0x388] ;  /* 0x0000e200ff06bb82 */ /* 0x000f220000000a00 */
[----:B------:R-:W-:Y:S01]  /*2190*/  @!P1 LDGSTS.E.BYPASS.LTC128B.128 [R11+0xa000], desc[UR30][R248.64+0x80] ;  /* 0x0a000080f80b9fae */ /* 0x000fe2000b981a1e */
[C---:B------:R-:W-:Y:S01]  /*21a0*/  @!P3 IMAD.WIDE.U32 R28, R12.reuse, UR14, R16 ;  /* 0x0000000e0c1cbc25 */ /* 0x040fe2000f8e0010 */
[----:B------:R-:W-:Y:S02]  /*21b0*/  CS2R R184, SRZ ;  /* 0x0000000000b87805 */ /* 0x000fe4000001ff00 */
[----:B------:R-:W-:Y:S01]  /*21c0*/  CS2R R182, SRZ ;  /* 0x0000000000b67805 */ /* 0x000fe2000001ff00 */
[----:B------:R-:W-:Y:S01]  /*21d0*/  @!P1 LDGSTS.E.BYPASS.LTC128B.128 [R11+0xc000], desc[UR30][R248.64+0x100] ;  /* 0x0c000100f80b9fae */ /* 0x000fe2000b981a1e */
[C---:B------:R-:W-:Y:S01]  /*21e0*/  @!P3 IMAD R16, R12.reuse, UR15, R29 ;  /* 0x0000000f0c10bc24 */ /* 0x040fe2000f8e021d */
[----:B------:R-:W-:Y:S01]  /*21f0*/  CS2R R180, SRZ ;  /* 0x0000000000b47805 */ /* 0x000fe2000001ff00 */
[----:B------:R-:W2:Y:S01]  /*2200*/  @!P2 LDC.64 R2, c[0x0][0x388] ;  /* 0x0000e200ff02ab82 */ /* 0x000ea20000000a00 */
[----:B------:R-:W-:Y:S01]  /*2210*/  @!P1 LDGSTS.E.BYPASS.LTC128B.128 [R11+0xe000], desc[UR30][R248.64+0x180] ;  /* 0x0e000180f80b9fae */ /* 0x000fe2000b981a1e */
[----:B------:R-:W-:Y:S01]  /*2220*/  @!P2 IMAD.IADD R14, R21, 0x1, R14 ;  /* 0x00000001150ea824 */ /* 0x000fe200078e020e */
[----:B------:R-:W-:Y:S01]  /*2230*/  CS2R R174, SRZ ;  /* 0x0000000000ae7805 */ /* 0x000fe2000001ff00 */
[----:B------:R-:W-:Y:S01]  /*2240*/  @!P3 IMAD.WIDE.U32 R22, R12, UR12, R22 ;  /* 0x0000000c0c16bc25 */ /* 0x000fe2000f8e0016 */
[----:B------:R-:W-:Y:S01]  /*2250*/  @P1 STS.128 [R11+0x8000], RZ ;  /* 0x008000ff0b001388 */ /* 0x000fe20000000c00 */
[----:B------:R-:W-:-:S02]  /*2260*/  CS2R R172, SRZ ;  /* 0x0000000000ac7805 */ /* 0x000fc4000001ff00 */
[----:B------:R-:W-:Y:S01]  /*2270*/  CS2R R178, SRZ ;  /* 0x0000000000b27805 */ /* 0x000fe2000001ff00 */
[----:B------:R-:W-:Y:S01]  /*2280*/  @!P3 IMAD R12, R12, UR13, R23 ;  /* 0x0000000d0c0cbc24 */ /* 0x000fe2000f8e0217 */
[----:B------:R-:W-:Y:S01]  /*2290*/  @P1 STS.128 [R11+0xa000], RZ ;  /* 0x00a000ff0b001388 */ /* 0x000fe20000000c00 */
[----:B------:R-:W-:Y:S01]  /*22a0*/  @!P2 IMAD.IADD R10, R19, 0x1, R10 ;  /* 0x00000001130aa824 */ /* 0x000fe200078e020a */
[----:B------:R-:W-:Y:S01]  /*22b0*/  CS2R R176, SRZ ;  /* 0x0000000000b07805 */ /* 0x000fe2000001ff00 */
[C---:B------:R-:W-:Y:S01]  /*22c0*/  IMAD.SHL.U32 R238, R221.reuse, 0x2, RZ ;  /* 0x00000002ddee7824 */ /* 0x040fe200078e00ff */
[----:B------:R-:W-:Y:S01]  /*22d0*/  @P1 STS.128 [R11+0xc000], RZ ;  /* 0x00c000ff0b001388 */ /* 0x000fe20000000c00 */
[C---:B------:R-:W-:Y:S01]  /*22e0*/  IMAD.SHL.U32 R222, R221.reuse, 0x40, RZ ;  /* 0x00000040ddde7824 */ /* 0x040fe200078e00ff */
[----:B------:R-:W-:Y:S01]  /*22f0*/  CS2R R170, SRZ ;  /* 0x0000000000aa7805 */ /* 0x000fe2000001ff00 */
[C---:B------:R-:W-:Y:S01]  /*2300*/  IMAD.SHL.U32 R246, R221.reuse, 0x10, RZ ;  /* 0x00000010ddf67824 */ /* 0x040fe200078e00ff */
[----:B------:R-:W-:Y:S01]  /*2310*/  @P1 STS.128 [R11+0xe000], RZ ;  /* 0x00e000ff0b001388 */ /* 0x000fe20000000c00 */
[----:B------:R-:W-:Y:S01]  /*2320*/  IMAD.SHL.U32 R236, R221, 0x8, RZ ;  /* 0x00000008ddec7824 */ /* 0x000fe200078e00ff */
[----:B------:R-:W-:-:S02]  /*2330*/  CS2R R168, SRZ ;  /* 0x0000000000a87805 */ /* 0x000fc4000001ff00 */
[----:B------:R-:W-:Y:S01]  /*2340*/  CS2R R166, SRZ ;  /* 0x0000000000a67805 */ /* 0x000fe2000001ff00 */
[----:B------:R-:W-:Y:S01]  /*2350*/  @P4 STS.128 [R11+0x9000], RZ ;  /* 0x009000ff0b004388 */ /* 0x000fe20000000c00 */
[----:B------:R-:W-:Y:S02]  /*2360*/  CS2R R164, SRZ ;  /* 0x0000000000a47805 */ /* 0x000fe4000001ff00 */
[----:B------:R-:W-:Y:S02]  /*2370*/  CS2R R158, SRZ ;  /* 0x00000000009e7805 */ /* 0x000fe4000001ff00 */
[----:B------:R-:W-:Y:S01]  /*2380*/  CS2R R156, SRZ ;  /* 0x00000000009c7805 */ /* 0x000fe2000001ff00 */
[----:B------:R-:W-:Y:S01]  /*2390*/  @P4 STS.128 [R11+0xb000], RZ ;  /* 0x00b000ff0b004388 */ /* 0x000fe20000000c00 */
[----:B------:R-:W-:Y:S02]  /*23a0*/  CS2R R162, SRZ ;  /* 0x0000000000a27805 */ /* 0x000fe4000001ff00 */
        /* <DEDUP_REMOVED lines=10> */
[----:B------:R-:W-:Y:S01]  /*2450*/  @!PT LDS RZ, [RZ] ;  /* 0x00000000fffff984 */ /* 0x000fe20000000800 */
[----:B------:R-:W-:Y:S01]  /*2460*/  @!PT LDS RZ, [RZ] ;  /* 0x00000000fffff984 */ /* 0x000fe20000000800 */
[----:B------:R-:W-:Y:S01]  /*2470*/  @!PT LDS RZ, [RZ] ;  /* 0x00000000fffff984 */ /* 0x000fe20000000800 */
[----:B------:R-:W-:Y:S01]  /*2480*/  @!P4 LDGSTS.E.BYPASS.LTC128B.128 [R11+0x9000], desc[UR30][R26.64] ;  /* 0x090000001a0bcfae */ /* 0x000fe2000b981a1e */
[----:B------:R-:W-:Y:S02]  /*2490*/  CS2R R144, SRZ ;  /* 0x0000000000907805 */ /* 0x000fe4000001ff00 */
[----:B------:R-:W-:Y:S02]  /*24a0*/  CS2R R138, SRZ ;  /* 0x00000000008a7805 */ /* 0x000fe4000001ff00 */
[----:B------:R-:W-:Y:S01]  /*24b0*/  CS2R R136, SRZ ;  /* 0x0000000000887805 */ /* 0x000fe2000001ff00 */
[----:B------:R-:W-:Y:S01]  /*24c0*/  @!P4 LDGSTS.E.BYPASS.LTC128B.128 [R11+0xb000], desc[UR30][R26.64+0x80] ;  /* 0x0b0000801a0bcfae */ /* 0x000fe2000b981a1e */
[----:B------:R-:W-:Y:S02]  /*24d0*/  CS2R R134, SRZ ;  /* 0x0000000000867805 */ /* 0x000fe4000001ff00 */
[----:B------:R-:W-:-:S02]  /*24e0*/  CS2R R132, SRZ ;  /* 0x0000000000847805 */ /* 0x000fc4000001ff00 */
[----:B------:R-:W-:Y:S01]  /*24f0*/  CS2R R78, SRZ ;  /* 0x00000000004e7805 */ /* 0x000fe2000001ff00 */
[----:B------:R-:W-:Y:S01]  /*2500*/  @!P4 LDGSTS.E.BYPASS.LTC128B.128 [R11+0xd000], desc[UR30][R26.64+0x100] ;  /* 0x0d0001001a0bcfae */ /* 0x000fe2000b981a1e */
[----:B------:R-:W-:Y:S02]  /*2510*/  CS2R R76, SRZ ;  /* 0x00000000004c7805 */ /* 0x000fe4000001ff00 */
[----:B------:R-:W-:Y:S02]  /*2520*/  CS2R R82, SRZ ;  /* 0x0000000000527805 */ /* 0x000fe4000001ff00 */
[----:B------:R-:W-:Y:S01]  /*2530*/  CS2R R80, SRZ ;  /* 0x0000000000507805 */ /* 0x000fe2000001ff00 */
[----:B------:R4:W-:Y:S01]  /*2540*/  @!P4 LDGSTS.E.BYPASS.LTC128B.128 [R11+0xf000], desc[UR30][R26.64+0x180] ;  /* 0x0f0001801a0bcfae */ /* 0x0009e2000b981a1e */
[----:B------:R-:W-:Y:S02]  /*2550*/  CS2R R74, SRZ ;  /* 0x00000000004a7805 */ /* 0x000fe4000001ff00 */
[----:B------:R-:W-:-:S02]  /*2560*/  CS2R R72, SRZ ;  /* 0x0000000000487805 */ /* 0x000fc4000001ff00 */
[----:B------:R-:W-:Y:S01]  /*2570*/  CS2R R70, SRZ ;  /* 0x0000000000467805 */ /* 0x000fe2000001ff00 */
[----:B------:R-:W-:Y:S01]  /*2580*/  @!P1 LDGSTS.E.BYPASS.LTC128B.128 [R11], desc[UR30][R250.64] ;  /* 0x00000000fa0b9fae */ /* 0x000fe2000b981a1e */
        /* <DEDUP_REMOVED lines=15> */
[----:B------:R-:W-:Y:S01]  /*2680*/  @P1 STS.128 [R11], RZ ;  /* 0x000000ff0b001388 */ /* 0x000fe20000000c00 */
        /* <DEDUP_REMOVED lines=9> */
[----:B------:R-:W-:Y:S01]  /*2720*/  CS2R R32, SRZ ;  /* 0x0000000000207805 */ /* 0x000fe2000001ff00 */
[----:B------:R-:W1:Y:S01]  /*2730*/  LDCU UR8, c[0x0][0x3e0] ;  /* 0x00007c00ff0877ac */ /* 0x000e620008000800 */
[----:B------:R-:W-:Y:S01]  /*2740*/  @P1 STS.128 [R11+0x6000], RZ ;  /* 0x006000ff0b001388 */ /* 0x000fe20000000c00 */
[C---:B--2---:R-:W-:Y:S01]  /*2750*/  @!P2 LEA R2, P1, R20.reuse, R2, 0x1 ;  /* 0x000000021402a211 */ /* 0x044fe200078208ff */
[----:B------:R-:W2:Y:S02]  /*2760*/  LDCU UR9, c[0x0][0x45c] ;  /* 0x00008b80ff0977ac */ /* 0x000ea40008000800 */
[----:B------:R-:W-:Y:S01]  /*2770*/  @P4 STS.128 [R11+0x1000], RZ ;  /* 0x001000ff0b004388 */ /* 0x000fe20000000c00 */
[----:B------:R-:W-:-:S02]  /*2780*/  @!P2 LEA.HI.X R3, R20, R3, R14, 0x1, P1 ;  /* 0x000000031403a211 */ /* 0x000fc400008f0c0e */
[C---:B---3--:R-:W-:Y:S01]  /*2790*/  @!P3 LEA R4, P1, R22.reuse, R4, 0x1 ;  /* 0x000000041604b211 */ /* 0x048fe200078208ff */
[----:B------:R-:W-:Y:S03]  /*27a0*/  @P4 STS.128 [R11+0x3000], RZ ;  /* 0x003000ff0b004388 */ /* 0x000fe60000000c00 */
[----:B------:R-:W-:Y:S01]  /*27b0*/  @!P3 LEA.HI.X R5, R22, R5, R12, 0x1, P1 ;  /* 0x000000051605b211 */ /* 0x000fe200008f0c0c */
[----:B------:R-:W-:Y:S04]  /*27c0*/  @P4 STS.128 [R11+0x5000], RZ ;  /* 0x005000ff0b004388 */ /* 0x000fe80000000c00 */
[----:B------:R-:W-:Y:S04]  /*27d0*/  @P4 STS.128 [R11+0x7000], RZ ;  /* 0x007000ff0b004388 */ /* 0x000fe80000000c00 */
[----:B------:R-:W-:Y:S01]  /*27e0*/  @!PT LDS RZ, [RZ] ;  /* 0x00000000fffff984 */ /* 0x000fe20000000800 */
[----:B------:R-:W-:Y:S01]  /*27f0*/  @!PT LDS RZ, [RZ] ;  /* 0x00000000fffff984 */ /* 0x000fe20000000800 */
[----:B------:R-:W-:Y:S01]  /*2800*/  @!PT LDS RZ, [RZ] ;  /* 0x00000000fffff984 */ /* 0x000fe20000000800 */
[----:B------:R-:W-:Y:S04]  /*2810*/  @!P4 LDGSTS.E.BYPASS.LTC128B.128 [R11+0x1000], desc[UR30][R24.64] ;  /* 0x01000000180bcfae */ /* 0x000fe8000b981a1e */
[----:B------:R-:W-:Y:S04]  /*2820*/  @!P4 LDGSTS.E.BYPASS.LTC128B.128 [R11+0x3000], desc[UR30][R24.64+0x80] ;  /* 0x03000080180bcfae */ /* 0x000fe8000b981a1e */
[----:B------:R-:W-:Y:S04]  /*2830*/  @!P4 LDGSTS.E.BYPASS.LTC128B.128 [R11+0x5000], desc[UR30][R24.64+0x100] ;  /* 0x05000100180bcfae */ /* 0x000fe8000b981a1e */
[----:B------:R-:W-:Y:S01]  /*2840*/  @!P4 LDGSTS.E.BYPASS.LTC128B.128 [R11+0x7000], desc[UR30][R24.64+0x180] ;  /* 0x07000180180bcfae */ /* 0x000fe2000b981a1e */
[----:B----4-:R-:W-:-:S04]  /*2850*/  @!P3 LEA R26, P4, R28, R6, 0x1 ;  /* 0x000000061c1ab211 */ /* 0x010fc800078808ff */
[----:B------:R-:W-:Y:S02]  /*2860*/  @!P3 LEA.HI.X R27, R28, R7, R16, 0x1, P4 ;  /* 0x000000071c1bb211 */ /* 0x000fe400020f0c10 */
[----:B------:R-:W3:Y:S03]  /*2870*/  @!P2 LDC.64 R6, c[0x0][0x390] ;  /* 0x0000e400ff06ab82 */ /* 0x000ee60000000a00 */
[----:B------:R-:W-:Y:S04]  /*2880*/  @!P3 LDGSTS.E.BYPASS.LTC128B.128 [R11+0x10000], desc[UR30][R26.64] ;  /* 0x100000001a0bbfae */ /* 0x000fe8000b981a1e */
[----:B------:R-:W-:Y:S04]  /*2890*/  @!P3 LDGSTS.E.BYPASS.LTC128B.128 [R11+0x12000], desc[UR30][R26.64+0x80] ;  /* 0x120000801a0bbfae */ /* 0x000fe8000b981a1e */
[----:B------:R-:W-:Y:S04]  /*28a0*/  @!P3 LDGSTS.E.BYPASS.LTC128B.128 [R11+0x14000], desc[UR30][R26.64+0x100] ;  /* 0x140001001a0bbfae */ /* 0x000fe8000b981a1e */
[----:B------:R-:W-:Y:S04]  /*28b0*/  @!P3 LDGSTS.E.BYPASS.LTC128B.128 [R11+0x16000], desc[UR30][R26.64+0x180] ;  /* 0x160001801a0bbfae */ /* 0x000fe8000b981a1e */
[----:B------:R-:W-:Y:S04]  /*28c0*/  @P3 STS.128 [R11+0x10000], RZ ;  /* 0x010000ff0b003388 */ /* 0x000fe80000000c00 */
[----:B------:R-:W-:Y:S01]  /*28d0*/  @P3 STS.128 [R11+0x12000], RZ ;  /* 0x012000ff0b003388 */ /* 0x000fe20000000c00 */
[----:B---3--:R-:W-:Y:S01]  /*28e0*/  @!P2 LEA R12, P1, R18, R6, 0x1 ;  /* 0x00000006120ca211 */ /* 0x008fe200078208ff */
[----:B------:R-:W-:-:S02]  /*28f0*/  IMAD.MOV.U32 R6, RZ, RZ, 0x4 ;  /* 0x00000004ff067424 */ /* 0x000fc400078e00ff */
[----:B------:R-:W-:Y:S01]  /*2900*/  @P3 STS.128 [R11+0x14000], RZ ;  /* 0x014000ff0b003388 */ /* 0x000fe20000000c00 */
[----:B------:R-:W-:Y:S01]  /*2910*/  @!P2 LEA.HI.X R13, R18, R7, R10, 0x1, P1 ;  /* 0x00000007120da211 */ /* 0x000fe200008f0c0a */
[C---:B------:R-:W-:Y:S01]  /*2920*/  IMAD.WIDE.U32 R14, R241.reuse, R6, UR56 ;  /* 0x00000038f10e7e25 */ /* 0x040fe2000f8e0006 */
[----:B------:R-:W-:Y:S01]  /*2930*/  ISETP.GE.AND P1, PT, R241, UR42, PT ;  /* 0x0000002af1007c0c */ /* 0x000fe2000bf26270 */
[----:B------:R-:W-:Y:S04]  /*2940*/  @P3 STS.128 [R11+0x16000], RZ ;  /* 0x016000ff0b003388 */ /* 0x000fe80000000c00 */
[----:B------:R-:W-:Y:S04]  /*2950*/  @P2 STS.128 [R11+0x11000], RZ ;  /* 0x011000ff0b002388 */ /* 0x000fe80000000c00 */
[----:B------:R-:W-:Y:S04]  /*2960*/  @P2 STS.128 [R11+0x13000], RZ ;  /* 0x013000ff0b002388 */ /* 0x000fe80000000c00 */
        /* <DEDUP_REMOVED lines=8> */
[----:B------:R3:W-:Y:S04]  /*29f0*/  @!P2 LDGSTS.E.BYPASS.LTC128B.128 [R11+0x17000], desc[UR30][R2.64+0x180] ;  /* 0x17000180020bafae */ /* 0x0007e8000b981a1e */
[----:B------:R-:W-:Y:S04]  /*2a00*/  @!P3 LDGSTS.E.BYPASS.LTC128B.128 [R11+0x18000], desc[UR30][R4.64] ;  /* 0x18000000040bbfae */ /* 0x000fe8000b981a1e */
[----:B------:R-:W-:Y:S04]  /*2a10*/  @!P3 LDGSTS.E.BYPASS.LTC128B.128 [R11+0x1a000], desc[UR30][R4.64+0x80] ;  /* 0x1a000080040bbfae */ /* 0x000fe8000b981a1e */
[----:B------:R-:W-:Y:S04]  /*2a20*/  @!P3 LDGSTS.E.BYPASS.LTC128B.128 [R11+0x1c000], desc[UR30][R4.64+0x100] ;  /* 0x1c000100040bbfae */ /* 0x000fe8000b981a1e */
[----:B------:R4:W-:Y:S04]  /*2a30*/  @!P3 LDGSTS.E.BYPASS.LTC128B.128 [R11+0x1e000], desc[UR30][R4.64+0x180] ;  /* 0x1e000180040bbfae */ /* 0x0009e8000b981a1e */
[----:B------:R-:W-:Y:S04]  /*2a40*/  @P3 STS.128 [R11+0x18000], RZ ;  /* 0x018000ff0b003388 */ /* 0x000fe80000000c00 */
[----:B------:R-:W-:Y:S01]  /*2a50*/  @P3 STS.128 [R11+0x1a000], RZ ;  /* 0x01a000ff0b003388 */ /* 0x000fe20000000c00 */
[----:B---3--:R-:W-:-:S03]  /*2a60*/  IMAD.SHL.U32 R2, R0, 0x10, RZ ;  /* 0x0000001000027824 */ /* 0x008fc600078e00ff */
[----:B------:R-:W-:Y:S04]  /*2a70*/  @P3 STS.128 [R11+0x1c000], RZ ;  /* 0x01c000ff0b003388 */ /* 0x000fe80000000c00 */
[----:B------:R-:W-:Y:S04]  /*2a80*/  @P3 STS.128 [R11+0x1e000], RZ ;  /* 0x01e000ff0b003388 */ /* 0x000fe80000000c00 */
[----:B------:R-:W-:Y:S04]  /*2a90*/  @P2 STS.128 [R11+0x19000], RZ ;  /* 0x019000ff0b002388 */ /* 0x000fe80000000c00 */
[----:B------:R-:W-:Y:S01]  /*2aa0*/  @P2 STS.128 [R11+0x1b000], RZ ;  /* 0x01b000ff0b002388 */ /* 0x000fe20000000c00 */
[----:B----4-:R-:W-:-:S03]  /*2ab0*/  IMAD.SHL.U32 R4, R0, 0x20, RZ ;  /* 0x0000002000047824 */ /* 0x010fc600078e00ff */
[----:B------:R-:W-:Y:S02]  /*2ac0*/  @P2 STS.128 [R11+0x1d000], RZ ;  /* 0x01d000ff0b002388 */ /* 0x000fe40000000c00 */
[----:B------:R-:W-:Y:S02]  /*2ad0*/  LOP3.LUT R3, R4, 0x200, RZ, 0xc0, !PT ;  /* 0x0000020004037812 */ /* 0x000fe400078ec0ff */
[----:B------:R3:W-:Y:S04]  /*2ae0*/  @P2 STS.128 [R11+0x1f000], RZ ;  /* 0x01f000ff0b002388 */ /* 0x0007e80000000c00 */
[----:B------:R-:W-:Y:S01]  /*2af0*/  @!PT LDS RZ, [RZ] ;  /* 0x00000000fffff984 */ /* 0x000fe20000000800 */
[----:B------:R-:W-:Y:S01]  /*2b00*/  @!PT LDS RZ, [RZ] ;  /* 0x00000000fffff984 */ /* 0x000fe20000000800 */
[----:B------:R-:W-:Y:S01]  /*2b10*/  @!PT LDS RZ, [RZ] ;  /* 0x00000000fffff984 */ /* 0x000fe20000000800 */
[----:B------:R-:W-:Y:S01]  /*2b20*/  @!P2 LDGSTS.E.BYPASS.LTC128B.128 [R11+0x19000], desc[UR30][R12.64] ;  /* 0x190000000c0bafae */ /* 0x000fe2000b981a1e */
[----:B------:R-:W-:Y:S01]  /*2b30*/  LOP3.LUT R2, R3, 0x3800, R2, 0xf8, !PT ;  /* 0x0000380003027812 */ /* 0x000fe200078ef802 */
[----:B------:R-:W-:-:S02]  /*2b40*/  IMAD.SHL.U32 R3, R221, 0x20, RZ ;  /* 0x00000020dd037824 */ /* 0x000fc400078e00ff */
[----:B------:R-:W-:Y:S04]  /*2b50*/  @!P2 LDGSTS.E.BYPASS.LTC128B.128 [R11+0x1b000], desc[UR30][R12.64+0x80] ;  /* 0x1b0000800c0bafae */ /* 0x000fe8000b981a1e */
[----:B------:R-:W-:Y:S01]  /*2b60*/  @!P2 LDGSTS.E.BYPASS.LTC128B.128 [R11+0x1d000], desc[UR30][R12.64+0x100] ;  /* 0x1d0001000c0bafae */ /* 0x000fe2000b981a1e */
[----:B------:R-:W-:-:S03]  /*2b70*/  SHF.R.U32.HI R5, RZ, 0x1, R221 ;  /* 0x00000001ff057819 */ /* 0x000fc600000116dd */
[----:B------:R4:W-:Y:S04]  /*2b80*/  @!P2 LDGSTS.E.BYPASS.LTC128B.128 [R11+0x1f000], desc[UR30][R12.64+0x180] ;  /* 0x1f0001800c0bafae */ /* 0x0009e8000b981a1e */
[----:B------:R-:W0:Y:S01]  /*2b90*/  LDGDEPBAR ;  /* 0x00000000000079af */ /* 0x000e220000000000 */
[C---:B------:R-:W-:Y:S02]  /*2ba0*/  LOP3.LUT R6, R233.reuse, 0x1c0, RZ, 0xc0, !PT ;  /* 0x000001c0e9067812 */ /* 0x040fe400078ec0ff */
[----:B------:R-:W-:Y:S01]  /*2bb0*/  LOP3.LUT R233, R233, 0x200, RZ, 0xc0, !PT ;  /* 0x00000200e9e97812 */ /* 0x000fe200078ec0ff */
[----:B------:R1:W5:Y:S01]  /*2bc0*/  @!P1 LDG.E R240, desc[UR30][R14.64] ;  /* 0x0000001e0ef09981 */ /* 0x000362000c1e1900 */
[----:B------:R-:W-:Y:S02]  /*2bd0*/  LOP3.LUT R9, R6, 0x38, R9, 0xf8, !PT ;  /* 0x0000003806097812 */ /* 0x000fe400078ef809 */
[----:B------:R-:W-:Y:S01]  /*2be0*/  LOP3.LUT R233, R233, 0xc00, R4, 0xf8, !PT ;  /* 0x00000c00e9e97812 */ /* 0x000fe200078ef804 */
[----:B------:R1:W5:Y:S01]  /*2bf0*/  @!P0 LDG.E R239, desc[UR30][R14.64+0x20] ;  /* 0x0000201e0eef8981 */ /* 0x000362000c1e1900 */
[----:B------:R-:W-:Y:S01]  /*2c00*/  LOP3.LUT R231, R9, 0x8, R0, 0x78, !PT ;  /* 0x0000000809e77812 */ /* 0x000fe200078e7800 */
[----:B------:R-:W-:Y:S01]  /*2c10*/  IMAD.MOV.U32 R6, RZ, RZ, 0x40 ;  /* 0x00000040ff067424 */ /* 0x000fe200078e00ff */
[----:B------:R-:W-:-:S02]  /*2c20*/  R2P PR, R0, 0x6 ;  /* 0x0000000600007804 */ /* 0x000fc40000000000 */
[----:B------:R-:W-:Y:S02]  /*2c30*/  CS2R R28, SRZ ;  /* 0x00000000001c7805 */ /* 0x000fe4000001ff00 */
[----:B------:R-:W-:Y:S02]  /*2c40*/  SHF.R.U32.HI R7, RZ, 0x3, R221 ;  /* 0x00000003ff077819 */ /* 0x000fe400000116dd */
[----:B------:R-:W-:Y:S02]  /*2c50*/  CS2R R26, SRZ ;  /* 0x00000000001a7805 */ /* 0x000fe4000001ff00 */
[C---:B------:R-:W-:Y:S02]  /*2c60*/  LOP3.LUT R4, R238.reuse, 0x20, RZ, 0xc0, !PT ;  /* 0x00000020ee047812 */ /* 0x040fe400078ec0ff */
[----:B------:R-:W-:Y:S02]  /*2c70*/  CS2R R24, SRZ ;  /* 0x0000000000187805 */ /* 0x000fe4000001ff00 */
[----:B------:R-:W-:-:S02]  /*2c80*/  LOP3.LUT R0, R238, 0x38, RZ, 0xc0, !PT ;  /* 0x00000038ee007812 */ /* 0x000fc400078ec0ff */
[----:B------:R-:W-:Y:S02]  /*2c90*/  CS2R R22, SRZ ;  /* 0x0000000000167805 */ /* 0x000fe4000001ff00 */
[----:B------:R-:W-:Y:S02]  /*2ca0*/  LOP3.LUT R8, R9, 0x8, R8, 0x78, !PT ;  /* 0x0000000809087812 */ /* 0x000fe400078e7808 */
[----:B------:R-:W-:Y:S02]  /*2cb0*/  CS2R R20, SRZ ;  /* 0x0000000000147805 */ /* 0x000fe4000001ff00 */
[----:B------:R-:W-:Y:S01]  /*2cc0*/  LOP3.LUT R7, R4, 0x18, R7, 0xf8, !PT ;  /* 0x0000001804077812 */ /* 0x000fe200078ef807 */
[----:B------:R-:W-:Y:S01]  /*2cd0*/  UISETP.GE.AND UP1, UPT, UR39, UR33, UPT ;  /* 0x000000212700728c */ /* 0x000fe2000bf26270 */
[----:B----4-:R-:W-:Y:S01]  /*2ce0*/  LOP3.LUT R13, R3, 0x200, RZ, 0xc0, !PT ;  /* 0x00000200030d7812 */ /* 0x010fe200078ec0ff */
[----:B------:R-:W-:Y:S01]  /*2cf0*/  USHF.L.U32 UR10, UR10, 0x6, URZ ;  /* 0x000000060a0a7899 */ /* 0x000fe200080006ff */
[----:B---3--:R-:W-:-:S02]  /*2d00*/  LOP3.LUT R11, R0, 0x20, R237, 0x78, !PT ;  /* 0x00000020000b7812 */ /* 0x008fc400078e78ed */
[----:B------:R-:W-:Y:S02]  /*2d10*/  LOP3.LUT R9, R222, 0x1c0, RZ, 0xc0, !PT ;  /* 0x000001c0de097812 */ /* 0x000fe400078ec0ff */
[----:B------:R-:W-:Y:S02]  /*2d20*/  LOP3.LUT R4, R5, 0x10, RZ, 0xc0, !PT ;  /* 0x0000001005047812 */ /* 0x000fe400078ec0ff */
[----:B------:R-:W-:Y:S02]  /*2d30*/  LOP3.LUT R231, R2, R231, RZ, 0xfc, !PT ;  /* 0x000000e702e77212 */ /* 0x000fe400078efcff */
[--C-:B------:R-:W-:Y:S02]  /*2d40*/  LOP3.LUT R2, R13, 0x3800, R246.reuse, 0xf8, !PT ;  /* 0x000038000d027812 */ /* 0x100fe400078ef8f6 */
[----:B------:R-:W-:Y:S02]  /*2d50*/  LOP3.LUT R246, R11, 0x1c0, R246, 0xf8, !PT ;  /* 0x000001c00bf67812 */ /* 0x000fe400078ef8f6 */
[----:B------:R-:W-:-:S02]  /*2d60*/  LOP3.LUT R0, R9, 0x38, R236, 0xf8, !PT ;  /* 0x0000003809007812 */ /* 0x000fc400078ef8ec */
[--C-:B------:R-:W-:Y:S02]  /*2d70*/  LOP3.LUT R11, R4, 0x8, R221.reuse, 0xf8, !PT ;  /* 0x00000008040b7812 */ /* 0x100fe400078ef8dd */
[C---:B------:R-:W-:Y:S02]  /*2d80*/  LOP3.LUT R245, R0.reuse, 0x8, R221, 0x78, !PT ;  /* 0x0000000800f57812 */ /* 0x040fe400078e78dd */
[----:B------:R-:W-:Y:S02]  /*2d90*/  LOP3.LUT R4, R11, R0, RZ, 0x3c, !PT ;  /* 0x000000000b047212 */ /* 0x000fe400078e3cff */
[----:B------:R-:W-:Y:S02]  /*2da0*/  LOP3.LUT R0, R0, 0x8, R5, 0x78, !PT ;  /* 0x0000000800007812 */ /* 0x000fe400078e7805 */
[----:B------:R-:W-:Y:S02]  /*2db0*/  LOP3.LUT R5, R7, 0x1c0, R222, 0xf8, !PT ;  /* 0x000001c007057812 */ /* 0x000fe400078ef8de */
[----:B------:R-:W-:-:S02]  /*2dc0*/  LOP3.LUT R233, R233, R8, RZ, 0xfc, !PT ;  /* 0x00000008e9e97212 */ /* 0x000fc400078efcff */
[----:B------:R-:W-:Y:S02]  /*2dd0*/  LOP3.LUT R5, R5, 0x38, R236, 0x78, !PT ;  /* 0x0000003805057812 */ /* 0x000fe400078e78ec */
[----:B------:R-:W-:Y:S02]  /*2de0*/  SEL R6, R6, 0xffffffc0, !P2 ;  /* 0xffffffc006067807 */ /* 0x000fe40005000000 */
[----:B------:R-:W-:Y:S02]  /*2df0*/  LEA R231, R231, UR32, 0x1 ;  /* 0x00000020e7e77c11 */ /* 0x000fe4000f8e08ff */
[----:B------:R-:W-:Y:S02]  /*2e00*/  LOP3.LUT R224, R5, 0x200, R222, 0xf8, !PT ;  /* 0x0000020005e07812 */ /* 0x000fe400078ef8de */
[----:B------:R-:W-:Y:S01]  /*2e10*/  LEA R233, R233, UR32, 0x1 ;  /* 0x00000020e9e97c11 */ /* 0x000fe2000f8e08ff */
[----:B------:R-:W-:Y:S01]  /*2e20*/  IMAD.IADD R227, R6, 0x1, R231 ;  /* 0x0000000106e37824 */ /* 0x000fe200078e02e7 */
[----:B------:R-:W-:-:S02]  /*2e30*/  LOP3.LUT R9, R3, 0xc00, RZ, 0xc0, !PT ;  /* 0x00000c0003097812 */ /* 0x000fc400078ec0ff */
[----:B------:R-:W-:Y:S01]  /*2e40*/  LOP3.LUT R222, R222, 0x200, RZ, 0xc0, !PT ;  /* 0x00000200dede7812 */ /* 0x000fe200078ec0ff */
[--C-:B------:R-:W-:Y:S01]  /*2e50*/  IMAD.IADD R229, R6, 0x1, R233.reuse ;  /* 0x0000000106e57824 */ /* 0x100fe200078e02e9 */
[----:B------:R-:W-:Y:S01]  /*2e60*/  LOP3.LUT R245, R2, R245, RZ, 0xfc, !PT ;  /* 0x000000f502f57212 */ /* 0x000fe200078efcff */
[----:B------:R-:W-:Y:S01]  /*2e70*/  IMAD.MOV.U32 R2, RZ, RZ, 0x20 ;  /* 0x00000020ff027424 */ /* 0x000fe200078e00ff */
[----:B------:R-:W-:Y:S02]  /*2e80*/  SEL R226, R226, 0xffffffe0, !P1 ;  /* 0xffffffe0e2e27807 */ /* 0x000fe40004800000 */
[----:B------:R-:W-:Y:S02]  /*2e90*/  LOP3.LUT R9, R9, 0x6, R238, 0xf8, !PT ;  /* 0x0000000609097812 */ /* 0x000fe400078ef8ee */
[----:B------:R-:W-:Y:S01]  /*2ea0*/  LOP3.LUT P1, RZ, R221, 0x4, RZ, 0xc0, !PT ;  /* 0x00000004ddff7812 */ /* 0x000fe2000782c0ff */
[----:B------:R-:W-:Y:S01]  /*2eb0*/  IMAD.IADD R228, R231, 0x1, R226 ;  /* 0x00000001e7e47824 */ /* 0x000fe200078e02e2 */
[----:B------:R-:W-:Y:S01]  /*2ec0*/  LOP3.LUT P0, RZ, R221, 0x2, RZ, 0xc0, !PT ;  /* 0x00000002ddff7812 */ /* 0x000fe2000780c0ff */
[----:B------:R-:W-:Y:S01]  /*2ed0*/  IMAD.IADD R230, R226, 0x1, R233 ;  /* 0x00000001e2e67824 */ /* 0x000fe200078e02e9 */
[----:B------:R-:W-:Y:S01]  /*2ee0*/  LOP3.LUT R5, R222, 0xc00, R3, 0xf8, !PT ;  /* 0x00000c00de057812 */ /* 0x000fe200078ef803 */
[C---:B------:R-:W-:Y:S01]  /*2ef0*/  IMAD.IADD R225, R226.reuse, 0x1, R227 ;  /* 0x00000001e2e17824 */ /* 0x040fe200078e02e3 */
[----:B------:R-:W-:Y:S01]  /*2f00*/  LOP3.LUT R246, R9, R246, RZ, 0xfc, !PT ;  /* 0x000000f609f67212 */ /* 0x000fe200078efcff */
[----:B------:R-:W-:Y:S01]  /*2f10*/  IMAD.IADD R226, R226, 0x1, R229 ;  /* 0x00000001e2e27824 */ /* 0x000fe200078e02e5 */
[----:B------:R-:W-:-:S02]  /*2f20*/  LOP3.LUT P2, RZ, R221, 0x8, RZ, 0xc0, !PT ;  /* 0x00000008ddff7812 */ /* 0x000fc4000784c0ff */
[----:B------:R-:W-:Y:S02]  /*2f30*/  SEL R220, R220, 0xffffffc0, !P1 ;  /* 0xffffffc0dcdc7807 */ /* 0x000fe40004800000 */
[----:B------:R-:W-:Y:S02]  /*2f40*/  SEL R2, R2, 0xffffffe0, !P0 ;  /* 0xffffffe002027807 */ /* 0x000fe40004000000 */
[----:B------:R-:W-:Y:S02]  /*2f50*/  SEL R247, R247, 0xfffffff0, !P1 ;  /* 0xfffffff0f7f77807 */ /* 0x000fe40004800000 */
[----:B------:R-:W-:Y:S02]  /*2f60*/  LOP3.LUT R223, R4, 0x200, R3, 0xf8, !PT ;  /* 0x0000020004df7812 */ /* 0x000fe400078ef803 */
[----:B-12---:R-:W-:-:S07]  /*2f70*/  LOP3.LUT R252, R5, R0, RZ, 0xfc, !PT ;  /* 0x0000000005fc7212 */ /* 0x006fce00078efcff */
.L_x_664:
[----:B------:R-:W0:Y:S01]  /*2f80*/  LDGDEPBAR ;  /* 0x00000000000079af */ /* 0x000e220000000000 */
[----:B------:R-:W-:Y:S01]  /*2f90*/  IMAD.U32 R116, RZ, RZ, UR16 ;  /* 0x00000010ff747e24 */ /* 0x000fe2000f8e00ff */
[----:B------:R-:W-:Y:S01]  /*2fa0*/  LEA R234, R223, UR4, 0x1 ;  /* 0x00000004dfea7c11 */ /* 0x000fe2000f8e08ff */
[----:B------:R-:W-:Y:S01]  /*2fb0*/  IMAD.U32 R117, RZ, RZ, UR17 ;  /* 0x00000011ff757e24 */ /* 0x000fe2000f8e00ff */
[----:B------:R-:W-:Y:S01]  /*2fc0*/  LEA R232, R224, UR4, 0x1 ;  /* 0x00000004e0e87c11 */ /* 0x000fe2000f8e08ff */
[----:B------:R-:W-:Y:S01]  /*2fd0*/  IMAD.U32 R129, RZ, RZ, UR35 ;  /* 0x00000023ff817e24 */ /* 0x000fe2000f8e00ff */
[----:B------:R-:W-:Y:S01]  /*2fe0*/  LEA R200, R246, UR5, 0x1 ;  /* 0x00000005f6c87c11 */ /* 0x000fe2000f8e08ff */
[----:B-----5:R-:W-:Y:S01]  /*2ff0*/  FMUL.FTZ R131, R240, 1.4426950216293334961 ;  /* 0x3fb8aa3bf0837820 */ /* 0x020fe20000410000 */
[----:B------:R-:W-:Y:S01]  /*3000*/  PLOP3.LUT P3, PT, PT, PT, UP1, 0x80, 0x8 ;  /* 0x000000000008781c */ /* 0x000fe20003f6f018 */
[----:B------:R-:W-:Y:S01]  /*3010*/  FMUL.FTZ R198, R239, 1.4426950216293334961 ;  /* 0x3fb8aa3befc67820 */ /* 0x000fe20000410000 */
[----:B------:R-:W-:Y:S01]  /*3020*/  PLOP3.LUT P0, PT, PT, PT, UP1, 0x80, 0x8 ;  /* 0x000000000008781c */ /* 0x000fe20003f0f018 */
[C---:B------:R-:W-:Y:S01]  /*3030*/  VIADD R202, R200.reuse, 0x20 ;  /* 0x00000020c8ca7836 */ /* 0x040fe20000000000 */
[----:B------:R-:W-:Y:S01]  /*3040*/  PLOP3.LUT P5, PT, PT, PT, UP1, 0x80, 0x8 ;  /* 0x000000000008781c */ /* 0x000fe20003faf018 */
[----:B------:R-:W-:Y:S01]  /*3050*/  @P2 VIADD R202, R200, 0xffffffe0 ;  /* 0xffffffe0c8ca2836 */ /* 0x000fe20000000000 */
[----:B------:R-:W-:Y:S01]  /*3060*/  PLOP3.LUT P6, PT, PT, PT, UP1, 0x80, 0x8 ;  /* 0x000000000008781c */ /* 0x000fe20003fcf018 */
[----:B------:R-:W-:Y:S01]  /*3070*/  UISETP.NE.AND UP2, UPT, UR49, URZ, UPT ;  /* 0x000000ff3100728c */ /* 0x000fe2000bf45270 */
[----:B------:R-:W-:Y:S02]  /*3080*/  PLOP3.LUT P4, PT, PT, PT, UP1, 0x80, 0x8 ;  /* 0x000000000008781c */ /* 0x000fe40003f8f018 */
[----:B------:R-:W-:Y:S04]  /*3090*/  LOP3.LUT R217, R222, 0x400, R3, 0xf8, !PT ;  /* 0x00000400ded97812 */ /* 0x000fe800078ef803 */
[----:B------:R-:W-:Y:S01]  /*30a0*/  LOP3.LUT R217, R217, R0, RZ, 0xfc, !PT ;  /* 0x00000000d9d97212 */ /* 0x000fe200078efcff */
[----:B------:R-:W-:Y:S04]  /*30b0*/  DEPBAR.LE SB0, 0x0 ;  /* 0x000080000000791a */ /* 0x000fe80000000000 */
[----:B------:R-:W-:Y:S02]  /*30c0*/  BAR.SYNC.DEFER_BLOCKING 0x0 ;  /* 0x0000000000007b1d */ /* 0x000fe40000010000 */
[----:B------:R-:W-:Y:S01]  /*30d0*/  @P4 LOP3.LUT R118, R238, 0x6, RZ, 0xc0, !PT ;  /* 0x00000006ee764812 */ /* 0x000fe200078ec0ff */
[----:B------:R-:W-:Y:S01]  /*30e0*/  @UP2 UIADD3 UR12, UP0, UPT, UR56, -0x100, URZ ;  /* 0xffffff00380c2890 */ /* 0x000fe2000ff1e0ff */
[----:B------:R-:W-:Y:S02]  /*30f0*/  PLOP3.LUT P4, PT, PT, PT, UP1, 0x80, 0x8 ;  /* 0x000000000008781c */ /* 0x000fe40003f8f018 */
[----:B------:R-:W-:Y:S01]  /*3100*/  @P3 LOP3.LUT R118, R118, 0xe0, R237, 0xf8, !PT ;  /* 0x000000e076763812 */ /* 0x000fe200078ef8ed */
[----:B------:R-:W-:Y:S01]  /*3110*/  @UP2 UIADD3.X UR11, UPT, UPT, UR57, -0x1, URZ, UP0, !UPT ;  /* 0xffffffff390b2890 */ /* 0x000fe200087fe4ff */
[----:B------:R-:W-:Y:S01]  /*3120*/  PLOP3.LUT P3, PT, PT, PT, UP1, 0x80, 0x8 ;  /* 0x000000000008781c */ /* 0x000fe20003f6f018 */
[----:B------:R-:W-:Y:S01]  /*3130*/  @UP2 UIADD3 UR16, UP0, UPT, UR16, -0x100, URZ ;  /* 0xffffff0010102890 */ /* 0x000fe2000ff1e0ff */
[----:B------:R-:W-:Y:S01]  /*3140*/  LEA R217, R217, UR4, 0x1 ;  /* 0x00000004d9d97c11 */ /* 0x000fe2000f8e08ff */
[----:B------:R-:W-:Y:S01]  /*3150*/  @P0 IMAD R129, R129, 0x40, R118 ;  /* 0x0000004081810824 */ /* 0x000fe200078e0276 */
[----:B------:R-:W-:Y:S01]  /*3160*/  FSETP.NEU.FTZ.AND P0, PT, R240, -INF , PT ;  /* 0xff800000f000780b */ /* 0x000fe20003f1d000 */
[----:B------:R-:W-:Y:S03]  /*3170*/  @UP2 UIADD3.X UR17, UPT, UPT, UR17, -0x1, URZ, UP0, !UPT ;  /* 0xffffffff11112890 */ /* 0x000fe600087fe4ff */
[----:B------:R-:W-:Y:S01]  /*3180*/  FSEL R131, R131, RZ, P0 ;  /* 0x000000ff83837208 */ /* 0x000fe20000000000 */
[C---:B------:R-:W-:Y:S01]  /*3190*/  @P4 VIADD R118, R129.reuse, 0x1 ;  /* 0x0000000181764836 */ /* 0x040fe20000000000 */
[----:B------:R-:W-:Y:S02]  /*31a0*/  PLOP3.LUT P0, PT, PT, PT, UP1, 0x80, 0x8 ;  /* 0x000000000008781c */ /* 0x000fe40003f0f018 */
[----:B------:R-:W-:Y:S02]  /*31b0*/  PLOP3.LUT P4, PT, PT, PT, UP1, 0x80, 0x8 ;  /* 0x000000000008781c */ /* 0x000fe40003f8f018 */
[----:B------:R-:W-:Y:S02]  /*31c0*/  @P5 ISETP.GE.AND P5, PT, R129, UR33, PT ;  /* 0x0000002181005c0c */ /* 0x000fe4000bfa6270 */
[----:B------:R-:W-:Y:S01]  /*31d0*/  @P6 ISETP.GE.AND P6, PT, R118, UR33, PT ;  /* 0x0000002176006c0c */ /* 0x000fe2000bfc6270 */
[----:B------:R-:W-:Y:S05]  /*31e0*/  LDSM.16.M88.4 R84, [R233] ;  /* 0x00000000e954783b */ /* 0x000fea0000000200 */
[----:B-1----:R-:W1:Y:S05]  /*31f0*/  LDSM.16.M88.4 R88, [R231+0x10000] ;  /* 0x01000000e758783b */ /* 0x002e6a0000000200 */
[----:B------:R-:W2:Y:S05]  /*3200*/  LDSM.16.M88.4 R92, [R231+0x10800] ;  /* 0x01080000e75c783b */ /* 0x000eaa0000000200 */
[----:B------:R-:W-:Y:S05]  /*3210*/  LDSM.16.M88.4 R96, [R230] ;  /* 0x00000000e660783b */ /* 0x000fea0000000200 */
[----:B------:R-:W3:Y:S05]  /*3220*/  LDSM.16.M88.4 R100, [R228+0x10000] ;  /* 0x01000000e464783b */ /* 0x000eea0000000200 */
[----:B------:R-:W4:Y:S05]  /*3230*/  LDSM.16.M88.4 R104, [R228+0x10800] ;  /* 0x01080000e468783b */ /* 0x000f2a0000000200 */
[----:B------:R-:W-:Y:S05]  /*3240*/  LDSM.16.M88.4 R108, [R229] ;  /* 0x00000000e56c783b */ /* 0x000fea0000000200 */
[----:B------:R-:W4:Y:S01]  /*3250*/  LDSM.16.M88.4 R112, [R227+0x10000] ;  /* 0x01000000e370783b */ /* 0x000f220000000200 */
[C---:B-1----:R-:W-:Y:S08]  /*3260*/  HMMA.16816.F32 R4, R84.reuse, R88, RZ ;  /* 0x000000585404723c */ /* 0x042ff000000018ff */
[C---:B------:R-:W-:Y:S01]  /*3270*/  HMMA.16816.F32 R8, R84.reuse, R90, RZ ;  /* 0x0000005a5408723c */ /* 0x040fe200000018ff */
[----:B------:R-:W-:Y:S07]  /*3280*/  LDSM.16.M88.4 R88, [R226] ;  /* 0x00000000e258783b */ /* 0x000fee0000000200 */
[C---:B--2---:R-:W-:Y:S08]  /*3290*/  HMMA.16816.F32 R12, R84.reuse, R92, RZ ;  /* 0x0000005c540c723c */ /* 0x044ff000000018ff */
[----:B------:R-:W-:Y:S01]  /*32a0*/  HMMA.16816.F32 R16, R84, R94, RZ ;  /* 0x0000005e5410723c */ /* 0x000fe200000018ff */
[----:B------:R-:W1:Y:S05]  /*32b0*/  LDSM.16.M88.4 R84, [R227+0x10800] ;  /* 0x01080000e354783b */ /* 0x000e6a0000000200 */
[----:B------:R-:W2:Y:S02]  /*32c0*/  LDSM.16.M88.4 R92, [R225+0x10000] ;  /* 0x01000000e15c783b */ /* 0x000ea40000000200 */
[C---:B---3--:R-:W-:Y:S08]  /*32d0*/  HMMA.16816.F32 R4, R96.reuse, R100, R4 ;  /* 0x000000646004723c */ /* 0x048ff00000001804 */
[C---:B------:R-:W-:Y:S01]  /*32e0*/  HMMA.16816.F32 R8, R96.reuse, R102, R8 ;  /* 0x000000666008723c */ /* 0x040fe20000001808 */
[----:B------:R-:W-:Y:S07]  /*32f0*/  LDSM.16.M88.4 R100, [R233+0x2000] ;  /* 0x00200000e964783b */ /* 0x000fee0000000200 */
[C---:B----4-:R-:W-:Y:S08]  /*3300*/  HMMA.16816.F32 R12, R96.reuse, R104, R12 ;  /* 0x00000068600c723c */ /* 0x050ff0000000180c */
[----:B------:R-:W-:Y:S01]  /*3310*/  HMMA.16816.F32 R16, R96, R106, R16 ;  /* 0x0000006a6010723c */ /* 0x000fe20000001810 */
[----:B------:R-:W3:Y:S05]  /*3320*/  LDSM.16.M88.4 R96, [R225+0x10800] ;  /* 0x01080000e160783b */ /* 0x000eea0000000200 */
        /* <DEDUP_REMOVED lines=11> */
[C---:B---3--:R-:W-:Y:S08]  /*33e0*/  HMMA.16816.F32 R12, R88.reuse, R96, R12 ;  /* 0x00000060580c723c */ /* 0x048ff0000000180c */
        /* <DEDUP_REMOVED lines=16> */
[----:B------:R-:W-:Y:S02]  /*34f0*/  LDSM.16.M88.4 R108, [R231+0x14000] ;  /* 0x01400000e76c783b */ /* 0x000fe40000000200 */
[C---:B---3--:R-:W-:Y:S08]  /*3500*/  HMMA.16816.F32 R4, R92.reuse, R96, R4 ;  /* 0x000000605c04723c */ /* 0x048ff00000001804 */
[C---:B------:R-:W-:Y:S01]  /*3510*/  HMMA.16816.F32 R8, R92.reuse, R98, R8 ;  /* 0x000000625c08723c */ /* 0x040fe20000001808 */
[----:B------:R-:W3:Y:S07]  /*3520*/  LDSM.16.M88.4 R96, [R233+0x4000] ;  /* 0x00400000e960783b */ /* 0x000eee0000000200 */
[C---:B-1----:R-:W-:Y:S08]  /*3530*/  HMMA.16816.F32 R12, R92.reuse, R84, R12 ;  /* 0x000000545c0c723c */ /* 0x042ff0000000180c */
[----:B------:R-:W-:Y:S01]  /*3540*/  HMMA.16816.F32 R16, R92, R86, R16 ;  /* 0x000000565c10723c */ /* 0x000fe20000001810 */
[----:B------:R-:W1:Y:S05]  /*3550*/  LDSM.16.M88.4 R84, [R231+0x14800] ;  /* 0x01480000e754783b */ /* 0x000e6a0000000200 */
        /* <DEDUP_REMOVED lines=15> */
[C---:B------:R-:W-:Y:S08]  /*3650*/  HMMA.16816.F32 R4, R92.reuse, R112, R4 ;  /* 0x000000705c04723c */ /* 0x040ff00000001804 */
[C---:B------:R-:W-:Y:S01]  /*3660*/  HMMA.16816.F32 R8, R92.reuse, R114, R8 ;  /* 0x000000725c08723c */ /* 0x040fe20000001808 */
[----:B------:R-:W1:Y:S07]  /*3670*/  LDSM.16.M88.4 R112, [R225+0x14800] ;  /* 0x01480000e170783b */ /* 0x000e6e0000000200 */
[C---:B----4-:R-:W-:Y:S08]  /*3680*/  HMMA.16816.F32 R12, R92.reuse, R104, R12 ;  /* 0x000000685c0c723c */ /* 0x050ff0000000180c */
[----:B------:R-:W-:Y:S01]  /*3690*/  HMMA.16816.F32 R16, R92, R106, R16 ;  /* 0x0000006a5c10723c */ /* 0x000fe20000001810 */
[----:B------:R4:W-:Y:S05]  /*36a0*/  LDSM.16.M88.4 R92, [R233+0x6000] ;  /* 0x00600000e95c783b */ /* 0x0009ea0000000200 */
[----:B------:R-:W-:Y:S02]  /*36b0*/  LDSM.16.M88.4 R104, [R231+0x16800] ;  /* 0x01680000e768783b */ /* 0x000fe40000000200 */
[C---:B--2---:R-:W-:Y:S08]  /*36c0*/  HMMA.16816.F32 R4, R88.reuse, R100, R4 ;  /* 0x000000645804723c */ /* 0x044ff00000001804 */
[C---:B------:R-:W-:Y:S01]  /*36d0*/  HMMA.16816.F32 R8, R88.reuse, R102, R8 ;  /* 0x000000665808723c */ /* 0x040fe20000001808 */
[----:B------:R2:W2:Y:S07]  /*36e0*/  LDSM.16.M88.4 R100, [R231+0x16000] ;  /* 0x01600000e764783b */ /* 0x0004ae0000000200 */
[C---:B---3--:R-:W-:Y:S03]  /*36f0*/  HMMA.16816.F32 R12, R88.reuse, R108, R12 ;  /* 0x0000006c580c723c */ /* 0x048fe6000000180c */
[----:B----4-:R-:W-:Y:S05]  /*3700*/  LEA R233, R252, UR4, 0x1 ;  /* 0x00000004fce97c11 */ /* 0x010fea000f8e08ff */
[----:B------:R-:W-:Y:S01]  /*3710*/  HMMA.16816.F32 R16, R88, R110, R16 ;  /* 0x0000006e5810723c */ /* 0x000fe20000001810 */
[----:B------:R3:W-:Y:S05]  /*3720*/  LDSM.16.M88.4 R88, [R230+0x6000] ;  /* 0x00600000e658783b */ /* 0x0007ea0000000200 */
[----:B------:R-:W-:Y:S02]  /*3730*/  LDSM.16.M88.4 R108, [R228+0x16800] ;  /* 0x01680000e46c783b */ /* 0x000fe40000000200 */
[C---:B-1----:R-:W-:Y:S05]  /*3740*/  HMMA.16816.F32 R4, R84.reuse, R96, R4 ;  /* 0x000000605404723c */ /* 0x042fea0000001804 */
[----:B--2---:R-:W-:Y:S03]  /*3750*/  LEA R231, R245, UR4, 0x1 ;  /* 0x00000004f5e77c11 */ /* 0x004fe6000f8e08ff */
[C---:B------:R-:W-:Y:S01]  /*3760*/  HMMA.16816.F32 R8, R84.reuse, R98, R8 ;  /* 0x000000625408723c */ /* 0x040fe20000001808 */
[----:B------:R1:W2:Y:S07]  /*3770*/  LDSM.16.M88.4 R96, [R228+0x16000] ;  /* 0x01600000e460783b */ /* 0x0002ae0000000200 */
[C---:B------:R-:W-:Y:S03]  /*3780*/  HMMA.16816.F32 R12, R84.reuse, R112, R12 ;  /* 0x00000070540c723c */ /* 0x040fe6000000180c */
[--C-:B---3--:R-:W-:Y:S05]  /*3790*/  IMAD.IADD R230, R2, 0x1, R233.reuse ;  /* 0x0000000102e67824 */ /* 0x108fea00078e02e9 */
        /* <DEDUP_REMOVED lines=16> */
[C---:B---3--:R-:W-:Y:S05]  /*38a0*/  IMAD.IADD R226, R2.reuse, 0x1, R229 ;  /* 0x0000000102e27824 */ /* 0x048fea00078e02e5 */
[----:B------:R-:W-:Y:S08]  /*38b0*/  HMMA.16816.F32 R16, R88, R110, R16 ;  /* 0x0000006e5810723c */ /* 0x000ff00000001810 */
[C---:B----4-:R-:W-:Y:S08]  /*38c0*/  HMMA.16816.F32 R4, R84.reuse, R100, R4 ;  /* 0x000000645404723c */ /* 0x050ff00000001804 */
[C---:B------:R-:W-:Y:S08]  /*38d0*/  HMMA.16816.F32 R8, R84.reuse, R102, R8 ;  /* 0x000000665408723c */ /* 0x040ff00000001808 */
[C---:B------:R-:W-:Y:S08]  /*38e0*/  HMMA.16816.F32 R12, R84.reuse, R112, R12 ;  /* 0x00000070540c723c */ /* 0x040ff0000000180c */
[----:B------:R-:W-:Y:S01]  /*38f0*/  HMMA.16816.F32 R16, R84, R114, R16 ;  /* 0x000000725410723c */ /* 0x000fe20000001810 */
[----:B------:R2:W3:Y:S07]  /*3900*/  LDSM.16.M88.4 R84, [R225+0x16800] ;  /* 0x01680000e154783b */ /* 0x0004ee0000000200 */
[C---:B-1----:R-:W-:Y:S08]  /*3910*/  HMMA.16816.F32 R4, R92.reuse, R96, R4 ;  /* 0x000000605c04723c */ /* 0x042ff00000001804 */
[C---:B------:R-:W-:Y:S03]  /*3920*/  HMMA.16816.F32 R8, R92.reuse, R98, R8 ;  /* 0x000000625c08723c */ /* 0x040fe60000001808 */
[----:B--2---:R-:W-:Y:S08]  /*3930*/  IMAD.IADD R225, R2, 0x1, R227 ;  /* 0x0000000102e17824 */ /* 0x004ff000078e02e3 */
[----:B------:R-:W-:Y:S02]  /*3940*/  @P3 FSEL R4, R4, -INF , !P5 ;  /* 0xff80000004043808 */ /* 0x000fe40006800000 */
[----:B------:R-:W-:Y:S02]  /*3950*/  @P0 FSEL R5, R5, -INF , !P6 ;  /* 0xff80000005050808 */ /* 0x000fe40007000000 */
[----:B------:R-:W-:Y:S01]  /*3960*/  PLOP3.LUT P3, PT, PT, PT, UP1, 0x80, 0x8 ;  /* 0x000000000008781c */ /* 0x000fe20003f6f018 */
[--C-:B------:R-:W-:Y:S01]  /*3970*/  FFMA.FTZ R118, R4, UR9, -R131.reuse ;  /* 0x0000000904767c23 */ /* 0x100fe20008010883 */
[----:B------:R-:W-:Y:S01]  /*3980*/  PLOP3.LUT P0, PT, PT, PT, UP1, 0x80, 0x8 ;  /* 0x000000000008781c */ /* 0x000fe20003f0f018 */
[--C-:B------:R-:W-:Y:S01]  /*3990*/  FFMA.FTZ R119, R5, UR9, -R131.reuse ;  /* 0x0000000905777c23 */ /* 0x100fe20008010883 */
[----:B------:R-:W-:Y:S02]  /*39a0*/  @P4 FSEL R6, R6, -INF , !P5 ;  /* 0xff80000006064808 */ /* 0x000fe40006800000 */
[----:B------:R-:W-:Y:S01]  /*39b0*/  FSETP.NEU.FTZ.AND P4, PT, R239, -INF , PT ;  /* 0xff800000ef00780b */ /* 0x000fe20003f9d000 */
[----:B------:R-:W-:Y:S01]  /*39c0*/  MUFU.EX2 R118, R118 ;  /* 0x0000007600767308 */ /* 0x000fe20000000800 */
[----:B------:R-:W-:Y:S01]  /*39d0*/  PLOP3.LUT P5, PT, PT, PT, UP1, 0x80, 0x8 ;  /* 0x000000000008781c */ /* 0x000fe20003faf018 */
[C---:B---3--:R-:W-:Y:S03]  /*39e0*/  HMMA.16816.F32 R12, R92.reuse, R84, R12 ;  /* 0x000000545c0c723c */ /* 0x048fe6000000180c */
[----:B------:R-:W-:Y:S01]  /*39f0*/  FSEL R198, R198, RZ, P4 ;  /* 0x000000ffc6c67208 */ /* 0x000fe20002000000 */
[----:B------:R-:W-:Y:S01]  /*3a00*/  @P3 VIADD R121, R129, 0x8 ;  /* 0x0000000881793836 */ /* 0x000fe20000000000 */
[----:B------:R-:W-:Y:S03]  /*3a10*/  PLOP3.LUT P4, PT, PT, PT, UP1, 0x80, 0x8 ;  /* 0x000000000008781c */ /* 0x000fe60003f8f018 */
[----:B------:R-:W1:Y:S01]  /*3a20*/  MUFU.EX2 R119, R119 ;  /* 0x0000007700777308 */ /* 0x000e620000000800 */
[----:B------:R-:W-:Y:S01]  /*3a30*/  @P0 FSEL R7, R7, -INF , !P6 ;  /* 0xff80000007070808 */ /* 0x000fe20007000000 */
[----:B------:R-:W-:Y:S01]  /*3a40*/  HMMA.16816.F32 R16, R92, R86, R16 ;  /* 0x000000565c10723c */ /* 0x000fe20000001810 */
[----:B------:R-:W-:Y:S02]  /*3a50*/  PLOP3.LUT P3, PT, PT, PT, UP1, 0x80, 0x8 ;  /* 0x000000000008781c */ /* 0x000fe40003f6f018 */
[----:B------:R-:W-:Y:S01]  /*3a60*/  PLOP3.LUT P6, PT, PT, PT, UP1, 0x80, 0x8 ;  /* 0x000000000008781c */ /* 0x000fe20003fcf018 */
[--C-:B------:R-:W-:Y:S01]  /*3a70*/  FFMA.FTZ R120, R6, UR9, -R198.reuse ;  /* 0x0000000906787c23 */ /* 0x100fe200080108c6 */
[----:B------:R-:W-:Y:S02]  /*3a80*/  PLOP3.LUT P0, PT, PT, PT, UP1, 0x80, 0x8 ;  /* 0x000000000008781c */ /* 0x000fe40003f0f018 */
[----:B------:R-:W-:Y:S01]  /*3a90*/  @P5 ISETP.GE.AND P5, PT, R121, UR33, PT ;  /* 0x0000002179005c0c */ /* 0x000fe2000bfa6270 */
[--C-:B------:R-:W-:Y:S01]  /*3aa0*/  FFMA.FTZ R121, R7, UR9, -R198.reuse ;  /* 0x0000000907797c23 */ /* 0x100fe200080108c6 */
[----:B------:R-:W-:Y:S01]  /*3ab0*/  @P4 VIADD R123, R129, 0x9 ;  /* 0x00000009817b4836 */ /* 0x000fe20000000000 */
[----:B------:R-:W-:Y:S01]  /*3ac0*/  PLOP3.LUT P4, PT, PT, PT, UP1, 0x80, 0x8 ;  /* 0x000000000008781c */ /* 0x000fe20003f8f018 */
[----:B------:R-:W-:Y:S03]  /*3ad0*/  MUFU.EX2 R120, R120 ;  /* 0x0000007800787308 */ /* 0x000fe60000000800 */
[----:B------:R-:W-:Y:S02]  /*3ae0*/  @P3 FSEL R8, R8, -INF , !P5 ;  /* 0xff80000008083808 */ /* 0x000fe40006800000 */
[----:B------:R-:W-:Y:S02]  /*3af0*/  PLOP3.LUT P3, PT, PT, PT, UP1, 0x80, 0x8 ;  /* 0x000000000008781c */ /* 0x000fe40003f6f018 */
[----:B------:R-:W-:Y:S01]  /*3b00*/  @P6 ISETP.GE.AND P6, PT, R123, UR33, PT ;  /* 0x000000217b006c0c */ /* 0x000fe2000bfc6270 */
[--C-:B------:R-:W-:Y:S02]  /*3b10*/  FFMA.FTZ R122, R8, UR9, -R131.reuse ;  /* 0x00000009087a7c23 */ /* 0x100fe40008010883 */
[----:B------:R-:W2:Y:S01]  /*3b20*/  MUFU.EX2 R121, R121 ;  /* 0x0000007900797308 */ /* 0x000ea20000000800 */
[----:B-1----:R-:W-:Y:S02]  /*3b30*/  F2FP.F16.F32.PACK_AB R209, R119, R118 ;  /* 0x0000007677d1723e */ /* 0x002fe400000000ff */
[----:B------:R-:W-:Y:S02]  /*3b40*/  @P0 FSEL R9, R9, -INF , !P6 ;  /* 0xff80000009090808 */ /* 0x000fe40007000000 */
[----:B------:R-:W-:Y:S02]  /*3b50*/  PLOP3.LUT P0, PT, PT, PT, UP1, 0x80, 0x8 ;  /* 0x000000000008781c */ /* 0x000fe40003f0f018 */
[----:B------:R-:W-:Y:S01]  /*3b60*/  @P4 FSEL R10, R10, -INF , !P5 ;  /* 0xff8000000a0a4808 */ /* 0x000fe20006800000 */
[--C-:B------:R-:W-:Y:S01]  /*3b70*/  FFMA.FTZ R123, R9, UR9, -R131.reuse ;  /* 0x00000009097b7c23 */ /* 0x100fe20008010883 */
        /* <DEDUP_REMOVED lines=9> */
[--C-:B------:R-:W-:Y:S01]  /*3c10*/  FFMA.FTZ R127, R11, UR9, -R198.reuse ;  /* 0x000000090b7f7c23 */ /* 0x100fe200080108c6 */
[----:B------:R-:W1:Y:S01]  /*3c20*/  MUFU.EX2 R123, R123 ;  /* 0x0000007b007b7308 */ /* 0x000e620000000800 */
[----:B------:R-:W-:Y:S01]  /*3c30*/  @P4 VIADD R126, R129, 0x11 ;  /* 0x00000011817e4836 */ /* 0x000fe20000000000 */
[----:B------:R-:W-:Y:S02]  /*3c40*/  PLOP3.LUT P4, PT, PT, PT, UP1, 0x80, 0x8 ;  /* 0x000000000008781c */ /* 0x000fe40003f8f018 */
[----:B------:R-:W-:Y:S02]  /*3c50*/  @P5 ISETP.GE.AND P5, PT, R125, UR33, PT ;  /* 0x000000217d005c0c */ /* 0x000fe4000bfa6270 */
[----:B--2---:R-:W-:Y:S02]  /*3c60*/  F2FP.F16.F32.PACK_AB R207, R121, R120 ;  /* 0x0000007879cf723e */ /* 0x004fe400000000ff */
[----:B------:R-:W-:Y:S02]  /*3c70*/  @P3 FSEL R12, R12, -INF , !P5 ;  /* 0xff8000000c0c3808 */ /* 0x000fe40006800000 */
[----:B------:R-:W-:Y:S01]  /*3c80*/  MUFU.EX2 R125, R127 ;  /* 0x0000007f007d7308 */ /* 0x000fe20000000800 */
[----:B------:R-:W-:Y:S02]  /*3c90*/  @P6 ISETP.GE.AND P6, PT, R126, UR33, PT ;  /* 0x000000217e006c0c */ /* 0x000fe4000bfc6270 */
[----:B------:R-:W-:Y:S01]  /*3ca0*/  PLOP3.LUT P3, PT, PT, PT, UP1, 0x80, 0x8 ;  /* 0x000000000008781c */ /* 0x000fe20003f6f018 */
[--C-:B------:R-:W-:Y:S01]  /*3cb0*/  FFMA.FTZ R126, R12, UR9, -R131.reuse ;  /* 0x000000090c7e7c23 */ /* 0x100fe20008010883 */
[----:B------:R-:W-:Y:S02]  /*3cc0*/  @P0 FSEL R13, R13, -INF , !P6 ;  /* 0xff8000000d0d0808 */ /* 0x000fe40007000000 */
[----:B------:R-:W-:Y:S03]  /*3cd0*/  PLOP3.LUT P0, PT, PT, PT, UP1, 0x80, 0x8 ;  /* 0x000000000008781c */ /* 0x000fe60003f0f018 */
[----:B------:R-:W2:Y:S01]  /*3ce0*/  MUFU.EX2 R124, R124 ;  /* 0x0000007c007c7308 */ /* 0x000ea20000000800 */
[----:B------:R-:W-:Y:S01]  /*3cf0*/  @P4 FSEL R14, R14, -INF , !P5 ;  /* 0xff8000000e0e4808 */ /* 0x000fe20006800000 */
[--C-:B------:R-:W-:Y:S01]  /*3d00*/  FFMA.FTZ R196, R13, UR9, -R131.reuse ;  /* 0x000000090dc47c23 */ /* 0x100fe20008010883 */
[----:B------:R-:W-:Y:S02]  /*3d10*/  PLOP3.LUT P5, PT, PT, PT, UP1, 0x80, 0x8 ;  /* 0x000000000008781c */ /* 0x000fe40003faf018 */
[----:B------:R-:W-:Y:S01]  /*3d20*/  PLOP3.LUT P4, PT, PT, PT, UP1, 0x80, 0x8 ;  /* 0x000000000008781c */ /* 0x000fe20003f8f018 */
[--C-:B------:R-:W-:Y:S01]  /*3d30*/  FFMA.FTZ R128, R14, UR9, -R198.reuse ;  /* 0x000000090e807c23 */ /* 0x100fe200080108c6 */
[----:B-1----:R-:W-:Y:S03]  /*3d40*/  F2FP.F16.F32.PACK_AB R208, R123, R122 ;  /* 0x0000007a7bd0723e */ /* 0x002fe600000000ff */
[----:B------:R1:W-:Y:S01]  /*3d50*/  MUFU.EX2 R127, R196 ;  /* 0x000000c4007f7308 */ /* 0x0003e20000000800 */
[----:B------:R-:W-:Y:S02]  /*3d60*/  @P3 FSEL R15, R15, -INF , !P6 ;  /* 0xff8000000f0f3808 */ /* 0x000fe40007000000 */
[----:B------:R-:W-:Y:S01]  /*3d70*/  PLOP3.LUT P3, PT, PT, PT, UP1, 0x80, 0x8 ;  /* 0x000000000008781c */ /* 0x000fe20003f6f018 */
[----:B------:R-:W-:Y:S01]  /*3d80*/  @P0 VIADD R130, R129, 0x18 ;  /* 0x0000001881820836 */ /* 0x000fe20000000000 */
[----:B------:R-:W-:Y:S01]  /*3d90*/  PLOP3.LUT P6, PT, PT, PT, UP1, 0x80, 0x8 ;  /* 0x000000000008781c */ /* 0x000fe20003fcf018 */
[--C-:B------:R-:W-:Y:S01]  /*3da0*/  FFMA.FTZ R199, R15, UR9, -R198.reuse ;  /* 0x000000090fc77c23 */ /* 0x100fe200080108c6 */
[----:B------:R-:W-:Y:S03]  /*3db0*/  PLOP3.LUT P0, PT, PT, PT, UP1, 0x80, 0x8 ;  /* 0x000000000008781c */ /* 0x000fe60003f0f018 */
[----:B------:R-:W-:Y:S01]  /*3dc0*/  MUFU.EX2 R128, R128 ;  /* 0x0000008000807308 */ /* 0x000fe20000000800 */
[----:B------:R-:W-:Y:S01]  /*3dd0*/  @P5 ISETP.GE.AND P5, PT, R130, UR33, PT ;  /* 0x0000002182005c0c */ /* 0x000fe2000bfa6270 */
[----:B------:R-:W-:Y:S01]  /*3de0*/  @P4 VIADD R129, R129, 0x19 ;  /* 0x0000001981814836 */ /* 0x000fe20000000000 */
[----:B------:R-:W-:Y:S02]  /*3df0*/  PLOP3.LUT P4, PT, PT, PT, UP1, 0x80, 0x8 ;  /* 0x000000000008781c */ /* 0x000fe40003f8f018 */
[----:B--2---:R-:W-:Y:S02]  /*3e00*/  F2FP.F16.F32.PACK_AB R206, R125, R124 ;  /* 0x0000007c7dce723e */ /* 0x004fe400000000ff */
[----:B------:R-:W-:Y:S03]  /*3e10*/  @P3 FSEL R16, R16, -INF , !P5 ;  /* 0xff80000010103808 */ /* 0x000fe60006800000 */
[----:B------:R-:W2:Y:S01]  /*3e20*/  MUFU.EX2 R126, R126 ;  /* 0x0000007e007e7308 */ /* 0x000ea20000000800 */
[----:B------:R-:W-:Y:S02]  /*3e30*/  PLOP3.LUT P3, PT, PT, PT, UP1, 0x80, 0x8 ;  /* 0x000000000008781c */ /* 0x000fe40003f6f018 */
[----:B------:R-:W-:Y:S01]  /*3e40*/  @P6 ISETP.GE.AND P6, PT, R129, UR33, PT ;  /* 0x0000002181006c0c */ /* 0x000fe2000bfc6270 */
[--C-:B------:R-:W-:Y:S02]  /*3e50*/  FFMA.FTZ R130, R16, UR9, -R131.reuse ;  /* 0x0000000910827c23 */ /* 0x100fe40008010883 */
[----:B------:R-:W-:Y:S04]  /*3e60*/  @P4 FSEL R18, R18, -INF , !P5 ;  /* 0xff80000012124808 */ /* 0x000fe80006800000 */
[----:B------:R3:W4:Y:S01]  /*3e70*/  MUFU.EX2 R129, R199 ;  /* 0x000000c700817308 */ /* 0x0007220000000800 */
[----:B------:R-:W-:Y:S01]  /*3e80*/  @P0 FSEL R17, R17, -INF , !P6 ;  /* 0xff80000011110808 */ /* 0x000fe20007000000 */
[--C-:B-1----:R-:W-:Y:S02]  /*3e90*/  FFMA.FTZ R196, R18, UR9, -R198.reuse ;  /* 0x0000000912c47c23 */ /* 0x102fe400080108c6 */
[----:B------:R-:W-:Y:S02]  /*3ea0*/  @P3 FSEL R19, R19, -INF , !P6 ;  /* 0xff80000013133808 */ /* 0x000fe40007000000 */
[----:B------:R-:W-:Y:S04]  /*3eb0*/  FFMA.FTZ R131, R17, UR9, -R131 ;  /* 0x0000000911837c23 */ /* 0x000fe80008010883 */
[----:B------:R-:W-:Y:S01]  /*3ec0*/  MUFU.EX2 R130, R130 ;  /* 0x0000008200827308 */ /* 0x000fe20000000800 */
[----:B--2---:R-:W-:Y:S01]  /*3ed0*/  F2FP.F16.F32.PACK_AB R205, R127, R126 ;  /* 0x0000007e7fcd723e */ /* 0x004fe200000000ff */
[----:B------:R-:W-:Y:S08]  /*3ee0*/  FFMA.FTZ R198, R19, UR9, -R198 ;  /* 0x0000000913c67c23 */ /* 0x000ff000080108c6 */
[----:B------:R1:W-:Y:S01]  /*3ef0*/  MUFU.EX2 R201, R198 ;  /* 0x000000c600c97308 */ /* 0x0003e20000000800 */
[----:B---3--:R-:W-:Y:S01]  /*3f00*/  IMAD.IADD R199, R200, 0x1, R247 ;  /* 0x00000001c8c77824 */ /* 0x008fe200078e02f7 */
[----:B----4-:R-:W-:Y:S08]  /*3f10*/  F2FP.F16.F32.PACK_AB R203, R129, R128 ;  /* 0x0000008081cb723e */ /* 0x010ff000000000ff */
[----:B------:R2:W3:Y:S10]  /*3f20*/  MUFU.EX2 R197, R131 ;  /* 0x0000008300c57308 */ /* 0x0004f40000000800 */
[----:B------:R-:W4:Y:S01]  /*3f30*/  MUFU.EX2 R196, R196 ;  /* 0x000000c400c47308 */ /* 0x000f220000000800 */
[----:B-1----:R-:W-:Y:S05]  /*3f40*/  LEA R198, R246, UR4, 0x1 ;  /* 0x00000004f6c67c11 */ /* 0x002fea000f8e08ff */
[----:B------:R-:W-:Y:S01]  /*3f50*/  STS [R198+0x22000], R209 ;  /* 0x022000d1c6007388 */ /* 0x000fe20000000800 */
[----:B--2---:R-:W-:Y:S04]  /*3f60*/  IMAD.IADD R131, R247, 0x1, R202 ;  /* 0x00000001f7837824 */ /* 0x004fe800078e02ca */
[----:B------:R-:W-:Y:S01]  /*3f70*/  STS [R198+0x22400], R207 ;  /* 0x022400cfc6007388 */ /* 0x000fe20000000800 */
[----:B---3--:R-:W-:Y:S04]  /*3f80*/  F2FP.F16.F32.PACK_AB R204, R197, R130 ;  /* 0x00000082c5cc723e */ /* 0x008fe800000000ff */
[----:B------:R-:W-:Y:S01]  /*3f90*/  STS [R199], R208 ;  /* 0x000000d0c7007388 */ /* 0x000fe20000000800 */
[----:B----4-:R-:W-:Y:S04]  /*3fa0*/  F2FP.F16.F32.PACK_AB R200, R201, R196 ;  /* 0x000000c4c9c8723e */ /* 0x010fe800000000ff */
[----:B------:R-:W-:Y:S05]  /*3fb0*/  STS [R199+0x400], R206 ;  /* 0x000400cec7007388 */ /* 0x000fea0000000800 */
[----:B------:R-:W-:Y:S05]  /*3fc0*/  STS [R202], R205 ;  /* 0x000000cdca007388 */ /* 0x000fea0000000800 */
[----:B------:R-:W-:Y:S05]  /*3fd0*/  STS [R202+0x400], R203 ;  /* 0x000400cbca007388 */ /* 0x000fea0000000800 */
[----:B------:R1:W-:Y:S05]  /*3fe0*/  STS [R131], R204 ;  /* 0x000000cc83007388 */ /* 0x0003ea0000000800 */
[----:B------:R-:W-:Y:S05]  /*3ff0*/  STS [R131+0x400], R200 ;  /* 0x000400c883007388 */ /* 0x000fea0000000800 */
[----:B------:R-:W-:Y:S05]  /*4000*/  LDSM.16.M88.4 R84, [R233+0x8000] ;  /* 0x00800000e954783b */ /* 0x000fea0000000200 */
[----:B------:R-:W2:Y:S05]  /*4010*/  LDSM.16.M88.4 R88, [R231+0x18000] ;  /* 0x01800000e758783b */ /* 0x000eaa0000000200 */
[----:B------:R-:W3:Y:S05]  /*4020*/  LDSM.16.M88.4 R92, [R231+0x18800] ;  /* 0x01880000e75c783b */ /* 0x000eea0000000200 */
[----:B------:R-:W-:Y:S01]  /*4030*/  LDSM.16.M88.4 R96, [R230+0x8000] ;  /* 0x00800000e660783b */ /* 0x000fe20000000200 */
[C---:B-1----:R-:W-:Y:S04]  /*4040*/  LEA R204, P0, R241.reuse, R116, 0x2 ;  /* 0x00000074f1cc7211 */ /* 0x042fe800078010ff */
[----:B------:R-:W1:Y:S01]  /*4050*/  LDSM.16.M88.4 R100, [R228+0x18000] ;  /* 0x01800000e464783b */ /* 0x000e620000000200 */
[----:B------:R-:W-:Y:S04]  /*4060*/  LEA.HI.X R205, R241, R117, RZ, 0x2, P0 ;  /* 0x00000075f1cd7211 */ /* 0x000fe800000f14ff */
[----:B------:R-:W4:Y:S05]  /*4070*/  LDSM.16.M88.4 R104, [R228+0x18800] ;  /* 0x01880000e468783b */ /* 0x000f2a0000000200 */
[----:B------:R-:W4:Y:S05]  /*4080*/  LDG.E R116, desc[UR30][R204.64] ;  /* 0x0000001ecc747981 */ /* 0x000f2a000c1e1900 */
[----:B------:R-:W-:Y:S05]  /*4090*/  LDSM.16.M88.4 R108, [R227+0x18000] ;  /* 0x01800000e36c783b */ /* 0x000fea0000000200 */
[----:B------:R-:W4:Y:S05]  /*40a0*/  LDG.E R117, desc[UR30][R204.64+0x20] ;  /* 0x0000201ecc757981 */ /* 0x000f2a000c1e1900 */
[----:B------:R-:W-:Y:S01]  /*40b0*/  LDSM.16.M88.4 R112, [R231+0x1a000] ;  /* 0x01a00000e770783b */ /* 0x000fe20000000200 */
[C---:B--2---:R-:W-:Y:S08]  /*40c0*/  HMMA.16816.F32 R4, R84.reuse, R88, RZ ;  /* 0x000000585404723c */ /* 0x044ff000000018ff */
[C---:B------:R-:W-:Y:S01]  /*40d0*/  HMMA.16816.F32 R8, R84.reuse, R90, RZ ;  /* 0x0000005a5408723c */ /* 0x040fe200000018ff */
[----:B------:R-:W2:Y:S07]  /*40e0*/  LDSM.16.M88.4 R88, [R229+0x8000] ;  /* 0x00800000e558783b */ /* 0x000eae0000000200 */
[C---:B---3--:R-:W-:Y:S08]  /*40f0*/  HMMA.16816.F32 R12, R84.reuse, R92, RZ ;  /* 0x0000005c540c723c */ /* 0x048ff000000018ff */
[----:B------:R-:W-:Y:S01]  /*4100*/  HMMA.16816.F32 R16, R84, R94, RZ ;  /* 0x0000005e5410723c */ /* 0x000fe200000018ff */
[----:B------:R-:W3:Y:S05]  /*4110*/  LDSM.16.M88.4 R84, [R227+0x18800] ;  /* 0x01880000e354783b */ /* 0x000eea0000000200 */
[----:B------:R-:W-:Y:S02]  /*4120*/  LDSM.16.M88.4 R92, [R226+0x8000] ;  /* 0x00800000e25c783b */ /* 0x000fe40000000200 */
[C---:B-1----:R-:W-:Y:S08]  /*4130*/  HMMA.16816.F32 R4, R96.reuse, R100, R4 ;  /* 0x000000646004723c */ /* 0x042ff00000001804 */
[C---:B------:R-:W-:Y:S01]  /*4140*/  HMMA.16816.F32 R8, R96.reuse, R102, R8 ;  /* 0x000000666008723c */ /* 0x040fe20000001808 */
[----:B------:R-:W1:Y:S07]  /*4150*/  LDSM.16.M88.4 R100, [R225+0x18000] ;  /* 0x01800000e164783b */ /* 0x000e6e0000000200 */
[C---:B----4-:R-:W-:Y:S08]  /*4160*/  HMMA.16816.F32 R12, R96.reuse, R104, R12 ;  /* 0x00000068600c723c */ /* 0x050ff0000000180c */
[----:B------:R-:W-:Y:S01]  /*4170*/  HMMA.16816.F32 R16, R96, R106, R16 ;  /* 0x0000006a6010723c */ /* 0x000fe20000001810 */
[----:B------:R-:W4:Y:S05]  /*4180*/  LDSM.16.M88.4 R96, [R225+0x18800] ;  /* 0x01880000e160783b */ /* 0x000f2a0000000200 */
[----:B------:R-:W4:Y:S02]  /*4190*/  LDSM.16.M88.4 R104, [R233+0xa000] ;  /* 0x00a00000e968783b */ /* 0x000f240000000200 */
[C---:B--2---:R-:W-:Y:S08]  /*41a0*/  HMMA.16816.F32 R4, R88.reuse, R108, R4 ;  /* 0x0000006c5804723c */ /* 0x044ff00000001804 */
[C---:B------:R-:W-:Y:S01]  /*41b0*/  HMMA.16816.F32 R8, R88.reuse, R110, R8 ;  /* 0x0000006e5808723c */ /* 0x040fe20000001808 */
[----:B------:R-:W-:Y:S07]  /*41c0*/  LDSM.16.M88.4 R108, [R228+0x1a000] ;  /* 0x01a00000e46c783b */ /* 0x000fee0000000200 */
[C---:B---3--:R-:W-:Y:S08]  /*41d0*/  HMMA.16816.F32 R12, R88.reuse, R84, R12 ;  /* 0x00000054580c723c */ /* 0x048ff0000000180c */
[----:B------:R-:W-:Y:S01]  /*41e0*/  HMMA.16816.F32 R16, R88, R86, R16 ;  /* 0x000000565810723c */ /* 0x000fe20000001810 */
[----:B------:R-:W2:Y:S05]  /*41f0*/  LDSM.16.M88.4 R84, [R231+0x1a800] ;  /* 0x01a80000e754783b */ /* 0x000eaa0000000200 */
[----:B------:R-:W3:Y:S02]  /*4200*/  LDSM.16.M88.4 R88, [R230+0xa000] ;  /* 0x00a00000e658783b */ /* 0x000ee40000000200 */
[C---:B-1----:R-:W-:Y:S08]  /*4210*/  HMMA.16816.F32 R4, R92.reuse, R100, R4 ;  /* 0x000000645c04723c */ /* 0x042ff00000001804 */
[C---:B------:R-:W-:Y:S01]  /*4220*/  HMMA.16816.F32 R8, R92.reuse, R102, R8 ;  /* 0x000000665c08723c */ /* 0x040fe20000001808 */
[----:B------:R-:W-:Y:S07]  /*4230*/  LDSM.16.M88.4 R100, [R227+0x1a000] ;  /* 0x01a00000e364783b */ /* 0x000fee0000000200 */
[C---:B----4-:R-:W-:Y:S08]  /*4240*/  HMMA.16816.F32 R12, R92.reuse, R96, R12 ;  /* 0x000000605c0c723c */ /* 0x050ff0000000180c */
        /* <DEDUP_REMOVED lines=12> */
[----:B------:R-:W-:Y:S07]  /*4310*/  LDSM.16.M88.4 R108, [R231+0x1c000] ;  /* 0x01c00000e76c783b */ /* 0x000fee0000000200 */
[C---:B-1----:R-:W-:Y:S08]  /*4320*/  HMMA.16816.F32 R12, R88.reuse, R92, R12 ;  /* 0x0000005c580c723c */ /* 0x042ff0000000180c */
[----:B------:R-:W-:Y:S01]  /*4330*/  HMMA.16816.F32 R16, R88, R94, R16 ;  /* 0x0000005e5810723c */ /* 0x000fe20000001810 */
[----:B------:R-:W1:Y:S05]  /*4340*/  LDSM.16.M88.4 R88, [R225+0x1a800] ;  /* 0x01a80000e158783b */ /* 0x000e6a0000000200 */
[----:B------:R-:W3:Y:S02]  /*4350*/  LDSM.16.M88.4 R92, [R233+0xc000] ;  /* 0x00c00000e95c783b */ /* 0x000ee40000000200 */
[C---:B----4-:R-:W-:Y:S08]  /*4360*/  HMMA.16816.F32 R4, R96.reuse, R100, R4 ;  /* 0x000000646004723c */ /* 0x050ff00000001804 */
        /* <DEDUP_REMOVED lines=49> */
[C---:B------:R-:W-:Y:S08]  /*4680*/  HMMA.16816.F32 R8, R104.reuse, R114, R8 ;  /* 0x000000726808723c */ /* 0x040ff00000001808 */
[C---:B-1----:R-:W-:Y:S08]  /*4690*/  HMMA.16816.F32 R12, R104.reuse, R88, R12 ;  /* 0x00000058680c723c */ /* 0x042ff0000000180c */
[----:B------:R-:W-:Y:S01]  /*46a0*/  HMMA.16816.F32 R16, R104, R90, R16 ;  /* 0x0000005a6810723c */ /* 0x000fe20000001810 */
[----:B------:R-:W1:Y:S07]  /*46b0*/  LDSM.16.M88.4 R88, [R225+0x1e800] ;  /* 0x01e80000e158783b */ /* 0x000e6e0000000200 */
[C---:B---3--:R-:W-:Y:S08]  /*46c0*/  HMMA.16816.F32 R4, R92.reuse, R108, R4 ;  /* 0x0000006c5c04723c */ /* 0x048ff00000001804 */
[C---:B------:R-:W-:Y:S08]  /*46d0*/  HMMA.16816.F32 R8, R92.reuse, R110, R8 ;  /* 0x0000006e5c08723c */ /* 0x040ff00000001808 */
[C---:B--2---:R-:W-:Y:S08]  /*46e0*/  HMMA.16816.F32 R12, R92.reuse, R84, R12 ;  /* 0x000000545c0c723c */ /* 0x044ff0000000180c */
[----:B------:R-:W-:Y:S03]  /*46f0*/  HMMA.16816.F32 R16, R92, R86, R16 ;  /* 0x000000565c10723c */ /* 0x000fe60000001810 */
[----:B------:R-:W-:Y:S05]  /*4700*/  LEA R93, R223, UR5, 0x1 ;  /* 0x00000005df5d7c11 */ /* 0x000fea000f8e08ff */
[C---:B----4-:R-:W-:Y:S08]  /*4710*/  HMMA.16816.F32 R4, R96.reuse, R100, R4 ;  /* 0x000000646004723c */ /* 0x050ff00000001804 */
[C---:B------:R-:W-:Y:S08]  /*4720*/  HMMA.16816.F32 R8, R96.reuse, R102, R8 ;  /* 0x000000666008723c */ /* 0x040ff00000001808 */
[C---:B-1----:R-:W-:Y:S03]  /*4730*/  HMMA.16816.F32 R12, R96.reuse, R88, R12 ;  /* 0x00000058600c723c */ /* 0x042fe6000000180c */
[C---:B------:R-:W-:Y:S01]  /*4740*/  FADD.FTZ R203, -R116.reuse, R4 ;  /* 0x0000000474cb7221 */ /* 0x040fe20000010100 */
[----:B------:R-:W-:Y:S03]  /*4750*/  FADD.FTZ R200, -R116, R5 ;  /* 0x0000000574c87221 */ /* 0x000fe60000010100 */
[----:B------:R-:W-:Y:S01]  /*4760*/  FMUL.FTZ R203, R118, R203 ;  /* 0x000000cb76cb7220 */ /* 0x000fe20000410000 */
[----:B------:R-:W-:Y:S03]  /*4770*/  HMMA.16816.F32 R16, R96, R90, R16 ;  /* 0x0000005a6010723c */ /* 0x000fe60000001810 */
[----:B------:R-:W-:Y:S01]  /*4780*/  FMUL.FTZ R200, R119, R200 ;  /* 0x000000c877c87220 */ /* 0x000fe20000410000 */
[C---:B------:R-:W-:Y:S01]  /*4790*/  FADD.FTZ R119, -R116.reuse, R8 ;  /* 0x0000000874777221 */ /* 0x040fe20000010100 */
[----:B------:R-:W-:Y:S03]  /*47a0*/  FADD.FTZ R118, -R116, R9 ;  /* 0x0000000974767221 */ /* 0x000fe60000010100 */
[----:B------:R-:W-:Y:S01]  /*47b0*/  FMUL.FTZ R119, R122, R119 ;  /* 0x000000777a777220 */ /* 0x000fe20000410000 */
[----:B------:R-:W-:Y:S01]  /*47c0*/  FMUL.FTZ R118, R123, R118 ;  /* 0x000000767b767220 */ /* 0x000fe20000410000 */
[----:B------:R-:W-:Y:S01]  /*47d0*/  F2FP.F16.F32.PACK_AB R203, R200, R203 ;  /* 0x000000cbc8cb723e */ /* 0x000fe200000000ff */
[C---:B------:R-:W-:Y:S01]  /*47e0*/  FADD.FTZ R123, -R116.reuse, R12 ;  /* 0x0000000c747b7221 */ /* 0x040fe20000010100 */
[----:B------:R-:W-:Y:S01]  /*47f0*/  FADD.FTZ R122, -R116, R13 ;  /* 0x0000000d747a7221 */ /* 0x000fe20000010100 */
[----:B------:R-:W-:Y:S01]  /*4800*/  IMAD.IADD R200, R220, 0x1, R93 ;  /* 0x00000001dcc87824 */ /* 0x000fe200078e025d */
[----:B------:R-:W-:Y:S01]  /*4810*/  F2FP.F16.F32.PACK_AB R118, R118, R119 ;  /* 0x000000777676723e */ /* 0x000fe200000000ff */
[C---:B------:R-:W-:Y:S01]  /*4820*/  FADD.FTZ R119, -R117.reuse, R6 ;  /* 0x0000000675777221 */ /* 0x040fe20000010100 */
[----:B------:R-:W-:Y:S01]  /*4830*/  FMUL.FTZ R123, R126, R123 ;  /* 0x0000007b7e7b7220 */ /* 0x000fe20000410000 */
[----:B------:R-:W-:Y:S01]  /*4840*/  FADD.FTZ R126, -R117, R7 ;  /* 0x00000007757e7221 */ /* 0x000fe20000010100 */
[----:B------:R-:W-:Y:S01]  /*4850*/  FMUL.FTZ R122, R127, R122 ;  /* 0x0000007a7f7a7220 */ /* 0x000fe20000410000 */
[----:B------:R-:W-:Y:S01]  /*4860*/  FMUL.FTZ R119, R120, R119 ;  /* 0x0000007778777220 */ /* 0x000fe20000410000 */
[----:B------:R-:W-:Y:S01]  /*4870*/  FADD.FTZ R120, -R117, R11 ;  /* 0x0000000b75787221 */ /* 0x000fe20000010100 */
[----:B------:R-:W-:Y:S01]  /*4880*/  FMUL.FTZ R126, R121, R126 ;  /* 0x0000007e797e7220 */ /* 0x000fe20000410000 */
[----:B------:R-:W-:Y:S01]  /*4890*/  FADD.FTZ R121, -R117, R10 ;  /* 0x0000000a75797221 */ /* 0x000fe20000010100 */
[----:B------:R-:W-:Y:S01]  /*48a0*/  F2FP.F16.F32.PACK_AB R123, R122, R123 ;  /* 0x0000007b7a7b723e */ /* 0x000fe200000000ff */
[----:B------:R-:W-:Y:S01]  /*48b0*/  FMUL.FTZ R120, R125, R120 ;  /* 0x000000787d787220 */ /* 0x000fe20000410000 */
[C---:B------:R-:W-:Y:S01]  /*48c0*/  FADD.FTZ R125, -R117.reuse, R14 ;  /* 0x0000000e757d7221 */ /* 0x040fe20000010100 */
[----:B------:R-:W-:Y:S01]  /*48d0*/  FMUL.FTZ R121, R124, R121 ;  /* 0x000000797c797220 */ /* 0x000fe20000410000 */
[C---:B------:R-:W-:Y:S01]  /*48e0*/  FADD.FTZ R122, -R117.reuse, R15 ;  /* 0x0000000f757a7221 */ /* 0x040fe20000010100 */
[----:B------:R-:W-:Y:S01]  /*48f0*/  F2FP.F16.F32.PACK_AB R119, R126, R119 ;  /* 0x000000777e77723e */ /* 0x000fe200000000ff */
[----:B------:R-:W-:Y:S01]  /*4900*/  FADD.FTZ R205, -R116, R16 ;  /* 0x0000001074cd7221 */ /* 0x000fe20000010100 */
[C---:B------:R-:W-:Y:S01]  /*4910*/  FADD.FTZ R127, -R117.reuse, R18 ;  /* 0x00000012757f7221 */ /* 0x040fe20000010100 */
[----:B------:R-:W-:Y:S01]  /*4920*/  FADD.FTZ R124, -R117, R19 ;  /* 0x00000013757c7221 */ /* 0x000fe20000010100 */
[----:B------:R-:W-:Y:S01]  /*4930*/  FMUL.FTZ R125, R128, R125 ;  /* 0x0000007d807d7220 */ /* 0x000fe20000410000 */
[----:B------:R-:W-:Y:S01]  /*4940*/  FMUL.FTZ R122, R129, R122 ;  /* 0x0000007a817a7220 */ /* 0x000fe20000410000 */
[----:B------:R-:W-:Y:S01]  /*4950*/  FADD.FTZ R116, -R116, R17 ;  /* 0x0000001174747221 */ /* 0x000fe20000010100 */
[----:B------:R-:W-:Y:S01]  /*4960*/  F2FP.F16.F32.PACK_AB R120, R120, R121 ;  /* 0x000000797878723e */ /* 0x000fe200000000ff */
[----:B------:R-:W-:Y:S01]  /*4970*/  STS [R198+0x20000], R203 ;  /* 0x020000cbc6007388 */ /* 0x000fe20000000800 */
[----:B------:R-:W-:Y:S01]  /*4980*/  FMUL.FTZ R205, R130, R205 ;  /* 0x000000cd82cd7220 */ /* 0x000fe20000410000 */
[----:B------:R-:W-:Y:S01]  /*4990*/  FMUL.FTZ R116, R197, R116 ;  /* 0x00000074c5747220 */ /* 0x000fe20000410000 */
[----:B------:R-:W-:Y:S02]  /*49a0*/  FMUL.FTZ R127, R196, R127 ;  /* 0x0000007fc47f7220 */ /* 0x000fe40000410000 */
[----:B------:R-:W-:Y:S01]  /*49b0*/  STS [R198+0x20400], R119 ;  /* 0x02040077c6007388 */ /* 0x000fe20000000800 */
[----:B------:R-:W-:Y:S01]  /*49c0*/  FMUL.FTZ R124, R201, R124 ;  /* 0x0000007cc97c7220 */ /* 0x000fe20000410000 */
[----:B------:R-:W-:Y:S03]  /*49d0*/  F2FP.F16.F32.PACK_AB R125, R122, R125 ;  /* 0x0000007d7a7d723e */ /* 0x000fe600000000ff */
[----:B------:R-:W-:Y:S01]  /*49e0*/  STS [R199+-0x2000], R118 ;  /* 0xffe00076c7007388 */ /* 0x000fe20000000800 */
[----:B------:R-:W-:Y:S02]  /*49f0*/  F2FP.F16.F32.PACK_AB R116, R116, R205 ;  /* 0x000000cd7474723e */ /* 0x000fe400000000ff */
[----:B------:R-:W-:Y:S02]  /*4a00*/  F2FP.F16.F32.PACK_AB R124, R124, R127 ;  /* 0x0000007f7c7c723e */ /* 0x000fe400000000ff */
[----:B------:R-:W-:Y:S05]  /*4a10*/  STS [R199+-0x1c00], R120 ;  /* 0xffe40078c7007388 */ /* 0x000fea0000000800 */
        /* <DEDUP_REMOVED lines=19> */
[-C--:B------:R-:W-:Y:S01]  /*4b50*/  HMMA.16816.F32 R28, R92, R90.reuse, R28 ;  /* 0x0000005a5c1c723c */ /* 0x080fe2000000181c */
[----:B------:R-:W-:Y:S07]  /*4b60*/  LDSM.16.MT88.4 R196, [R232+0xd800] ;  /* 0x00d80000e8c4783b */ /* 0x000fee0000004200 */
        /* <DEDUP_REMOVED lines=75> */
[----:B------:R-:W-:Y:S01]  /*5020*/  IADD3 R4, P0, PT, RZ, -UR28, RZ ;  /* 0x8000001cff047c10 */ /* 0x000fe2000ff1e0ff */
[----:B------:R-:W-:Y:S04]  /*5030*/  IMAD.U32 R6, RZ, RZ, UR43 ;  /* 0x0000002bff067e24 */ /* 0x000fe8000f8e00ff */
[----:B------:R-:W-:Y:S05]  /*5040*/  IMAD.X R9, RZ, RZ, ~UR10, P0 ;  /* 0x8000000aff097e24 */ /* 0x000fea00080e06ff */
[----:B------:R-:W-:Y:S02]  /*5050*/  SHF.R.S64 R5, R4, 0x1f, R9 ;  /* 0x0000001f04057819 */ /* 0x000fe40000001009 */
[----:B------:R-:W-:Y:S02]  /*5060*/  LOP3.LUT R4, R236, 0x1f8, RZ, 0xc0, !PT ;  /* 0x000001f8ec047812 */ /* 0x000fe400078ec0ff */
[----:B------:R-:W-:Y:S01]  /*5070*/  IADD3 R248, P0, PT, R248, R5, RZ ;  /* 0x00000005f8f87210 */ /* 0x000fe20007f1e0ff */
[----:B------:R-:W-:Y:S01]  /*5080*/  IMAD.U32 R5, RZ, RZ, UR43 ;  /* 0x0000002bff057e24 */ /* 0x000fe2000f8e00ff */
[----:B------:R-:W-:Y:S01]  /*5090*/  LOP3.LUT R7, R4, 0x38, R221, 0x78, !PT ;  /* 0x0000003804077812 */ /* 0x000fe200078e78dd */
[----:B------:R-:W-:Y:S01]  /*50a0*/  IMAD.U32 R4, RZ, RZ, UR50 ;  /* 0x00000032ff047e24 */ /* 0x000fe2000f8e00ff */
[----:B------:R-:W-:Y:S02]  /*50b0*/  LEA.HI.X.SX32 R249, R9, R249, 0x1, P0 ;  /* 0x000000f909f97211 */ /* 0x000fe400000f0eff */
[----:B------:R-:W-:Y:S02]  /*50c0*/  LOP3.LUT R7, R7, 0x1e00, R236, 0xf8, !PT ;  /* 0x00001e0007077812 */ /* 0x000fe400078ef8ec */
[----:B------:R-:W-:Y:S02]  /*50d0*/  LEA R10, P0, R5, R248, 0x1 ;  /* 0x000000f8050a7211 */ /* 0x000fe400078008ff */
[----:B------:R-:W-:Y:S02]  /*50e0*/  LEA R9, R7, UR4, 0x1 ;  /* 0x0000000407097c11 */ /* 0x000fe4000f8e08ff */
[----:B------:R-:W-:Y:S03]  /*50f0*/  LEA.HI.X R11, R6, R249, R4, 0x1, P0 ;  /* 0x000000f9060b7211 */ /* 0x000fe600000f0c04 */
        /* <DEDUP_REMOVED lines=12> */
.L_x_662:
[----:B------:R-:W-:Y:S01]  /*51c0*/  LDSM.16.M88.4 R196, [R217+0x20000] ;  /* 0x02000000d9c4783b */ /* 0x000fe20000000200 */
[--C-:B------:R-:W-:Y:S01]  /*51d0*/  IMAD.IADD R108, R2, 0x1, R217.reuse ;  /* 0x00000001026c7824 */ /* 0x100fe200078e02d9 */
[----:B------:R-:W-:Y:S02]  /*51e0*/  PLOP3.LUT P3, PT, PT, PT, UP2, 0x80, 0x8 ;  /* 0x000000000008781c */ /* 0x000fe40003f6f028 */
[----:B------:R-:W2:Y:S04]  /*51f0*/  LDSM.16.MT88.4 R16, [R232+0x10000] ;  /* 0x01000000e810783b */ /* 0x000ea80000004200 */
[----:B------:R3:W1:Y:S04]  /*5200*/  LDSM.16.M88.4 R124, [R217+0x21000] ;  /* 0x02100000d97c783b */ /* 0x0006680000000200 */
[----:B------:R-:W4:Y:S04]  /*5210*/  LDSM.16.MT88.4 R96, [R232+0x12000] ;  /* 0x01200000e860783b */ /* 0x000f280000004200 */
[----:B------:R-:W4:Y:S04]  /*5220*/  LDSM.16.MT88.4 R112, [R232+0x14000] ;  /* 0x01400000e870783b */ /* 0x000f280000004200 */
[----:B------:R-:W4:Y:S04]  /*5230*/  LDSM.16.MT88.4 R128, [R232+0x16000] ;  /* 0x01600000e880783b */ /* 0x000f280000004200 */
[----:B------:R-:W-:Y:S04]  /*5240*/  LDSM.16.M88.4 R200, [R108+0x20000] ;  /* 0x020000006cc8783b */ /* 0x000fe80000000200 */
[----:B------:R4:W-:Y:S01]  /*5250*/  LDSM.16.M88.4 R208, [R108+0x21000] ;  /* 0x021000006cd0783b */ /* 0x0009e20000000200 */
[----:B---3--:R-:W-:Y:S03]  /*5260*/  IMAD.IADD R217, R220, 0x1, R217 ;  /* 0x00000001dcd97824 */ /* 0x008fe600078e02d9 */
[----:B------:R-:W3:Y:S01]  /*5270*/  LDSM.16.MT88.4 R204, [R232+0x10800] ;  /* 0x01080000e8cc783b */ /* 0x000ee20000004200 */
[----:B------:R-:W-:Y:S03]  /*5280*/  IMAD.IADD R235, R2, 0x1, R217 ;  /* 0x0000000102eb7824 */ /* 0x000fe600078e02d9 */
[----:B------:R-:W-:Y:S01]  /*5290*/  LDSM.16.MT88.4 R212, [R232+0x14800] ;  /* 0x01480000e8d4783b */ /* 0x000fe20000004200 */
[-C--:B--2---:R-:W-:Y:S08]  /*52a0*/  HMMA.16816.F32 R4, R196, R16.reuse, RZ ;  /* 0x00000010c404723c */ /* 0x084ff000000018ff */
[C---:B-1----:R-:W-:Y:S08]  /*52b0*/  HMMA.16816.F32 R8, R124.reuse, R16, RZ ;  /* 0x000000107c08723c */ /* 0x042ff000000018ff */
        /* <DEDUP_REMOVED lines=15> */
[-C--:B---3--:R-:W-:Y:S08]  /*53b0*/  HMMA.16816.F32 R4, R200, R204.reuse, R4 ;  /* 0x000000ccc804723c */ /* 0x088ff00000001804 */
        /* <DEDUP_REMOVED lines=13> */
[----:B------:R-:W-:Y:S04]  /*5490*/  LDSM.16.M88.4 R212, [R217+0x21000] ;  /* 0x02100000d9d4783b */ /* 0x000fe80000000200 */
[----:B------:R-:W-:Y:S03]  /*54a0*/  LDSM.16.M88.4 R216, [R235+0x21000] ;  /* 0x02100000ebd8783b */ /* 0x000fe60000000200 */
[-C--:B--2---:R-:W-:Y:S08]  /*54b0*/  HMMA.16816.F32 R116, R200, R204.reuse, R116 ;  /* 0x000000ccc874723c */ /* 0x084ff00000001874 */
[C---:B------:R-:W-:Y:S08]  /*54c0*/  HMMA.16816.F32 R120, R208.reuse, R204, R120 ;  /* 0x000000ccd078723c */ /* 0x040ff00000001878 */
[-C--:B------:R-:W-:Y:S01]  /*54d0*/  HMMA.16816.F32 R124, R208, R206.reuse, R124 ;  /* 0x000000ced07c723c */ /* 0x080fe2000000187c */
[----:B------:R-:W1:Y:S07]  /*54e0*/  LDSM.16.MT88.4 R208, [R232+0x11000] ;  /* 0x01100000e8d0783b */ /* 0x000e6e0000004200 */
[----:B------:R-:W-:Y:S01]  /*54f0*/  HMMA.16816.F32 R128, R200, R206, R128 ;  /* 0x000000cec880723c */ /* 0x000fe20000001880 */
[----:B------:R-:W2:Y:S04]  /*5500*/  LDSM.16.MT88.4 R200, [R232+0x13000] ;  /* 0x01300000e8c8783b */ /* 0x000ea80000004200 */
[----:B------:R-:W3:Y:S03]  /*5510*/  LDSM.16.MT88.4 R204, [R232+0x15000] ;  /* 0x01500000e8cc783b */ /* 0x000ee60000004200 */
[-C--:B-1----:R-:W-:Y:S08]  /*5520*/  HMMA.16816.F32 R4, R196, R208.reuse, R4 ;  /* 0x000000d0c404723c */ /* 0x082ff00000001804 */
[C---:B------:R-:W-:Y:S08]  /*5530*/  HMMA.16816.F32 R8, R212.reuse, R208, R8 ;  /* 0x000000d0d408723c */ /* 0x040ff00000001808 */
[-C--:B------:R-:W-:Y:S08]  /*5540*/  HMMA.16816.F32 R12, R212, R210.reuse, R12 ;  /* 0x000000d2d40c723c */ /* 0x080ff0000000180c */
[C---:B------:R-:W-:Y:S01]  /*5550*/  HMMA.16816.F32 R16, R196.reuse, R210, R16 ;  /* 0x000000d2c410723c */ /* 0x040fe20000001810 */
[----:B------:R-:W1:Y:S07]  /*5560*/  LDSM.16.MT88.4 R208, [R232+0x17000] ;  /* 0x01700000e8d0783b */ /* 0x000e6e0000004200 */
[-C--:B--2---:R-:W-:Y:S08]  /*5570*/  HMMA.16816.F32 R84, R196, R200.reuse, R84 ;  /* 0x000000c8c454723c */ /* 0x084ff00000001854 */
        /* <DEDUP_REMOVED lines=8> */
[----:B------:R-:W2:Y:S07]  /*5600*/  LDSM.16.MT88.4 R204, [R232+0x11800] ;  /* 0x01180000e8cc783b */ /* 0x000eae0000004200 */
[-C--:B-1----:R-:W-:Y:S08]  /*5610*/  HMMA.16816.F32 R116, R196, R208.reuse, R116 ;  /* 0x000000d0c474723c */ /* 0x082ff00000001874 */
[C---:B------:R-:W-:Y:S04]  /*5620*/  HMMA.16816.F32 R120, R212.reuse, R208, R120 ;  /* 0x000000d0d478723c */ /* 0x040fe80000001878 */
[----:B------:R-:W-:Y:S04]  /*5630*/  IMAD R208, R244, UR8, RZ ;  /* 0x00000008f4d07c24 */ /* 0x000fe8000f8e02ff */
[-C--:B------:R-:W-:Y:S01]  /*5640*/  HMMA.16816.F32 R124, R212, R210.reuse, R124 ;  /* 0x000000d2d47c723c */ /* 0x080fe2000000187c */
[----:B------:R-:W1:Y:S02]  /*5650*/  LDSM.16.MT88.4 R212, [R232+0x13800] ;  /* 0x01380000e8d4783b */ /* 0x000e640000004200 */
[C---:B------:R-:W-:Y:S05]  /*5660*/  IMAD.SHL.U32 R209, R208.reuse, 0x8, RZ ;  /* 0x00000008d0d17824 */ /* 0x040fea00078e00ff */
[----:B------:R-:W-:Y:S01]  /*5670*/  HMMA.16816.F32 R128, R196, R210, R128 ;  /* 0x000000d2c480723c */ /* 0x000fe20000001880 */
[----:B------:R-:W3:Y:S07]  /*5680*/  LDSM.16.MT88.4 R196, [R232+0x15800] ;  /* 0x01580000e8c4783b */ /* 0x000eee0000004200 */
[-C--:B--2---:R-:W-:Y:S08]  /*5690*/  HMMA.16816.F32 R4, R200, R204.reuse, R4 ;  /* 0x000000ccc804723c */ /* 0x084ff00000001804 */
[C---:B------:R-:W-:Y:S04]  /*56a0*/  HMMA.16816.F32 R8, R216.reuse, R204, R8 ;  /* 0x000000ccd808723c */ /* 0x040fe80000001808 */
[C---:B------:R-:W-:Y:S04]  /*56b0*/  IMAD.U32 R205, R208.reuse, -0x40, RZ ;  /* 0xffffffc0d0cd7824 */ /* 0x040fe800078e00ff */
[-C--:B------:R-:W-:Y:S03]  /*56c0*/  HMMA.16816.F32 R12, R216, R206.reuse, R12 ;  /* 0x000000ced80c723c */ /* 0x080fe6000000180c */
[C---:B------:R-:W-:Y:S04]  /*56d0*/  LEA R242, P0, R205.reuse, R242, 0x2 ;  /* 0x000000f2cdf27211 */ /* 0x040fe800078010ff */
[----:B------:R-:W-:Y:S01]  /*56e0*/  LEA.HI.X.SX32 R243, R205, R243, 0x2, P0 ;  /* 0x000000f3cdf37211 */ /* 0x000fe200000f16ff */
[C---:B------:R-:W-:Y:S01]  /*56f0*/  HMMA.16816.F32 R16, R200.reuse, R206, R16 ;  /* 0x000000cec810723c */ /* 0x040fe20000001810 */
[----:B------:R-:W2:Y:S03]  /*5700*/  LDSM.16.MT88.4 R204, [R232+0x17800] ;  /* 0x01780000e8cc783b */ /* 0x000ea60000004200 */
[C---:B------:R-:W-:Y:S04]  /*5710*/  LEA R210, P0, R209.reuse, R242, 0x2 ;  /* 0x000000f2d1d27211 */ /* 0x040fe800078010ff */
[-C--:B-1----:R-:W-:Y:S03]  /*5720*/  HMMA.16816.F32 R84, R200, R212.reuse, R84 ;  /* 0x000000d4c854723c */ /* 0x082fe60000001854 */
[----:B------:R-:W-:Y:S05]  /*5730*/  LEA.HI.X.SX32 R211, R209, R243, 0x2, P0 ;  /* 0x000000f3d1d37211 */ /* 0x000fea00000f16ff */
[C---:B------:R-:W-:Y:S04]  /*5740*/  HMMA.16816.F32 R88, R216.reuse, R212, R88 ;  /* 0x000000d4d858723c */ /* 0x040fe80000001858 */
[C---:B------:R-:W-:Y:S04]  /*5750*/  LEA R212, P0, R208.reuse, R210, 0x5 ;  /* 0x000000d2d0d47211 */ /* 0x040fe800078028ff */
[-C--:B------:R-:W-:Y:S03]  /*5760*/  HMMA.16816.F32 R92, R216, R214.reuse, R92 ;  /* 0x000000d6d85c723c */ /* 0x080fe6000000185c */
[C---:B------:R-:W-:Y:S05]  /*5770*/  LEA.HI.X.SX32 R213, R208.reuse, R211, 0x5, P0 ;  /* 0x000000d3d0d57211 */ /* 0x040fea00000f2eff */
[C---:B------:R-:W-:Y:S04]  /*5780*/  HMMA.16816.F32 R96, R200.reuse, R214, R96 ;  /* 0x000000d6c860723c */ /* 0x040fe80000001860 */
[C---:B------:R-:W-:Y:S04]  /*5790*/  LEA R214, P0, R208.reuse, R212, 0x5 ;  /* 0x000000d4d0d67211 */ /* 0x040fe800078028ff */
[-C--:B---3--:R-:W-:Y:S03]  /*57a0*/  HMMA.16816.F32 R100, R200, R196.reuse, R100 ;  /* 0x000000c4c864723c */ /* 0x088fe60000001864 */
[C---:B------:R-:W-:Y:S05]  /*57b0*/  LEA.HI.X.SX32 R215, R208.reuse, R213, 0x5, P0 ;  /* 0x000000d5d0d77211 */ /* 0x040fea00000f2eff */
[C---:B------:R-:W-:Y:S08]  /*57c0*/  HMMA.16816.F32 R104, R216.reuse, R196, R104 ;  /* 0x000000c4d868723c */ /* 0x040ff00000001868 */
[-C--:B------:R-:W-:Y:S08]  /*57d0*/  HMMA.16816.F32 R108, R216, R198.reuse, R108 ;  /* 0x000000c6d86c723c */ /* 0x080ff0000000186c */
[C---:B------:R-:W-:Y:S04]  /*57e0*/  HMMA.16816.F32 R112, R200.reuse, R198, R112 ;  /* 0x000000c6c870723c */ /* 0x040fe80000001870 */
[C---:B------:R-:W-:Y:S04]  /*57f0*/  LEA R198, P0, R208.reuse, R214, 0x5 ;  /* 0x000000d6d0c67211 */ /* 0x040fe800078028ff */
[-C--:B--2---:R-:W-:Y:S03]  /*5800*/  HMMA.16816.F32 R116, R200, R204.reuse, R116 ;  /* 0x000000ccc874723c */ /* 0x084fe60000001874 */
        /* <DEDUP_REMOVED lines=14> */
[----:B------:R-:W-:Y:S02]  /*58f0*/  IMAD.MOV.U32 R200, RZ, RZ, 0x4 ;  /* 0x00000004ffc87424 */ /* 0x000fe400078e00ff */
[C---:B------:R-:W-:Y:S04]  /*5900*/  IMAD.WIDE R202, R208.reuse, -0xc0, R218 ;  /* 0xffffff40d0ca7825 */ /* 0x040fe800078e02da */
[----:B------:R-:W-:Y:S01]  /*5910*/  @P3 IMAD.WIDE.U32 R216, R241, R200, UR56 ;  /* 0x00000038f1d83e25 */ /* 0x000fe2000f8e00c8 */
[C---:B------:R-:W-:Y:S01]  /*5920*/  LEA R206, P0, R208.reuse, R202, 0x5 ;  /* 0x000000cad0ce7211 */ /* 0x040fe200078028ff */
[----:B------:R-:W-:Y:S01]  /*5930*/  @UP2 UMOV UR56, UR12 ;  /* 0x0000000c00382c82 */ /* 0x000fe20008000000 */
[----:B------:R-:W-:Y:S02]  /*5940*/  @UP2 UMOV UR57, UR11 ;  /* 0x0000000b00392c82 */ /* 0x000fe40008000000 */
[----:B------:R-:W5:Y:S01]  /*5950*/  @P3 LDG.E R240, desc[UR30][R216.64+-0x100] ;  /* 0xffff001ed8f03981 */ /* 0x000f62000c1e1900 */
[C---:B------:R-:W-:Y:S02]  /*5960*/  LEA.HI.X.SX32 R207, R208.reuse, R203, 0x5, P0 ;  /* 0x000000cbd0cf7211 */ /* 0x040fe400000f2eff */
[C---:B------:R-:W-:Y:S01]  /*5970*/  LEA R200, P0, R208.reuse, R206, 0x5 ;  /* 0x000000ced0c87211 */ /* 0x040fe200078028ff */
[----:B------:R1:W5:Y:S03]  /*5980*/  @P3 LDG.E R239, desc[UR30][R216.64+-0xe0] ;  /* 0xffff201ed8ef3981 */ /* 0x000366000c1e1900 */
[C---:B------:R-:W-:Y:S01]  /*5990*/  LEA.HI.X.SX32 R201, R208.reuse, R207, 0x5, P0 ;  /* 0x000000cfd0c97211 */ /* 0x040fe200000f2eff */
        /* <DEDUP_REMOVED lines=12> */
[----:B------:R3:W-:Y:S01]  /*5a60*/  REDG.E.ADD.F32.FTZ.RN.STRONG.GPU desc[UR30][R242.64+0x80], R16 ;  /* 0x00008010f20079a6 */ /* 0x0007e2000c12f31e */
[C---:B------:R-:W-:Y:S03]  /*5a70*/  LEA R210, P0, R208.reuse, R4, 0x5 ;  /* 0x00000004d0d27211 */ /* 0x040fe600078028ff */
[----:B------:R3:W-:Y:S01]  /*5a80*/  REDG.E.ADD.F32.FTZ.RN.STRONG.GPU desc[UR30][R202.64+0x80], R17 ;  /* 0x00008011ca0079a6 */ /* 0x0007e2000c12f31e */
[C---:B------:R-:W-:Y:S02]  /*5a90*/  LEA.HI.X.SX32 R211, R208.reuse, R5, 0x5, P0 ;  /* 0x00000005d0d37211 */ /* 0x040fe400000f2eff */
[C---:B----4-:R-:W-:Y:S01]  /*5aa0*/  LEA R212, P0, R208.reuse, R210, 0x5 ;  /* 0x000000d2d0d47211 */ /* 0x050fe200078028ff */
[----:B------:R4:W-:Y:S03]  /*5ab0*/  REDG.E.ADD.F32.FTZ.RN.STRONG.GPU desc[UR30][R206.64+0x80], R18 ;  /* 0x00008012ce0079a6 */ /* 0x0009e6000c12f31e */
[C---:B------:R-:W-:Y:S01]  /*5ac0*/  LEA.HI.X.SX32 R213, R208.reuse, R211, 0x5, P0 ;  /* 0x000000d3d0d57211 */ /* 0x040fe200000f2eff */
[----:B------:R4:W-:Y:S02]  /*5ad0*/  REDG.E.ADD.F32.FTZ.RN.STRONG.GPU desc[UR30][R200.64+0x80], R19 ;  /* 0x00008013c80079a6 */ /* 0x0009e4000c12f31e */
[C---:B------:R-:W-:Y:S02]  /*5ae0*/  IMAD.WIDE R6, R208.reuse, -0xc0, R212 ;  /* 0xffffff40d0067825 */ /* 0x040fe400078e02d4 */
        /* <DEDUP_REMOVED lines=14> */
[C---:B------:R-:W-:Y:S02]  /*5bd0*/  LEA.HI.X.SX32 R9, R208.reuse, R197, 0x5, P0 ;  /* 0x000000c5d0097211 */ /* 0x040fe400000f2eff */
[C---:B-1----:R-:W-:Y:S01]  /*5be0*/  LEA R204, P0, R208.reuse, R8, 0x5 ;  /* 0x00000008d0cc7211 */ /* 0x042fe200078028ff */
[----:B------:R1:W-:Y:S03]  /*5bf0*/  REDG.E.ADD.F32.FTZ.RN.STRONG.GPU desc[UR30][R198.64+0x100], R87 ;  /* 0x00010057c60079a6 */ /* 0x0003e6000c12f31e */
[C---:B------:R-:W-:Y:S01]  /*5c00*/  LEA.HI.X.SX32 R205, R208.reuse, R9, 0x5, P0 ;  /* 0x00000009d0cd7211 */ /* 0x040fe200000f2eff */
[----:B------:R1:W-:Y:S01]  /*5c10*/  REDG.E.ADD.F32.FTZ.RN.STRONG.GPU desc[UR30][R196.64+0x100], R88 ;  /* 0x00010058c40079a6 */ /* 0x0003e2000c12f31e */
[C---:B--2---:R-:W-:Y:S03]  /*5c20*/  LEA R218, P0, R208.reuse, R204, 0x5 ;  /* 0x000000ccd0da7211 */ /* 0x044fe600078028ff */
[----:B------:R2:W-:Y:S01]  /*5c30*/  REDG.E.ADD.F32.FTZ.RN.STRONG.GPU desc[UR30][R8.64+0x100], R89 ;  /* 0x00010059080079a6 */ /* 0x0005e2000c12f31e */
[C---:B------:R-:W-:Y:S03]  /*5c40*/  LEA.HI.X.SX32 R219, R208.reuse, R205, 0x5, P0 ;  /* 0x000000cdd0db7211 */ /* 0x040fe600000f2eff */
[----:B------:R2:W-:Y:S01]  /*5c50*/  REDG.E.ADD.F32.FTZ.RN.STRONG.GPU desc[UR30][R204.64+0x100], R90 ;  /* 0x0001005acc0079a6 */ /* 0x0005e2000c12f31e */
[C---:B------:R-:W-:Y:S03]  /*5c60*/  IMAD.WIDE R10, R208.reuse, -0xc0, R218 ;  /* 0xffffff40d00a7825 */ /* 0x040fe600078e02da */
[----:B------:R2:W-:Y:S01]  /*5c70*/  REDG.E.ADD.F32.FTZ.RN.STRONG.GPU desc[UR30][R218.64+0x100], R91 ;  /* 0x0001005bda0079a6 */ /* 0x0005e2000c12f31e */
[C---:B---3--:R-:W-:Y:S03]  /*5c80*/  LEA R16, P0, R208.reuse, R10, 0x5 ;  /* 0x0000000ad0107211 */ /* 0x048fe600078028ff */
[----:B------:R3:W-:Y:S01]  /*5c90*/  REDG.E.ADD.F32.FTZ.RN.STRONG.GPU desc[UR30][R242.64+0x180], R96 ;  /* 0x00018060f20079a6 */ /* 0x0007e2000c12f31e */
[C---:B------:R-:W-:Y:S03]  /*5ca0*/  LEA.HI.X.SX32 R17, R208.reuse, R11, 0x5, P0 ;  /* 0x0000000bd0117211 */ /* 0x040fe600000f2eff */
[----:B------:R3:W-:Y:S01]  /*5cb0*/  REDG.E.ADD.F32.FTZ.RN.STRONG.GPU desc[UR30][R10.64+0x180], R97 ;  /* 0x000180610a0079a6 */ /* 0x0007e2000c12f31e */
        /* <DEDUP_REMOVED lines=38> */
[C---:B-1----:R-:W-:Y:S03]  /*5f20*/  LEA R198, P0, R208.reuse, R214, 0x5 ;  /* 0x000000d6d0c67211 */ /* 0x042fe600078028ff */
        /* <DEDUP_REMOVED lines=12> */
[C---:B--2---:R-:W-:Y:S02]  /*5ff0*/  LEA.HI.X.SX32 R89, R208.reuse, R197, 0x5, P0 ;  /* 0x000000c5d0597211 */ /* 0x044fe400000f2eff */
        /* <DEDUP_REMOVED lines=14> */
[C---:B---3--:R-:W-:Y:S03]  /*60e0*/  LEA R96, P0, R208.reuse, R218, 0x5 ;  /* 0x000000dad0607211 */ /* 0x048fe600078028ff */
        /* <DEDUP_REMOVED lines=10> */
[----:B------:R-:W2:Y:S03]  /*6190*/  LDSM.16.MT88.4 R8, [R232] ;  /* 0x00000000e808783b */ /* 0x000ea60000004200 */
[C---:B----4-:R-:W-:Y:S01]  /*61a0*/  LEA.HI.X.SX32 R99, R208.reuse, R17, 0x5, P0 ;  /* 0x00000011d0637211 */ /* 0x050fe200000f2eff */
[----:B------:R-:W-:Y:S01]  /*61b0*/  REDG.E.ADD.F32.FTZ.RN.STRONG.GPU desc[UR30][R16.64+0x300], R121 ;  /* 0x00030079100079a6 */ /* 0x000fe2000c12f31e */
[C---:B------:R-:W-:Y:S03]  /*61c0*/  LEA R202, P0, R208.reuse, R98, 0x5 ;  /* 0x00000062d0ca7211 */ /* 0x040fe600078028ff */
[----:B------:R-:W-:Y:S01]  /*61d0*/  REDG.E.ADD.F32.FTZ.RN.STRONG.GPU desc[UR30][R98.64+0x300], R122 ;  /* 0x0003007a620079a6 */ /* 0x000fe2000c12f31e */
[C---:B------:R-:W-:Y:S03]  /*61e0*/  LEA.HI.X.SX32 R203, R208.reuse, R99, 0x5, P0 ;  /* 0x00000063d0cb7211 */ /* 0x040fe600000f2eff */
[----:B------:R-:W-:Y:S01]  /*61f0*/  LDSM.16.MT88.4 R96, [R232+0x800] ;  /* 0x00080000e860783b */ /* 0x000fe20000004200 */
[C---:B------:R-:W-:Y:S03]  /*6200*/  IMAD.WIDE R206, R208.reuse, -0xc0, R202 ;  /* 0xffffff40d0ce7825 */ /* 0x040fe600078e02ca */
[----:B------:R-:W-:Y:S01]  /*6210*/  REDG.E.ADD.F32.FTZ.RN.STRONG.GPU desc[UR30][R202.64+0x300], R123 ;  /* 0x0003007bca0079a6 */ /* 0x000fe2000c12f31e */
[----:B------:R-:W-:Y:S03]  /*6220*/  LEA R92, P0, R208, R206, 0x5 ;  /* 0x000000ced05c7211 */ /* 0x000fe600078028ff */
[----:B------:R-:W-:Y:S01]  /*6230*/  REDG.E.ADD.F32.FTZ.RN.STRONG.GPU desc[UR30][R242.64+0x380], R128 ;  /* 0x00038080f20079a6 */ /* 0x000fe2000c12f31e */
[----:B-1----:R-:W-:Y:S01]  /*6240*/  VIADD R120, R234, 0x40 ;  /* 0x00000040ea787836 */ /* 0x002fe20000000000 */
[----:B------:R-:W-:Y:S01]  /*6250*/  LEA.HI.X.SX32 R93, R208, R207, 0x5, P0 ;  /* 0x000000cfd05d7211 */ /* 0x000fe200000f2eff */
[----:B------:R-:W-:Y:S01]  /*6260*/  @P1 VIADD R120, R234, 0xffffffc0 ;  /* 0xffffffc0ea781836 */ /* 0x000fe20000000000 */
[C---:B------:R-:W-:Y:S01]  /*6270*/  LEA R18, P0, R208.reuse, R92, 0x5 ;  /* 0x0000005cd0127211 */ /* 0x040fe200078028ff */
[----:B------:R-:W-:Y:S03]  /*6280*/  REDG.E.ADD.F32.FTZ.RN.STRONG.GPU desc[UR30][R206.64+0x380], R129 ;  /* 0x00038081ce0079a6 */ /* 0x000fe6000c12f31e */
[C---:B------:R-:W-:Y:S01]  /*6290*/  LEA.HI.X.SX32 R19, R208.reuse, R93, 0x5, P0 ;  /* 0x0000005dd0137211 */ /* 0x040fe200000f2eff */
[----:B------:R-:W1:Y:S01]  /*62a0*/  LDSM.16.MT88.4 R12, [R120+0x20000] ;  /* 0x02000000780c783b */ /* 0x000e620000004200 */
[C---:B------:R-:W-:Y:S03]  /*62b0*/  LEA R200, P0, R208.reuse, R18, 0x5 ;  /* 0x00000012d0c87211 */ /* 0x040fe600078028ff */
[----:B------:R-:W-:Y:S01]  /*62c0*/  REDG.E.ADD.F32.FTZ.RN.STRONG.GPU desc[UR30][R92.64+0x380], R130 ;  /* 0x000380825c0079a6 */ /* 0x000fe2000c12f31e */
[C---:B------:R-:W-:Y:S02]  /*62d0*/  LEA.HI.X.SX32 R201, R208.reuse, R19, 0x5, P0 ;  /* 0x00000013d0c97211 */ /* 0x040fe400000f2eff */
[C---:B------:R-:W-:Y:S01]  /*62e0*/  LEA R94, P0, R208.reuse, R200, 0x5 ;  /* 0x000000c8d05e7211 */ /* 0x040fe200078028ff */
[----:B------:R-:W-:Y:S01]  /*62f0*/  REDG.E.ADD.F32.FTZ.RN.STRONG.GPU desc[UR30][R18.64+0x380], R131 ;  /* 0x00038083120079a6 */ /* 0x000fe2000c12f31e */
[-C--:B--2---:R-:W-:Y:S03]  /*6300*/  HMMA.16816.F32 R132, R4, R8.reuse, R132 ;  /* 0x000000080484723c */ /* 0x084fe60000001884 */
[----:B------:R-:W2:Y:S02]  /*6310*/  LDSM.16.MT88.4 R16, [R232+0x2000] ;  /* 0x00200000e810783b */ /* 0x000ea40000004200 */
[C---:B------:R-:W-:Y:S02]  /*6320*/  LEA.HI.X.SX32 R95, R208.reuse, R201, 0x5, P0 ;  /* 0x000000c9d05f7211 */ /* 0x040fe400000f2eff */
[----:B------:R-:W-:Y:S01]  /*6330*/  LDSM.16.MT88.4 R108, [R232+0x4800] ;  /* 0x00480000e86c783b */ /* 0x000fe20000004200 */
[C---:B------:R-:W-:Y:S03]  /*6340*/  LEA R100, P0, R208.reuse, R94, 0x5 ;  /* 0x0000005ed0647211 */ /* 0x040fe600078028ff */
[----:B------:R-:W-:Y:S01]  /*6350*/  LDSM.16.MT88.4 R112, [R120+0x21800] ;  /* 0x021800007870783b */ /* 0x000fe20000004200 */
[C---:B------:R-:W-:Y:S02]  /*6360*/  LEA.HI.X.SX32 R101, R208.reuse, R95, 0x5, P0 ;  /* 0x0000005fd0657211 */ /* 0x040fe400000f2eff */
[C---:B------:R-:W-:Y:S01]  /*6370*/  LEA R102, P0, R208.reuse, R100, 0x5 ;  /* 0x00000064d0667211 */ /* 0x040fe200078028ff */
[----:B------:R-:W-:Y:S03]  /*6380*/  LDSM.16.MT88.4 R116, [R232+0x5800] ;  /* 0x00580000e874783b */ /* 0x000fe60000004200 */
[----:B------:R-:W-:Y:S01]  /*6390*/  LEA.HI.X.SX32 R103, R208, R101, 0x5, P0 ;  /* 0x00000065d0677211 */ /* 0x000fe200000f2eff */
[----:B------:R-:W-:Y:S04]  /*63a0*/  REDG.E.ADD.F32.FTZ.RN.STRONG.GPU desc[UR30][R200.64+0x380], R124 ;  /* 0x0003807cc80079a6 */ /* 0x000fe8000c12f31e */
[----:B------:R-:W-:Y:S04]  /*63b0*/  REDG.E.ADD.F32.FTZ.RN.STRONG.GPU desc[UR30][R94.64+0x380], R125 ;  /* 0x0003807d5e0079a6 */ /* 0x000fe8000c12f31e */
[----:B------:R-:W3:Y:S01]  /*63c0*/  LDSM.16.MT88.4 R92, [R234+0x20800] ;  /* 0x02080000ea5c783b */ /* 0x000ee20000004200 */
[C---:B-1----:R-:W-:Y:S03]  /*63d0*/  HMMA.16816.F32 R136, R12.reuse, R8, R136 ;  /* 0x000000080c88723c */ /* 0x042fe60000001888 */
[----:B------:R-:W-:Y:S04]  /*63e0*/  REDG.E.ADD.F32.FTZ.RN.STRONG.GPU desc[UR30][R100.64+0x380], R126 ;  /* 0x0003807e640079a6 */ /* 0x000fe8000c12f31e */
[----:B------:R-:W-:Y:S01]  /*63f0*/  REDG.E.ADD.F32.FTZ.RN.STRONG.GPU desc[UR30][R102.64+0x380], R127 ;  /* 0x0003807f660079a6 */ /* 0x000fe2000c12f31e */
[-C--:B------:R-:W-:Y:S03]  /*6400*/  HMMA.16816.F32 R140, R12, R10.reuse, R140 ;  /* 0x0000000a0c8c723c */ /* 0x080fe6000000188c */
[----:B------:R-:W1:Y:S05]  /*6410*/  LDSM.16.MT88.4 R100, [R120+0x20800] ;  /* 0x020800007864783b */ /* 0x000e6a0000004200 */
[C---:B------:R-:W-:Y:S01]  /*6420*/  HMMA.16816.F32 R144, R4.reuse, R10, R144 ;  /* 0x0000000a0490723c */ /* 0x040fe20000001890 */
[----:B------:R-:W4:Y:S07]  /*6430*/  LDSM.16.MT88.4 R8, [R232+0x6800] ;  /* 0x00680000e808783b */ /* 0x000f2e0000004200 */
        /* <DEDUP_REMOVED lines=17> */
[-C--:B---3--:R-:W-:Y:S08]  /*6550*/  HMMA.16816.F32 R132, R92, R96.reuse, R132 ;  /* 0x000000605c84723c */ /* 0x088ff00000001884 */
[C---:B-1----:R-:W-:Y:S08]  /*6560*/  HMMA.16816.F32 R136, R100.reuse, R96, R136 ;  /* 0x000000606488723c */ /* 0x042ff00000001888 */
[-C--:B------:R-:W-:Y:S08]  /*6570*/  HMMA.16816.F32 R140, R100, R98.reuse, R140 ;  /* 0x00000062648c723c */ /* 0x080ff0000000188c */
[C---:B------:R-:W-:Y:S01]  /*6580*/  HMMA.16816.F32 R144, R92.reuse, R98, R144 ;  /* 0x000000625c90723c */ /* 0x040fe20000001890 */
[----:B------:R-:W1:Y:S07]  /*6590*/  LDSM.16.MT88.4 R96, [R232+0x7000] ;  /* 0x00700000e860783b */ /* 0x000e6e0000004200 */
[-C--:B------:R-:W-:Y:S08]  /*65a0*/  HMMA.16816.F32 R148, R92, R104.reuse, R148 ;  /* 0x000000685c94723c */ /* 0x080ff00000001894 */
        /* <DEDUP_REMOVED lines=8> */
[----:B------:R-:W3:Y:S07]  /*6630*/  LDSM.16.MT88.4 R108, [R232+0x1800] ;  /* 0x00180000e86c783b */ /* 0x000eee0000004200 */
[-C--:B----4-:R-:W-:Y:S08]  /*6640*/  HMMA.16816.F32 R180, R92, R8.reuse, R180 ;  /* 0x000000085cb4723c */ /* 0x090ff000000018b4 */
[C---:B------:R-:W-:Y:S08]  /*6650*/  HMMA.16816.F32 R184, R100.reuse, R8, R184 ;  /* 0x0000000864b8723c */ /* 0x040ff000000018b8 */
[-C--:B------:R-:W-:Y:S01]  /*6660*/  HMMA.16816.F32 R188, R100, R10.reuse, R188 ;  /* 0x0000000a64bc723c */ /* 0x080fe200000018bc */
[----:B------:R-:W4:Y:S07]  /*6670*/  LDSM.16.MT88.4 R100, [R232+0x3800] ;  /* 0x00380000e864783b */ /* 0x000f2e0000004200 */
        /* <DEDUP_REMOVED lines=14> */
[-C--:B-1----:R-:W-:Y:S08]  /*6760*/  HMMA.16816.F32 R180, R4, R96.reuse, R180 ;  /* 0x0000006004b4723c */ /* 0x082ff000000018b4 */
[C---:B------:R-:W-:Y:S08]  /*6770*/  HMMA.16816.F32 R184, R16.reuse, R96, R184 ;  /* 0x0000006010b8723c */ /* 0x040ff000000018b8 */
[-C--:B------:R-:W-:Y:S08]  /*6780*/  HMMA.16816.F32 R188, R16, R98.reuse, R188 ;  /* 0x0000006210bc723c */ /* 0x080ff000000018bc */
[----:B------:R-:W-:Y:S04]  /*6790*/  HMMA.16816.F32 R192, R4, R98, R192 ;  /* 0x0000006204c0723c */ /* 0x000fe800000018c0 */
[----:B------:R-:W-:Y:S04]  /*67a0*/  LOP3.LUT R4, R236, 0x1f8, RZ, 0xc0, !PT ;  /* 0x000001f8ec047812 */ /* 0x000fe800078ec0ff */
[-C--:B---3--:R-:W-:Y:S05]  /*67b0*/  HMMA.16816.F32 R132, R104, R108.reuse, R132 ;  /* 0x0000006c6884723c */ /* 0x088fea0000001884 */
[----:B------:R-:W-:Y:S03]  /*67c0*/  LOP3.LUT R7, R4, 0x38, R221, 0x78, !PT ;  /* 0x0000003804077812 */ /* 0x000fe600078e78dd */
[C---:B------:R-:W-:Y:S04]  /*67d0*/  HMMA.16816.F32 R136, R112.reuse, R108, R136 ;  /* 0x0000006c7088723c */ /* 0x040fe80000001888 */
[----:B------:R-:W-:Y:S04]  /*67e0*/  LOP3.LUT R7, R7, 0x1e00, R236, 0xf8, !PT ;  /* 0x00001e0007077812 */ /* 0x000fe800078ef8ec */
[-C--:B------:R-:W-:Y:S03]  /*67f0*/  HMMA.16816.F32 R140, R112, R110.reuse, R140 ;  /* 0x0000006e708c723c */ /* 0x080fe6000000188c */
[----:B------:R-:W-:Y:S05]  /*6800*/  LEA R7, R7, UR4, 0x1 ;  /* 0x0000000407077c11 */ /* 0x000fea000f8e08ff */
        /* <DEDUP_REMOVED lines=38> */
.L_x_663:
        /* <DEDUP_REMOVED lines=54> */
[----:B-1----:R-:W-:Y:S02]  /*6dd0*/  VIADD R9, R3, 0x10040 ;  /* 0x0001004003097836 */ /* 0x002fe40000000000 */
        /* <DEDUP_REMOVED lines=174> */
.L_x_665:
[----:B------:R-:W2:Y:S01]  /*78c0*/  LDCU.64 UR12, c[0x0][0x5c0] ;  /* 0x0000b800ff0c77ac */ /* 0x000ea20008000a00 */
[----:B------:R-:W-:-:S04]  /*78d0*/  UIADD3 UR8, UPT, UPT, UR34, UR40, URZ ;  /* 0x0000002822087290 */ /* 0x000fc8000fffe0ff */
[----:B--2---:R-:W-:Y:S02]  /*78e0*/  UIMAD.WIDE.U32 UR16, UR8, UR12, URZ ;  /* 0x0000000c081072a5 */ /* 0x004fe4000f8e00ff */
[----:B------:R-:W-:-:S04]  /*78f0*/  UIMAD UR8, UR8, UR13, URZ ;  /* 0x0000000d080872a4 */ /* 0x000fc8000f8e02ff */
[----:B------:R-:W-:-:S06]  /*7900*/  UIADD3 UR8, UPT, UPT, UR17, UR8, URZ ;  /* 0x0000000811087290 */ /* 0x000fcc000fffe0ff */
[----:B------:R-:W-:Y:S02]  /*7910*/  MOV R6, UR8 ;  /* 0x0000000800067c02 */ /* 0x000fe40008000f00 */
.L_x_666:
        /* <DEDUP_REMOVED lines=10> */
[----:B------:R-:W-:-:S03]  /*79c0*/  UIMAD UR9, UR38, UR9, UR15 ;  /* 0x00000009260972a4 */ /* 0x000fc6000f8e020f */
[----:B------:R-:W-:-:S03]  /*79d0*/  UMOV UR34, UR14 ;  /* 0x0000000e00227c82 */ /* 0x000fc60008000000 */
[----:B------:R-:W-:Y:S01]  /*79e0*/  MOV R4, UR9 ;  /* 0x0000000900047c02 */ /* 0x000fe20008000f00 */
[----:B------:R-:W-:Y:S06]  /*79f0*/  BRA `(.L_x_668) ;  /* 0x00000000001c7947 */ /* 0x000fec0003800000 */
.L_x_667:
[----:B------:R-:W2:Y:S01]  /*7a00*/  LDCU.64 UR10, c[0x0][0x5c8] ;  /* 0x0000b900ff0a77ac */ /* 0x000ea20008000a00 */
[----:B------:R-:W-:-:S04]  /*7a10*/  UIADD3 UR8, UPT, UPT, UR34, UR40, URZ ;  /* 0x0000002822087290 */ /* 0x000fc8000fffe0ff */
[----:B--2---:R-:W-:Y:S02]  /*7a20*/  UIMAD.WIDE.U32 UR14, UR8, UR10, URZ ;  /* 0x0000000a080e72a5 */ /* 0x004fe4000f8e00ff */
[----:B------:R-:W-:-:S04]  /*7a30*/  UIMAD UR8, UR8, UR11, URZ ;  /* 0x0000000b080872a4 */ /* 0x000fc8000f8e02ff */
[----:B------:R-:W-:Y:S01]  /*7a40*/  UIADD3 UR8, UPT, UPT, UR15, UR8, URZ ;  /* 0x000000080f087290 */ /* 0x000fe2000fffe0ff */
[----:B------:R-:W-:-:S05]  /*7a50*/  UMOV UR34, UR14 ;  /* 0x0000000e00227c82 */ /* 0x000fca0008000000 */
[----:B------:R-:W-:-:S07]  /*7a60*/  MOV R4, UR8 ;  /* 0x0000000800047c02 */ /* 0x000fce0008000f00 */
.L_x_668:
[----:B------:R-:W-:Y:S01]  /*7a70*/  BAR.SYNC.DEFER_BLOCKING 0x0 ;  /* 0x0000000000007b1d */ /* 0x000fe20000010000 */
[----:B------:R-:W-:Y:S01]  /*7a80*/  USHF.L.U32 UR14, UR35, 0x6, URZ ;  /* 0x00000006230e7899 */ /* 0x000fe200080006ff */
[----:B------:R-:W-:Y:S01]  /*7a90*/  IADD3 R10, PT, PT, R5, 0x20, RZ ;  /* 0x00000020050a7810 */ /* 0x000fe20007ffe0ff */
[----:B------:R-:W-:Y:S02]  /*7aa0*/  USHF.L.U32 UR9, UR35, 0x6, URZ ;  /* 0x0000000623097899 */ /* 0x000fe400080006ff */
[----:B------:R-:W-:-:S03]  /*7ab0*/  UIMAD.WIDE.U32 UR40, UR14, UR12, URZ ;  /* 0x0000000c0e2872a5 */ /* 0x000fc6000f8e00ff */
[----:B-1----:R-:W1:Y:S01]  /*7ac0*/  LDC.64 R2, c[0x0][0x5d8] ;  /* 0x00017600ff027b82 */ /* 0x002e620000000a00 */
[----:B------:R-:W-:Y:S01]  /*7ad0*/  USHF.R.S32.HI UR15, URZ, 0x1f, UR14 ;  /* 0x0000001fff0f7899 */ /* 0x000fe2000801140e */
[----:B------:R-:W-:Y:S01]  /*7ae0*/  BSSY.RECONVERGENT B0, `(.L_x_669) ;  /* 0x000002f000007945 */ /* 0x000fe20003800200 */
[----:B------:R-:W-:Y:S01]  /*7af0*/  UIADD3 UR33, UPT, UPT, -UR9, UR33, URZ ;  /* 0x0000002109217290 */ /* 0x000fe2000fffe1ff */
[----:B------:R-:W-:Y:S01]  /*7b00*/  IMAD.U32 R8, RZ, RZ, UR40 ;  /* 0x00000028ff087e24 */ /* 0x000fe2000f8e00ff */
[----:B------:R-:W-:Y:S01]  /*7b10*/  UIMAD UR8, UR15, UR12, URZ ;  /* 0x0000000c0f0872a4 */ /* 0x000fe2000f8e02ff */
[----:B------:R-:W-:-:S03]  /*7b20*/  IMAD.U32 R9, RZ, RZ, UR41 ;  /* 0x00000029ff097e24 */ /* 0x000fc6000f8e00ff */
[C---:B------:R-:W-:Y:S01]  /*7b30*/  ISETP.GE.AND P1, PT, R5.reuse, UR33, PT ;  /* 0x0000002105007c0c */ /* 0x040fe2000bf26270 */
        /* <DEDUP_REMOVED lines=9> */
[----:B------:R-:W-:Y:S01]  /*7bd0*/  IMAD.SHL.U32 R6, R0, 0x8, RZ ;  /* 0x0000000800067824 */ /* 0x000fe200078e00ff */
[----:B------:R-:W-:-:S02]  /*7be0*/  IADD3 R0, P0, PT, R5, 0x20, RZ ;  /* 0x0000002005007810 */ /* 0x000fc40007f1e0ff */
[----:B------:R3:W2:Y:S01]  /*7bf0*/  LDS.128 R44, [R7+0x15000] ;  /* 0x01500000072c7984 */ /* 0x0006a20000000c00 */
[----:B-1----:R-:W-:Y:S01]  /*7c00*/  IMAD.WIDE.U32 R72, R2, UR20, R72 ;  /* 0x0000001402487c25 */ /* 0x002fe2000f8e0048 */
[----:B------:R-:W-:Y:S02]  /*7c10*/  LOP3.LUT R6, R6, 0x38, RZ, 0xc0, !PT ;  /* 0x0000003806067812 */ /* 0x000fe400078ec0ff */
[----:B------:R3:W1:Y:S01]  /*7c20*/  LDS.128 R40, [R7+0x18000] ;  /* 0x0180000007287984 */ /* 0x0006620000000c00 */
[----:B------:R-:W-:Y:S01]  /*7c30*/  IMAD.U32 R2, RZ, RZ, UR10 ;  /* 0x0000000aff027e24 */ /* 0x000fe2000f8e00ff */
[----:B------:R-:W-:Y:S01]  /*7c40*/  IADD3.X R10, PT, PT, RZ, RZ, RZ, P0, !PT ;  /* 0x000000ffff0a7210 */ /* 0x000fe200007fe4ff */
        /* <DEDUP_REMOVED lines=9> */
[----:B------:R-:W2:Y:S01]  /*7ce0*/  LDS.128 R64, [R7+0x14000] ;  /* 0x0140000007407984 */ /* 0x000ea20000000c00 */
[----:B------:R-:W4:Y:S01]  /*7cf0*/  LDCU.64 UR8, c[0x0][0x560] ;  /* 0x0000ac00ff0877ac */ /* 0x000f220008000a00 */
[----:B------:R-:W-:Y:S02]  /*7d00*/  MOV R74, R72 ;  /* 0x00000048004a7202 */ /* 0x000fe40000000f00 */
[----:B------:R-:W3:Y:S01]  /*7d10*/  LDS.128 R60, [R7+0x12000] ;  /* 0x01200000073c7984 */ /* 0x000ee20000000c00 */
[----:B------:R-:W-:-:S03]  /*7d20*/  MOV R75, R3 ;  /* 0x00000003004b7202 */ /* 0x000fc60000000f00 */
[----:B------:R-:W1:Y:S01]  /*7d30*/  LDS.128 R56, [R7+0x10000] ;  /* 0x0100000007387984 */ /* 0x000e620000000c00 */
[----:B------:R-:W-:-:S03]  /*7d40*/  IMAD.WIDE.U32 R74, R5, UR12, R74 ;  /* 0x0000000c054a7c25 */ /* 0x000fc6000f8e004a */
[----:B------:R-:W1:Y:S01]  /*7d50*/  LDS.128 R68, [R7+0x16000] ;  /* 0x0160000007447984 */ /* 0x000e620000000c00 */
[----:B------:R-:W-:Y:S01]  /*7d60*/  IMAD R11, R5, UR13, R75 ;  /* 0x0000000d050b7c24 */ /* 0x000fe2000f8e024b */
[----:B----4-:R-:W-:-:S04]  /*7d70*/  LEA R76, P0, R74, UR8, 0x1 ;  /* 0x000000084a4c7c11 */ /* 0x010fc8000f8008ff */
[----:B------:R-:W-:-:S05]  /*7d80*/  LEA.HI.X R77, R74, UR9, R11, 0x1, P0 ;  /* 0x000000094a4d7c11 */ /* 0x000fca00080f0c0b */
[----:B--2---:R2:W-:Y:S04]  /*7d90*/  STG.E.128 desc[UR30][R76.64+0x100], R64 ;  /* 0x000100404c007986 */ /* 0x0045e8000c101d1e */
[----:B---3--:R2:W-:Y:S04]  /*7da0*/  STG.E.128 desc[UR30][R76.64+0x80], R60 ;  /* 0x0000803c4c007986 */ /* 0x0085e8000c101d1e */
[----:B-1----:R2:W-:Y:S04]  /*7db0*/  STG.E.128 desc[UR30][R76.64], R56 ;  /* 0x000000384c007986 */ /* 0x0025e8000c101d1e */
[----:B------:R2:W-:Y:S02]  /*7dc0*/  STG.E.128 desc[UR30][R76.64+0x180], R68 ;  /* 0x000180444c007986 */ /* 0x0005e4000c101d1e */
.L_x_670:
[----:B------:R-:W-:Y:S05]  /*7dd0*/  BSYNC.RECONVERGENT B0 ;  /* 0x0000000000007941 */ /* 0x000fea0003800200 */
.L_x_669:
[----:B--2---:R2:W4:Y:S01]  /*7de0*/  LDS.128 R56, [R7+0x17000] ;  /* 0x0170000007387984 */ /* 0x0045220000000c00 */
[----:B------:R-:W-:Y:S04]  /*7df0*/  BSSY.RECONVERGENT B0, `(.L_x_671) ;  /* 0x000000f000007945 */ /* 0x000fe80003800200 */
[----:B------:R-:W-:Y:S05]  /*7e00*/  @P2 BRA `(.L_x_672) ;  /* 0x0000000000342947 */ /* 0x000fea0003800000 */
[----:B------:R-:W1:Y:S01]  /*7e10*/  LDCU.64 UR8, c[0x0][0x560] ;  /* 0x0000ac00ff0877ac */ /* 0x000e620008000a00 */
[----:B------:R-:W-:Y:S01]  /*7e20*/  MOV R60, R72 ;  /* 0x00000048003c7202 */ /* 0x000fe20000000f00 */
[----:B--23--:R-:W-:Y:S01]  /*7e30*/  IMAD R7, R10, UR12, RZ ;  /* 0x0000000c0a077c24 */ /* 0x00cfe2000f8e02ff */
[----:B------:R-:W-:-:S03]  /*7e40*/  MOV R61, R3 ;  /* 0x00000003003d7202 */ /* 0x000fc60000000f00 */
[C---:B------:R-:W-:Y:S02]  /*7e50*/  IMAD R7, R0.reuse, UR13, R7 ;  /* 0x0000000d00077c24 */ /* 0x040fe4000f8e0207 */
[----:B------:R-:W-:-:S05]  /*7e60*/  IMAD.WIDE.U32 R60, R0, UR12, R60 ;  /* 0x0000000c003c7c25 */ /* 0x000fca000f8e003c */
[----:B------:R-:W-:Y:S02]  /*7e70*/  IADD3 R7, PT, PT, R7, R61, RZ ;  /* 0x0000003d07077210 */ /* 0x000fe40007ffe0ff */
[----:B-1----:R-:W-:-:S04]  /*7e80*/  LEA R62, P0, R60, UR8, 0x1 ;  /* 0x000000083c3e7c11 */ /* 0x002fc8000f8008ff */
[----:B------:R-:W-:-:S05]  /*7e90*/  LEA.HI.X R63, R60, UR9, R7, 0x1, P0 ;  /* 0x000000093c3f7c11 */ /* 0x000fca00080f0c07 */
[----:B------:R1:W-:Y:S04]  /*7ea0*/  STG.E.128 desc[UR30][R62.64], R52 ;  /* 0x000000343e007986 */ /* 0x0003e8000c101d1e */
[----:B------:R1:W-:Y:S04]  /*7eb0*/  STG.E.128 desc[UR30][R62.64+0x80], R48 ;  /* 0x000080303e007986 */ /* 0x0003e8000c101d1e */
[----:B------:R1:W-:Y:S04]  /*7ec0*/  STG.E.128 desc[UR30][R62.64+0x100], R44 ;  /* 0x0001002c3e007986 */ /* 0x0003e8000c101d1e */
[----:B----4-:R1:W-:Y:S02]  /*7ed0*/  STG.E.128 desc[UR30][R62.64+0x180], R56 ;  /* 0x000180383e007986 */ /* 0x0103e4000c101d1e */
.L_x_672:
[----:B------:R-:W-:Y:S05]  /*7ee0*/  BSYNC.RECONVERGENT B0 ;  /* 0x0000000000007941 */ /* 0x000fea0003800200 */
.L_x_671:
[----:B--23--:R-:W-:Y:S01]  /*7ef0*/  MOV R7, RZ ;  /* 0x000000ff00077202 */ /* 0x00cfe20000000f00 */
[----:B------:R-:W-:Y:S01]  /*7f00*/  UIMAD UR15, UR15, UR10, URZ ;  /* 0x0000000a0f0f72a4 */ /* 0x000fe2000f8e02ff */
[----:B------:R-:W-:Y:S01]  /*7f10*/  BSSY.RECONVERGENT B0, `(.L_x_673) ;  /* 0x0000012000007945 */ /* 0x000fe20003800200 */
[----:B------:R-:W-:Y:S02]  /*7f20*/  IMAD.WIDE.U32 R2, R2, UR14, R6 ;  /* 0x0000000e02027c25 */ /* 0x000fe4000f8e0006 */
[----:B------:R-:W-:Y:S01]  /*7f30*/  UIMAD UR15, UR14, UR11, UR15 ;  /* 0x0000000b0e0f72a4 */ /* 0x000fe2000f8e020f */
[----:B------:R-:W-:-:S05]  /*7f40*/  IADD3 R2, P0, PT, R2, UR34, RZ ;  /* 0x0000002202027c10 */ /* 0x000fca000ff1e0ff */
[----:B------:R-:W-:-:S03]  /*7f50*/  IADD3.X R3, PT, PT, R4, UR15, R3, P0, !PT ;  /* 0x0000000f04037c10 */ /* 0x000fc600087fe403 */
[----:B------:R-:W-:-:S04]  /*7f60*/  IMAD.WIDE.U32 R2, R8, UR20, R2 ;  /* 0x0000001408027c25 */ /* 0x000fc8000f8e0002 */
[----:B------:R-:W-:Y:S01]  /*7f70*/  IMAD R9, R9, UR20, R3 ;  /* 0x0000001409097c24 */ /* 0x000fe2000f8e0203 */
[----:B------:R-:W-:Y:S06]  /*7f80*/  @P1 BRA `(.L_x_674) ;  /* 0x0000000000281947 */ /* 0x000fec0003800000 */
[----:B------:R-:W2:Y:S01]  /*7f90*/  LDCU.64 UR8, c[0x0][0x568] ;  /* 0x0000ad00ff0877ac */ /* 0x000ea20008000a00 */
[----:B------:R-:W-:-:S05]  /*7fa0*/  MOV R8, R2 ;  /* 0x0000000200087202 */ /* 0x000fca0000000f00 */
[----:B------:R-:W-:-:S04]  /*7fb0*/  IMAD.WIDE.U32 R6, R5, UR10, R8 ;  /* 0x0000000a05067c25 */ /* 0x000fc8000f8e0008 */
[----:B------:R-:W-:Y:S01]  /*7fc0*/  IMAD R5, R5, UR11, R7 ;  /* 0x0000000b05057c24 */ /* 0x000fe2000f8e0207 */
[----:B--2---:R-:W-:-:S04]  /*7fd0*/  LEA R4, P0, R6, UR8, 0x1 ;  /* 0x0000000806047c11 */ /* 0x004fc8000f8008ff */
[----:B------:R-:W-:-:S05]  /*7fe0*/  LEA.HI.X R5, R6, UR9, R5, 0x1, P0 ;  /* 0x0000000906057c11 */ /* 0x000fca00080f0c05 */
[----:B-1----:R2:W-:Y:S04]  /*7ff0*/  STG.E.128 desc[UR30][R4.64], R40 ;  /* 0x0000002804007986 */ /* 0x0025e8000c101d1e */
[----:B------:R2:W-:Y:S04]  /*8000*/  STG.E.128 desc[UR30][R4.64+0x80], R32 ;  /* 0x0000802004007986 */ /* 0x0005e8000c101d1e */
[----:B------:R2:W-:Y:S04]  /*8010*/  STG.E.128 desc[UR30][R4.64+0x100], R24 ;  /* 0x0001001804007986 */ /* 0x0005e8000c101d1e */
[----:B------:R2:W-:Y:S02]  /*8020*/  STG.E.128 desc[UR30][R4.64+0x180], R16 ;  /* 0x0001801004007986 */ /* 0x0005e4000c101d1e */
.L_x_674:
[----:B------:R-:W-:Y:S05]  /*8030*/  BSYNC.RECONVERGENT B0 ;  /* 0x0000000000007941 */ /* 0x000fea0003800200 */
.L_x_673:
[----:B------:R-:W-:Y:S05]  /*8040*/  @P2 BRA `(.L_x_661) ;  /* 0x0000000000302947 */ /* 0x000fea0003800000 */
[----:B------:R-:W3:Y:S01]  /*8050*/  LDCU.64 UR8, c[0x0][0x568] ;  /* 0x0000ad00ff0877ac */ /* 0x000ee20008000a00 */
[----:B------:R-:W-:Y:S01]  /*8060*/  MOV R8, R2 ;  /* 0x0000000200087202 */ /* 0x000fe20000000f00 */
[----:B------:R-:W-:-:S04]  /*8070*/  IMAD R3, R10, UR10, RZ ;  /* 0x0000000a0a037c24 */ /* 0x000fc8000f8e02ff */
[----:B--2---:R-:W-:-:S04]  /*8080*/  IMAD.WIDE.U32 R4, R0, UR10, R8 ;  /* 0x0000000a00047c25 */ /* 0x004fc8000f8e0008 */
[----:B------:R-:W-:-:S05]  /*8090*/  IMAD R3, R0, UR11, R3 ;  /* 0x0000000b00037c24 */ /* 0x000fca000f8e0203 */
[----:B------:R-:W-:Y:S02]  /*80a0*/  IADD3 R3, PT, PT, R3, R5, RZ ;  /* 0x0000000503037210 */ /* 0x000fe40007ffe0ff */
[----:B---3--:R-:W-:-:S04]  /*80b0*/  LEA R2, P0, R4, UR8, 0x1 ;  /* 0x0000000804027c11 */ /* 0x008fc8000f8008ff */
[----:B------:R-:W-:-:S05]  /*80c0*/  LEA.HI.X R3, R4, UR9, R3, 0x1, P0 ;  /* 0x0000000904037c11 */ /* 0x000fca00080f0c03 */
[----:B-1----:R3:W-:Y:S04]  /*80d0*/  STG.E.128 desc[UR30][R2.64], R36 ;  /* 0x0000002402007986 */ /* 0x0027e8000c101d1e */
[----:B------:R3:W-:Y:S04]  /*80e0*/  STG.E.128 desc[UR30][R2.64+0x80], R28 ;  /* 0x0000801c02007986 */ /* 0x0007e8000c101d1e */
[----:B------:R3:W-:Y:S04]  /*80f0*/  STG.E.128 desc[UR30][R2.64+0x100], R20 ;  /* 0x0001001402007986 */ /* 0x0007e8000c101d1e */
[----:B------:R3:W-:Y:S02]  /*8100*/  STG.E.128 desc[UR30][R2.64+0x180], R12 ;  /* 0x0001800c02007986 */ /* 0x0007e4000c101d1e */
.L_x_661:
[----:B------:R-:W-:Y:S05]  /*8110*/  BSYNC.RECONVERGENT B1 ;  /* 0x0000000000017941 */ /* 0x000fea0003800200 */
.L_x_639:
[----:B------:R-:W1:Y:S01]  /*8120*/  LDCU UR9, c[0x0][0x438] ;  /* 0x00008700ff0977ac */ /* 0x000e620008000800 */
[----:B------:R-:W4:Y:S01]  /*8130*/  LDCU UR10, c[0x0][0x370] ;  /* 0x00006e00ff0a77ac */ /* 0x000f220008000800 */
[----:B-1----:R-:W-:-:S04]  /*8140*/  UIADD3 UR9, UPT, UPT, UR9, 0x3f, URZ ;  /* 0x0000003f09097890 */ /* 0x002fc8000fffe0ff */
        /* <DEDUP_REMOVED lines=8> */
.L_x_676:
        /* <DEDUP_REMOVED lines=11> */
.L_x_2500:


//--------------------- .text._ZN5flash44flash_bwd_dq_dk_dv_loop_seqk_parallel_kernelI23Flash_bwd_kernel_traitsILi256ELi64ELi64ELi8ELi4ELi2ELi2ELb0ELb1EN7cutlass6half_tE19Flash_kernel_traitsILi256ELi64ELi64ELi8ES3_EELb0ELb0ELb0ELb1ELb0ELb0ELb0EEEvNS_16Flash_bwd_paramsE --------------------------
	.section	.text._ZN5flash44flash_bwd_dq_dk_dv_loop_seqk_parallel_kernelI23Flash_bwd_kernel_traitsILi256ELi64ELi64ELi8ELi4ELi2ELi2ELb0ELb1EN7cutlass6half_tE19Flash_kernel_traitsILi256ELi64ELi64ELi8ES3_EELb0ELb0ELb0ELb1ELb0ELb0ELb0EEEvNS_16Flash_bwd_paramsE,"ax",@progbits
	.align	128
        .global         _ZN5flash44flash_bwd_dq_dk_dv_loop_seqk_parallel_kernelI23Flash_bwd_kernel_traitsILi256ELi64ELi64ELi8ELi4ELi2ELi2ELb0ELb1EN7cutlass6half_tE19Flash_kernel_traitsILi256ELi64ELi64ELi8ES3_EELb0ELb0ELb0ELb1ELb0ELb0ELb0EEEvNS_16Flash_bwd_paramsE
        .type           _ZN5flash44flash_bwd_dq_dk_dv_loop_seqk_parallel_kernelI23Flash_bwd_kernel_traitsILi256ELi64ELi64ELi8ELi4ELi2ELi2ELb0ELb1EN7cutlass6half_tE19Flash_kernel_traitsILi256ELi64ELi64ELi8ES3_EELb0ELb0ELb0ELb1ELb0ELb0ELb0EEEvNS_16Flash_bwd_paramsE,@function
        .size           _ZN5flash44flash_bwd_dq_dk_dv_loop_seqk_parallel_kernelI23Flash_bwd_kernel_traitsILi256ELi64ELi64ELi8ELi4ELi2ELi2ELb0ELb1EN7cutlass6half_tE19Flash_kernel_traitsILi256ELi64ELi64ELi8ES3_EELb0ELb0ELb0ELb1ELb0ELb0ELb0EEEvNS_16Flash_bwd_paramsE,(.L_x_2501 - _ZN5flash44flash_bwd_dq_dk_dv_loop_seqk_parallel_kernelI23Flash_bwd_kernel_traitsILi256ELi64ELi64ELi8ELi4ELi2ELi2ELb0ELb1EN7cutlass6half_tE19Flash_kernel_traitsILi256ELi64ELi64ELi8ES3_EELb0ELb0ELb0ELb1ELb0ELb0ELb0EEEvNS_16Flash_bwd_paramsE)
        .other          _ZN5flash44flash_bwd_dq_dk_dv_loop_seqk_parallel_kernelI23Flash_bwd_kernel_traitsILi256ELi64ELi64ELi8ELi4ELi2ELi2ELb0ELb1EN7cutlass6half_tE19Flash_kernel_traitsILi256ELi64ELi64ELi8ES3_EELb0ELb0ELb0ELb1ELb0ELb0ELb0EEEvNS_16Flash_bwd_paramsE,@"STO_CUDA_ENTRY STV_DEFAULT"
_ZN5flash44flash_bwd_dq_dk_dv_loop_seqk_parallel_kernelI23Flash_bwd_kernel_traitsILi256ELi64ELi64ELi8ELi4ELi2ELi2ELb0ELb1EN7cutlass6half_tE19Flash_kernel_traitsILi256ELi64ELi64ELi8ES3_EELb0ELb0ELb0ELb1ELb0ELb0ELb0EEEvNS_16Flash_bwd_paramsE:
.text._ZN5flash44flash_bwd_dq_dk_dv_loop_seqk_parallel_kernelI23Flash_bwd_kernel_traitsILi256ELi64ELi64ELi8ELi4ELi2ELi2ELb0ELb1EN7cutlass6half_tE19Flash_kernel_traitsILi256ELi64ELi64ELi8ES3_EELb0ELb0ELb0ELb1ELb0ELb0ELb0EEEvNS_16Flash_bwd_paramsE:
        /* <DEDUP_REMOVED lines=18> */
[----:B------:R-:W-:Y:S01]  /*0120*/  S2UR UR19, SR_CTAID.Y ;  /* 0x00000000001379c3 */ /* 0x000fe20000002600 */
        /* <DEDUP_REMOVED lines=9> */
[----:B------:R-:W2:Y:S01]  /*01c0*/  S2UR UR22, SR_CTAID.X ;  /* 0x00000000001679c3 */ /* 0x000ea20000002500 */
[----:B------:R-:W3:Y:S01]  /*01d0*/  LDCU.64 UR6, c[0x0][0x470] ;  /* 0x00008e00ff0677ac */ /* 0x000ee20008000a00 */
[----:B----4-:R-:W-:Y:S02]  /*01e0*/  UISETP.NE.AND UP3, UPT, UR8, URZ, UPT ;  /* 0x000000ff0800728c */ /* 0x010fe4000bf65270 */
[----:B------:R-:W-:-:S04]  /*01f0*/  UISETP.NE.AND.EX UP6, UPT, UR5, URZ, UPT, UP6 ;  /* 0x000000ff0500728c */ /* 0x000fc8000bfc5360 */
[----:B------:R-:W4:Y:S01]  /*0200*/  S2UR UR18, SR_CTAID.Y ;  /* 0x00000000001279c3 */ /* 0x000f220000002600 */
[----:B------:R-:W-:Y:S01]  /*0210*/  UISETP.EQ.OR.EX UP0, UPT, UR5, URZ, !UP3, UP2 ;  /* 0x000000ff0500728c */ /* 0x000fe2000df02720 */
[----:B------:R-:W-:Y:S02]  /*0220*/  UMOV UR8, 0x400 ;  /* 0x0000040000087882 */ /* 0x000fe40000000000 */
[----:B------:R-:W-:Y:S01]  /*0230*/  UMOV UR5, 0x400 ;  /* 0x0000040000057882 */ /* 0x000fe20000000000 */
[----:B------:R-:W-:Y:S02]  /*0240*/  UP2UR UR27, UPR, URZ, 0x1 ;  /* 0x00000001ff1b7883 */ /* 0x000fe40008000000 */
[----:B------:R-:W-:Y:S01]  /*0250*/  UP2UR UR26, UPR, URZ, 0x8 ;  /* 0x00000008ff1a7883 */ /* 0x000fe20008000000 */
[----:B------:R-:W2:Y:S01]  /*0260*/  S2UR UR21, SR_CTAID.Z ;  /* 0x00000000001579c3 */ /* 0x000ea20000002700 */
        /* <DEDUP_REMOVED lines=9> */
[----:B------:R-:W-:-:S09]  /*0300*/  UMOV UR33, URZ ;  /* 0x000000ff00217c82 */ /* 0x000fd20008000000 */
.L_x_734:
[----:B-----5:R-:W5:Y:S01]  /*0310*/  LDCU.64 UR8, c[0x0][0x478] ;  /* 0x00008f00ff0877ac */ /* 0x020f620008000a00 */
[----:B------:R-:W-:Y:S02]  /*0320*/  PLOP3.LUT P1, PT, PT, PT, UP3, 0x80, 0x8 ;  /* 0x000000000008781c */ /* 0x000fe40003f2f038 */
[----:B------:R-:W-:Y:S01]  /*0330*/  PLOP3.LUT P4, PT, PT, PT, UP5, 0x80, 0x8 ;  /* 0x000000000008781c */ /* 0x000fe20003f8f058 */
[----:B------:R-:W-:Y:S01]  /*0340*/  @UP3 ULEA UR12, UP0, UR25, UR6, 0x2 ;  /* 0x00000006190c3291 */ /* 0x000fe2000f8010ff */
[----:B------:R-:W-:Y:S01]  /*0350*/  PLOP3.LUT P2, PT, PT, PT, UP4, 0x80, 0x8 ;  /* 0x000000000008781c */ /* 0x000fe20003f4f048 */
[----:B------:R-:W-:Y:S02]  /*0360*/  UISETP.NE.AND UP2, UPT, UR27, URZ, UPT ;  /* 0x000000ff1b00728c */ /* 0x000fe4000bf45270 */
[----:B------:R-:W-:Y:S02]  /*0370*/  @UP3 ULEA.HI.X UR13, UR25, UR7, URZ, 0x2, UP0 ;  /* 0x00000007190d3291 */ /* 0x000fe400080f14ff */
[----:B-1----:R-:W-:-:S02]  /*0380*/  IMAD.U32 R12, RZ, RZ, UR12 ;  /* 0x0000000cff0c7e24 */ /* 0x002fc4000f8e00ff */
[----:B------:R-:W-:Y:S02]  /*0390*/  PLOP3.LUT P3, PT, PT, PT, UP2, 0x80, 0x8 ;  /* 0x000000000008781c */ /* 0x000fe40003f6f028 */
[----:B------:R-:W-:Y:S01]  /*03a0*/  IMAD.U32 R13, RZ, RZ, UR13 ;  /* 0x0000000dff0d7e24 */ /* 0x000fe2000f8e00ff */
[----:B-1----:R-:W-:Y:S02]  /*03b0*/  UIMAD.WIDE.U32 UR12, UR25, 0x4, UR28 ;  /* 0x00000004190c78a5 */ /* 0x002fe4000f8e001c */
[----:B-----5:R-:W-:Y:S01]  /*03c0*/  UISETP.NE.U32.AND UP0, UPT, UR8, URZ, UPT ;  /* 0x000000ff0800728c */ /* 0x020fe2000bf05070 */
[----:B------:R-:W-:Y:S01]  /*03d0*/  IMAD.U32 R6, RZ, RZ, UR42 ;  /* 0x0000002aff067e24 */ /* 0x000fe2000f8e00ff */
[----:B------:R-:W5:Y:S02]  /*03e0*/  @P1 LDG.E R3, desc[UR34][R12.64] ;  /* 0x000000220c031981 */ /* 0x000f64000c1e1900 */
[----:B------:R-:W-:-:S06]  /*03f0*/  UISETP.NE.AND.EX UP0, UPT, UR9, URZ, UPT, UP0 ;  /* 0x000000ff0900728c */ /* 0x000fcc000bf05300 */
[----:B------:R-:W-:-:S05]  /*0400*/  PLOP3.LUT P0, PT, PT, PT, UP0, 0x80, 0x8 ;  /* 0x000000000008781c */ /* 0x000fca0003f0f008 */
[----:B------:R-:W-:Y:S01]  /*0410*/  @UP0 ULEA UR14, UP1, UR25, UR8, 0x2 ;  /* 0x00000008190e0291 */ /* 0x000fe2000f8210ff */
[----:B------:R-:W-:Y:S01]  /*0420*/  IMAD.U32 R8, RZ, RZ, UR12 ;  /* 0x0000000cff087e24 */ /* 0x000fe2000f8e00ff */
[----:B------:R-:W1:Y:S02]  /*0430*/  @!UP0 LDCU UR11, c[0x0][0x43c] ;  /* 0x00008780ff0b87ac */ /* 0x000e640008000800 */
[----:B------:R-:W-:Y:S02]  /*0440*/  @UP0 ULEA.HI.X UR15, UR25, UR9, URZ, 0x2, UP1 ;  /* 0x00000009190f0291 */ /* 0x000fe400088f14ff */
[----:B------:R-:W-:Y:S01]  /*0450*/  IMAD.U32 R10, RZ, RZ, UR14 ;  /* 0x0000000eff0a7e24 */ /* 0x000fe2000f8e00ff */
[----:B----4-:R-:W4:Y:S01]  /*0460*/  @!UP0 LDCU.64 UR8, c[0x0][0x488] ;  /* 0x00009100ff0887ac */ /* 0x010f220008000a00 */
[----:B------:R-:W-:Y:S02]  /*0470*/  IMAD.U32 R9, RZ, RZ, UR13 ;  /* 0x0000000dff097e24 */ /* 0x000fe4000f8e00ff */
[----:B------:R-:W-:-:S02]  /*0480*/  IMAD.U32 R7, RZ, RZ, UR43 ;  /* 0x0000002bff077e24 */ /* 0x000fc4000f8e00ff */
[----:B------:R-:W-:Y:S01]  /*0490*/  IMAD.U32 R11, RZ, RZ, UR15 ;  /* 0x0000000fff0b7e24 */ /* 0x000fe2000f8e00ff */
[----:B------:R-:W3:Y:S04]  /*04a0*/  @P4 LDG.E R4, desc[UR34][R8.64] ;  /* 0x0000002208044981 */ /* 0x000ee8000c1e1900 */
[----:B------:R-:W2:Y:S04]  /*04b0*/  @P0 LDG.E R0, desc[UR34][R10.64] ;  /* 0x000000220a000981 */ /* 0x000ea8000c1e1900 */
[----:B------:R-:W2:Y:S04]  /*04c0*/  @P2 LDG.E R2, desc[UR34][R8.64+0x4] ;  /* 0x0000042208022981 */ /* 0x000ea8000c1e1900 */
[----:B------:R-:W2:Y:S01]  /*04d0*/  @!P3 LDG.E R6, desc[UR34][R6.64] ;  /* 0x000000220606b981 */ /* 0x000ea2000c1e1900 */
[----:B------:R-:W-:Y:S01]  /*04e0*/  UMOV UR38, URZ ;  /* 0x000000ff00267c82 */ /* 0x000fe20008000000 */
[----:B----4-:R-:W-:Y:S01]  /*04f0*/  @!UP0 UISETP.NE.U32.AND UP1, UPT, UR8, URZ, UPT ;  /* 0x000000ff0800828c */ /* 0x010fe2000bf25070 */
[----:B------:R-:W-:Y:S01]  /*0500*/  UMOV UR16, 0xffffffff ;  /* 0xffffffff00107882 */ /* 0x000fe20000000000 */
[----:B------:R-:W-:-:S02]  /*0510*/  UMOV UR40, 0xffffffff ;  /* 0xffffffff00287882 */ /* 0x000fc40000000000 */
[----:B------:R-:W-:Y:S02]  /*0520*/  @!UP0 UISETP.NE.AND.EX UP1, UPT, UR9, URZ, UPT, UP1 ;  /* 0x000000ff0900828c */ /* 0x000fe4000bf25310 */
[----:B------:R-:W-:Y:S02]  /*0530*/  USHF.L.U32 UR31, UR41, 0x6, URZ ;  /* 0x00000006291f7899 */ /* 0x000fe400080006ff */
[----:B-1----:R-:W-:Y:S01]  /*0540*/  @!UP0 USEL UR9, UR11, URZ, UP1 ;  /* 0x000000ff0b098287 */ /* 0x002fe20008800000 */
[----:B-----5:R-:W-:Y:S02]  /*0550*/  @P1 R2UR UR38, R3 ;  /* 0x00000000032612ca */ /* 0x020fe400000e0000 */
[----:B---3--:R-:W-:Y:S02]  /*0560*/  @P4 R2UR UR16, R4 ;  /* 0x00000000041042ca */ /* 0x008fe400000e0000 */
[----:B--2---:R-:W-:Y:S02]  /*0570*/  @P0 R2UR UR37, R0 ;  /* 0x00000000002502ca */ /* 0x004fe400000e0000 */
        /* <DEDUP_REMOVED lines=15> */
.L_x_677:
        /* <DEDUP_REMOVED lines=34> */
.L_x_679:
[----:B------:R-:W1:Y:S01]  /*0890*/  LDCU.64 UR14, c[0x0][0x3b8] ;  /* 0x00007700ff0e77ac */ /* 0x000e620008000a00 */
[----:B------:R-:W-:-:S04]  /*08a0*/  UIADD3 UR8, UPT, UPT, UR38, UR40, URZ ;  /* 0x0000002826087290 */ /* 0x000fc8000fffe0ff */
[----:B-1----:R-:W-:Y:S02]  /*08b0*/  UIMAD.WIDE.U32 UR10, UR8, UR14, URZ ;  /* 0x0000000e080a72a5 */ /* 0x002fe4000f8e00ff */
[----:B------:R-:W-:-:S04]  /*08c0*/  UIMAD UR8, UR8, UR15, URZ ;  /* 0x0000000f080872a4 */ /* 0x000fc8000f8e02ff */
[----:B------:R-:W-:Y:S01]  /*08d0*/  UIADD3 UR8, UPT, UPT, UR11, UR8, URZ ;  /* 0x000000080b087290 */ /* 0x000fe2000fffe0ff */
[----:B------:R-:W-:-:S05]  /*08e0*/  UMOV UR50, UR10 ;  /* 0x0000000a00327c82 */ /* 0x000fca0008000000 */
[----:B------:R-:W-:Y:S02]  /*08f0*/  MOV R7, UR8 ;  /* 0x0000000800077c02 */ /* 0x000fe40008000f00 */
.L_x_680:
        /* <DEDUP_REMOVED lines=41> */
.L_x_681:
[----:B------:R-:W1:Y:S01]  /*0b90*/  LDCU.64 UR12, c[0x0][0x3c0] ;  /* 0x00007800ff0c77ac */ /* 0x000e620008000a00 */
[----:B------:R-:W-:-:S04]  /*0ba0*/  UIADD3 UR8, UPT, UPT, UR38, UR40, URZ ;  /* 0x0000002826087290 */ /* 0x000fc8000fffe0ff */
[----:B-1----:R-:W-:Y:S02]  /*0bb0*/  UIMAD.WIDE.U32 UR10, UR8, UR12, URZ ;  /* 0x0000000c080a72a5 */ /* 0x002fe4000f8e00ff */
[----:B------:R-:W-:-:S04]  /*0bc0*/  UIMAD UR8, UR8, UR13, URZ ;  /* 0x0000000d080872a4 */ /* 0x000fc8000f8e02ff */
[----:B------:R-:W-:Y:S01]  /*0bd0*/  UIADD3 UR8, UPT, UPT, UR11, UR8, URZ ;  /* 0x000000080b087290 */ /* 0x000fe2000fffe0ff */
[----:B------:R-:W-:-:S05]  /*0be0*/  UMOV UR48, UR10 ;  /* 0x0000000a00307c82 */ /* 0x000fca0008000000 */
[----:B------:R-:W-:-:S07]  /*0bf0*/  MOV R8, UR8 ;  /* 0x0000000800087c02 */ /* 0x000fce0008000f00 */
.L_x_682:
        /* <DEDUP_REMOVED lines=11> */
[----:B------:R-:W1:Y:S02]  /*0cb0*/  LDCU UR8, c[0x0][0x444] ;  /* 0x00008880ff0877ac */ /* 0x000e640008000800 */
[----:B-1----:R-:W-:Y:S02]  /*0cc0*/  USHF.R.S32.HI UR9, URZ, 0x1f, UR8 ;  /* 0x0000001fff097899 */ /* 0x002fe40008011408 */
[----:B------:R-:W-:Y:S02]  /*0cd0*/  UIMAD.WIDE.U32 UR54, UR25, UR8, URZ ;  /* 0x00000008193672a5 */ /* 0x000fe4000f8e00ff */
[----:B------:R-:W-:Y:S02]  /*0ce0*/  UIMAD UR8, UR9, UR25, URZ ;  /* 0x00000019090872a4 */ /* 0x000fe4000f8e02ff */
[----:B------:R-:W-:Y:S02]  /*0cf0*/  USHF.R.S32.HI UR9, URZ, 0x1f, UR17 ;  /* 0x0000001fff097899 */ /* 0x000fe40008011411 */
[----:B------:R-:W-:-:S02]  /*0d00*/  UIADD3 UR8, UPT, UPT, UR55, UR8, URZ ;  /* 0x0000000837087290 */ /* 0x000fc4000fffe0ff */
[----:B------:R-:W-:Y:S02]  /*0d10*/  UIMAD.WIDE.U32 UR10, UR54, UR17, URZ ;  /* 0x00000011360a72a5 */ /* 0x000fe4000f8e00ff */
        /* <DEDUP_REMOVED lines=9> */
.L_x_683:
[----:B------:R-:W-:Y:S02]  /*0db0*/  UIMAD.WIDE.U32 UR54, UR64, UR16, URZ ;  /* 0x00000010403672a5 */ /* 0x000fe4000f8e00ff */
[----:B------:R-:W-:-:S04]  /*0dc0*/  UIMAD UR8, UR65, UR16, URZ ;  /* 0x00000010410872a4 */ /* 0x000fc8000f8e02ff */
[----:B------:R-:W-:-:S12]  /*0dd0*/  UIADD3 UR8, UPT, UPT, UR55, UR8, URZ ;  /* 0x0000000837087290 */ /* 0x000fd8000fffe0ff */
.L_x_684:
        /* <DEDUP_REMOVED lines=21> */
.L_x_685:
[----:B------:R-:W1:Y:S01]  /*0f30*/  LDCU UR56, c[0x0][0x434] ;  /* 0x00008680ff3877ac */ /* 0x000e620008000800 */
[----:B------:R-:W-:-:S04]  /*0f40*/  UIMAD UR10, UR25, UR17, UR24 ;  /* 0x00000011190a72a4 */ /* 0x000fc8000f8e0218 */
[----:B-1----:R-:W-:Y:S02]  /*0f50*/  UIMAD UR56, UR10, UR56, URZ ;  /* 0x000000380a3872a4 */ /* 0x002fe4000f8e02ff */
.L_x_686:
        /* <DEDUP_REMOVED lines=11> */
.L_x_687:
[----:B------:R-:W1:Y:S01]  /*1010*/  LDCU UR55, c[0x0][0x444] ;  /* 0x00008880ff3777ac */ /* 0x000e620008000800 */
[----:B------:R-:W-:-:S04]  /*1020*/  UIMAD UR10, UR25, UR17, UR24 ;  /* 0x00000011190a72a4 */ /* 0x000fc8000f8e0218 */
[----:B-1----:R-:W-:-:S12]  /*1030*/  UIMAD UR55, UR10, UR55, URZ ;  /* 0x000000370a3772a4 */ /* 0x002fd8000f8e02ff */
.L_x_688:
        /* <DEDUP_REMOVED lines=32> */
[----:B---3--:R-:W-:Y:S01]  /*1240*/  UIMAD.WIDE UR60, UR55, 0x4, UR60 ;  /* 0x00000004373c78a5 */ /* 0x008fe2000f8e023c */
        /* <DEDUP_REMOVED lines=12> */
[----:B------:R-:W-:Y:S02]  /*1310*/  LEA.HI.X R245, R16, UR11, R12, 0x1, P2 ;  /* 0x0000000b10f57c11 */ /* 0x000fe400090f0c0c */
[----:B------:R-:W-:Y:S01]  /*1320*/  LOP3.LUT R16, R20, 0x40, RZ, 0xfc, !PT ;  /* 0x0000004014107812 */ /* 0x000fe200078efcff */
[----:B------:R-:W-:Y:S01]  /*1330*/  IMAD R14, R3, UR47, R14 ;  /* 0x0000002f030e7c24 */ /* 0x000fe2000f8e020e */
[----:B------:R-:W-:Y:S01]  /*1340*/  IADD3 R24, P0, PT, R18, UR52, RZ ;  /* 0x0000003412187c10 */ /* 0x000fe2000ff1e0ff */
[----:B--2---:R-:W-:Y:S01]  /*1350*/  IMAD.WIDE.U32 R22, R10, UR22, RZ ;  /* 0x000000160a167c25 */ /* 0x004fe2000f8e00ff */
[----:B-----5:R-:W-:Y:S01]  /*1360*/  MOV R18, UR16 ;  /* 0x0000001000127c02 */ /* 0x020fe20008000f00 */
[----:B------:R-:W-:Y:S01]  /*1370*/  USHF.L.U32 UR47, UR8, 0x5, URZ ;  /* 0x00000005082f7899 */ /* 0x000fe200080006ff */
[----:B------:R-:W-:Y:S01]  /*1380*/  IADD3.X R25, PT, PT, R19, UR49, R14, P0, !PT ;  /* 0x0000003113197c10 */ /* 0x000fe200087fe40e */
[----:B------:R-:W-:Y:S01]  /*1390*/  IMAD.U32 R14, RZ, RZ, UR17 ;  /* 0x00000011ff0e7e24 */ /* 0x000fe2000f8e00ff */
[----:B------:R-:W1:Y:S01]  /*13a0*/  LDCU.64 UR16, c[0x0][0x570] ;  /* 0x0000ae00ff1077ac */ /* 0x000e620008000a00 */
[----:B------:R-:W-:Y:S01]  /*13b0*/  SEL R10, R22, RZ, P3 ;  /* 0x000000ff160a7207 */ /* 0x000fe20001800000 */
[----:B------:R-:W-:-:S02]  /*13c0*/  IMAD R11, R11, UR22, R23 ;  /* 0x000000160b0b7c24 */ /* 0x000fc4000f8e0217 */
[----:B------:R-:W-:Y:S01]  /*13d0*/  IMAD.WIDE.U32 R18, R18, UR24, R24 ;  /* 0x0000001812127c25 */ /* 0x000fe2000f8e0018 */
[----:B------:R-:W2:Y:S01]  /*13e0*/  LDCU.64 UR8, c[0x0][0x380] ;  /* 0x00007000ff0877ac */ /* 0x000ea20008000a00 */
[----:B------:R-:W-:Y:S02]  /*13f0*/  IADD3 R10, P1, P0, R13, UR54, R10 ;  /* 0x000000360d0a7c10 */ /* 0x000fe4000f83e00a */
[----:B------:R-:W-:Y:S01]  /*1400*/  IMAD R19, R14, UR24, R19 ;  /* 0x000000180e137c24 */ /* 0x000fe2000f8e0213 */
[----:B------:R-:W-:Y:S01]  /*1410*/  SHF.R.S32.HI R13, RZ, 0x1f, R13 ;  /* 0x0000001fff0d7819 */ /* 0x000fe2000001140d */
[----:B------:R-:W-:Y:S01]  /*1420*/  IMAD.U32 R12, RZ, RZ, UR57 ;  /* 0x00000039ff0c7e24 */ /* 0x000fe2000f8e00ff */
[----:B------:R-:W-:-:S04]  /*1430*/  SEL R14, R11, RZ, P3 ;  /* 0x000000ff0b0e7207 */ /* 0x000fc80001800000 */
[----:B------:R-:W-:Y:S01]  /*1440*/  IADD3.X R13, PT, PT, R13, UR53, R14, P1, P0 ;  /* 0x000000350d0d7c10 */ /* 0x000fe20008fe040e */
[C---:B------:R-:W-:Y:S01]  /*1450*/  IMAD.WIDE.U32 R14, R9.reuse, R2, R18 ;  /* 0x00000002090e7225 */ /* 0x040fe200078e0012 */
[----:B------:R-:W-:Y:S01]  /*1460*/  IADD3 R11, P0, PT, R10, UR57, RZ ;  /* 0x000000390a0b7c10 */ /* 0x000fe2000ff1e0ff */
[----:B------:R-:W-:Y:S01]  /*1470*/  UIMAD.WIDE UR52, UR56, 0x4, UR58 ;  /* 0x00000004383478a5 */ /* 0x000fe2000f8e023a */
[----:B------:R-:W-:Y:S01]  /*1480*/  LOP3.LUT R18, R20, 0x80, RZ, 0xfc, !PT ;  /* 0x0000008014127812 */ /* 0x000fe200078efcff */
[----:B------:R-:W-:Y:S01]  /*1490*/  IMAD R10, R9, R3, R15 ;  /* 0x00000003090a7224 */ /* 0x000fe200078e020f */
[----:B------:R-:W-:Y:S01]  /*14a0*/  LEA.HI.X.SX32 R12, R12, R13, 0x1, P0 ;  /* 0x0000000d0c0c7211 */ /* 0x000fe200000f0eff */
[----:B------:R-:W-:Y:S01]  /*14b0*/  IMAD.SHL.U32 R13, R2, 0x20, RZ ;  /* 0x00000020020d7824 */ /* 0x000fe200078e00ff */
[----:B-1----:R-:W-:Y:S01]  /*14c0*/  LEA R240, P0, R11, UR16, 0x2 ;  /* 0x000000100bf07c11 */ /* 0x002fe2000f8010ff */
[----:B------:R-:W-:Y:S01]  /*14d0*/  UMOV UR16, UR60 ;  /* 0x0000003c00107c82 */ /* 0x000fe20008000000 */
[----:B--2---:R-:W-:-:S02]  /*14e0*/  LEA R246, P1, R14, UR8, 0x1 ;  /* 0x000000080ef67c11 */ /* 0x004fc4000f8208ff */
[----:B------:R-:W-:Y:S01]  /*14f0*/  LEA.HI.X R241, R11, UR17, R12, 0x2, P0 ;  /* 0x000000110bf17c11 */ /* 0x000fe200080f140c */
[----:B------:R-:W-:Y:S01]  /*1500*/  UMOV UR17, UR61 ;  /* 0x0000003d00117c82 */ /* 0x000fe20008000000 */
[C---:B------:R-:W-:Y:S02]  /*1510*/  IADD3 R12, P0, PT, R9.reuse, 0x20, RZ ;  /* 0x00000020090c7810 */ /* 0x040fe40007f1e0ff */
[----:B------:R-:W-:Y:S02]  /*1520*/  LEA.HI.X R247, R14, UR9, R10, 0x1, P1 ;  /* 0x000000090ef77c11 */ /* 0x000fe400088f0c0a */
[----:B------:R-:W-:Y:S01]  /*1530*/  SHF.L.U64.HI R3, R2, 0x5, R3 ;  /* 0x0000000502037819 */ /* 0x000fe20000010203 */
[----:B------:R-:W-:Y:S01]  /*1540*/  IMAD.X R11, RZ, RZ, RZ, P0 ;  /* 0x000000ffff0b7224 */ /* 0x000fe200000e06ff */
[----:B------:R-:W-:Y:S01]  /*1550*/  IADD3 R14, PT, PT, R9, 0x20, RZ ;  /* 0x00000020090e7810 */ /* 0x000fe20007ffe0ff */
        /* <DEDUP_REMOVED lines=14> */
.L_x_690:
[----:B------:R-:W1:Y:S01]  /*1640*/  LDCU.64 UR10, c[0x0][0x5c0] ;  /* 0x0000b800ff0a77ac */ /* 0x000e620008000a00 */
[----:B------:R-:W-:-:S04]  /*1650*/  UIADD3 UR8, UPT, UPT, UR38, UR40, URZ ;  /* 0x0000002826087290 */ /* 0x000fc8000fffe0ff */
[----:B-1----:R-:W-:Y:S02]  /*1660*/  UIMAD.WIDE.U32 UR16, UR8, UR10, URZ ;  /* 0x0000000a081072a5 */ /* 0x002fe4000f8e00ff */
[----:B------:R-:W-:-:S04]  /*1670*/  UIMAD UR8, UR8, UR11, URZ ;  /* 0x0000000b080872a4 */ /* 0x000fc8000f8e02ff */
[----:B------:R-:W-:-:S06]  /*1680*/  UIADD3 UR8, UPT, UPT, UR17, UR8, URZ ;  /* 0x0000000811087290 */ /* 0x000fcc000fffe0ff */
[----:B------:R-:W-:Y:S02]  /*1690*/  MOV R2, UR8 ;  /* 0x0000000800027c02 */ /* 0x000fe40008000f00 */
.L_x_691:
        /* <DEDUP_REMOVED lines=13> */
.L_x_692:
[----:B------:R-:W1:Y:S01]  /*1770*/  LDCU.64 UR8, c[0x0][0x5c8] ;  /* 0x0000b900ff0877ac */ /* 0x000e620008000a00 */
[----:B------:R-:W-:-:S04]  /*1780*/  UIADD3 UR38, UPT, UPT, UR38, UR40, URZ ;  /* 0x0000002826267290 */ /* 0x000fc8000fffe0ff */
[----:B-1----:R-:W-:Y:S02]  /*1790*/  UIMAD.WIDE.U32 UR14, UR38, UR8, URZ ;  /* 0x00000008260e72a5 */ /* 0x002fe4000f8e00ff */
[----:B------:R-:W-:-:S04]  /*17a0*/  UIMAD UR38, UR38, UR9, URZ ;  /* 0x00000009262672a4 */ /* 0x000fc8000f8e02ff */
[----:B------:R-:W-:-:S06]  /*17b0*/  UIADD3 UR38, UPT, UPT, UR15, UR38, URZ ;  /* 0x000000260f267290 */ /* 0x000fcc000fffe0ff */
[----:B------:R-:W-:-:S07]  /*17c0*/  MOV R0, UR38 ;  /* 0x0000002600007c02 */ /* 0x000fce0008000f00 */
.L_x_693:
        /* <DEDUP_REMOVED lines=31> */
.L_x_695:
[----:B------:R-:W-:Y:S05]  /*19c0*/  BSYNC.RECONVERGENT B0 ;  /* 0x0000000000007941 */ /* 0x000fea0003800200 */
.L_x_694:
[----:B------:R-:W-:Y:S04]  /*19d0*/  BSSY.RECONVERGENT B0, `(.L_x_696) ;  /* 0x0000013000007945 */ /* 0x000fe80003800200 */
        /* <DEDUP_REMOVED lines=14> */
[----:B------:R2:W-:Y:S04]  /*1ac0*/  @!P3 STG.E.128 desc[UR34][R4.64], RZ ;  /* 0x000000ff0400b986 */ /* 0x0005e8000c101d22 */
[----:B------:R2:W-:Y:S04]  /*1ad0*/  @!P2 STG.E.128 desc[UR34][R4.64+0x80], RZ ;  /* 0x000080ff0400a986 */ /* 0x0005e8000c101d22 */
[----:B------:R2:W-:Y:S04]  /*1ae0*/  @!P1 STG.E.128 desc[UR34][R4.64+0x100], RZ ;  /* 0x000100ff04009986 */ /* 0x0005e8000c101d22 */
[----:B------:R2:W-:Y:S02]  /*1af0*/  @!P0 STG.E.128 desc[UR34][R4.64+0x180], RZ ;  /* 0x000180ff04008986 */ /* 0x0005e4000c101d22 */
.L_x_697:
[----:B------:R-:W-:Y:S05]  /*1b00*/  BSYNC.RECONVERGENT B0 ;  /* 0x0000000000007941 */ /* 0x000fea0003800200 */
.L_x_696:
[----:B------:R-:W2:Y:S01]  /*1b10*/  LDCU.64 UR10, c[0x0][0x5e0] ;  /* 0x0000bc00ff0a77ac */ /* 0x000ea20008000a00 */
[----:B------:R-:W-:Y:S01]  /*1b20*/  MOV R3, UR8 ;  /* 0x0000000800037c02 */ /* 0x000fe20008000f00 */
[----:B------:R-:W-:Y:S01]  /*1b30*/  BSSY.RECONVERGENT B0, `(.L_x_698) ;  /* 0x000001a000007945 */ /* 0x000fe20003800200 */
[----:B------:R-:W-:-:S03]  /*1b40*/  UIMAD UR44, UR44, UR8, URZ ;  /* 0x000000082c2c72a4 */ /* 0x000fc6000f8e02ff */
[----:B------:R-:W-:Y:S01]  /*1b50*/  IMAD.WIDE.U32 R2, R3, UR31, R20 ;  /* 0x0000001f03027c25 */ /* 0x000fe2000f8e0014 */
[----:B------:R-:W-:Y:S02]  /*1b60*/  UIMAD UR44, UR31, UR9, UR44 ;  /* 0x000000091f2c72a4 */ /* 0x000fe4000f8e022c */
[----:B------:R-:W-:-:S04]  /*1b70*/  IADD3 R2, P0, PT, R2, UR14, RZ ;  /* 0x0000000e02027c10 */ /* 0x000fc8000ff1e0ff */
[----:B------:R-:W-:Y:S02]  /*1b80*/  IADD3.X R3, PT, PT, R0, UR44, R3, P0, !PT ;  /* 0x0000002c00037c10 */ /* 0x000fe400087fe403 */
[----:B--2---:R-:W-:Y:S02]  /*1b90*/  MOV R4, UR10 ;  /* 0x0000000a00047c02 */ /* 0x004fe40008000f00 */
[----:B------:R-:W-:-:S03]  /*1ba0*/  MOV R0, UR11 ;  /* 0x0000000b00007c02 */ /* 0x000fc60008000f00 */
[----:B------:R-:W-:-:S04]  /*1bb0*/  IMAD.WIDE.U32 R4, R4, UR24, R2 ;  /* 0x0000001804047c25 */ /* 0x000fc8000f8e0002 */
[----:B------:R-:W-:Y:S01]  /*1bc0*/  IMAD R3, R0, UR24, R5 ;  /* 0x0000001800037c24 */ /* 0x000fe2000f8e0205 */
[----:B------:R-:W-:Y:S06]  /*1bd0*/  @P6 BRA `(.L_x_699) ;  /* 0x00000000003c6947 */ /* 0x000fec0003800000 */
[----:B------:R-:W2:Y:S01]  /*1be0*/  LDCU UR12, c[0x0][0x440] ;  /* 0x00008800ff0c77ac */ /* 0x000ea20008000800 */
[----:B------:R-:W-:Y:S01]  /*1bf0*/  IMAD.MOV.U32 R2, RZ, RZ, R4 ;  /* 0x000000ffff027224 */ /* 0x000fe200078e0004 */
[----:B------:R-:W3:Y:S03]  /*1c00*/  LDCU.64 UR10, c[0x0][0x568] ;  /* 0x0000ad00ff0a77ac */ /* 0x000ee60008000a00 */
[----:B-1----:R-:W-:-:S04]  /*1c10*/  IMAD.WIDE.U32 R6, R9, UR8, R2 ;  /* 0x0000000809067c25 */ /* 0x002fc8000f8e0002 */
[----:B------:R-:W-:Y:S01]  /*1c20*/  IMAD R9, R9, UR9, R7 ;  /* 0x0000000909097c24 */ /* 0x000fe2000f8e0207 */
        /* <DEDUP_REMOVED lines=10> */
.L_x_699:
[----:B------:R-:W-:Y:S05]  /*1cd0*/  BSYNC.RECONVERGENT B0 ;  /* 0x0000000000007941 */ /* 0x000fea0003800200 */
.L_x_698:
[----:B------:R-:W-:Y:S05]  /*1ce0*/  @P5 BRA `(.L_x_700) ;  /* 0x0000007800ec5947 */ /* 0x000fea0003800000 */
[----:B------:R-:W3:Y:S01]  /*1cf0*/  LDCU UR12, c[0x0][0x440] ;  /* 0x00008800ff0c77ac */ /* 0x000ee20008000800 */
[----:B------:R-:W-:Y:S02]  /*1d00*/  IMAD R11, R11, UR8, RZ ;  /* 0x000000080b0b7c24 */ /* 0x000fe4000f8e02ff */
[----:B------:R-:W-:Y:S01]  /*1d10*/  IMAD.MOV.U32 R2, RZ, RZ, R4 ;  /* 0x000000ffff027224 */ /* 0x000fe200078e0004 */
[----:B------:R-:W4:Y:S01]  /*1d20*/  LDCU.64 UR10, c[0x0][0x568] ;  /* 0x0000ad00ff0a77ac */ /* 0x000f220008000a00 */
[C---:B------:R-:W-:Y:S02]  /*1d30*/  IMAD R11, R12.reuse, UR9, R11 ;  /* 0x000000090c0b7c24 */ /* 0x040fe4000f8e020b */
[----:B------:R-:W-:-:S04]  /*1d40*/  IMAD.WIDE.U32 R2, R12, UR8, R2 ;  /* 0x000000080c027c25 */ /* 0x000fc8000f8e0002 */
[----:B------:R-:W-:Y:S01]  /*1d50*/  IMAD.IADD R11, R3, 0x1, R11 ;  /* 0x00000001030b7824 */ /* 0x000fe200078e020b */
[----:B---3--:R-:W-:Y:S02]  /*1d60*/  ISETP.GE.AND P2, PT, R20, UR12, PT ;  /* 0x0000000c14007c0c */ /* 0x008fe4000bf46270 */
[----:B------:R-:W-:Y:S02]  /*1d70*/  ISETP.GE.AND P1, PT, R16, UR12, PT ;  /* 0x0000000c10007c0c */ /* 0x000fe4000bf26270 */
[----:B------:R-:W-:Y:S02]  /*1d80*/  ISETP.GE.AND P0, PT, R18, UR12, PT ;  /* 0x0000000c12007c0c */ /* 0x000fe4000bf06270 */
[----:B----4-:R-:W-:-:S04]  /*1d90*/  LEA R4, P3, R2, UR10, 0x1 ;  /* 0x0000000a02047c11 */ /* 0x010fc8000f8608ff */
        /* <DEDUP_REMOVED lines=8> */
.L_x_689:
        /* <DEDUP_REMOVED lines=35> */
.L_x_702:
[----:B------:R2:W-:Y:S04]  /*2050*/  STS.128 [R15+0x8000], RZ ;  /* 0x008000ff0f007388 */ /* 0x0005e80000000c00 */
[----:B------:R2:W-:Y:S04]  /*2060*/  STS.128 [R15+0xa000], RZ ;  /* 0x00a000ff0f007388 */ /* 0x0005e80000000c00 */
[----:B------:R2:W-:Y:S04]  /*2070*/  STS.128 [R15+0xc000], RZ ;  /* 0x00c000ff0f007388 */ /* 0x0005e80000000c00 */
[----:B------:R2:W-:Y:S02]  /*2080*/  STS.128 [R15+0xe000], RZ ;  /* 0x00e000ff0f007388 */ /* 0x0005e40000000c00 */
.L_x_703:
[----:B------:R-:W-:Y:S05]  /*2090*/  BSYNC.RECONVERGENT B0 ;  /* 0x0000000000007941 */ /* 0x000fea0003800200 */
.L_x_701:
        /* <DEDUP_REMOVED lines=37> */
.L_x_705:
[----:B------:R-:W-:Y:S05]  /*22f0*/  BSYNC.RECONVERGENT B0 ;  /* 0x0000000000007941 */ /* 0x000fea0003800200 */
.L_x_704:
        /* <DEDUP_REMOVED lines=28> */
.L_x_707:
[----:B------:R1:W-:Y:S04]  /*24c0*/  STS.128 [R15], RZ ;  /* 0x000000ff0f007388 */ /* 0x0003e80000000c00 */
[----:B------:R1:W-:Y:S04]  /*24d0*/  STS.128 [R15+0x2000], RZ ;  /* 0x002000ff0f007388 */ /* 0x0003e80000000c00 */
[----:B------:R1:W-:Y:S04]  /*24e0*/  STS.128 [R15+0x4000], RZ ;  /* 0x004000ff0f007388 */ /* 0x0003e80000000c00 */
[----:B------:R1:W-:Y:S02]  /*24f0*/  STS.128 [R15+0x6000], RZ ;  /* 0x006000ff0f007388 */ /* 0x0003e40000000c00 */
.L_x_708:
[----:B------:R-:W-:Y:S05]  /*2500*/  BSYNC.RECONVERGENT B0 ;  /* 0x0000000000007941 */ /* 0x000fea0003800200 */
.L_x_706:
        /* <DEDUP_REMOVED lines=46> */
.L_x_710:
[----:B------:R-:W-:Y:S05]  /*27f0*/  BSYNC.RECONVERGENT B0 ;  /* 0x0000000000007941 */ /* 0x000fea0003800200 */
.L_x_709:
        /* <DEDUP_REMOVED lines=48> */
.L_x_712:
[----:B------:R2:W-:Y:S04]  /*2b00*/  STS.128 [R15+0x10000], RZ ;  /* 0x010000ff0f007388 */ /* 0x0005e80000000c00 */
[----:B------:R2:W-:Y:S04]  /*2b10*/  STS.128 [R15+0x12000], RZ ;  /* 0x012000ff0f007388 */ /* 0x0005e80000000c00 */
[----:B------:R2:W-:Y:S04]  /*2b20*/  STS.128 [R15+0x14000], RZ ;  /* 0x014000ff0f007388 */ /* 0x0005e80000000c00 */
[----:B------:R2:W-:Y:S02]  /*2b30*/  STS.128 [R15+0x16000], RZ ;  /* 0x016000ff0f007388 */ /* 0x0005e40000000c00 */
.L_x_713:
[----:B------:R-:W-:Y:S05]  /*2b40*/  BSYNC.RECONVERGENT B0 ;  /* 0x0000000000007941 */ /* 0x000fea0003800200 */
.L_x_711:
        /* <DEDUP_REMOVED lines=40> */
.L_x_715:
[----:B------:R-:W-:Y:S05]  /*2dd0*/  BSYNC.RECONVERGENT B0 ;  /* 0x0000000000007941 */ /* 0x000fea0003800200 */
.L_x_714:
        /* <DEDUP_REMOVED lines=46> */
.L_x_717:
[----:B------:R2:W-:Y:S04]  /*30c0*/  STS.128 [R15+0x18000], RZ ;  /* 0x018000ff0f007388 */ /* 0x0005e80000000c00 */
[----:B------:R2:W-:Y:S04]  /*30d0*/  STS.128 [R15+0x1a000], RZ ;  /* 0x01a000ff0f007388 */ /* 0x0005e80000000c00 */
[----:B------:R2:W-:Y:S04]  /*30e0*/  STS.128 [R15+0x1c000], RZ ;  /* 0x01c000ff0f007388 */ /* 0x0005e80000000c00 */
[----:B------:R2:W-:Y:S02]  /*30f0*/  STS.128 [R15+0x1e000], RZ ;  /* 0x01e000ff0f007388 */ /* 0x0005e40000000c00 */
.L_x_718:
[----:B------:R-:W-:Y:S05]  /*3100*/  BSYNC.RECONVERGENT B0 ;  /* 0x0000000000007941 */ /* 0x000fea0003800200 */
.L_x_716:
[----:B------:R1:W-:Y:S01]  /*3110*/  @P5 STS.128 [R15+0x19000], RZ ;  /* 0x019000ff0f005388 */ /* 0x0003e20000000c00 */
[----:B------:R-:W-:Y:S03]  /*3120*/  BSSY.RECONVERGENT B0, `(.L_x_719) ;  /* 0x0000027000007945 */ /* 0x000fe60003800200 */
[----:B------:R1:W-:Y:S04]  /*3130*/  @P5 STS.128 [R15+0x1b000], RZ ;  /* 0x01b000ff0f005388 */ /* 0x0003e80000000c00 */
[----:B------:R1:W-:Y:S04]  /*3140*/  @P5 STS.128 [R15+0x1d000], RZ ;  /* 0x01d000ff0f005388 */ /* 0x0003e80000000c00 */
[----:B------:R1:W-:Y:S01]  /*3150*/  @P5 STS.128 [R15+0x1f000], RZ ;  /* 0x01f000ff0f005388 */ /* 0x0003e20000000c00 */
[----:B------:R-:W-:Y:S05]  /*3160*/  @P5 BRA `(.L_x_720) ;  /* 0x0000000000885947 */ /* 0x000fea0003800000 */
[----:B------:R-:W2:Y:S01]  /*3170*/  LDCU UR10, c[0x0][0x440] ;  /* 0x00008800ff0a77ac */ /* 0x000ea20008000800 */
[----:B------:R-:W-:Y:S02]  /*3180*/  IMAD R11, R11, UR12, RZ ;  /* 0x0000000c0b0b7c24 */ /* 0x000fe4000f8e02ff */
[----:B------:R-:W-:Y:S01]  /*3190*/  IMAD.MOV.U32 R6, RZ, RZ, R22 ;  /* 0x000000ffff067224 */ /* 0x000fe200078e0016 */
        /* <DEDUP_REMOVED lines=31> */
.L_x_720:
[----:B------:R-:W-:Y:S05]  /*3390*/  BSYNC.RECONVERGENT B0 ;  /* 0x0000000000007941 */ /* 0x000fea0003800200 */
.L_x_719:
[----:B------:R-:W2:Y:S01]  /*33a0*/  LDCU.64 UR10, c[0x0][0x538] ;  /* 0x0000a700ff0a77ac */ /* 0x000ea20008000a00 */
[----:B------:R-:W3:Y:S01]  /*33b0*/  S2R R217, SR_TID.X ;  /* 0x0000000000d97919 */ /* 0x000ee20000002100 */
[----:B------:R-:W-:Y:S01]  /*33c0*/  IMAD.SHL.U32 R5, R0, 0x40, RZ ;  /* 0x0000004000057824 */ /* 0x000fe200078e00ff */
[----:B------:R-:W3:Y:S01]  /*33d0*/  LDC R239, c[0x0][0x44c] ;  /* 0x00011300ffef7b82 */ /* 0x000ee20000000800 */
[----:B-1----:R-:W-:Y:S01]  /*33e0*/  VIADD R8, R238, UR37 ;  /* 0x00000025ee087c36 */ /* 0x002fe20008000000 */
[----:B------:R-:W0:Y:S01]  /*33f0*/  LDGDEPBAR ;  /* 0x00000000000079af */ /* 0x000e220000000000 */
[----:B--2---:R-:W-:-:S04]  /*3400*/  UISETP.NE.U32.AND UP0, UPT, UR10, URZ, UPT ;  /* 0x000000ff0a00728c */ /* 0x004fc8000bf05070 */
[----:B------:R-:W-:-:S06]  /*3410*/  UISETP.NE.AND.EX UP0, UPT, UR11, URZ, UPT, UP0 ;  /* 0x000000ff0b00728c */ /* 0x000fcc000bf05300 */
[----:B------:R-:W-:-:S05]  /*3420*/  PLOP3.LUT P0, PT, PT, PT, UP0, 0x80, 0x8 ;  /* 0x000000000008781c */ /* 0x000fca0003f0f008 */
[----:B------:R-:W1:Y:S01]  /*3430*/  @UP0 LDCU.64 UR8, c[0x0][0x540] ;  /* 0x0000a800ff0807ac */ /* 0x000e620008000a00 */
[----:B------:R-:W-:Y:S01]  /*3440*/  @UP0 UMOV UR12, UR24 ;  /* 0x00000018000c0c82 */ /* 0x000fe20008000000 */
[----:B------:R-:W-:Y:S02]  /*3450*/  @UP0 UMOV UR13, URZ ;  /* 0x000000ff000d0c82 */ /* 0x000fe40008000000 */
[----:B-1----:R-:W-:Y:S01]  /*3460*/  @UP0 UIMAD.WIDE.U32 UR12, UR25, UR8, UR12 ;  /* 0x00000008190c02a5 */ /* 0x002fe2000f8e000c */
[----:B------:R-:W1:Y:S03]  /*3470*/  @UP0 LDCU UR8, c[0x0][0x458] ;  /* 0x00008b00ff0807ac */ /* 0x000e660008000800 */
[----:B------:R-:W-:Y:S02]  /*3480*/  @UP0 UIMAD UR9, UR25, UR9, UR13 ;  /* 0x00000009190902a4 */ /* 0x000fe4000f8e020d */
[----:B------:R-:W-:-:S04]  /*3490*/  @UP0 ULEA UR10, UP1, UR12, UR10, 0x2 ;  /* 0x0000000a0c0a0291 */ /* 0x000fc8000f8210ff */
[----:B------:R-:W-:Y:S02]  /*34a0*/  @UP0 ULEA.HI.X UR11, UR12, UR11, UR9, 0x2, UP1 ;  /* 0x0000000b0c0b0291 */ /* 0x000fe400088f1409 */
[----:B------:R-:W-:Y:S01]  /*34b0*/  IMAD.U32 R12, RZ, RZ, UR10 ;  /* 0x0000000aff0c7e24 */ /* 0x000fe2000f8e00ff */
[----:B------:R-:W-:Y:S01]  /*34c0*/  LOP3.LUT R3, R5, 0x1c0, RZ, 0xc0, !PT ;  /* 0x000001c005037812 */ /* 0x000fe200078ec0ff */
[----:B------:R-:W-:Y:S02]  /*34d0*/  IMAD.U32 R235, RZ, RZ, UR30 ;  /* 0x0000001effeb7e24 */ /* 0x000fe4000f8e00ff */
[C---:B------:R-:W-:Y:S02]  /*34e0*/  IMAD.SHL.U32 R229, R0.reuse, 0x20, RZ ;  /* 0x0000002000e57824 */ /* 0x040fe400078e00ff */
[----:B------:R-:W-:Y:S01]  /*34f0*/  IMAD.SHL.U32 R227, R0, 0x10, RZ ;  /* 0x0000001000e37824 */ /* 0x000fe200078e00ff */
[----:B-1----:R-:W1:Y:S01]  /*3500*/  @P0 MUFU.RCP R11, UR8 ;  /* 0x00000008000b0d08 */ /* 0x002e620008001000 */
[----:B------:R-:W-:Y:S01]  /*3510*/  IMAD.U32 R13, RZ, RZ, UR11 ;  /* 0x0000000bff0d7e24 */ /* 0x000fe2000f8e00ff */
[----:B------:R-:W-:Y:S01]  /*3520*/  LOP3.LUT R3, R3, 0x38, R4, 0xf8, !PT ;  /* 0x0000003803037812 */ /* 0x000fe200078ef804 */
[----:B------:R-:W-:-:S02]  /*3530*/  IMAD R235, R235, 0x40, R8 ;  /* 0x00000040ebeb7824 */ /* 0x000fc400078e0208 */
[----:B------:R-:W-:Y:S01]  /*3540*/  IMAD.SHL.U32 R7, R0, 0x2, RZ ;  /* 0x0000000200077824 */ /* 0x000fe200078e00ff */
[----:B------:R2:W1:Y:S01]  /*3550*/  @P0 LDG.E R6, desc[UR34][R12.64] ;  /* 0x000000220c060981 */ /* 0x000462000c1e1900 */
[----:B------:R-:W-:Y:S01]  /*3560*/  LOP3.LUT R8, R229, 0x200, RZ, 0xc0, !PT ;  /* 0x00000200e5087812 */ /* 0x000fe200078ec0ff */
[----:B---3--:R-:W-:Y:S01]  /*3570*/  IMAD.SHL.U32 R234, R217, 0x2, RZ ;  /* 0x00000002d9ea7824 */ /* 0x008fe200078e00ff */
[----:B------:R-:W-:Y:S01]  /*3580*/  LOP3.LUT R4, R5, 0x200, RZ, 0xc0, !PT ;  /* 0x0000020005047812 */ /* 0x000fe200078ec0ff */
[----:B------:R-:W-:Y:S01]  /*3590*/  IMAD.U32 R5, RZ, RZ, UR31 ;  /* 0x0000001fff057e24 */ /* 0x000fe2000f8e00ff */
[----:B------:R-:W-:Y:S01]  /*35a0*/  LOP3.LUT R227, R8, 0x3800, R227, 0xf8, !PT ;  /* 0x0000380008e37812 */ /* 0x000fe200078ef8e3 */
[C---:B------:R-:W-:Y:S01]  /*35b0*/  IMAD.SHL.U32 R243, R217.reuse, 0x10, RZ ;  /* 0x00000010d9f37824 */ /* 0x040fe200078e00ff */
[----:B------:R-:W-:Y:S01]  /*35c0*/  LOP3.LUT R229, R4, 0xc00, R229, 0xf8, !PT ;  /* 0x00000c0004e57812 */ /* 0x000fe200078ef8e5 */
[----:B------:R-:W-:Y:S01]  /*35d0*/  IMAD.SHL.U32 R218, R217, 0x40, RZ ;  /* 0x00000040d9da7824 */ /* 0x000fe200078e00ff */
[----:B------:R-:W-:Y:S01]  /*35e0*/  LOP3.LUT R7, R7, 0x6, RZ, 0xc0, !PT ;  /* 0x0000000607077812 */ /* 0x000fe200078ec0ff */
[----:B------:R-:W-:Y:S01]  /*35f0*/  IMAD.SHL.U32 R232, R217, 0x8, RZ ;  /* 0x00000008d9e87824 */ /* 0x000fe200078e00ff */
[C---:B------:R-:W-:Y:S01]  /*3600*/  LOP3.LUT R8, R3.reuse, 0x8, R0, 0x78, !PT ;  /* 0x0000000803087812 */ /* 0x040fe200078e7800 */
[----:B------:R-:W3:Y:S01]  /*3610*/  LDCU UR11, c[0x0][0x590] ;  /* 0x0000b200ff0b77ac */ /* 0x000ee20008000800 */
[----:B------:R-:W-:Y:S01]  /*3620*/  LOP3.LUT R4, R3, 0x8, R2, 0x78, !PT ;  /* 0x0000000803047812 */ /* 0x000fe200078e7802 */
[----:B------:R-:W-:Y:S01]  /*3630*/  IMAD.SHL.U32 R3, R217, 0x20, RZ ;  /* 0x00000020d9037824 */ /* 0x000fe200078e00ff */
[----:B------:R-:W-:Y:S01]  /*3640*/  LOP3.LUT R10, R7, 0xe0, R10, 0xf8, !PT ;  /* 0x000000e0070a7812 */ /* 0x000fe200078ef80a */
[----:B------:R-:W-:Y:S01]  /*3650*/  IMAD.MOV.U32 R222, RZ, RZ, 0x20 ;  /* 0x00000020ffde7424 */ /* 0x000fe200078e00ff */
[----:B------:R-:W-:Y:S01]  /*3660*/  R2P PR, R0, 0x6 ;  /* 0x0000000600007804 */ /* 0x000fe20000000000 */
[----:B------:R-:W-:Y:S01]  /*3670*/  IMAD.MOV.U32 R216, RZ, RZ, 0x40 ;  /* 0x00000040ffd87424 */ /* 0x000fe200078e00ff */
[----:B------:R-:W-:Y:S01]  /*3680*/  LOP3.LUT R2, R3, 0x200, RZ, 0xc0, !PT ;  /* 0x0000020003027812 */ /* 0x000fe200078ec0ff */
[----:B------:R-:W-:Y:S01]  /*3690*/  IMAD.MOV.U32 R249, RZ, RZ, 0x10 ;  /* 0x00000010fff97424 */ /* 0x000fe200078e00ff */
[----:B------:R-:W-:Y:S01]  /*36a0*/  SHF.R.U32.HI R233, RZ, 0x2, R217 ;  /* 0x00000002ffe97819 */ /* 0x000fe200000116d9 */
[----:B------:R-:W-:Y:S01]  /*36b0*/  UIADD3 UR31, UPT, UPT, UR31, 0x40, URZ ;  /* 0x000000401f1f7890 */ /* 0x000fe2000fffe0ff */
[----:B------:R-:W-:-:S02]  /*36c0*/  LOP3.LUT R0, R234, 0x38, RZ, 0xc0, !PT ;  /* 0x00000038ea007812 */ /* 0x000fc400078ec0ff */
[----:B------:R-:W-:Y:S02]  /*36d0*/  CS2R R190, SRZ ;  /* 0x0000000000be7805 */ /* 0x000fe4000001ff00 */
[----:B------:R-:W-:Y:S02]  /*36e0*/  IADD3 R10, PT, PT, R10, UR39, R5 ;  /* 0x000000270a0a7c10 */ /* 0x000fe4000fffe005 */
[----:B------:R-:W-:Y:S02]  /*36f0*/  CS2R R188, SRZ ;  /* 0x0000000000bc7805 */ /* 0x000fe4000001ff00 */
[----:B------:R-:W-:Y:S02]  /*3700*/  SHF.R.U32.HI R5, RZ, 0x1, R217 ;  /* 0x00000001ff057819 */ /* 0x000fe400000116d9 */
[----:B------:R-:W-:Y:S02]  /*3710*/  CS2R R194, SRZ ;  /* 0x0000000000c27805 */ /* 0x000fe4000001ff00 */
        /* <DEDUP_REMOVED lines=8> */
[----:B------:R-:W-:Y:S02]  /*37a0*/  SHF.R.U32.HI R7, RZ, 0x3, R217 ;  /* 0x00000003ff077819 */ /* 0x000fe400000116d9 */
[----:B------:R-:W-:Y:S02]  /*37b0*/  CS2R R180, SRZ ;  /* 0x0000000000b47805 */ /* 0x000fe4000001ff00 */
[----:B--2---:R-:W-:Y:S02]  /*37c0*/  LOP3.LUT R12, R234, 0x20, RZ, 0xc0, !PT ;  /* 0x00000020ea0c7812 */ /* 0x004fe400078ec0ff */
[----:B------:R-:W-:Y:S02]  /*37d0*/  CS2R R174, SRZ ;  /* 0x0000000000ae7805 */ /* 0x000fe4000001ff00 */
[----:B------:R-:W-:-:S02]  /*37e0*/  LOP3.LUT R243, R0, 0x1c0, R243, 0xf8, !PT ;  /* 0x000001c000f37812 */ /* 0x000fc400078ef8f3 */
[----:B------:R-:W-:Y:S02]  /*37f0*/  CS2R R172, SRZ ;  /* 0x0000000000ac7805 */ /* 0x000fe4000001ff00 */
[----:B------:R-:W-:Y:S02]  /*3800*/  LOP3.LUT R13, R3, 0xc00, RZ, 0xc0, !PT ;  /* 0x00000c00030d7812 */ /* 0x000fe400078ec0ff */
[----:B------:R-:W-:Y:S02]  /*3810*/  CS2R R178, SRZ ;  /* 0x0000000000b27805 */ /* 0x000fe4000001ff00 */
[----:B------:R-:W-:Y:S02]  /*3820*/  LOP3.LUT R7, R12, 0x18, R7, 0xf8, !PT ;  /* 0x000000180c077812 */ /* 0x000fe400078ef807 */
[----:B------:R-:W-:Y:S02]  /*3830*/  CS2R R176, SRZ ;  /* 0x0000000000b07805 */ /* 0x000fe4000001ff00 */
[----:B------:R-:W-:-:S02]  /*3840*/  LOP3.LUT R227, R227, R8, RZ, 0xfc, !PT ;  /* 0x00000008e3e37212 */ /* 0x000fc400078efcff */
[----:B------:R-:W-:Y:S02]  /*3850*/  CS2R R170, SRZ ;  /* 0x0000000000aa7805 */ /* 0x000fe4000001ff00 */
[----:B------:R-:W-:Y:S02]  /*3860*/  LEA R229, R229, UR36, 0x1 ;  /* 0x00000024e5e57c11 */ /* 0x000fe4000f8e08ff */
[----:B------:R-:W-:Y:S02]  /*3870*/  CS2R R168, SRZ ;  /* 0x0000000000a87805 */ /* 0x000fe4000001ff00 */
[----:B------:R-:W-:Y:S02]  /*3880*/  LEA R227, R227, UR36, 0x1 ;  /* 0x00000024e3e37c11 */ /* 0x000fe4000f8e08ff */
[----:B------:R-:W-:Y:S02]  /*3890*/  CS2R R166, SRZ ;  /* 0x0000000000a67805 */ /* 0x000fe4000001ff00 */
[----:B------:R-:W-:-:S02]  /*38a0*/  SEL R222, R222, 0xffffffe0, !P1 ;  /* 0xffffffe0dede7807 */ /* 0x000fc40004800000 */
[----:B------:R-:W-:Y:S02]  /*38b0*/  CS2R R164, SRZ ;  /* 0x0000000000a47805 */ /* 0x000fe4000001ff00 */
[----:B------:R-:W-:Y:S02]  /*38c0*/  LOP3.LUT P3, RZ, R217, 0x4, RZ, 0xc0, !PT ;  /* 0x00000004d9ff7812 */ /* 0x000fe4000786c0ff */
[----:B------:R-:W-:Y:S02]  /*38d0*/  CS2R R158, SRZ ;  /* 0x00000000009e7805 */ /* 0x000fe4000001ff00 */
[----:B------:R-:W-:Y:S01]  /*38e0*/  IADD3 R235, PT, PT, R235, -0x59, -R10 ;  /* 0xffffffa7ebeb7810 */ /* 0x000fe20007ffe80a */
        /* <DEDUP_REMOVED lines=49> */
[----:B------:R-:W-:Y:S01]  /*3c00*/  LOP3.LUT P4, RZ, R217, 0x8, RZ, 0xc0, !PT ;  /* 0x00000008d9ff7812 */ /* 0x000fe2000788c0ff */
[----:B------:R-:W-:Y:S01]  /*3c10*/  UMOV UR12, URZ ;  /* 0x000000ff000c7c82 */ /* 0x000fe20008000000 */
[----:B------:R-:W-:Y:S01]  /*3c20*/  SEL R216, R216, 0xffffffc0, !P3 ;  /* 0xffffffc0d8d87807 */ /* 0x000fe20005800000 */
[----:B------:R-:W2:Y:S01]  /*3c30*/  LDCU UR8, c[0x0][0x440] ;  /* 0x00008800ff0877ac */ /* 0x000ea20008000800 */
[----:B------:R-:W-:-:S02]  /*3c40*/  SEL R249, R249, 0xfffffff0, !P3 ;  /* 0xfffffff0f9f97807 */ /* 0x000fc40005800000 */
[----:B------:R-:W-:Y:S01]  /*3c50*/  LOP3.LUT R248, R232, 0x38, RZ, 0xc0, !PT ;  /* 0x00000038e8f87812 */ /* 0x000fe200078ec0ff */
[----:B------:R-:W1:Y:S01]  /*3c60*/  LDCU UR9, c[0x0][0x3e0] ;  /* 0x00007c00ff0977ac */ /* 0x000e620008000800 */
[----:B------:R-:W1:Y:S01]  /*3c70*/  LDCU UR10, c[0x0][0x45c] ;  /* 0x00008b80ff0a77ac */ /* 0x000e620008000800 */
[----:B---3--:R-:W-:Y:S02]  /*3c80*/  USHF.L.U32 UR11, UR11, 0x6, URZ ;  /* 0x000000060b0b7899 */ /* 0x008fe400080006ff */
[----:B------:R-:W-:Y:S01]  /*3c90*/  UISETP.GE.AND UP1, UPT, UR31, UR37, UPT ;  /* 0x000000251f00728c */ /* 0x000fe2000bf26270 */
[----:B-1----:R-:W-:Y:S01]  /*3ca0*/  @P0 FMUL.FTZ R2, R6, R11 ;  /* 0x0000000b06020220 */ /* 0x002fe20000410000 */
[----:B------:R-:W-:Y:S02]  /*3cb0*/  LOP3.LUT R11, R218, 0x1c0, RZ, 0xc0, !PT ;  /* 0x000001c0da0b7812 */ /* 0x000fe400078ec0ff */
[----:B------:R-:W-:Y:S02]  /*3cc0*/  LOP3.LUT R6, R13, 0x6, R234, 0xf8, !PT ;  /* 0x000000060d067812 */ /* 0x000fe400078ef8ea */
[----:B------:R-:W-:-:S02]  /*3cd0*/  LOP3.LUT R0, R11, 0x38, R232, 0xf8, !PT ;  /* 0x000000380b007812 */ /* 0x000fc400078ef8e8 */
[--C-:B------:R-:W-:Y:S02]  /*3ce0*/  LOP3.LUT R11, R4, 0x8, R217.reuse, 0xf8, !PT ;  /* 0x00000008040b7812 */ /* 0x100fe400078ef8d9 */
[C---:B------:R-:W-:Y:S02]  /*3cf0*/  LOP3.LUT R242, R0.reuse, 0x8, R217, 0x78, !PT ;  /* 0x0000000800f27812 */ /* 0x040fe400078e78d9 */
[----:B------:R-:W-:Y:S02]  /*3d00*/  LOP3.LUT R4, R11, R0, RZ, 0x3c, !PT ;  /* 0x000000000b047212 */ /* 0x000fe400078e3cff */
[----:B------:R-:W-:Y:S02]  /*3d10*/  LOP3.LUT R0, R0, 0x8, R5, 0x78, !PT ;  /* 0x0000000800007812 */ /* 0x000fe400078e7805 */
[----:B------:R-:W-:Y:S02]  /*3d20*/  LOP3.LUT R5, R7, 0x1c0, R218, 0xf8, !PT ;  /* 0x000001c007057812 */ /* 0x000fe400078ef8da */
[----:B------:R-:W-:Y:S01]  /*3d30*/  LOP3.LUT R243, R6, R243, RZ, 0xfc, !PT ;  /* 0x000000f306f37212 */ /* 0x000fe200078efcff */
[----:B------:R-:W-:Y:S01]  /*3d40*/  IMAD.MOV.U32 R6, RZ, RZ, 0x40 ;  /* 0x00000040ff067424 */ /* 0x000fe200078e00ff */
[----:B------:R-:W-:-:S02]  /*3d50*/  LOP3.LUT R5, R5, 0x38, R232, 0x78, !PT ;  /* 0x0000003805057812 */ /* 0x000fc400078e78e8 */
[----:B------:R-:W-:Y:S01]  /*3d60*/  @P0 R2UR UR13, R2 ;  /* 0x00000000020d02ca */ /* 0x000fe200000e0000 */
[----:B------:R-:W-:Y:S01]  /*3d70*/  IMAD.MOV.U32 R2, RZ, RZ, 0x20 ;  /* 0x00000020ff027424 */ /* 0x000fe200078e00ff */
[----:B------:R-:W-:Y:S02]  /*3d80*/  SEL R6, R6, 0xffffffc0, !P2 ;  /* 0xffffffc006067807 */ /* 0x000fe40005000000 */
[----:B------:R-:W-:Y:S02]  /*3d90*/  LOP3.LUT R220, R5, 0x200, R218, 0xf8, !PT ;  /* 0x0000020005dc7812 */ /* 0x000fe400078ef8da */
[----:B------:R-:W-:Y:S01]  /*3da0*/  LOP3.LUT R218, R218, 0x200, RZ, 0xc0, !PT ;  /* 0x00000200dada7812 */ /* 0x000fe200078ec0ff */
[C---:B------:R-:W-:Y:S01]  /*3db0*/  IMAD.IADD R223, R6.reuse, 0x1, R227 ;  /* 0x0000000106df7824 */ /* 0x040fe200078e02e3 */
[----:B------:R-:W-:Y:S01]  /*3dc0*/  LOP3.LUT P0, RZ, R217, 0x2, RZ, 0xc0, !PT ;  /* 0x00000002d9ff7812 */ /* 0x000fe2000780c0ff */
[----:B------:R-:W-:Y:S01]  /*3dd0*/  IMAD.IADD R225, R6, 0x1, R229 ;  /* 0x0000000106e17824 */ /* 0x000fe200078e02e5 */
[----:B------:R-:W-:Y:S01]  /*3de0*/  LOP3.LUT R5, R218, 0xc00, R3, 0xf8, !PT ;  /* 0x00000c00da057812 */ /* 0x000fe200078ef803 */
[C---:B------:R-:W-:Y:S01]  /*3df0*/  IMAD.IADD R221, R222.reuse, 0x1, R223 ;  /* 0x00000001dedd7824 */ /* 0x040fe200078e02df */
[----:B------:R-:W-:Y:S01]  /*3e00*/  LOP3.LUT R242, R9, R242, RZ, 0xfc, !PT ;  /* 0x000000f209f27212 */ /* 0x000fe200078efcff */
[----:B------:R-:W-:Y:S01]  /*3e10*/  IMAD.IADD R222, R222, 0x1, R225 ;  /* 0x00000001dede7824 */ /* 0x000fe200078e02e1 */
[----:B------:R-:W-:Y:S01]  /*3e20*/  SEL R2, R2, 0xffffffe0, !P0 ;  /* 0xffffffe002027807 */ /* 0x000fe20004000000 */
[----:B------:R-:W-:Y:S01]  /*3e30*/  @UP0 UMOV UR12, UR13 ;  /* 0x0000000d000c0c82 */ /* 0x000fe20008000000 */
[----:B------:R-:W-:-:S02]  /*3e40*/  LOP3.LUT R219, R4, 0x200, R3, 0xf8, !PT ;  /* 0x0000020004db7812 */ /* 0x000fc400078ef803 */
[----:B--2---:R-:W-:-:S07]  /*3e50*/  LOP3.LUT R250, R5, R0, RZ, 0xfc, !PT ;  /* 0x0000000005fa7212 */ /* 0x004fce00078efcff */
.L_x_723:
        /* <DEDUP_REMOVED lines=13> */
[C---:B------:R-:W-:Y:S01]  /*3f30*/  VIADD R197, R235.reuse, 0x9 ;  /* 0x00000009ebc57836 */ /* 0x040fe20000000000 */
[----:B------:R-:W-:Y:S01]  /*3f40*/  PLOP3.LUT P0, PT, PT, PT, UP1, 0x80, 0x8 ;  /* 0x000000000008781c */ /* 0x000fe20003f0f018 */
[C---:B------:R-:W-:Y:S01]  /*3f50*/  VIADD R123, R235.reuse, 0x21 ;  /* 0x00000021eb7b7836 */ /* 0x040fe20000000000 */
[----:B------:R-:W-:Y:S01]  /*3f60*/  IABS R120, R120 ;  /* 0x0000007800787213 */ /* 0x000fe20000000000 */
[C---:B------:R-:W-:Y:S01]  /*3f70*/  VIADD R121, R235.reuse, 0x19 ;  /* 0x00000019eb797836 */ /* 0x040fe20000000000 */
[----:B------:R-:W-:Y:S01]  /*3f80*/  IABS R197, R197 ;  /* 0x000000c500c57213 */ /* 0x000fe20000000000 */
[C---:B------:R-:W-:Y:S01]  /*3f90*/  VIADD R200, R235.reuse, 0x8 ;  /* 0x00000008ebc87836 */ /* 0x040fe20000000000 */
[----:B------:R-:W-:Y:S01]  /*3fa0*/  PLOP3.LUT P6, PT, PT, PT, UP1, 0x80, 0x8 ;  /* 0x000000000008781c */ /* 0x000fe20003fcf018 */
[----:B------:R-:W-:Y:S01]  /*3fb0*/  IMAD.MOV.U32 R198, RZ, RZ, R120 ;  /* 0x000000ffffc67224 */ /* 0x000fe200078e0078 */
[----:B------:R-:W-:Y:S01]  /*3fc0*/  I2FP.F32.S32 R197, R197 ;  /* 0x000000c500c57245 */ /* 0x000fe20000201400 */
[C---:B------:R-:W-:Y:S01]  /*3fd0*/  VIADD R127, R235.reuse, 0x11 ;  /* 0x00000011eb7f7836 */ /* 0x040fe20000000000 */
[----:B------:R-:W-:Y:S04]  /*3fe0*/  DEPBAR.LE SB0, 0x0 ;  /* 0x000080000000791a */ /* 0x000fe80000000000 */
[----:B------:R-:W-:Y:S01]  /*3ff0*/  BAR.SYNC.DEFER_BLOCKING 0x0 ;  /* 0x0000000000007b1d */ /* 0x000fe20000010000 */
[----:B------:R-:W-:Y:S01]  /*4000*/  @P5 LOP3.LUT R118, R234, 0x6, RZ, 0xc0, !PT ;  /* 0x00000006ea765812 */ /* 0x000fe200078ec0ff */
[----:B------:R-:W-:Y:S01]  /*4010*/  UISETP.NE.AND UP2, UPT, UR45, URZ, UPT ;  /* 0x000000ff2d00728c */ /* 0x000fe2000bf45270 */
[----:B------:R-:W-:Y:S02]  /*4020*/  PLOP3.LUT P5, PT, PT, PT, UP1, 0x80, 0x8 ;  /* 0x000000000008781c */ /* 0x000fe40003faf018 */
[----:B------:R-:W-:Y:S02]  /*4030*/  @P0 LOP3.LUT R119, R118, 0xe0, R233, 0xf8, !PT ;  /* 0x000000e076770812 */ /* 0x000fe400078ef8e9 */
[----:B------:R-:W-:Y:S02]  /*4040*/  PLOP3.LUT P0, PT, PT, PT, UP1, 0x80, 0x8 ;  /* 0x000000000008781c */ /* 0x000fe40003f0f018 */
[----:B------:R-:W-:Y:S01]  /*4050*/  I2FP.F32.S32 R198, R198 ;  /* 0x000000c600c67245 */ /* 0x000fe20000201400 */
[----:B------:R-:W-:Y:S01]  /*4060*/  @P1 IMAD R128, R128, 0x40, R119 ;  /* 0x0000004080801824 */ /* 0x000fe200078e0277 */
[----:B------:R-:W-:Y:S01]  /*4070*/  PLOP3.LUT P1, PT, PT, PT, UP1, 0x80, 0x8 ;  /* 0x000000000008781c */ /* 0x000fe20003f2f018 */
[C---:B------:R-:W-:Y:S01]  /*4080*/  VIADD R119, R235.reuse, 0x18 ;  /* 0x00000018eb777836 */ /* 0x040fe20000000000 */
[----:B------:R-:W-:Y:S01]  /*4090*/  IABS R123, R123 ;  /* 0x0000007b007b7213 */ /* 0x000fe20000000000 */
[C---:B------:R-:W-:Y:S01]  /*40a0*/  @P2 VIADD R118, R128.reuse, 0x1 ;  /* 0x0000000180762836 */ /* 0x040fe20000000000 */
[----:B------:R-:W-:Y:S01]  /*40b0*/  PLOP3.LUT P2, PT, PT, PT, UP1, 0x80, 0x8 ;  /* 0x000000000008781c */ /* 0x000fe20003f4f018 */
[----:B------:R-:W-:Y:S01]  /*40c0*/  @UP2 UIADD3 UR14, UP0, UPT, UR52, -0x100, URZ ;  /* 0xffffff00340e2890 */ /* 0x000fe2000ff1e0ff */
[----:B------:R-:W-:Y:S02]  /*40d0*/  @P5 ISETP.GE.AND P5, PT, R128, UR37, PT ;  /* 0x0000002580005c0c */ /* 0x000fe4000bfa6270 */
[----:B------:R-:W-:Y:S01]  /*40e0*/  @P6 ISETP.GE.AND P6, PT, R118, UR37, PT ;  /* 0x0000002576006c0c */ /* 0x000fe2000bfc6270 */
[----:B------:R-:W-:Y:S01]  /*40f0*/  @P0 VIADD R118, R128, 0x8 ;  /* 0x0000000880760836 */ /* 0x000fe20000000000 */
[----:B------:R-:W-:Y:S01]  /*4100*/  PLOP3.LUT P0, PT, PT, PT, UP1, 0x80, 0x8 ;  /* 0x000000000008781c */ /* 0x000fe20003f0f018 */
[----:B------:R-:W-:Y:S01]  /*4110*/  @UP2 UIADD3.X UR13, UPT, UPT, UR53, -0x1, URZ, UP0, !UPT ;  /* 0xffffffff350d2890 */ /* 0x000fe200087fe4ff */
[----:B------:R-:W-:Y:S01]  /*4120*/  I2FP.F32.S32 R123, R123 ;  /* 0x0000007b007b7245 */ /* 0x000fe20000201400 */
[----:B------:R-:W-:Y:S01]  /*4130*/  LDSM.16.M88.4 R84, [R229] ;  /* 0x00000000e554783b */ /* 0x000fe20000000200 */
[----:B------:R-:W-:Y:S01]  /*4140*/  @P1 ISETP.GE.AND P1, PT, R118, UR37, PT ;  /* 0x0000002576001c0c */ /* 0x000fe2000bf26270 */
[----:B------:R-:W-:Y:S01]  /*4150*/  VIADD R118, R235, 0x20 ;  /* 0x00000020eb767836 */ /* 0x000fe20000000000 */
[----:B------:R-:W-:Y:S01]  /*4160*/  IABS R119, R119 ;  /* 0x0000007700777213 */ /* 0x000fe20000000000 */
[----:B------:R-:W-:Y:S01]  /*4170*/  @UP2 UIADD3 UR16, UP0, UPT, UR16, -0x100, URZ ;  /* 0xffffff0010102890 */ /* 0x000fe2000ff1e0ff */
[----:B------:R-:W-:Y:S01]  /*4180*/  IABS R121, R121 ;  /* 0x0000007900797213 */ /* 0x000fe20000000000 */
[----:B-1----:R-:W1:Y:S01]  /*4190*/  LDSM.16.M88.4 R88, [R227+0x10000] ;  /* 0x01000000e358783b */ /* 0x002e620000000200 */
[----:B------:R-:W-:Y:S01]  /*41a0*/  I2FP.F32.S32 R122, R119 ;  /* 0x00000077007a7245 */ /* 0x000fe20000201400 */
[----:B------:R-:W-:Y:S01]  /*41b0*/  @UP2 UIADD3.X UR17, UPT, UPT, UR17, -0x1, URZ, UP0, !UPT ;  /* 0xffffffff11112890 */ /* 0x000fe200087fe4ff */
[----:B------:R-:W-:Y:S02]  /*41c0*/  I2FP.F32.S32 R121, R121 ;  /* 0x0000007900797245 */ /* 0x000fe40000201400 */
[----:B------:R-:W-:Y:S01]  /*41d0*/  IABS R118, R118 ;  /* 0x0000007600767213 */ /* 0x000fe20000000000 */
[----:B------:R-:W4:Y:S01]  /*41e0*/  LDSM.16.M88.4 R92, [R227+0x10800] ;  /* 0x01080000e35c783b */ /* 0x000f220000000200 */
[----:B------:R-:W-:Y:S02]  /*41f0*/  IABS R200, R200 ;  /* 0x000000c800c87213 */ /* 0x000fe40000000000 */
[----:B------:R-:W-:Y:S02]  /*4200*/  I2FP.F32.S32 R118, R118 ;  /* 0x0000007600767245 */ /* 0x000fe40000201400 */
[----:B------:R-:W-:Y:S01]  /*4210*/  I2FP.F32.S32 R200, R200 ;  /* 0x000000c800c87245 */ /* 0x000fe20000201400 */
[----:B------:R-:W-:Y:S01]  /*4220*/  LDSM.16.M88.4 R96, [R226] ;  /* 0x00000000e260783b */ /* 0x000fe20000000200 */
[----:B------:R-:W-:Y:S02]  /*4230*/  IABS R127, R127 ;  /* 0x0000007f007f7213 */ /* 0x000fe40000000000 */
[----:B------:R-:W-:Y:S02]  /*4240*/  LOP3.LUT R231, R218, 0x400, R3, 0xf8, !PT ;  /* 0x00000400dae77812 */ /* 0x000fe400078ef803 */
[----:B------:R-:W-:Y:S01]  /*4250*/  I2FP.F32.S32 R127, R127 ;  /* 0x0000007f007f7245 */ /* 0x000fe20000201400 */
[----:B------:R-:W2:Y:S01]  /*4260*/  LDSM.16.M88.4 R100, [R224+0x10000] ;  /* 0x01000000e064783b */ /* 0x000ea20000000200 */
[----:B------:R-:W-:Y:S04]  /*4270*/  LOP3.LUT R231, R231, R0, RZ, 0xfc, !PT ;  /* 0x00000000e7e77212 */ /* 0x000fe800078efcff */
[----:B------:R-:W-:Y:S01]  /*4280*/  LEA R231, R231, UR4, 0x1 ;  /* 0x00000004e7e77c11 */ /* 0x000fe2000f8e08ff */
[----:B------:R-:W3:Y:S06]  /*4290*/  LDSM.16.M88.4 R104, [R224+0x10800] ;  /* 0x01080000e068783b */ /* 0x000eec0000000200 */
[----:B------:R-:W-:Y:S06]  /*42a0*/  LDSM.16.M88.4 R108, [R225] ;  /* 0x00000000e16c783b */ /* 0x000fec0000000200 */
[----:B------:R-:W3:Y:S01]  /*42b0*/  LDSM.16.M88.4 R112, [R223+0x10000] ;  /* 0x01000000df70783b */ /* 0x000ee20000000200 */
[C---:B-1----:R-:W-:Y:S08]  /*42c0*/  HMMA.16816.F32 R4, R84.reuse, R88, RZ ;  /* 0x000000585404723c */ /* 0x042ff000000018ff */
[C---:B------:R-:W-:Y:S01]  /*42d0*/  HMMA.16816.F32 R8, R84.reuse, R90, RZ ;  /* 0x0000005a5408723c */ /* 0x040fe200000018ff */
[----:B------:R-:W-:Y:S07]  /*42e0*/  LDSM.16.M88.4 R88, [R222] ;  /* 0x00000000de58783b */ /* 0x000fee0000000200 */
[C---:B----4-:R-:W-:Y:S08]  /*42f0*/  HMMA.16816.F32 R12, R84.reuse, R92, RZ ;  /* 0x0000005c540c723c */ /* 0x050ff000000018ff */
[----:B------:R-:W-:Y:S01]  /*4300*/  HMMA.16816.F32 R16, R84, R94, RZ ;  /* 0x0000005e5410723c */ /* 0x000fe200000018ff */
[----:B------:R-:W1:Y:S06]  /*4310*/  LDSM.16.M88.4 R84, [R223+0x10800] ;  /* 0x01080000df54783b */ /* 0x000e6c0000000200 */
[----:B------:R-:W4:Y:S01]  /*4320*/  LDSM.16.M88.4 R92, [R221+0x10000] ;  /* 0x01000000dd5c783b */ /* 0x000f220000000200 */
[C---:B--2---:R-:W-:Y:S08]  /*4330*/  HMMA.16816.F32 R4, R96.reuse, R100, R4 ;  /* 0x000000646004723c */ /* 0x044ff00000001804 */
[C---:B------:R-:W-:Y:S01]  /*4340*/  HMMA.16816.F32 R8, R96.reuse, R102, R8 ;  /* 0x000000666008723c */ /* 0x040fe20000001808 */
[----:B------:R-:W-:Y:S07]  /*4350*/  LDSM.16.M88.4 R100, [R229+0x2000] ;  /* 0x00200000e564783b */ /* 0x000fee0000000200 */
[C---:B---3--:R-:W-:Y:S08]  /*4360*/  HMMA.16816.F32 R12, R96.reuse, R104, R12 ;  /* 0x00000068600c723c */ /* 0x048ff0000000180c */
[----:B------:R-:W-:Y:S01]  /*4370*/  HMMA.16816.F32 R16, R96, R106, R16 ;  /* 0x0000006a6010723c */ /* 0x000fe20000001810 */
[----:B------:R-:W2:Y:S06]  /*4380*/  LDSM.16.M88.4 R96, [R221+0x10800] ;  /* 0x01080000dd60783b */ /* 0x000eac0000000200 */
[----:B------:R-:W3:Y:S01]  /*4390*/  LDSM.16.M88.4 R104, [R227+0x12000] ;  /* 0x01200000e368783b */ /* 0x000ee20000000200 */
[C---:B------:R-:W-:Y:S08]  /*43a0*/  HMMA.16816.F32 R4, R108.reuse, R112, R4 ;  /* 0x000000706c04723c */ /* 0x040ff00000001804 */
[C---:B------:R-:W-:Y:S01]  /*43b0*/  HMMA.16816.F32 R8, R108.reuse, R114, R8 ;  /* 0x000000726c08723c */ /* 0x040fe20000001808 */
[----:B------:R-:W3:Y:S07]  /*43c0*/  LDSM.16.M88.4 R112, [R227+0x12800] ;  /* 0x01280000e370783b */ /* 0x000eee0000000200 */
[C---:B-1----:R-:W-:Y:S08]  /*43d0*/  HMMA.16816.F32 R12, R108.reuse, R84, R12 ;  /* 0x000000546c0c723c */ /* 0x042ff0000000180c */
[----:B------:R-:W-:Y:S01]  /*43e0*/  HMMA.16816.F32 R16, R108, R86, R16 ;  /* 0x000000566c10723c */ /* 0x000fe20000001810 */
[----:B------:R-:W-:Y:S06]  /*43f0*/  LDSM.16.M88.4 R84, [R226+0x2000] ;  /* 0x00200000e254783b */ /* 0x000fec0000000200 */
[----:B------:R-:W-:Y:S01]  /*4400*/  LDSM.16.M88.4 R108, [R224+0x12800] ;  /* 0x01280000e06c783b */ /* 0x000fe20000000200 */
[C---:B----4-:R-:W-:Y:S08]  /*4410*/  HMMA.16816.F32 R4, R88.reuse, R92, R4 ;  /* 0x0000005c5804723c */ /* 0x050ff00000001804 */
[C---:B------:R-:W-:Y:S01]  /*4420*/  HMMA.16816.F32 R8, R88.reuse, R94, R8 ;  /* 0x0000005e5808723c */ /* 0x040fe20000001808 */
[----:B------:R-:W1:Y:S07]  /*4430*/  LDSM.16.M88.4 R92, [R224+0x12000] ;  /* 0x01200000e05c783b */ /* 0x000e6e0000000200 */
[C---:B--2---:R-:W-:Y:S08]  /*4440*/  HMMA.16816.F32 R12, R88.reuse, R96, R12 ;  /* 0x00000060580c723c */ /* 0x044ff0000000180c */
[----:B------:R-:W-:Y:S01]  /*4450*/  HMMA.16816.F32 R16, R88, R98, R16 ;  /* 0x000000625810723c */ /* 0x000fe20000001810 */
[----:B------:R-:W-:Y:S06]  /*4460*/  LDSM.16.M88.4 R88, [R225+0x2000] ;  /* 0x00200000e158783b */ /* 0x000fec0000000200 */
[----:B------:R-:W2:Y:S01]  /*4470*/  LDSM.16.M88.4 R96, [R223+0x12000] ;  /* 0x01200000df60783b */ /* 0x000ea20000000200 */
[C---:B---3--:R-:W-:Y:S08]  /*4480*/  HMMA.16816.F32 R4, R100.reuse, R104, R4 ;  /* 0x000000686404723c */ /* 0x048ff00000001804 */
[C---:B------:R-:W-:Y:S01]  /*4490*/  HMMA.16816.F32 R8, R100.reuse, R106, R8 ;  /* 0x0000006a6408723c */ /* 0x040fe20000001808 */
[----:B------:R-:W3:Y:S07]  /*44a0*/  LDSM.16.M88.4 R104, [R223+0x12800] ;  /* 0x01280000df68783b */ /* 0x000eee0000000200 */
[C---:B------:R-:W-:Y:S08]  /*44b0*/  HMMA.16816.F32 R12, R100.reuse, R112, R12 ;  /* 0x00000070640c723c */ /* 0x040ff0000000180c */
[----:B------:R-:W-:Y:S01]  /*44c0*/  HMMA.16816.F32 R16, R100, R114, R16 ;  /* 0x000000726410723c */ /* 0x000fe20000001810 */
[----:B------:R-:W-:Y:S06]  /*44d0*/  LDSM.16.M88.4 R100, [R221+0x12000] ;  /* 0x01200000dd64783b */ /* 0x000fec0000000200 */
[----:B------:R-:W-:Y:S01]  /*44e0*/  LDSM.16.M88.4 R112, [R221+0x12800] ;  /* 0x01280000dd70783b */ /* 0x000fe20000000200 */
[C---:B-1----:R-:W-:Y:S08]  /*44f0*/  HMMA.16816.F32 R4, R84.reuse, R92, R4 ;  /* 0x0000005c5404723c */ /* 0x042ff00000001804 */
[C---:B------:R-:W-:Y:S01]  /*4500*/  HMMA.16816.F32 R8, R84.reuse, R94, R8 ;  /* 0x0000005e5408723c */ /* 0x040fe20000001808 */
[----:B------:R-:W1:Y:S07]  /*4510*/  LDSM.16.M88.4 R92, [R222+0x2000] ;  /* 0x00200000de5c783b */ /* 0x000e6e0000000200 */
[C---:B------:R-:W-:Y:S08]  /*4520*/  HMMA.16816.F32 R12, R84.reuse, R108, R12 ;  /* 0x0000006c540c723c */ /* 0x040ff0000000180c */
[----:B------:R-:W-:Y:S01]  /*4530*/  HMMA.16816.F32 R16, R84, R110, R16 ;  /* 0x0000006e5410723c */ /* 0x000fe20000001810 */
[----:B------:R-:W-:Y:S06]  /*4540*/  LDSM.16.M88.4 R84, [R229+0x4000] ;  /* 0x00400000e554783b */ /* 0x000fec0000000200 */
[----:B------:R-:W-:Y:S01]  /*4550*/  LDSM.16.M88.4 R108, [R227+0x14800] ;  /* 0x01480000e36c783b */ /* 0x000fe20000000200 */
[C---:B--2---:R-:W-:Y:S08]  /*4560*/  HMMA.16816.F32 R4, R88.reuse, R96, R4 ;  /* 0x000000605804723c */ /* 0x044ff00000001804 */
[C---:B------:R-:W-:Y:S01]  /*4570*/  HMMA.16816.F32 R8, R88.reuse, R98, R8 ;  /* 0x000000625808723c */ /* 0x040fe20000001808 */
[----:B------:R-:W2:Y:S07]  /*4580*/  LDSM.16.M88.4 R96, [R227+0x14000] ;  /* 0x01400000e360783b */ /* 0x000eae0000000200 */
[C---:B---3--:R-:W-:Y:S08]  /*4590*/  HMMA.16816.F32 R12, R88.reuse, R104, R12 ;  /* 0x00000068580c723c */ /* 0x048ff0000000180c */
        /* <DEDUP_REMOVED lines=22> */
[----:B------:R3:W-:Y:S06]  /*4700*/  LDSM.16.M88.4 R88, [R229+0x6000] ;  /* 0x00600000e558783b */ /* 0x0007ec0000000200 */
[----:B------:R-:W-:Y:S01]  /*4710*/  LDSM.16.M88.4 R104, [R224+0x16000] ;  /* 0x01600000e068783b */ /* 0x000fe20000000200 */
[C---:B--2---:R-:W-:Y:S08]  /*4720*/  HMMA.16816.F32 R4, R92.reuse, R96, R4 ;  /* 0x000000605c04723c */ /* 0x044ff00000001804 */
[C---:B------:R-:W-:Y:S01]  /*4730*/  HMMA.16816.F32 R8, R92.reuse, R98, R8 ;  /* 0x000000625c08723c */ /* 0x040fe20000001808 */
[----:B------:R-:W2:Y:S07]  /*4740*/  LDSM.16.M88.4 R96, [R227+0x16000] ;  /* 0x01600000e360783b */ /* 0x000eae0000000200 */
[C---:B------:R-:W-:Y:S03]  /*4750*/  HMMA.16816.F32 R12, R92.reuse, R112, R12 ;  /* 0x000000705c0c723c */ /* 0x040fe6000000180c */
[----:B---3--:R-:W-:Y:S05]  /*4760*/  LEA R229, R250, UR4, 0x1 ;  /* 0x00000004fae57c11 */ /* 0x008fea000f8e08ff */
[----:B------:R-:W-:Y:S01]  /*4770*/  HMMA.16816.F32 R16, R92, R114, R16 ;  /* 0x000000725c10723c */ /* 0x000fe20000001810 */
[----:B------:R3:W4:Y:S06]  /*4780*/  LDSM.16.M88.4 R92, [R227+0x16800] ;  /* 0x01680000e35c783b */ /* 0x00072c0000000200 */
[----:B------:R-:W-:Y:S01]  /*4790*/  LDSM.16.M88.4 R112, [R223+0x16800] ;  /* 0x01680000df70783b */ /* 0x000fe20000000200 */
[C---:B-1----:R-:W-:Y:S08]  /*47a0*/  HMMA.16816.F32 R4, R84.reuse, R100, R4 ;  /* 0x000000645404723c */ /* 0x042ff00000001804 */
[C---:B------:R-:W-:Y:S01]  /*47b0*/  HMMA.16816.F32 R8, R84.reuse, R102, R8 ;  /* 0x000000665408723c */ /* 0x040fe20000001808 */
[----:B------:R1:W4:Y:S07]  /*47c0*/  LDSM.16.M88.4 R100, [R226+0x6000] ;  /* 0x00600000e264783b */ /* 0x00032e0000000200 */
[C---:B------:R-:W-:Y:S03]  /*47d0*/  HMMA.16816.F32 R12, R84.reuse, R108, R12 ;  /* 0x0000006c540c723c */ /* 0x040fe6000000180c */
[----:B---3--:R-:W-:Y:S05]  /*47e0*/  LEA R227, R242, UR4, 0x1 ;  /* 0x00000004f2e37c11 */ /* 0x008fea000f8e08ff */
[----:B------:R-:W-:Y:S01]  /*47f0*/  HMMA.16816.F32 R16, R84, R110, R16 ;  /* 0x0000006e5410723c */ /* 0x000fe20000001810 */
[----:B------:R3:W3:Y:S06]  /*4800*/  LDSM.16.M88.4 R84, [R224+0x16800] ;  /* 0x01680000e054783b */ /* 0x0006ec0000000200 */
[----:B------:R3:W-:Y:S01]  /*4810*/  LDSM.16.M88.4 R108, [R223+0x16000] ;  /* 0x01600000df6c783b */ /* 0x0007e20000000200 */
[C---:B--2---:R-:W-:Y:S05]  /*4820*/  HMMA.16816.F32 R4, R88.reuse, R96, R4 ;  /* 0x000000605804723c */ /* 0x044fea0000001804 */
[C---:B-1----:R-:W-:Y:S03]  /*4830*/  IMAD.IADD R226, R2.reuse, 0x1, R229 ;  /* 0x0000000102e27824 */ /* 0x042fe600078e02e5 */
[C---:B------:R-:W-:Y:S01]  /*4840*/  HMMA.16816.F32 R8, R88.reuse, R98, R8 ;  /* 0x000000625808723c */ /* 0x040fe20000001808 */
[----:B------:R1:W2:Y:S07]  /*4850*/  LDSM.16.M88.4 R96, [R225+0x6000] ;  /* 0x00600000e160783b */ /* 0x0002ae0000000200 */
[C---:B----4-:R-:W-:Y:S03]  /*4860*/  HMMA.16816.F32 R12, R88.reuse, R92, R12 ;  /* 0x0000005c580c723c */ /* 0x050fe6000000180c */
[--C-:B---3--:R-:W-:Y:S02]  /*4870*/  IMAD.IADD R224, R2, 0x1, R227.reuse ;  /* 0x0000000102e07824 */ /* 0x108fe400078e02e3 */
[C---:B------:R-:W-:Y:S03]  /*4880*/  IMAD.IADD R223, R216.reuse, 0x1, R227 ;  /* 0x00000001d8df7824 */ /* 0x040fe600078e02e3 */
[----:B------:R-:W-:Y:S01]  /*4890*/  HMMA.16816.F32 R16, R88, R94, R16 ;  /* 0x0000005e5810723c */ /* 0x000fe20000001810 */
[----:B------:R3:W-:Y:S06]  /*48a0*/  LDSM.16.M88.4 R88, [R222+0x6000] ;  /* 0x00600000de58783b */ /* 0x0007ec0000000200 */
[----:B------:R-:W4:Y:S01]  /*48b0*/  LDSM.16.M88.4 R92, [R221+0x16000] ;  /* 0x01600000dd5c783b */ /* 0x000f220000000200 */
[C---:B------:R-:W-:Y:S05]  /*48c0*/  HMMA.16816.F32 R4, R100.reuse, R104, R4 ;  /* 0x000000686404723c */ /* 0x040fea0000001804 */
[----:B-1----:R-:W-:Y:S03]  /*48d0*/  IMAD.IADD R225, R216, 0x1, R229 ;  /* 0x00000001d8e17824 */ /* 0x002fe600078e02e5 */
[C---:B------:R-:W-:Y:S08]  /*48e0*/  HMMA.16816.F32 R8, R100.reuse, R106, R8 ;  /* 0x0000006a6408723c */ /* 0x040ff00000001808 */
[C---:B------:R-:W-:Y:S03]  /*48f0*/  HMMA.16816.F32 R12, R100.reuse, R84, R12 ;  /* 0x00000054640c723c */ /* 0x040fe6000000180c */
[C---:B---3--:R-:W-:Y:S05]  /*4900*/  IMAD.IADD R222, R2.reuse, 0x1, R225 ;  /* 0x0000000102de7824 */ /* 0x048fea00078e02e1 */
[----:B------:R-:W-:Y:S01]  /*4910*/  HMMA.16816.F32 R16, R100, R86, R16 ;  /* 0x000000566410723c */ /* 0x000fe20000001810 */
[----:B------:R1:W3:Y:S07]  /*4920*/  LDSM.16.M88.4 R84, [R221+0x16800] ;  /* 0x01680000dd54783b */ /* 0x0002ee0000000200 */
[C---:B--2---:R-:W-:Y:S08]  /*4930*/  HMMA.16816.F32 R4, R96.reuse, R108, R4 ;  /* 0x0000006c6004723c */ /* 0x044ff00000001804 */
[C---:B------:R-:W-:Y:S08]  /*4940*/  HMMA.16816.F32 R8, R96.reuse, R110, R8 ;  /* 0x0000006e6008723c */ /* 0x040ff00000001808 */
[C---:B------:R-:W-:Y:S03]  /*4950*/  HMMA.16816.F32 R12, R96.reuse, R112, R12 ;  /* 0x00000070600c723c */ /* 0x040fe6000000180c */
[----:B-1----:R-:W-:Y:S05]  /*4960*/  IMAD.IADD R221, R2, 0x1, R223 ;  /* 0x0000000102dd7824 */ /* 0x002fea00078e02df */
[----:B------:R-:W-:Y:S08]  /*4970*/  HMMA.16816.F32 R16, R96, R114, R16 ;  /* 0x000000726010723c */ /* 0x000ff00000001810 */
[C---:B----4-:R-:W-:Y:S08]  /*4980*/  HMMA.16816.F32 R4, R88.reuse, R92, R4 ;  /* 0x0000005c5804723c */ /* 0x050ff00000001804 */
[C---:B------:R-:W-:Y:S08]  /*4990*/  HMMA.16816.F32 R8, R88.reuse, R94, R8 ;  /* 0x0000005e5808723c */ /* 0x040ff00000001808 */
[C---:B---3--:R-:W-:Y:S03]  /*49a0*/  HMMA.16816.F32 R12, R88.reuse, R84, R12 ;  /* 0x00000054580c723c */ /* 0x048fe6000000180c */
[----:B------:R-:W-:Y:S01]  /*49b0*/  FFMA.FTZ R6, R123, -UR12, R6 ;  /* 0x8000000c7b067c23 */ /* 0x000fe20008010006 */
[----:B------:R-:W-:Y:S01]  /*49c0*/  FFMA.FTZ R4, R121, -UR12, R4 ;  /* 0x8000000c79047c23 */ /* 0x000fe20008010004 */
[----:B------:R-:W-:Y:S01]  /*49d0*/  FFMA.FTZ R7, R118, -UR12, R7 ;  /* 0x8000000c76077c23 */ /* 0x000fe20008010007 */
[----:B------:R-:W-:Y:S02]  /*49e0*/  FFMA.FTZ R5, R122, -UR12, R5 ;  /* 0x8000000c7a057c23 */ /* 0x000fe40008010005 */
[----:B------:R-:W-:Y:S03]  /*49f0*/  HMMA.16816.F32 R16, R88, R86, R16 ;  /* 0x000000565810723c */ /* 0x000fe60000001810 */
[----:B------:R-:W-:Y:S01]  /*4a00*/  @P0 FSEL R6, R6, -INF , !P5 ;  /* 0xff80000006060808 */ /* 0x000fe20006800000 */
[----:B------:R-:W-:Y:S01]  /*4a10*/  FFMA.FTZ R8, R127, -UR12, R8 ;  /* 0x8000000c7f087c23 */ /* 0x000fe20008010008 */
[----:B------:R-:W-:Y:S01]  /*4a20*/  PLOP3.LUT P0, PT, PT, PT, UP1, 0x80, 0x8 ;  /* 0x000000000008781c */ /* 0x000fe20003f0f018 */
[----:B------:R-:W-:Y:S01]  /*4a30*/  FFMA.FTZ R10, R121, -UR12, R10 ;  /* 0x8000000c790a7c23 */ /* 0x000fe2000801000a */
[----:B------:R-:W-:Y:S01]  /*4a40*/  @P2 FSEL R4, R4, -INF , !P5 ;  /* 0xff80000004042808 */ /* 0x000fe20006800000 */
[----:B------:R-:W-:Y:S01]  /*4a50*/  FFMA.FTZ R11, R122, -UR12, R11 ;  /* 0x8000000c7a0b7c23 */ /* 0x000fe2000801000b */
[----:B------:R-:W-:Y:S01]  /*4a60*/  PLOP3.LUT P2, PT, PT, PT, UP1, 0x80, 0x8 ;  /* 0x000000000008781c */ /* 0x000fe20003f4f018 */
[----:B------:R-:W-:Y:S01]  /*4a70*/  FFMA.FTZ R9, R198, -UR12, R9 ;  /* 0x8000000cc6097c23 */ /* 0x000fe20008010009 */
[----:B------:R-:W-:Y:S01]  /*4a80*/  FSETP.NEU.FTZ.AND P5, PT, R237, -INF , PT ;  /* 0xff800000ed00780b */ /* 0x000fe20003fbd000 */
[----:B------:R-:W-:Y:S01]  /*4a90*/  FFMA.FTZ R12, R197, -UR12, R12 ;  /* 0x8000000cc50c7c23 */ /* 0x000fe2000801000c */
[----:B------:R-:W-:Y:S01]  /*4aa0*/  FFMA.FTZ R13, R200, -UR12, R13 ;  /* 0x8000000cc80d7c23 */ /* 0x000fe2000801000d */
[----:B------:R-:W-:Y:S01]  /*4ab0*/  FFMA.FTZ R14, R127, -UR12, R14 ;  /* 0x8000000c7f0e7c23 */ /* 0x000fe2000801000e */
[----:B------:R-:W-:Y:S01]  /*4ac0*/  FSEL R196, R196, RZ, P5 ;  /* 0x000000ffc4c47208 */ /* 0x000fe20002800000 */
[----:B------:R-:W-:Y:S01]  /*4ad0*/  VIADD R127, R235, 0x1 ;  /* 0x00000001eb7f7836 */ /* 0x000fe20000000000 */
[----:B------:R-:W-:Y:S01]  /*4ae0*/  PLOP3.LUT P5, PT, PT, PT, UP1, 0x80, 0x8 ;  /* 0x000000000008781c */ /* 0x000fe20003faf018 */
[----:B------:R-:W-:Y:S01]  /*4af0*/  FFMA.FTZ R15, R198, -UR12, R15 ;  /* 0x8000000cc60f7c23 */ /* 0x000fe2000801000f */
[----:B------:R-:W-:Y:S01]  /*4b00*/  @P0 FSEL R7, R7, -INF , !P6 ;  /* 0xff80000007070808 */ /* 0x000fe20007000000 */
[----:B------:R-:W-:Y:S01]  /*4b10*/  FFMA.FTZ R119, R4, UR10, -R196 ;  /* 0x0000000a04777c23 */ /* 0x000fe200080108c4 */
[----:B------:R-:W-:Y:S01]  /*4b20*/  PLOP3.LUT P0, PT, PT, PT, UP1, 0x80, 0x8 ;  /* 0x000000000008781c */ /* 0x000fe20003f0f018 */
[----:B------:R-:W-:Y:S01]  /*4b30*/  FFMA.FTZ R18, R197, -UR12, R18 ;  /* 0x8000000cc5127c23 */ /* 0x000fe20008010012 */
[----:B------:R-:W-:Y:S01]  /*4b40*/  @P2 FSEL R5, R5, -INF , !P6 ;  /* 0xff80000005052808 */ /* 0x000fe20007000000 */
[----:B------:R-:W-:Y:S01]  /*4b50*/  FFMA.FTZ R19, R200, -UR12, R19 ;  /* 0x8000000cc8137c23 */ /* 0x000fe20008010013 */
[----:B------:R-:W-:Y:S01]  /*4b60*/  FSETP.NEU.FTZ.AND P2, PT, R236, -INF , PT ;  /* 0xff800000ec00780b */ /* 0x000fe20003f5d000 */
[----:B------:R-:W-:Y:S01]  /*4b70*/  MUFU.EX2 R119, R119 ;  /* 0x0000007700777308 */ /* 0x000fe20000000800 */
[----:B------:R-:W-:Y:S01]  /*4b80*/  PLOP3.LUT P6, PT, PT, PT, UP1, 0x80, 0x8 ;  /* 0x000000000008781c */ /* 0x000fe20003fcf018 */
[----:B------:R-:W-:Y:S01]  /*4b90*/  FFMA.FTZ R118, R5, UR10, -R196 ;  /* 0x0000000a05767c23 */ /* 0x000fe200080108c4 */
[----:B------:R-:W-:Y:S01]  /*4ba0*/  FSEL R130, R130, RZ, P2 ;  /* 0x000000ff82827208 */ /* 0x000fe20001000000 */
[C---:B------:R-:W-:Y:S01]  /*4bb0*/  @P5 VIADD R124, R128.reuse, 0x9 ;  /* 0x00000009807c5836 */ /* 0x040fe20000000000 */
[----:B------:R-:W-:Y:S02]  /*4bc0*/  PLOP3.LUT P2, PT, PT, PT, UP1, 0x80, 0x8 ;  /* 0x000000000008781c */ /* 0x000fe40003f4f018 */
[----:B------:R-:W-:Y:S01]  /*4bd0*/  PLOP3.LUT P5, PT, PT, PT, UP1, 0x80, 0x8 ;  /* 0x000000000008781c */ /* 0x000fe20003faf018 */
[----:B------:R-:W-:Y:S01]  /*4be0*/  @P0 VIADD R123, R128, 0x10 ;  /* 0x00000010807b0836 */ /* 0x000fe20000000000 */
[----:B------:R-:W-:Y:S01]  /*4bf0*/  PLOP3.LUT P0, PT, PT, PT, UP1, 0x80, 0x8 ;  /* 0x000000000008781c */ /* 0x000fe20003f0f018 */
[--C-:B------:R-:W-:Y:S01]  /*4c00*/  FFMA.FTZ R121, R7, UR10, -R130.reuse ;  /* 0x0000000a07797c23 */ /* 0x100fe20008010882 */
[----:B------:R-:W-:Y:S01]  /*4c10*/  IABS R131, R127 ;  /* 0x0000007f00837213 */ /* 0x000fe20000000000 */
[----:B------:R-:W1:Y:S01]  /*4c20*/  MUFU.EX2 R118, R118 ;  /* 0x0000007600767308 */ /* 0x000e620000000800 */
[----:B------:R-:W-:Y:S02]  /*4c30*/  IABS R127, R235 ;  /* 0x000000eb007f7213 */ /* 0x000fe40000000000 */
[----:B------:R-:W-:Y:S01]  /*4c40*/  @P6 ISETP.GE.AND P6, PT, R124, UR37, PT ;  /* 0x000000257c006c0c */ /* 0x000fe2000bfc6270 */
[----:B------:R-:W-:Y:S01]  /*4c50*/  FFMA.FTZ R124, R6, UR10, -R130 ;  /* 0x0000000a067c7c23 */ /* 0x000fe20008010882 */
[----:B------:R-:W-:Y:S01]  /*4c60*/  I2FP.F32.S32 R131, R131 ;  /* 0x0000008300837245 */ /* 0x000fe20000201400 */
[----:B------:R-:W-:Y:S01]  /*4c70*/  IMAD.MOV.U32 R198, RZ, RZ, R127 ;  /* 0x000000ffffc67224 */ /* 0x000fe200078e007f */
[----:B------:R-:W-:Y:S03]  /*4c80*/  @P2 FSEL R8, R8, -INF , !P1 ;  /* 0xff80000008082808 */ /* 0x000fe60004800000 */
[----:B------:R2:W-:Y:S01]  /*4c90*/  MUFU.EX2 R120, R124 ;  /* 0x0000007c00787308 */ /* 0x0005e20000000800 */
[----:B------:R-:W-:Y:S01]  /*4ca0*/  PLOP3.LUT P2, PT, PT, PT, UP1, 0x80, 0x8 ;  /* 0x000000000008781c */ /* 0x000fe20003f4f018 */
[----:B------:R-:W-:Y:S01]  /*4cb0*/  FFMA.FTZ R16, R131, -UR12, R16 ;  /* 0x8000000c83107c23 */ /* 0x000fe20008010010 */
[----:B------:R-:W-:Y:S02]  /*4cc0*/  @P0 FSEL R10, R10, -INF , !P1 ;  /* 0xff8000000a0a0808 */ /* 0x000fe40004800000 */
[----:B------:R-:W-:Y:S02]  /*4cd0*/  PLOP3.LUT P1, PT, PT, PT, UP1, 0x80, 0x8 ;  /* 0x000000000008781c */ /* 0x000fe40003f2f018 */
[----:B------:R-:W-:Y:S03]  /*4ce0*/  PLOP3.LUT P0, PT, PT, PT, UP1, 0x80, 0x8 ;  /* 0x000000000008781c */ /* 0x000fe60003f0f018 */
[----:B------:R-:W3:Y:S01]  /*4cf0*/  MUFU.EX2 R121, R121 ;  /* 0x0000007900797308 */ /* 0x000ee20000000800 */
[----:B------:R-:W-:Y:S01]  /*4d00*/  @P5 ISETP.GE.AND P5, PT, R123, UR37, PT ;  /* 0x000000257b005c0c */ /* 0x000fe2000bfa6270 */
[----:B------:R-:W-:Y:S01]  /*4d10*/  FFMA.FTZ R123, R8, UR10, -R196 ;  /* 0x0000000a087b7c23 */ /* 0x000fe200080108c4 */
[----:B------:R-:W-:Y:S02]  /*4d20*/  I2FP.F32.S32 R198, R198 ;  /* 0x000000c600c67245 */ /* 0x000fe40000201400 */
[----:B------:R-:W-:Y:S02]  /*4d30*/  LEA R197, R243, UR4, 0x1 ;  /* 0x00000004f3c57c11 */ /* 0x000fe4000f8e08ff */
[----:B------:R-:W-:Y:S01]  /*4d40*/  @P2 FSEL R9, R9, -INF , !P6 ;  /* 0xff80000009092808 */ /* 0x000fe20007000000 */
[----:B------:R-:W-:Y:S01]  /*4d50*/  FFMA.FTZ R17, R198, -UR12, R17 ;  /* 0x8000000cc6117c23 */ /* 0x000fe20008010011 */
[----:B------:R-:W-:Y:S01]  /*4d60*/  PLOP3.LUT P2, PT, PT, PT, UP1, 0x80, 0x8 ;  /* 0x000000000008781c */ /* 0x000fe20003f4f018 */
[----:B--2---:R-:W-:Y:S01]  /*4d70*/  FFMA.FTZ R124, R10, UR10, -R130 ;  /* 0x0000000a0a7c7c23 */ /* 0x004fe20008010882 */
[----:B------:R-:W-:Y:S01]  /*4d80*/  @P1 FSEL R11, R11, -INF , !P6 ;  /* 0xff8000000b0b1808 */ /* 0x000fe20007000000 */
[----:B------:R-:W-:Y:S01]  /*4d90*/  @P0 VIADD R126, R128, 0x11 ;  /* 0x00000011807e0836 */ /* 0x000fe20000000000 */
[----:B------:R-:W-:Y:S01]  /*4da0*/  PLOP3.LUT P1, PT, PT, PT, UP1, 0x80, 0x8 ;  /* 0x000000000008781c */ /* 0x000fe20003f2f018 */
[----:B------:R-:W-:Y:S01]  /*4db0*/  FFMA.FTZ R122, R9, UR10, -R196 ;  /* 0x0000000a097a7c23 */ /* 0x000fe200080108c4 */
[----:B------:R-:W-:Y:S01]  /*4dc0*/  PLOP3.LUT P6, PT, PT, PT, UP1, 0x80, 0x8 ;  /* 0x000000000008781c */ /* 0x000fe20003fcf018 */
[----:B------:R-:W-:Y:S01]  /*4dd0*/  FFMA.FTZ R125, R11, UR10, -R130 ;  /* 0x0000000a0b7d7c23 */ /* 0x000fe20008010882 */
[----:B------:R-:W-:Y:S01]  /*4de0*/  PLOP3.LUT P0, PT, PT, PT, UP1, 0x80, 0x8 ;  /* 0x000000000008781c */ /* 0x000fe20003f0f018 */
[----:B------:R-:W-:Y:S01]  /*4df0*/  MUFU.EX2 R123, R123 ;  /* 0x0000007b007b7308 */ /* 0x000fe20000000800 */
[----:B-1----:R-:W-:Y:S01]  /*4e00*/  F2FP.F16.F32.PACK_AB R208, R118, R119 ;  /* 0x0000007776d0723e */ /* 0x002fe200000000ff */
[----:B------:R-:W-:Y:S01]  /*4e10*/  VIADD R198, R202, 0x20 ;  /* 0x00000020cac67836 */ /* 0x000fe20000000000 */
[----:B---3--:R-:W-:Y:S01]  /*4e20*/  F2FP.F16.F32.PACK_AB R206, R121, R120 ;  /* 0x0000007879ce723e */ /* 0x008fe200000000ff */
[----:B------:R-:W-:Y:S01]  /*4e30*/  @P2 VIADD R129, R128, 0x18 ;  /* 0x0000001880812836 */ /* 0x000fe20000000000 */
[----:B------:R-:W-:Y:S01]  /*4e40*/  PLOP3.LUT P2, PT, PT, PT, UP1, 0x80, 0x8 ;  /* 0x000000000008781c */ /* 0x000fe20003f4f018 */
[----:B------:R-:W-:Y:S01]  /*4e50*/  @P4 VIADD R198, R202, 0xffffffe0 ;  /* 0xffffffe0cac64836 */ /* 0x000fe20000000000 */
[----:B------:R-:W-:Y:S01]  /*4e60*/  STS [R197+0x22000], R208 ;  /* 0x022000d0c5007388 */ /* 0x000fe20000000800 */
[----:B------:R-:W-:Y:S02]  /*4e70*/  @P1 FSEL R12, R12, -INF , !P5 ;  /* 0xff8000000c0c1808 */ /* 0x000fe40006800000 */
[----:B------:R-:W-:Y:S01]  /*4e80*/  MUFU.EX2 R125, R125 ;  /* 0x0000007d007d7308 */ /* 0x000fe20000000800 */
[----:B------:R-:W-:Y:S02]  /*4e90*/  PLOP3.LUT P1, PT, PT, PT, UP1, 0x80, 0x8 ;  /* 0x000000000008781c */ /* 0x000fe40003f2f018 */
[----:B------:R-:W-:Y:S01]  /*4ea0*/  STS [R197+0x22400], R206 ;  /* 0x022400cec5007388 */ /* 0x000fe20000000800 */
[----:B------:R-:W-:Y:S01]  /*4eb0*/  @P6 ISETP.GE.AND P6, PT, R126, UR37, PT ;  /* 0x000000257e006c0c */ /* 0x000fe2000bfc6270 */
[--C-:B------:R-:W-:Y:S03]  /*4ec0*/  FFMA.FTZ R126, R12, UR10, -R196.reuse ;  /* 0x0000000a0c7e7c23 */ /* 0x100fe600080108c4 */
[----:B------:R-:W-:Y:S02]  /*4ed0*/  @P0 FSEL R13, R13, -INF , !P6 ;  /* 0xff8000000d0d0808 */ /* 0x000fe40007000000 */
[----:B------:R-:W1:Y:S01]  /*4ee0*/  MUFU.EX2 R122, R122 ;  /* 0x0000007a007a7308 */ /* 0x000e620000000800 */
[----:B------:R-:W-:Y:S02]  /*4ef0*/  PLOP3.LUT P0, PT, PT, PT, UP1, 0x80, 0x8 ;  /* 0x000000000008781c */ /* 0x000fe40003f0f018 */
[----:B------:R-:W-:Y:S01]  /*4f00*/  @P2 ISETP.GE.AND P2, PT, R129, UR37, PT ;  /* 0x0000002581002c0c */ /* 0x000fe2000bf46270 */
[----:B------:R-:W-:Y:S01]  /*4f10*/  FFMA.FTZ R129, R13, UR10, -R196 ;  /* 0x0000000a0d817c23 */ /* 0x000fe200080108c4 */
[----:B------:R-:W-:Y:S02]  /*4f20*/  @P1 FSEL R14, R14, -INF , !P5 ;  /* 0xff8000000e0e1808 */ /* 0x000fe40006800000 */
[----:B------:R-:W-:Y:S03]  /*4f30*/  PLOP3.LUT P5, PT, PT, PT, UP1, 0x80, 0x8 ;  /* 0x000000000008781c */ /* 0x000fe60003faf018 */
[----:B------:R-:W-:Y:S01]  /*4f40*/  MUFU.EX2 R124, R124 ;  /* 0x0000007c007c7308 */ /* 0x000fe20000000800 */
[----:B------:R-:W-:Y:S01]  /*4f50*/  PLOP3.LUT P1, PT, PT, PT, UP1, 0x80, 0x8 ;  /* 0x000000000008781c */ /* 0x000fe20003f2f018 */
[--C-:B------:R-:W-:Y:S02]  /*4f60*/  FFMA.FTZ R199, R14, UR10, -R130.reuse ;  /* 0x0000000a0ec77c23 */ /* 0x100fe40008010882 */
[----:B------:R-:W-:Y:S02]  /*4f70*/  @P0 FSEL R15, R15, -INF , !P6 ;  /* 0xff8000000f0f0808 */ /* 0x000fe40007000000 */
[----:B------:R-:W-:Y:S04]  /*4f80*/  PLOP3.LUT P6, PT, PT, PT, UP1, 0x80, 0x8 ;  /* 0x000000000008781c */ /* 0x000fe80003fcf018 */
[----:B------:R2:W-:Y:S01]  /*4f90*/  MUFU.EX2 R127, R199 ;  /* 0x000000c7007f7308 */ /* 0x0005e20000000800 */
[----:B------:R-:W-:Y:S01]  /*4fa0*/  PLOP3.LUT P0, PT, PT, PT, UP1, 0x80, 0x8 ;  /* 0x000000000008781c */ /* 0x000fe20003f0f018 */
[----:B------:R-:W-:Y:S01]  /*4fb0*/  FFMA.FTZ R201, R15, UR10, -R130 ;  /* 0x0000000a0fc97c23 */ /* 0x000fe20008010882 */
[----:B-1----:R-:W-:Y:S01]  /*4fc0*/  F2FP.F16.F32.PACK_AB R204, R122, R123 ;  /* 0x0000007b7acc723e */ /* 0x002fe200000000ff */
[----:B------:R-:W-:Y:S01]  /*4fd0*/  @P5 VIADD R131, R128, 0x19 ;  /* 0x0000001980835836 */ /* 0x000fe20000000000 */
[----:B------:R-:W-:Y:S02]  /*4fe0*/  @P1 FSEL R16, R16, -INF , !P2 ;  /* 0xff80000010101808 */ /* 0x000fe40005000000 */
[----:B------:R-:W-:Y:S03]  /*4ff0*/  PLOP3.LUT P1, PT, PT, PT, UP1, 0x80, 0x8 ;  /* 0x000000000008781c */ /* 0x000fe60003f2f018 */
[----:B------:R1:W3:Y:S01]  /*5000*/  MUFU.EX2 R128, R201 ;  /* 0x000000c900807308 */ /* 0x0002e20000000800 */
[----:B------:R-:W-:Y:S04]  /*5010*/  @P6 ISETP.GE.AND P6, PT, R131, UR37, PT ;  /* 0x0000002583006c0c */ /* 0x000fe8000bfc6270 */
[----:B------:R-:W-:Y:S01]  /*5020*/  @P0 FSEL R17, R17, -INF , !P6 ;  /* 0xff80000011110808 */ /* 0x000fe20007000000 */
[--C-:B--2---:R-:W-:Y:S01]  /*5030*/  FFMA.FTZ R199, R16, UR10, -R196.reuse ;  /* 0x0000000a10c77c23 */ /* 0x104fe200080108c4 */
[----:B------:R-:W-:Y:S03]  /*5040*/  PLOP3.LUT P0, PT, PT, PT, UP1, 0x80, 0x8 ;  /* 0x000000000008781c */ /* 0x000fe60003f0f018 */
[----:B------:R-:W-:Y:S01]  /*5050*/  MUFU.EX2 R126, R126 ;  /* 0x0000007e007e7308 */ /* 0x000fe20000000800 */
[----:B------:R-:W-:Y:S01]  /*5060*/  @P1 FSEL R18, R18, -INF , !P2 ;  /* 0xff80000012121808 */ /* 0x000fe20005000000 */
[----:B------:R-:W-:Y:S04]  /*5070*/  FFMA.FTZ R196, R17, UR10, -R196 ;  /* 0x0000000a11c47c23 */ /* 0x000fe800080108c4 */
[--C-:B-1----:R-:W-:Y:S04]  /*5080*/  FFMA.FTZ R201, R18, UR10, -R130.reuse ;  /* 0x0000000a12c97c23 */ /* 0x102fe80008010882 */
[----:B------:R1:W-:Y:S01]  /*5090*/  MUFU.EX2 R131, R199 ;  /* 0x000000c700837308 */ /* 0x0003e20000000800 */
[----:B---3--:R-:W-:Y:S02]  /*50a0*/  F2FP.F16.F32.PACK_AB R207, R128, R127 ;  /* 0x0000007f80cf723e */ /* 0x008fe400000000ff */
[----:B------:R-:W-:Y:S07]  /*50b0*/  @P0 FSEL R19, R19, -INF , !P6 ;  /* 0xff80000013130808 */ /* 0x000fee0007000000 */
[----:B------:R-:W2:Y:S01]  /*50c0*/  MUFU.EX2 R129, R129 ;  /* 0x0000008100817308 */ /* 0x000ea20000000800 */
[----:B------:R-:W-:Y:S09]  /*50d0*/  FFMA.FTZ R130, R19, UR10, -R130 ;  /* 0x0000000a13827c23 */ /* 0x000ff20008010882 */
[----:B------:R-:W3:Y:S01]  /*50e0*/  MUFU.EX2 R196, R196 ;  /* 0x000000c400c47308 */ /* 0x000ee20000000800 */
[----:B-1----:R-:W-:Y:S01]  /*50f0*/  IMAD.IADD R199, R202, 0x1, R249 ;  /* 0x00000001cac77824 */ /* 0x002fe200078e02f9 */
[----:B------:R-:W-:Y:S04]  /*5100*/  F2FP.F16.F32.PACK_AB R202, R125, R124 ;  /* 0x0000007c7dca723e */ /* 0x000fe800000000ff */
[----:B------:R-:W-:Y:S04]  /*5110*/  STS [R199], R204 ;  /* 0x000000ccc7007388 */ /* 0x000fe80000000800 */
[----:B------:R-:W-:Y:S01]  /*5120*/  MUFU.EX2 R201, R201 ;  /* 0x000000c900c97308 */ /* 0x000fe20000000800 */
[----:B--2---:R-:W-:Y:S01]  /*5130*/  F2FP.F16.F32.PACK_AB R209, R129, R126 ;  /* 0x0000007e81d1723e */ /* 0x004fe200000000ff */
[----:B------:R1:W-:Y:S06]  /*5140*/  STS [R199+0x400], R202 ;  /* 0x000400cac7007388 */ /* 0x0003ec0000000800 */
[----:B------:R-:W-:Y:S02]  /*5150*/  STS [R198], R209 ;  /* 0x000000d1c6007388 */ /* 0x000fe40000000800 */
[----:B------:R-:W2:Y:S01]  /*5160*/  MUFU.EX2 R200, R130 ;  /* 0x0000008200c87308 */ /* 0x000ea20000000800 */
[----:B---3--:R-:W-:Y:S03]  /*5170*/  F2FP.F16.F32.PACK_AB R205, R196, R131 ;  /* 0x00000083c4cd723e */ /* 0x008fe600000000ff */
[----:B------:R-:W-:Y:S01]  /*5180*/  STS [R198+0x400], R207 ;  /* 0x000400cfc6007388 */ /* 0x000fe20000000800 */
[----:B--2---:R-:W-:Y:S01]  /*5190*/  F2FP.F16.F32.PACK_AB R203, R200, R201 ;  /* 0x000000c9c8cb723e */ /* 0x004fe200000000ff */
[----:B------:R-:W-:Y:S01]  /*51a0*/  IMAD.IADD R130, R249, 0x1, R198 ;  /* 0x00000001f9827824 */ /* 0x000fe200078e02c6 */
[C---:B-1----:R-:W-:Y:S04]  /*51b0*/  LEA R202, P0, R238.reuse, R116, 0x2 ;  /* 0x00000074eeca7211 */ /* 0x042fe800078010ff */
[----:B------:R-:W-:Y:S06]  /*51c0*/  STS [R130], R205 ;  /* 0x000000cd82007388 */ /* 0x000fec0000000800 */
[----:B------:R1:W-:Y:S06]  /*51d0*/  STS [R130+0x400], R203 ;  /* 0x000400cb82007388 */ /* 0x0003ec0000000800 */
[----:B------:R-:W-:Y:S06]  /*51e0*/  LDSM.16.M88.4 R84, [R229+0x8000] ;  /* 0x00800000e554783b */ /* 0x000fec0000000200 */
[----:B------:R-:W2:Y:S06]  /*51f0*/  LDSM.16.M88.4 R88, [R227+0x18000] ;  /* 0x01800000e358783b */ /* 0x000eac0000000200 */
[----:B------:R-:W3:Y:S06]  /*5200*/  LDSM.16.M88.4 R92, [R227+0x18800] ;  /* 0x01880000e35c783b */ /* 0x000eec0000000200 */
[----:B------:R-:W-:Y:S01]  /*5210*/  LDSM.16.M88.4 R96, [R226+0x8000] ;  /* 0x00800000e260783b */ /* 0x000fe20000000200 */
[----:B-1----:R-:W-:Y:S05]  /*5220*/  LEA.HI.X R203, R238, R117, RZ, 0x2, P0 ;  /* 0x00000075eecb7211 */ /* 0x002fea00000f14ff */
[----:B------:R-:W1:Y:S06]  /*5230*/  LDSM.16.M88.4 R100, [R224+0x18000] ;  /* 0x01800000e064783b */ /* 0x000e6c0000000200 */
[----:B------:R-:W4:Y:S06]  /*5240*/  LDG.E R116, desc[UR34][R202.64] ;  /* 0x00000022ca747981 */ /* 0x000f2c000c1e1900 */
[----:B------:R-:W1:Y:S06]  /*5250*/  LDSM.16.M88.4 R104, [R224+0x18800] ;  /* 0x01880000e068783b */ /* 0x000e6c0000000200 */
[----:B------:R4:W4:Y:S06]  /*5260*/  LDG.E R117, desc[UR34][R202.64+0x20] ;  /* 0x00002022ca757981 */ /* 0x00092c000c1e1900 */
[----:B------:R-:W-:Y:S01]  /*5270*/  LDSM.16.M88.4 R108, [R223+0x18000] ;  /* 0x01800000df6c783b */ /* 0x000fe20000000200 */
[C---:B--2---:R-:W-:Y:S05]  /*5280*/  HMMA.16816.F32 R4, R84.reuse, R88, RZ ;  /* 0x000000585404723c */ /* 0x044fea00000018ff */
[----:B------:R-:W-:Y:S03]  /*5290*/  LDSM.16.M88.4 R112, [R227+0x1a000] ;  /* 0x01a00000e370783b */ /* 0x000fe60000000200 */
[C---:B------:R-:W-:Y:S03]  /*52a0*/  HMMA.16816.F32 R8, R84.reuse, R90, RZ ;  /* 0x0000005a5408723c */ /* 0x040fe600000018ff */
[----:B------:R-:W2:Y:S05]  /*52b0*/  LDSM.16.M88.4 R88, [R225+0x8000] ;  /* 0x00800000e158783b */ /* 0x000eaa0000000200 */
[C---:B---3--:R-:W-:Y:S08]  /*52c0*/  HMMA.16816.F32 R12, R84.reuse, R92, RZ ;  /* 0x0000005c540c723c */ /* 0x048ff000000018ff */
[----:B------:R-:W-:Y:S01]  /*52d0*/  HMMA.16816.F32 R16, R84, R94, RZ ;  /* 0x0000005e5410723c */ /* 0x000fe200000018ff */
[----:B------:R-:W3:Y:S06]  /*52e0*/  LDSM.16.M88.4 R84, [R223+0x18800] ;  /* 0x01880000df54783b */ /* 0x000eec0000000200 */
[----:B------:R-:W-:Y:S01]  /*52f0*/  LDSM.16.M88.4 R92, [R222+0x8000] ;  /* 0x00800000de5c783b */ /* 0x000fe20000000200 */
[C---:B-1----:R-:W-:Y:S08]  /*5300*/  HMMA.16816.F32 R4, R96.reuse, R100, R4 ;  /* 0x000000646004723c */ /* 0x042ff00000001804 */
[C---:B------:R-:W-:Y:S01]  /*5310*/  HMMA.16816.F32 R8, R96.reuse, R102, R8 ;  /* 0x000000666008723c */ /* 0x040fe20000001808 */
[----:B------:R-:W1:Y:S07]  /*5320*/  LDSM.16.M88.4 R100, [R221+0x18000] ;  /* 0x01800000dd64783b */ /* 0x000e6e0000000200 */
[C---:B------:R-:W-:Y:S08]  /*5330*/  HMMA.16816.F32 R12, R96.reuse, R104, R12 ;  /* 0x00000068600c723c */ /* 0x040ff0000000180c */
        /* <DEDUP_REMOVED lines=10> */
[C---:B-1----:R-:W-:Y:S08]  /*53e0*/  HMMA.16816.F32 R4, R92.reuse, R100, R4 ;  /* 0x000000645c04723c */ /* 0x042ff00000001804 */
[C---:B------:R-:W-:Y:S01]  /*53f0*/  HMMA.16816.F32 R8, R92.reuse, R102, R8 ;  /* 0x000000665c08723c */ /* 0x040fe20000001808 */
[----:B------:R-:W-:Y:S07]  /*5400*/  LDSM.16.M88.4 R100, [R223+0x1a000] ;  /* 0x01a00000df64783b */ /* 0x000fee0000000200 */
[C---:B------:R-:W-:Y:S08]  /*5410*/  HMMA.16816.F32 R12, R92.reuse, R96, R12 ;  /* 0x000000605c0c723c */ /* 0x040ff0000000180c */
[----:B------:R-:W-:Y:S01]  /*5420*/  HMMA.16816.F32 R16, R92, R98, R16 ;  /* 0x000000625c10723c */ /* 0x000fe20000001810 */
[----:B------:R-:W1:Y:S06]  /*5430*/  LDSM.16.M88.4 R92, [R224+0x1a800] ;  /* 0x01a80000e05c783b */ /* 0x000e6c0000000200 */
[----:B------:R-:W1:Y:S01]  /*5440*/  LDSM.16.M88.4 R96, [R225+0xa000] ;  /* 0x00a00000e160783b */ /* 0x000e620000000200 */
        /* <DEDUP_REMOVED lines=14> */
[C---:B------:R-:W-:Y:S08]  /*5530*/  HMMA.16816.F32 R4, R96.reuse, R100, R4 ;  /* 0x000000646004723c */ /* 0x040ff00000001804 */
[C---:B------:R-:W-:Y:S01]  /*5540*/  HMMA.16816.F32 R8, R96.reuse, R102, R8 ;  /* 0x000000666008723c */ /* 0x040fe20000001808 */
[----:B------:R-:W-:Y:S07]  /*5550*/  LDSM.16.M88.4 R100, [R224+0x1c000] ;  /* 0x01c00000e064783b */ /* 0x000fee0000000200 */
[C---:B--2---:R-:W-:Y:S08]  /*5560*/  HMMA.16816.F32 R12, R96.reuse, R84, R12 ;  /* 0x00000054600c723c */ /* 0x044ff0000000180c */
[----:B------:R-:W-:Y:S01]  /*5570*/  HMMA.16816.F32 R16, R96, R86, R16 ;  /* 0x000000566010723c */ /* 0x000fe20000001810 */
[----:B------:R-:W2:Y:S06]  /*5580*/  LDSM.16.M88.4 R84, [R227+0x1c800] ;  /* 0x01c80000e354783b */ /* 0x000eac0000000200 */
[----:B------:R-:W2:Y:S01]  /*5590*/  LDSM.16.M88.4 R96, [R226+0xc000] ;  /* 0x00c00000e260783b */ /* 0x000ea20000000200 */
[C---:B------:R-:W-:Y:S08]  /*55a0*/  HMMA.16816.F32 R4, R104.reuse, R112, R4 ;  /* 0x000000706804723c */ /* 0x040ff00000001804 */
[C---:B------:R-:W-:Y:S01]  /*55b0*/  HMMA.16816.F32 R8, R104.reuse, R114, R8 ;  /* 0x000000726808723c */ /* 0x040fe20000001808 */
[----:B------:R-:W-:Y:S07]  /*55c0*/  LDSM.16.M88.4 R112, [R223+0x1c000] ;  /* 0x01c00000df70783b */ /* 0x000fee0000000200 */
[C---:B-1----:R-:W-:Y:S08]  /*55d0*/  HMMA.16816.F32 R12, R104.reuse, R88, R12 ;  /* 0x00000058680c723c */ /* 0x042ff0000000180c */
[----:B------:R-:W-:Y:S01]  /*55e0*/  HMMA.16816.F32 R16, R104, R90, R16 ;  /* 0x0000005a6810723c */ /* 0x000fe20000001810 */
[----:B------:R-:W1:Y:S06]  /*55f0*/  LDSM.16.M88.4 R88, [R224+0x1c800] ;  /* 0x01c80000e058783b */ /* 0x000e6c0000000200 */
[----:B------:R-:W4:Y:S01]  /*5600*/  LDSM.16.M88.4 R104, [R225+0xc000] ;  /* 0x00c00000e168783b */ /* 0x000f220000000200 */
[C---:B---3--:R-:W-:Y:S08]  /*5610*/  HMMA.16816.F32 R4, R92.reuse, R108, R4 ;  /* 0x0000006c5c04723c */ /* 0x048ff00000001804 */
[C---:B------:R-:W-:Y:S01]  /*5620*/  HMMA.16816.F32 R8, R92.reuse, R110, R8 ;  /* 0x0000006e5c08723c */ /* 0x040fe20000001808 */
[----:B------:R-:W-:Y:S07]  /*5630*/  LDSM.16.M88.4 R108, [R221+0x1c000] ;  /* 0x01c00000dd6c783b */ /* 0x000fee0000000200 */
[C---:B--2---:R-:W-:Y:S08]  /*5640*/  HMMA.16816.F32 R12, R92.reuse, R84, R12 ;  /* 0x000000545c0c723c */ /* 0x044ff0000000180c */
[----:B------:R-:W-:Y:S01]  /*5650*/  HMMA.16816.F32 R16, R92, R86, R16 ;  /* 0x000000565c10723c */ /* 0x000fe20000001810 */
[----:B------:R-:W2:Y:S06]  /*5660*/  LDSM.16.M88.4 R84, [R223+0x1c800] ;  /* 0x01c80000df54783b */ /* 0x000eac0000000200 */
[----:B------:R-:W3:Y:S01]  /*5670*/  LDSM.16.M88.4 R92, [R222+0xc000] ;  /* 0x00c00000de5c783b */ /* 0x000ee20000000200 */
[C---:B------:R-:W-:Y:S08]  /*5680*/  HMMA.16816.F32 R4, R96.reuse, R100, R4 ;  /* 0x000000646004723c */ /* 0x040ff00000001804 */
[C---:B------:R-:W-:Y:S01]  /*5690*/  HMMA.16816.F32 R8, R96.reuse, R102, R8 ;  /* 0x000000666008723c */ /* 0x040fe20000001808 */
[----:B------:R-:W-:Y:S07]  /*56a0*/  LDSM.16.M88.4 R100, [R227+0x1e000] ;  /* 0x01e00000e364783b */ /* 0x000fee0000000200 */
[C---:B-1----:R-:W-:Y:S08]  /*56b0*/  HMMA.16816.F32 R12, R96.reuse, R88, R12 ;  /* 0x00000058600c723c */ /* 0x042ff0000000180c */
[----:B------:R-:W-:Y:S01]  /*56c0*/  HMMA.16816.F32 R16, R96, R90, R16 ;  /* 0x0000005a6010723c */ /* 0x000fe20000001810 */
[----:B------:R-:W1:Y:S06]  /*56d0*/  LDSM.16.M88.4 R88, [R221+0x1c800] ;  /* 0x01c80000dd58783b */ /* 0x000e6c0000000200 */
[----:B------:R-:W1:Y:S01]  /*56e0*/  LDSM.16.M88.4 R96, [R229+0xe000] ;  /* 0x00e00000e560783b */ /* 0x000e620000000200 */
[C---:B----4-:R-:W-:Y:S08]  /*56f0*/  HMMA.16816.F32 R4, R104.reuse, R112, R4 ;  /* 0x000000706804723c */ /* 0x050ff00000001804 */
[C---:B------:R-:W-:Y:S01]  /*5700*/  HMMA.16816.F32 R8, R104.reuse, R114, R8 ;  /* 0x000000726808723c */ /* 0x040fe20000001808 */
[----:B------:R-:W-:Y:S07]  /*5710*/  LDSM.16.M88.4 R112, [R224+0x1e000] ;  /* 0x01e00000e070783b */ /* 0x000fee0000000200 */
[C---:B--2---:R-:W-:Y:S08]  /*5720*/  HMMA.16816.F32 R12, R104.reuse, R84, R12 ;  /* 0x00000054680c723c */ /* 0x044ff0000000180c */
[----:B------:R-:W-:Y:S01]  /*5730*/  HMMA.16816.F32 R16, R104, R86, R16 ;  /* 0x000000566810723c */ /* 0x000fe20000001810 */
[----:B------:R-:W2:Y:S06]  /*5740*/  LDSM.16.M88.4 R84, [R227+0x1e800] ;  /* 0x01e80000e354783b */ /* 0x000eac0000000200 */
[----:B------:R-:W4:Y:S01]  /*5750*/  LDSM.16.M88.4 R104, [R226+0xe000] ;  /* 0x00e00000e268783b */ /* 0x000f220000000200 */
        /* <DEDUP_REMOVED lines=14> */
[C---:B----4-:R-:W-:Y:S08]  /*5840*/  HMMA.16816.F32 R4, R104.reuse, R112, R4 ;  /* 0x000000706804723c */ /* 0x050ff00000001804 */
        /* <DEDUP_REMOVED lines=9> */
[C---:B------:R-:W-:Y:S08]  /*58e0*/  HMMA.16816.F32 R4, R96.reuse, R100, R4 ;  /* 0x000000646004723c */ /* 0x040ff00000001804 */
        /* <DEDUP_REMOVED lines=13> */
[----:B------:R-:W-:Y:S02]  /*59c0*/  FADD.FTZ R122, -R116, R13 ;  /* 0x0000000d747a7221 */ /* 0x000fe40000010100 */
[----:B------:R-:W-:Y:S01]  /*59d0*/  F2FP.F16.F32.PACK_AB R118, R119, R118 ;  /* 0x000000767776723e */ /* 0x000fe200000000ff */
[----:B------:R-:W-:Y:S01]  /*59e0*/  FADD.FTZ R119, -R117, R6 ;  /* 0x0000000675777221 */ /* 0x000fe20000010100 */
[----:B------:R-:W-:Y:S01]  /*59f0*/  FMUL.FTZ R123, R126, R123 ;  /* 0x0000007b7e7b7220 */ /* 0x000fe20000410000 */
[----:B------:R-:W-:Y:S01]  /*5a00*/  FMUL.FTZ R122, R129, R122 ;  /* 0x0000007a817a7220 */ /* 0x000fe20000410000 */
[----:B------:R-:W-:Y:S01]  /*5a10*/  STS [R197+0x20000], R202 ;  /* 0x020000cac5007388 */ /* 0x000fe20000000800 */
[C---:B------:R-:W-:Y:S01]  /*5a20*/  FADD.FTZ R204, -R116.reuse, R16 ;  /* 0x0000001074cc7221 */ /* 0x040fe20000010100 */
[----:B------:R-:W-:Y:S01]  /*5a30*/  FADD.FTZ R203, -R116, R17 ;  /* 0x0000001174cb7221 */ /* 0x000fe20000010100 */
[C---:B------:R-:W-:Y:S01]  /*5a40*/  FADD.FTZ R116, -R117.reuse, R7 ;  /* 0x0000000775747221 */ /* 0x040fe20000010100 */
[----:B------:R-:W-:Y:S01]  /*5a50*/  FMUL.FTZ R119, R120, R119 ;  /* 0x0000007778777220 */ /* 0x000fe20000410000 */
[----:B------:R-:W-:Y:S01]  /*5a60*/  FADD.FTZ R120, -R117, R11 ;  /* 0x0000000b75787221 */ /* 0x000fe20000010100 */
[----:B------:R-:W-:Y:S01]  /*5a70*/  F2FP.F16.F32.PACK_AB R123, R122, R123 ;  /* 0x0000007b7a7b723e */ /* 0x000fe200000000ff */
[----:B------:R-:W-:Y:S01]  /*5a80*/  FMUL.FTZ R116, R121, R116 ;  /* 0x0000007479747220 */ /* 0x000fe20000410000 */
[----:B------:R-:W-:Y:S01]  /*5a90*/  FADD.FTZ R121, -R117, R10 ;  /* 0x0000000a75797221 */ /* 0x000fe20000010100 */
[----:B------:R-:W-:Y:S01]  /*5aa0*/  FMUL.FTZ R120, R125, R120 ;  /* 0x000000787d787220 */ /* 0x000fe20000410000 */
[----:B------:R-:W-:Y:S01]  /*5ab0*/  FADD.FTZ R122, -R117, R14 ;  /* 0x0000000e757a7221 */ /* 0x000fe20000010100 */
[----:B------:R-:W-:Y:S01]  /*5ac0*/  FMUL.FTZ R204, R131, R204 ;  /* 0x000000cc83cc7220 */ /* 0x000fe20000410000 */
[----:B------:R-:W-:Y:S01]  /*5ad0*/  F2FP.F16.F32.PACK_AB R116, R116, R119 ;  /* 0x000000777474723e */ /* 0x000fe200000000ff */
[----:B------:R-:W-:Y:S01]  /*5ae0*/  FMUL.FTZ R121, R124, R121 ;  /* 0x000000797c797220 */ /* 0x000fe20000410000 */
[C---:B------:R-:W-:Y:S01]  /*5af0*/  FADD.FTZ R119, -R117.reuse, R15 ;  /* 0x0000000f75777221 */ /* 0x040fe20000010100 */
[----:B------:R-:W-:Y:S01]  /*5b00*/  FADD.FTZ R124, -R117, R18 ;  /* 0x00000012757c7221 */ /* 0x000fe20000010100 */
[----:B------:R-:W-:Y:S01]  /*5b10*/  FMUL.FTZ R122, R127, R122 ;  /* 0x0000007a7f7a7220 */ /* 0x000fe20000410000 */
[----:B------:R-:W-:Y:S01]  /*5b20*/  FADD.FTZ R117, -R117, R19 ;  /* 0x0000001375757221 */ /* 0x000fe20000010100 */
[----:B------:R-:W-:Y:S01]  /*5b30*/  FMUL.FTZ R119, R128, R119 ;  /* 0x0000007780777220 */ /* 0x000fe20000410000 */
[----:B------:R-:W-:Y:S01]  /*5b40*/  F2FP.F16.F32.PACK_AB R120, R120, R121 ;  /* 0x000000797878723e */ /* 0x000fe200000000ff */
[----:B------:R-:W-:Y:S01]  /*5b50*/  STS [R197+0x20400], R116 ;  /* 0x02040074c5007388 */ /* 0x000fe20000000800 */
[----:B------:R-:W-:Y:S01]  /*5b60*/  FMUL.FTZ R203, R196, R203 ;  /* 0x000000cbc4cb7220 */ /* 0x000fe20000410000 */
[----:B------:R-:W-:Y:S01]  /*5b70*/  FMUL.FTZ R124, R201, R124 ;  /* 0x0000007cc97c7220 */ /* 0x000fe20000410000 */
[----:B------:R-:W-:Y:S01]  /*5b80*/  FMUL.FTZ R117, R200, R117 ;  /* 0x00000075c8757220 */ /* 0x000fe20000410000 */
[----:B------:R-:W-:Y:S02]  /*5b90*/  F2FP.F16.F32.PACK_AB R121, R119, R122 ;  /* 0x0000007a7779723e */ /* 0x000fe400000000ff */
[----:B------:R-:W-:Y:S01]  /*5ba0*/  STS [R199+-0x2000], R118 ;  /* 0xffe00076c7007388 */ /* 0x000fe20000000800 */
[----:B------:R-:W-:Y:S01]  /*5bb0*/  F2FP.F16.F32.PACK_AB R203, R203, R204 ;  /* 0x000000cccbcb723e */ /* 0x000fe200000000ff */
[----:B------:R-:W-:Y:S01]  /*5bc0*/  IMAD.IADD R200, R216, 0x1, R93 ;  /* 0x00000001d8c87824 */ /* 0x000fe200078e025d */
[----:B------:R-:W-:Y:S03]  /*5bd0*/  F2FP.F16.F32.PACK_AB R117, R117, R124 ;  /* 0x0000007c7575723e */ /* 0x000fe600000000ff */
[----:B------:R-:W-:Y:S06]  /*5be0*/  STS [R199+-0x1c00], R120 ;  /* 0xffe40078c7007388 */ /* 0x000fec0000000800 */
        /* <DEDUP_REMOVED lines=22> */
[-C--:B---3--:R-:W-:Y:S01]  /*5d50*/  HMMA.16816.F32 R36, R84, R96.reuse, R36 ;  /* 0x000000605424723c */ /* 0x088fe20000001824 */
[----:B------:R-:W-:Y:S07]  /*5d60*/  LDSM.16.MT88.4 R196, [R228+0xd800] ;  /* 0x00d80000e4c4783b */ /* 0x000fee0000004200 */
        /* <DEDUP_REMOVED lines=73> */
[C---:B------:R-:W-:Y:S02]  /*6200*/  ISETP.GE.AND P6, PT, R248.reuse, UR8, PT ;  /* 0x00000008f8007c0c */ /* 0x040fe4000bfc6270 */
[----:B------:R-:W-:Y:S01]  /*6210*/  LOP3.LUT R6, R248, 0x40, RZ, 0xfc, !PT ;  /* 0x00000040f8067812 */ /* 0x000fe200078efcff */
[----:B------:R-:W-:Y:S03]  /*6220*/  IMAD.X R5, RZ, RZ, ~UR11, P0 ;  /* 0x8000000bff057e24 */ /* 0x000fe600080e06ff */
[----:B------:R-:W-:Y:S02]  /*6230*/  ISETP.GE.AND P5, PT, R6, UR8, PT ;  /* 0x0000000806007c0c */ /* 0x000fe4000bfa6270 */
[----:B------:R-:W-:Y:S02]  /*6240*/  SHF.R.S64 R7, R4, 0x1f, R5 ;  /* 0x0000001f04077819 */ /* 0x000fe40000001005 */
[----:B------:R-:W-:Y:S02]  /*6250*/  LOP3.LUT R4, R248, 0x80, RZ, 0xfc, !PT ;  /* 0x00000080f8047812 */ /* 0x000fe400078efcff */
[----:B------:R-:W-:Y:S01]  /*6260*/  IADD3 R244, P0, PT, R244, R7, RZ ;  /* 0x00000007f4f47210 */ /* 0x000fe20007f1e0ff */
[----:B------:R-:W-:Y:S01]  /*6270*/  IMAD.U32 R7, RZ, RZ, UR47 ;  /* 0x0000002fff077e24 */ /* 0x000fe2000f8e00ff */
[----:B------:R-:W-:Y:S02]  /*6280*/  ISETP.GE.AND P2, PT, R4, UR8, PT ;  /* 0x0000000804007c0c */ /* 0x000fe4000bf46270 */
[----:B------:R-:W-:Y:S02]  /*6290*/  LOP3.LUT R4, R232, 0x1f8, RZ, 0xc0, !PT ;  /* 0x000001f8e8047812 */ /* 0x000fe400078ec0ff */
[----:B------:R-:W-:Y:S01]  /*62a0*/  LEA.HI.X.SX32 R245, R5, R245, 0x1, P0 ;  /* 0x000000f505f57211 */ /* 0x000fe200000f0eff */
[----:B------:R-:W-:Y:S01]  /*62b0*/  IMAD.U32 R5, RZ, RZ, UR46 ;  /* 0x0000002eff057e24 */ /* 0x000fe2000f8e00ff */
[----:B------:R-:W-:Y:S01]  /*62c0*/  LOP3.LUT R9, R4, 0x38, R217, 0x78, !PT ;  /* 0x0000003804097812 */ /* 0x000fe200078e78d9 */
[----:B------:R-:W-:Y:S01]  /*62d0*/  IMAD.U32 R4, RZ, RZ, UR47 ;  /* 0x0000002fff047e24 */ /* 0x000fe2000f8e00ff */
[----:B------:R-:W-:Y:S02]  /*62e0*/  LEA R10, P0, R7, R244, 0x1 ;  /* 0x000000f4070a7211 */ /* 0x000fe400078008ff */
[----:B------:R-:W-:Y:S02]  /*62f0*/  LOP3.LUT R8, R9, 0x1e00, R232, 0xf8, !PT ;  /* 0x00001e0009087812 */ /* 0x000fe400078ef8e8 */
[----:B------:R-:W-:Y:S02]  /*6300*/  LOP3.LUT R6, R248, 0xc0, RZ, 0xfc, !PT ;  /* 0x000000c0f8067812 */ /* 0x000fe400078efcff */
[----:B------:R-:W-:Y:S02]  /*6310*/  LEA R7, R8, UR4, 0x1 ;  /* 0x0000000408077c11 */ /* 0x000fe4000f8e08ff */
[----:B------:R-:W-:Y:S02]  /*6320*/  ISETP.GE.AND P1, PT, R6, UR8, PT ;  /* 0x0000000806007c0c */ /* 0x000fe4000bf26270 */
[----:B------:R-:W-:Y:S01]  /*6330*/  LEA.HI.X R11, R4, R245, R5, 0x1, P0 ;  /* 0x000000f5040b7211 */ /* 0x000fe200000f0c05 */
        /* <DEDUP_REMOVED lines=41> */
.L_x_721:
[----:B------:R-:W-:Y:S01]  /*65d0*/  LDSM.16.M88.4 R196, [R231+0x20000] ;  /* 0x02000000e7c4783b */ /* 0x000fe20000000200 */
[--C-:B------:R-:W-:Y:S01]  /*65e0*/  IMAD.IADD R104, R2, 0x1, R231.reuse ;  /* 0x0000000102687824 */ /* 0x100fe200078e02e7 */
[----:B------:R-:W-:Y:S01]  /*65f0*/  PLOP3.LUT P1, PT, PT, PT, UP2, 0x80, 0x8 ;  /* 0x000000000008781c */ /* 0x000fe20003f2f028 */
[----:B------:R-:W-:Y:S01]  /*6600*/  IMAD R251, R239, UR9, RZ ;  /* 0x00000009effb7c24 */ /* 0x000fe2000f8e02ff */
[----:B------:R-:W1:Y:S01]  /*6610*/  LDSM.16.MT88.4 R16, [R228+0x10000] ;  /* 0x01000000e410783b */ /* 0x000e620000004200 */
[----:B------:R-:W-:Y:S02]  /*6620*/  PLOP3.LUT P2, PT, PT, PT, UP2, 0x80, 0x8 ;  /* 0x000000000008781c */ /* 0x000fe40003f4f028 */
[C---:B------:R-:W-:Y:S01]  /*6630*/  IMAD.SHL.U32 R252, R251.reuse, 0x8, RZ ;  /* 0x00000008fbfc7824 */ /* 0x040fe200078e00ff */
[----:B------:R2:W3:Y:S01]  /*6640*/  LDSM.16.M88.4 R124, [R231+0x21000] ;  /* 0x02100000e77c783b */ /* 0x0004e20000000200 */
[----:B------:R-:W-:Y:S03]  /*6650*/  PLOP3.LUT P5, PT, PT, PT, UP2, 0x80, 0x8 ;  /* 0x000000000008781c */ /* 0x000fe60003faf028 */
[----:B------:R-:W4:Y:S04]  /*6660*/  LDSM.16.MT88.4 R96, [R228+0x12000] ;  /* 0x01200000e460783b */ /* 0x000f280000004200 */
[----:B------:R-:W4:Y:S04]  /*6670*/  LDSM.16.MT88.4 R112, [R228+0x14000] ;  /* 0x01400000e470783b */ /* 0x000f280000004200 */
[----:B------:R-:W-:Y:S04]  /*6680*/  LDSM.16.M88.4 R200, [R104+0x20000] ;  /* 0x0200000068c8783b */ /* 0x000fe80000000200 */
[----:B------:R4:W-:Y:S04]  /*6690*/  LDSM.16.M88.4 R208, [R104+0x21000] ;  /* 0x0210000068d0783b */ /* 0x0009e80000000200 */
[----:B------:R-:W4:Y:S01]  /*66a0*/  LDSM.16.MT88.4 R128, [R228+0x16000] ;  /* 0x01600000e480783b */ /* 0x000f220000004200 */
[----:B--2---:R-:W-:Y:S03]  /*66b0*/  IMAD.IADD R231, R216, 0x1, R231 ;  /* 0x00000001d8e77824 */ /* 0x004fe600078e02e7 */
[----:B------:R-:W2:Y:S04]  /*66c0*/  LDSM.16.MT88.4 R204, [R228+0x10800] ;  /* 0x01080000e4cc783b */ /* 0x000ea80000004200 */
[----:B------:R-:W2:Y:S01]  /*66d0*/  LDSM.16.MT88.4 R212, [R228+0x12800] ;  /* 0x01280000e4d4783b */ /* 0x000ea20000004200 */
        /* <DEDUP_REMOVED lines=17> */
[-C--:B--2---:R-:W-:Y:S08]  /*67f0*/  HMMA.16816.F32 R4, R200, R204.reuse, R4 ;  /* 0x000000ccc804723c */ /* 0x084ff00000001804 */
        /* <DEDUP_REMOVED lines=8> */
[----:B------:R-:W-:Y:S07]  /*6880*/  LDSM.16.M88.4 R212, [R231+0x21000] ;  /* 0x02100000e7d4783b */ /* 0x000fee0000000200 */
[-C--:B-1----:R-:W-:Y:S08]  /*6890*/  HMMA.16816.F32 R100, R200, R196.reuse, R100 ;  /* 0x000000c4c864723c */ /* 0x082ff00000001864 */
        /* <DEDUP_REMOVED lines=30> */
[----:B------:R-:W2:Y:S07]  /*6a80*/  LDSM.16.M88.4 R212, [R231+0x21000] ;  /* 0x02100000e7d4783b */ /* 0x000eae0000000200 */
[----:B------:R-:W-:Y:S01]  /*6a90*/  HMMA.16816.F32 R128, R196, R210, R128 ;  /* 0x000000d2c480723c */ /* 0x000fe20000001880 */
[----:B------:R-:W3:Y:S04]  /*6aa0*/  LDSM.16.MT88.4 R196, [R228+0x13800] ;  /* 0x01380000e4c4783b */ /* 0x000ee80000004200 */
[----:B------:R-:W4:Y:S03]  /*6ab0*/  LDSM.16.MT88.4 R208, [R228+0x15800] ;  /* 0x01580000e4d0783b */ /* 0x000f260000004200 */
[-C--:B-1----:R-:W-:Y:S08]  /*6ac0*/  HMMA.16816.F32 R4, R200, R204.reuse, R4 ;  /* 0x000000ccc804723c */ /* 0x082ff00000001804 */
[C---:B--2---:R-:W-:Y:S04]  /*6ad0*/  HMMA.16816.F32 R8, R212.reuse, R204, R8 ;  /* 0x000000ccd408723c */ /* 0x044fe80000001808 */
[----:B------:R-:W-:Y:S04]  /*6ae0*/  IMAD.U32 R205, R251, -0x40, RZ ;  /* 0xffffffc0fbcd7824 */ /* 0x000fe800078e00ff */
[-C--:B------:R-:W-:Y:S03]  /*6af0*/  HMMA.16816.F32 R12, R212, R206.reuse, R12 ;  /* 0x000000ced40c723c */ /* 0x080fe6000000180c */
[C---:B------:R-:W-:Y:S04]  /*6b00*/  LEA R240, P0, R205.reuse, R240, 0x2 ;  /* 0x000000f0cdf07211 */ /* 0x040fe800078010ff */
[----:B------:R-:W-:Y:S01]  /*6b10*/  LEA.HI.X.SX32 R241, R205, R241, 0x2, P0 ;  /* 0x000000f1cdf17211 */ /* 0x000fe200000f16ff */
[C---:B------:R-:W-:Y:S01]  /*6b20*/  HMMA.16816.F32 R16, R200.reuse, R206, R16 ;  /* 0x000000cec810723c */ /* 0x040fe20000001810 */
[----:B------:R-:W1:Y:S07]  /*6b30*/  LDSM.16.MT88.4 R204, [R228+0x17800] ;  /* 0x01780000e4cc783b */ /* 0x000e6e0000004200 */
[-C--:B---3--:R-:W-:Y:S08]  /*6b40*/  HMMA.16816.F32 R84, R200, R196.reuse, R84 ;  /* 0x000000c4c854723c */ /* 0x088ff00000001854 */
[C---:B------:R-:W-:Y:S08]  /*6b50*/  HMMA.16816.F32 R88, R212.reuse, R196, R88 ;  /* 0x000000c4d458723c */ /* 0x040ff00000001858 */
[-C--:B------:R-:W-:Y:S08]  /*6b60*/  HMMA.16816.F32 R92, R212, R198.reuse, R92 ;  /* 0x000000c6d45c723c */ /* 0x080ff0000000185c */
[C---:B------:R-:W-:Y:S04]  /*6b70*/  HMMA.16816.F32 R96, R200.reuse, R198, R96 ;  /* 0x000000c6c860723c */ /* 0x040fe80000001860 */
[C---:B------:R-:W-:Y:S04]  /*6b80*/  LEA R198, P0, R252.reuse, R240, 0x2 ;  /* 0x000000f0fcc67211 */ /* 0x040fe800078010ff */
[-C--:B----4-:R-:W-:Y:S03]  /*6b90*/  HMMA.16816.F32 R100, R200, R208.reuse, R100 ;  /* 0x000000d0c864723c */ /* 0x090fe60000001864 */
[----:B------:R-:W-:Y:S05]  /*6ba0*/  LEA.HI.X.SX32 R199, R252, R241, 0x2, P0 ;  /* 0x000000f1fcc77211 */ /* 0x000fea00000f16ff */
        /* <DEDUP_REMOVED lines=16> */
[C---:B------:R-:W-:Y:S02]  /*6cb0*/  LEA.HI.X.SX32 R213, R251.reuse, R205, 0x5, P0 ;  /* 0x000000cdfbd57211 */ /* 0x040fe400000f2eff */
[C---:B------:R-:W-:Y:S02]  /*6cc0*/  LEA R202, P0, R251.reuse, R212, 0x5 ;  /* 0x000000d4fbca7211 */ /* 0x040fe400078028ff */
[--C-:B------:R-:W-:Y:S02]  /*6cd0*/  SHF.R.U32.HI R201, RZ, 0x1, R217.reuse ;  /* 0x00000001ffc97819 */ /* 0x100fe400000116d9 */
[----:B------:R-:W-:Y:S02]  /*6ce0*/  LEA.HI.X.SX32 R203, R251, R213, 0x5, P0 ;  /* 0x000000d5fbcb7211 */ /* 0x000fe400000f2eff */
[----:B------:R-:W-:Y:S02]  /*6cf0*/  SHF.R.U32.HI R200, RZ, 0x2, R217 ;  /* 0x00000002ffc87819 */ /* 0x000fe400000116d9 */
[----:B------:R-:W-:Y:S01]  /*6d00*/  @P1 LOP3.LUT R201, R201, 0x30, RZ, 0xc0, !PT ;  /* 0x00000030c9c91812 */ /* 0x000fe200078ec0ff */
[----:B------:R-:W-:Y:S01]  /*6d10*/  IMAD.WIDE R206, R251, -0xc0, R202 ;  /* 0xffffff40fbce7825 */ /* 0x000fe200078e02ca */
[----:B------:R-:W-:Y:S02]  /*6d20*/  PLOP3.LUT P0, PT, PT, PT, UP2, 0x80, 0x8 ;  /* 0x000000000008781c */ /* 0x000fe40003f0f028 */
[----:B------:R-:W-:Y:S02]  /*6d30*/  PLOP3.LUT P1, PT, PT, PT, UP2, 0x80, 0x8 ;  /* 0x000000000008781c */ /* 0x000fe40003f2f028 */
[----:B------:R-:W-:Y:S01]  /*6d40*/  @P5 LOP3.LUT R238, R201, 0x7, R200, 0xf8, !PT ;  /* 0x00000007c9ee5812 */ /* 0x000fe200078ef8c8 */
[----:B------:R-:W-:Y:S04]  /*6d50*/  IMAD.MOV.U32 R201, RZ, RZ, 0x4 ;  /* 0x00000004ffc97424 */ /* 0x000fe800078e00ff */
[----:B------:R-:W-:Y:S01]  /*6d60*/  @P2 IMAD.WIDE.U32 R214, R238, R201, UR52 ;  /* 0x00000034eed62e25 */ /* 0x000fe2000f8e00c9 */
[C---:B------:R-:W-:Y:S01]  /*6d70*/  LEA R200, P2, R251.reuse, R206, 0x5 ;  /* 0x000000cefbc87211 */ /* 0x040fe200078428ff */
[----:B------:R-:W-:Y:S01]  /*6d80*/  @UP2 UMOV UR52, UR14 ;  /* 0x0000000e00342c82 */ /* 0x000fe20008000000 */
[----:B------:R-:W-:Y:S02]  /*6d90*/  @UP2 UMOV UR53, UR13 ;  /* 0x0000000d00352c82 */ /* 0x000fe40008000000 */
[----:B------:R-:W5:Y:S01]  /*6da0*/  @P0 LDG.E R236, desc[UR34][R214.64+-0xe0] ;  /* 0xffff2022d6ec0981 */ /* 0x000f62000c1e1900 */
[C---:B------:R-:W-:Y:S03]  /*6db0*/  LEA.HI.X.SX32 R201, R251.reuse, R207, 0x5, P2 ;  /* 0x000000cffbc97211 */ /* 0x040fe600010f2eff */
        /* <DEDUP_REMOVED lines=22> */
[C---:B----4-:R-:W-:Y:S03]  /*6f20*/  LEA R210, P0, R251.reuse, R208, 0x5 ;  /* 0x000000d0fbd27211 */ /* 0x050fe600078028ff */
[----:B------:R4:W-:Y:S01]  /*6f30*/  REDG.E.ADD.F32.FTZ.RN.STRONG.GPU desc[UR34][R4.64+0x80], R13 ;  /* 0x0000800d040079a6 */ /* 0x0009e2000c12f322 */
[C---:B------:R-:W-:Y:S03]  /*6f40*/  LEA.HI.X.SX32 R211, R251.reuse, R209, 0x5, P0 ;  /* 0x000000d1fbd37211 */ /* 0x040fe600000f2eff */
        /* <DEDUP_REMOVED lines=19> */
[C---:B------:R-:W-:Y:S03]  /*7080*/  LEA R202, P0, R251.reuse, R10, 0x5 ;  /* 0x0000000afbca7211 */ /* 0x040fe600078028ff */
[----:B------:R1:W-:Y:S01]  /*7090*/  REDG.E.ADD.F32.FTZ.RN.STRONG.GPU desc[UR34][R10.64+0x100], R90 ;  /* 0x0001005a0a0079a6 */ /* 0x0003e2000c12f322 */
[C---:B------:R-:W-:Y:S03]  /*70a0*/  LEA.HI.X.SX32 R203, R251.reuse, R11, 0x5, P0 ;  /* 0x0000000bfbcb7211 */ /* 0x040fe600000f2eff */
[C---:B--2---:R-:W-:Y:S02]  /*70b0*/  IMAD.WIDE R16, R251.reuse, -0xc0, R202 ;  /* 0xffffff40fb107825 */ /* 0x044fe400078e02ca */
        /* <DEDUP_REMOVED lines=14> */
[C---:B------:R-:W-:Y:S03]  /*71a0*/  LEA R198, P0, R251.reuse, R214, 0x5 ;  /* 0x000000d6fbc67211 */ /* 0x040fe600078028ff */
[----:B------:R-:W-:Y:S01]  /*71b0*/  REDG.E.ADD.F32.FTZ.RN.STRONG.GPU desc[UR34][R214.64+0x180], R93 ;  /* 0x0001805dd60079a6 */ /* 0x000fe2000c12f322 */
[C---:B------:R-:W-:Y:S02]  /*71c0*/  LEA.HI.X.SX32 R199, R251.reuse, R215, 0x5, P0 ;  /* 0x000000d7fbc77211 */ /* 0x040fe400000f2eff */
[C---:B----4-:R-:W-:Y:S03]  /*71d0*/  LEA R4, P0, R251.reuse, R198, 0x5 ;  /* 0x000000c6fb047211 */ /* 0x050fe600078028ff */
        /* <DEDUP_REMOVED lines=29> */
[C---:B-1----:R-:W-:Y:S03]  /*73b0*/  LEA R204, P0, R251.reuse, R8, 0x5 ;  /* 0x00000008fbcc7211 */ /* 0x042fe600078028ff */
        /* <DEDUP_REMOVED lines=13> */
[C---:B--2---:R-:W-:Y:S03]  /*7490*/  LEA R202, P0, R251.reuse, R10, 0x5 ;  /* 0x0000000afbca7211 */ /* 0x044fe600078028ff */
        /* <DEDUP_REMOVED lines=23> */
[C---:B---3--:R-:W-:Y:S01]  /*7610*/  LEA R18, P0, R251.reuse, R200, 0x5 ;  /* 0x000000c8fb127211 */ /* 0x048fe200078028ff */
[-C--:B-1----:R-:W-:Y:S02]  /*7620*/  HMMA.16816.F32 R132, R4, R8.reuse, R132 ;  /* 0x000000080484723c */ /* 0x082fe40000001884 */
[----:B------:R-:W-:Y:S03]  /*7630*/  REDG.E.ADD.F32.FTZ.RN.STRONG.GPU desc[UR34][R200.64+0x300], R122 ;  /* 0x0003007ac80079a6 */ /* 0x000fe6000c12f322 */
[C---:B------:R-:W-:Y:S01]  /*7640*/  LEA.HI.X.SX32 R19, R251.reuse, R201, 0x5, P0 ;  /* 0x000000c9fb137211 */ /* 0x040fe200000f2eff */
[----:B------:R-:W-:Y:S02]  /*7650*/  LDSM.16.MT88.4 R96, [R228+0x800] ;  /* 0x00080000e460783b */ /* 0x000fe40000004200 */
[C---:B------:R-:W-:Y:S02]  /*7660*/  IMAD.WIDE R92, R251.reuse, -0xc0, R18 ;  /* 0xffffff40fb5c7825 */ /* 0x040fe400078e0212 */
[----:B------:R-:W-:Y:S02]  /*7670*/  REDG.E.ADD.F32.FTZ.RN.STRONG.GPU desc[UR34][R18.64+0x300], R123 ;  /* 0x0003007b120079a6 */ /* 0x000fe4000c12f322 */
[C---:B--2---:R-:W-:Y:S02]  /*7680*/  VIADD R120, R230.reuse, 0x40 ;  /* 0x00000040e6787836 */ /* 0x044fe40000000000 */
[----:B------:R-:W-:Y:S01]  /*7690*/  LDSM.16.MT88.4 R16, [R228+0x2000] ;  /* 0x00200000e410783b */ /* 0x000fe20000004200 */
[----:B------:R-:W-:Y:S01]  /*76a0*/  @P3 VIADD R120, R230, 0xffffffc0 ;  /* 0xffffffc0e6783836 */ /* 0x000fe20000000000 */
[C---:B------:R-:W-:Y:S02]  /*76b0*/  LEA R214, P0, R251.reuse, R92, 0x5 ;  /* 0x0000005cfbd67211 */ /* 0x040fe400078028ff */
[----:B------:R-:W-:Y:S02]  /*76c0*/  LDSM.16.MT88.4 R108, [R228+0x4800] ;  /* 0x00480000e46c783b */ /* 0x000fe40000004200 */
[C---:B------:R-:W-:Y:S02]  /*76d0*/  LEA.HI.X.SX32 R215, R251.reuse, R93, 0x5, P0 ;  /* 0x0000005dfbd77211 */ /* 0x040fe400000f2eff */
[----:B------:R-:W1:Y:S01]  /*76e0*/  LDSM.16.MT88.4 R12, [R120+0x20000] ;  /* 0x02000000780c783b */ /* 0x000e620000004200 */
[C---:B------:R-:W-:Y:S03]  /*76f0*/  LEA R198, P0, R251.reuse, R214, 0x5 ;  /* 0x000000d6fbc67211 */ /* 0x040fe600078028ff */
[----:B------:R-:W-:Y:S01]  /*7700*/  LDSM.16.MT88.4 R112, [R120+0x21800] ;  /* 0x021800007870783b */ /* 0x000fe20000004200 */
        /* <DEDUP_REMOVED lines=14> */
[----:B------:R-:W-:Y:S03]  /*77f0*/  LEA.HI.X.SX32 R103, R251, R101, 0x5, P0 ;  /* 0x00000065fb677211 */ /* 0x000fe600000f2eff */
[----:B------:R-:W-:Y:S04]  /*7800*/  REDG.E.ADD.F32.FTZ.RN.STRONG.GPU desc[UR34][R94.64+0x380], R125 ;  /* 0x0003807d5e0079a6 */ /* 0x000fe8000c12f322 */
[----:B------:R-:W2:Y:S01]  /*7810*/  LDSM.16.MT88.4 R92, [R230+0x20800] ;  /* 0x02080000e65c783b */ /* 0x000ea20000004200 */
[C---:B-1----:R-:W-:Y:S03]  /*7820*/  HMMA.16816.F32 R136, R12.reuse, R8, R136 ;  /* 0x000000080c88723c */ /* 0x042fe60000001888 */
[----:B------:R-:W-:Y:S04]  /*7830*/  REDG.E.ADD.F32.FTZ.RN.STRONG.GPU desc[UR34][R100.64+0x380], R126 ;  /* 0x0003807e640079a6 */ /* 0x000fe8000c12f322 */
[----:B------:R-:W-:Y:S01]  /*7840*/  REDG.E.ADD.F32.FTZ.RN.STRONG.GPU desc[UR34][R102.64+0x380], R127 ;  /* 0x0003807f660079a6 */ /* 0x000fe2000c12f322 */
[-C--:B------:R-:W-:Y:S03]  /*7850*/  HMMA.16816.F32 R140, R12, R10.reuse, R140 ;  /* 0x0000000a0c8c723c */ /* 0x080fe6000000188c */
[----:B------:R-:W1:Y:S05]  /*7860*/  LDSM.16.MT88.4 R100, [R120+0x20800] ;  /* 0x020800007864783b */ /* 0x000e6a0000004200 */
[C---:B------:R-:W-:Y:S01]  /*7870*/  HMMA.16816.F32 R144, R4.reuse, R10, R144 ;  /* 0x0000000a0490723c */ /* 0x040fe20000001890 */
[----:B------:R-:W3:Y:S07]  /*7880*/  LDSM.16.MT88.4 R8, [R228+0x6800] ;  /* 0x00680000e408783b */ /* 0x000eee0000004200 */
        /* <DEDUP_REMOVED lines=17> */
[-C--:B--2---:R-:W-:Y:S08]  /*79a0*/  HMMA.16816.F32 R132, R92, R96.reuse, R132 ;  /* 0x000000605c84723c */ /* 0x084ff00000001884 */
        /* <DEDUP_REMOVED lines=14> */
[-C--:B---3--:R-:W-:Y:S08]  /*7a90*/  HMMA.16816.F32 R180, R92, R8.reuse, R180 ;  /* 0x000000085cb4723c */ /* 0x088ff000000018b4 */
[C---:B------:R-:W-:Y:S08]  /*7aa0*/  HMMA.16816.F32 R184, R100.reuse, R8, R184 ;  /* 0x0000000864b8723c */ /* 0x040ff000000018b8 */
[-C--:B------:R-:W-:Y:S01]  /*7ab0*/  HMMA.16816.F32 R188, R100, R10.reuse, R188 ;  /* 0x0000000a64bc723c */ /* 0x080fe200000018bc */
[----:B------:R-:W3:Y:S07]  /*7ac0*/  LDSM.16.MT88.4 R100, [R228+0x3800] ;  /* 0x00380000e464783b */ /* 0x000eee0000004200 */
[----:B------:R-:W-:Y:S01]  /*7ad0*/  HMMA.16816.F32 R192, R92, R10, R192 ;  /* 0x0000000a5cc0723c */ /* 0x000fe200000018c0 */
[----:B------:R-:W3:Y:S07]  /*7ae0*/  LDSM.16.MT88.4 R8, [R228+0x7800] ;  /* 0x00780000e408783b */ /* 0x000eee0000004200 */
        /* <DEDUP_REMOVED lines=16> */
[----:B------:R-:W-:Y:S02]  /*7bf0*/  LOP3.LUT R4, R232, 0x1f8, RZ, 0xc0, !PT ;  /* 0x000001f8e8047812 */ /* 0x000fe400078ec0ff */
[----:B------:R-:W-:Y:S02]  /*7c00*/  LOP3.LUT R6, R248, 0xc0, RZ, 0xfc, !PT ;  /* 0x000000c0f8067812 */ /* 0x000fe400078efcff */
[-C--:B--2---:R-:W-:Y:S08]  /*7c10*/  HMMA.16816.F32 R132, R104, R108.reuse, R132 ;  /* 0x0000006c6884723c */ /* 0x084ff00000001884 */
[C---:B------:R-:W-:Y:S08]  /*7c20*/  HMMA.16816.F32 R136, R112.reuse, R108, R136 ;  /* 0x0000006c7088723c */ /* 0x040ff00000001888 */
[-C--:B------:R-:W-:Y:S08]  /*7c30*/  HMMA.16816.F32 R140, R112, R110.reuse, R140 ;  /* 0x0000006e708c723c */ /* 0x080ff0000000188c */
[C---:B------:R-:W-:Y:S08]  /*7c40*/  HMMA.16816.F32 R144, R104.reuse, R110, R144 ;  /* 0x0000006e6890723c */ /* 0x040ff00000001890 */
        /* <DEDUP_REMOVED lines=10> */
[----:B------:R-:W-:Y:S02]  /*7cf0*/  LOP3.LUT R9, R4, 0x38, R217, 0x78, !PT ;  /* 0x0000003804097812 */ /* 0x000fe400078e78d9 */
[C---:B------:R-:W-:Y:S02]  /*7d00*/  LOP3.LUT R8, R248.reuse, 0x80, RZ, 0xfc, !PT ;  /* 0x00000080f8087812 */ /* 0x040fe400078efcff */
[-C--:B------:R-:W-:Y:S03]  /*7d10*/  HMMA.16816.F32 R188, R112, R10.reuse, R188 ;  /* 0x0000000a70bc723c */ /* 0x080fe600000018bc */
[----:B------:R-:W-:Y:S02]  /*7d20*/  LOP3.LUT R9, R9, 0x1e00, R232, 0xf8, !PT ;  /* 0x00001e0009097812 */ /* 0x000fe400078ef8e8 */
[----:B------:R-:W-:Y:S02]  /*7d30*/  LOP3.LUT R4, R248, 0x40, RZ, 0xfc, !PT ;  /* 0x00000040f8047812 */ /* 0x000fe400078efcff */
[----:B------:R-:W-:Y:S01]  /*7d40*/  LEA R9, R9, UR4, 0x1 ;  /* 0x0000000409097c11 */ /* 0x000fe2000f8e08ff */
        /* <DEDUP_REMOVED lines=59> */
.L_x_722:
[----:B------:R-:W-:Y:S01]  /*8100*/  UISETP.GT.AND UP0, UPT, UR45, URZ, UPT ;  /* 0x000000ff2d00728c */ /* 0x000fe2000bf04270 */
[----:B------:R-:W-:Y:S01]  /*8110*/  IADD3 R235, PT, PT, R235, -0x40, RZ ;  /* 0xffffffc0ebeb7810 */ /* 0x000fe20007ffe0ff */
        /* <DEDUP_REMOVED lines=14> */
[--C-:B------:R-:W-:Y:S02]  /*8200*/  LOP3.LUT R2, R2, 0x6, R217.reuse, 0xf8, !PT ;  /* 0x0000000602027812 */ /* 0x100fe400078ef8d9 */
        /* <DEDUP_REMOVED lines=19> */
[----:B-1----:R-:W-:Y:S01]  /*8340*/  LOP3.LUT R10, R5, 0x18, R0, 0xf8, !PT ;  /* 0x00000018050a7812 */ /* 0x002fe200078ef800 */
        /* <DEDUP_REMOVED lines=193> */
.L_x_724:
[----:B------:R-:W2:Y:S01]  /*8f60*/  LDCU.64 UR10, c[0x0][0x5c0] ;  /* 0x0000b800ff0a77ac */ /* 0x000ea20008000a00 */
[----:B------:R-:W-:-:S04]  /*8f70*/  UIADD3 UR8, UPT, UPT, UR38, UR40, URZ ;  /* 0x0000002826087290 */ /* 0x000fc8000fffe0ff */
[----:B--2---:R-:W-:Y:S02]  /*8f80*/  UIMAD.WIDE.U32 UR16, UR8, UR10, URZ ;  /* 0x0000000a081072a5 */ /* 0x004fe4000f8e00ff */
[----:B------:R-:W-:-:S04]  /*8f90*/  UIMAD UR8, UR8, UR11, URZ ;  /* 0x0000000b080872a4 */ /* 0x000fc8000f8e02ff */
[----:B------:R-:W-:-:S06]  /*8fa0*/  UIADD3 UR8, UPT, UPT, UR17, UR8, URZ ;  /* 0x0000000811087290 */ /* 0x000fcc000fffe0ff */
[----:B------:R-:W-:Y:S02]  /*8fb0*/  MOV R7, UR8 ;  /* 0x0000000800077c02 */ /* 0x000fe40008000f00 */
.L_x_725:
        /* <DEDUP_REMOVED lines=10> */
[----:B-1----:R-:W-:Y:S01]  /*9060*/  MOV R5, UR13 ;  /* 0x0000000d00057c02 */ /* 0x002fe20008000f00 */
[----:B------:R-:W-:Y:S06]  /*9070*/  BRA `(.L_x_727) ;  /* 0x0000000000187947 */ /* 0x000fec0003800000 */
.L_x_726:
[----:B------:R-:W2:Y:S01]  /*9080*/  LDCU.64 UR8, c[0x0][0x5c8] ;  /* 0x0000b900ff0877ac */ /* 0x000ea20008000a00 */
[----:B------:R-:W-:-:S04]  /*9090*/  UIADD3 UR12, UPT, UPT, UR38, UR40, URZ ;  /* 0x00000028260c7290 */ /* 0x000fc8000fffe0ff */
[----:B--2---:R-:W-:Y:S02]  /*90a0*/  UIMAD.WIDE.U32 UR30, UR12, UR8, URZ ;  /* 0x000000080c1e72a5 */ /* 0x004fe4000f8e00ff */
[----:B------:R-:W-:-:S04]  /*90b0*/  UIMAD UR12, UR12, UR9, URZ ;  /* 0x000000090c0c72a4 */ /* 0x000fc8000f8e02ff */
[----:B------:R-:W-:-:S06]  /*90c0*/  UIADD3 UR12, UPT, UPT, UR31, UR12, URZ ;  /* 0x0000000c1f0c7290 */ /* 0x000fcc000fffe0ff */
[----:B-1----:R-:W-:-:S07]  /*90d0*/  MOV R5, UR12 ;  /* 0x0000000c00057c02 */ /* 0x002fce0008000f00 */
.L_x_727:
[----:B------:R-:W-:Y:S01]  /*90e0*/  BAR.SYNC.DEFER_BLOCKING 0x0 ;  /* 0x0000000000007b1d */ /* 0x000fe20000010000 */
[----:B------:R-:W-:Y:S01]  /*90f0*/  USHF.L.U32 UR14, UR41, 0x6, URZ ;  /* 0x00000006290e7899 */ /* 0x000fe200080006ff */
[----:B------:R-:W-:Y:S01]  /*9100*/  IADD3 R57, PT, PT, R0, 0x20, RZ ;  /* 0x0000002000397810 */ /* 0x000fe20007ffe0ff */
[----:B------:R-:W-:Y:S02]  /*9110*/  USHF.L.U32 UR13, UR41, 0x6, URZ ;  /* 0x00000006290d7899 */ /* 0x000fe400080006ff */
[----:B------:R-:W-:-:S03]  /*9120*/  UIMAD.WIDE.U32 UR38, UR14, UR10, URZ ;  /* 0x0000000a0e2672a5 */ /* 0x000fc6000f8e00ff */
[----:B------:R-:W1:Y:S01]  /*9130*/  LDC.64 R2, c[0x0][0x5d8] ;  /* 0x00017600ff027b82 */ /* 0x000e620000000a00 */
        /* <DEDUP_REMOVED lines=51> */
.L_x_729:
[----:B------:R-:W-:Y:S05]  /*9470*/  BSYNC.RECONVERGENT B0 ;  /* 0x0000000000007941 */ /* 0x000fea0003800200 */
.L_x_728:
[----:B----4-:R2:W4:Y:S01]  /*9480*/  LDS.128 R56, [R9+0x17000] ;  /* 0x0170000009387984 */ /* 0x0105220000000c00 */
[----:B------:R-:W-:Y:S04]  /*9490*/  BSSY.RECONVERGENT B0, `(.L_x_730) ;  /* 0x0000014000007945 */ /* 0x000fe80003800200 */
[----:B------:R-:W-:Y:S05]  /*94a0*/  @P6 BRA `(.L_x_731) ;  /* 0x0000000000486947 */ /* 0x000fea0003800000 */
[----:B------:R-:W3:Y:S01]  /*94b0*/  LDCU UR16, c[0x0][0x440] ;  /* 0x00008800ff1077ac */ /* 0x000ee20008000800 */
[----:B------:R-:W-:Y:S02]  /*94c0*/  IMAD R60, R72, UR10, RZ ;  /* 0x0000000a483c7c24 */ /* 0x000fe4000f8e02ff */
[----:B------:R-:W-:Y:S01]  /*94d0*/  IMAD.MOV.U32 R62, RZ, RZ, R74 ;  /* 0x000000ffff3e7224 */ /* 0x000fe200078e004a */
[----:B------:R-:W2:Y:S01]  /*94e0*/  LDCU.64 UR12, c[0x0][0x560] ;  /* 0x0000ac00ff0c77ac */ /* 0x000ea20008000a00 */
[----:B------:R-:W-:Y:S02]  /*94f0*/  IMAD.MOV.U32 R63, RZ, RZ, R3 ;  /* 0x000000ffff3f7224 */ /* 0x000fe400078e0003 */
[C---:B------:R-:W-:Y:S02]  /*9500*/  IMAD R60, R7.reuse, UR11, R60 ;  /* 0x0000000b073c7c24 */ /* 0x040fe4000f8e023c */
[----:B------:R-:W-:-:S04]  /*9510*/  IMAD.WIDE.U32 R62, R7, UR10, R62 ;  /* 0x0000000a073e7c25 */ /* 0x000fc8000f8e003e */
[----:B------:R-:W-:Y:S01]  /*9520*/  IMAD.IADD R60, R60, 0x1, R63 ;  /* 0x000000013c3c7824 */ /* 0x000fe200078e023f */
[----:B---3--:R-:W-:Y:S02]  /*9530*/  ISETP.GE.AND P3, PT, R248, UR16, PT ;  /* 0x00000010f8007c0c */ /* 0x008fe4000bf66270 */
        /* <DEDUP_REMOVED lines=9> */
.L_x_731:
[----:B------:R-:W-:Y:S05]  /*95d0*/  BSYNC.RECONVERGENT B0 ;  /* 0x0000000000007941 */ /* 0x000fea0003800200 */
.L_x_730:
[----:B------:R-:W-:Y:S01]  /*95e0*/  MOV R249, RZ ;  /* 0x000000ff00f97202 */ /* 0x000fe20000000f00 */
        /* <DEDUP_REMOVED lines=9> */
[----:B------:R-:W1:Y:S01]  /*9680*/  LDCU UR12, c[0x0][0x440] ;  /* 0x00008800ff0c77ac */ /* 0x000e620008000800 */
[----:B------:R-:W-:Y:S01]  /*9690*/  IMAD.MOV.U32 R10, RZ, RZ, R2 ;  /* 0x000000ffff0a7224 */ /* 0x000fe200078e0002 */
[----:B------:R-:W3:Y:S03]  /*96a0*/  LDCU.64 UR10, c[0x0][0x568] ;  /* 0x0000ad00ff0a77ac */ /* 0x000ee60008000a00 */
[----:B--2---:R-:W-:-:S04]  /*96b0*/  IMAD.WIDE.U32 R44, R0, UR8, R10 ;  /* 0x00000008002c7c25 */ /* 0x004fc8000f8e000a */
[----:B------:R-:W-:Y:S01]  /*96c0*/  IMAD R0, R0, UR9, R45 ;  /* 0x0000000900007c24 */ /* 0x000fe2000f8e022d */
[----:B-1----:R-:W-:Y:S02]  /*96d0*/  ISETP.GE.AND P3, PT, R248, UR12, PT ;  /* 0x0000000cf8007c0c */ /* 0x002fe4000bf66270 */
        /* <DEDUP_REMOVED lines=9> */
.L_x_733:
[----:B------:R-:W-:Y:S05]  /*9770*/  BSYNC.RECONVERGENT B0 ;  /* 0x0000000000007941 */ /* 0x000fea0003800200 */
.L_x_732:
        /* <DEDUP_REMOVED lines=14> */
[----:B-1----:R1:W-:Y:S04]  /*9860*/  @!P3 STG.E.128 desc[UR34][R4.64], R36 ;  /* 0x000000240400b986 */ /* 0x0023e8000c101d22 */
[----:B------:R1:W-:Y:S04]  /*9870*/  @!P2 STG.E.128 desc[UR34][R4.64+0x80], R28 ;  /* 0x0000801c0400a986 */ /* 0x0003e8000c101d22 */
[----:B------:R1:W-:Y:S04]  /*9880*/  @!P1 STG.E.128 desc[UR34][R4.64+0x100], R20 ;  /* 0x0001001404009986 */ /* 0x0003e8000c101d22 */
[----:B------:R1:W-:Y:S02]  /*9890*/  @!P0 STG.E.128 desc[UR34][R4.64+0x180], R12 ;  /* 0x0001800c04008986 */ /* 0x0003e4000c101d22 */
.L_x_700:
[----:B------:R-:W-:Y:S05]  /*98a0*/  BSYNC.RECONVERGENT B1 ;  /* 0x0000000000017941 */ /* 0x000fea0003800200 */
.L_x_678:
[----:B------:R-:W3:Y:S01]  /*98b0*/  LDCU UR9, c[0x0][0x438] ;  /* 0x00008700ff0977ac */ /* 0x000ee20008000800 */
[----:B------:R-:W2:Y:S01]  /*98c0*/  LDCU UR10, c[0x0][0x370] ;  /* 0x00006e00ff0a77ac */ /* 0x000ea20008000800 */
[----:B---3--:R-:W-:-:S04]  /*98d0*/  UIADD3 UR9, UPT, UPT, UR9, 0x3f, URZ ;  /* 0x0000003f09097890 */ /* 0x008fc8000fffe0ff */
        /* <DEDUP_REMOVED lines=8> */
.L_x_735:
        /* <DEDUP_REMOVED lines=10> */
.L_x_2501:


//--------------------- .text._ZN5flash44flash_bwd_dq_dk_dv_loop_seqk_parallel_kernelI23Flash_bwd_kernel_traitsILi256ELi64ELi64ELi8ELi4ELi2ELi2ELb0ELb1EN7cutlass6half_tE19Flash_kernel_traitsILi256ELi64ELi64ELi8ES3_EELb0ELb0ELb1ELb0ELb0ELb1ELb0EEEvNS_16Flash_bwd_paramsE --------------------------
	.section	.text._ZN5flash44flash_bwd_dq_dk_dv_loop_seqk_parallel_kernelI23Flash_bwd_kernel_traitsILi256ELi64ELi64ELi8ELi4ELi2ELi2ELb0ELb1EN7cutlass6half_tE19Flash_kernel_traitsILi256ELi64ELi64ELi8ES3_EELb0ELb0ELb1ELb0ELb0ELb1ELb0EEEvNS_16Flash_bwd_paramsE,"ax",@progbits
	.align	128
        .global         _ZN5flash44flash_bwd_dq_dk_dv_loop_seqk_parallel_kernelI23Flash_bwd_kernel_traitsILi256ELi64ELi64ELi8ELi4ELi2ELi2ELb0ELb1EN7cutlass6half_tE19Flash_kernel_traitsILi256ELi64ELi64ELi8ES3_EELb0ELb0ELb1ELb0ELb0ELb1ELb0EEEvNS_16Flash_bwd_paramsE
        .type           _ZN5flash44flash_bwd_dq_dk_dv_loop_seqk_parallel_kernelI23Flash_bwd_kernel_traitsILi256ELi64ELi64ELi8ELi4ELi2ELi2ELb0ELb1EN7cutlass6half_tE19Flash_kernel_traitsILi256ELi64ELi64ELi8ES3_EELb0ELb0ELb1ELb0ELb0ELb1ELb0EEEvNS_16Flash_bwd_paramsE,@function
        .size           _ZN5flash44flash_bwd_dq_dk_dv_loop_seqk_parallel_kernelI23Flash_bwd_kernel_traitsILi256ELi64ELi64ELi8ELi4ELi2ELi2ELb0ELb1EN7cutlass6half_tE19Flash_kernel_traitsILi256ELi64ELi64ELi8ES3_EELb0ELb0ELb1ELb0ELb0ELb1ELb0EEEvNS_16Flash_bwd_paramsE,(.L_x_2502 - _ZN5flash44flash_bwd_dq_dk_dv_loop_seqk_parallel_kernelI23Flash_bwd_kernel_traitsILi256ELi64ELi64ELi8ELi4ELi2ELi2ELb0ELb1EN7cutlass6half_tE19Flash_kernel_traitsILi256ELi64ELi64ELi8ES3_EELb0ELb0ELb1ELb0ELb0ELb1ELb0EEEvNS_16Flash_bwd_paramsE)
        .other          _ZN5flash44flash_bwd_dq_dk_dv_loop_seqk_parallel_kernelI23Flash_bwd_kernel_traitsILi256ELi64ELi64ELi8ELi4ELi2ELi2ELb0ELb1EN7cutlass6half_tE19Flash_kernel_traitsILi256ELi64ELi64ELi8ES3_EELb0ELb0ELb1ELb0ELb0ELb1ELb0EEEvNS_16Flash_bwd_paramsE,@"STO_CUDA_ENTRY STV_DEFAULT"
_ZN5flash44flash_bwd_dq_dk_dv_loop_seqk_parallel_kernelI23Flash_bwd_kernel_traitsILi256ELi64ELi64ELi8ELi4ELi2ELi2ELb0ELb1EN7cutlass6half_tE19Flash_kernel_traitsILi256ELi64ELi64ELi8ES3_EELb0ELb0ELb1ELb0ELb0ELb1ELb0EEEvNS_16Flash_bwd_paramsE:
.text._ZN5flash44flash_bwd_dq_dk_dv_loop_seqk_parallel_kernelI23Flash_bwd_kernel_traitsILi256ELi64ELi64ELi8ELi4ELi2ELi2ELb0ELb1EN7cutlass6half_tE19Flash_kernel_traitsILi256ELi64ELi64ELi8ES3_EELb0ELb0ELb1ELb0ELb0ELb1ELb0EEEvNS_16Flash_bwd_paramsE:
        /* <DEDUP_REMOVED lines=49> */
.L_x_774:
[----:B------:R-:W2:Y:S01]  /*0310*/  LDCU.64 UR8, c[0x0][0x478] ;  /* 0x00008f00ff0877ac */ /* 0x000ea20008000a00 */
        /* <DEDUP_REMOVED lines=15> */
[----:B----4-:R-:W-:Y:S01]  /*0410*/  IMAD.U32 R6, RZ, RZ, UR12 ;  /* 0x0000000cff067e24 */ /* 0x010fe2000f8e00ff */
[----:B------:R-:W1:Y:S02]  /*0420*/  @!UP0 LDCU UR11, c[0x0][0x43c] ;  /* 0x00008780ff0b87ac */ /* 0x000e640008000800 */
[----:B------:R-:W-:Y:S02]  /*0430*/  @UP0 ULEA.HI.X UR15, UR39, UR9, URZ, 0x2, UP1 ;  /* 0x00000009270f0291 */ /* 0x000fe400088f14ff */
[----:B---3--:R-:W-:Y:S01]  /*0440*/  IMAD.U32 R4, RZ, RZ, UR14 ;  /* 0x0000000eff047e24 */ /* 0x008fe2000f8e00ff */
        /* <DEDUP_REMOVED lines=32> */
.L_x_736:
        /* <DEDUP_REMOVED lines=44> */
.L_x_738:
[----:B------:R-:W1:Y:S01]  /*0910*/  LDCU.64 UR14, c[0x0][0x3b8] ;  /* 0x00007700ff0e77ac */ /* 0x000e620008000a00 */
[----:B------:R-:W-:-:S04]  /*0920*/  UIADD3 UR8, UPT, UPT, UR40, UR41, URZ ;  /* 0x0000002928087290 */ /* 0x000fc8000fffe0ff */
[----:B-1----:R-:W-:Y:S02]  /*0930*/  UIMAD.WIDE.U32 UR10, UR8, UR14, URZ ;  /* 0x0000000e080a72a5 */ /* 0x002fe4000f8e00ff */
[----:B------:R-:W-:-:S04]  /*0940*/  UIMAD UR8, UR8, UR15, URZ ;  /* 0x0000000f080872a4 */ /* 0x000fc8000f8e02ff */
[----:B------:R-:W-:Y:S01]  /*0950*/  UIADD3 UR8, UPT, UPT, UR11, UR8, URZ ;  /* 0x000000080b087290 */ /* 0x000fe2000fffe0ff */
[----:B------:R-:W-:-:S05]  /*0960*/  UMOV UR46, UR10 ;  /* 0x0000000a002e7c82 */ /* 0x000fca0008000000 */
[----:B------:R-:W-:Y:S02]  /*0970*/  MOV R7, UR8 ;  /* 0x0000000800077c02 */ /* 0x000fe40008000f00 */
.L_x_739:
        /* <DEDUP_REMOVED lines=42> */
.L_x_740:
[----:B------:R-:W1:Y:S01]  /*0c20*/  LDCU.64 UR12, c[0x0][0x3c0] ;  /* 0x00007800ff0c77ac */ /* 0x000e620008000a00 */
[----:B------:R-:W-:-:S04]  /*0c30*/  UIADD3 UR8, UPT, UPT, UR40, UR41, URZ ;  /* 0x0000002928087290 */ /* 0x000fc8000fffe0ff */
[----:B-1----:R-:W-:Y:S02]  /*0c40*/  UIMAD.WIDE.U32 UR48, UR8, UR12, URZ ;  /* 0x0000000c083072a5 */ /* 0x002fe4000f8e00ff */
[----:B------:R-:W-:-:S04]  /*0c50*/  UIMAD UR8, UR8, UR13, URZ ;  /* 0x0000000d080872a4 */ /* 0x000fc8000f8e02ff */
[----:B------:R-:W-:-:S06]  /*0c60*/  UIADD3 UR8, UPT, UPT, UR49, UR8, URZ ;  /* 0x0000000831087290 */ /* 0x000fcc000fffe0ff */
[----:B------:R-:W-:-:S07]  /*0c70*/  MOV R6, UR8 ;  /* 0x0000000800067c02 */ /* 0x000fce0008000f00 */
.L_x_741:
        /* <DEDUP_REMOVED lines=27> */
.L_x_742:
[----:B------:R-:W-:Y:S02]  /*0e30*/  UIMAD.WIDE.U32 UR56, UR52, UR17, URZ ;  /* 0x00000011343872a5 */ /* 0x000fe4000f8e00ff */
[----:B------:R-:W-:-:S04]  /*0e40*/  UIMAD UR8, UR53, UR17, URZ ;  /* 0x00000011350872a4 */ /* 0x000fc8000f8e02ff */
[----:B------:R-:W-:Y:S02]  /*0e50*/  UIADD3 UR8, UPT, UPT, UR57, UR8, URZ ;  /* 0x0000000839087290 */ /* 0x000fe4000fffe0ff */
.L_x_743:
        /* <DEDUP_REMOVED lines=20> */
.L_x_744:
[----:B------:R-:W1:Y:S01]  /*0fa0*/  LDCU UR58, c[0x0][0x434] ;  /* 0x00008680ff3a77ac */ /* 0x000e620008000800 */
[----:B------:R-:W-:-:S04]  /*0fb0*/  UIMAD UR10, UR39, UR16, UR23 ;  /* 0x00000010270a72a4 */ /* 0x000fc8000f8e0217 */
[----:B-1----:R-:W-:Y:S02]  /*0fc0*/  UIMAD UR58, UR10, UR58, URZ ;  /* 0x0000003a0a3a72a4 */ /* 0x002fe4000f8e02ff */
.L_x_745:
        /* <DEDUP_REMOVED lines=11> */
.L_x_746:
[----:B------:R-:W1:Y:S01]  /*1080*/  LDCU UR57, c[0x0][0x444] ;  /* 0x00008880ff3977ac */ /* 0x000e620008000800 */
[----:B------:R-:W-:-:S04]  /*1090*/  UIMAD UR10, UR39, UR16, UR23 ;  /* 0x00000010270a72a4 */ /* 0x000fc8000f8e0217 */
[----:B-1----:R-:W-:-:S12]  /*10a0*/  UIMAD UR57, UR10, UR57, URZ ;  /* 0x000000390a3972a4 */ /* 0x002fd8000f8e02ff */
.L_x_747:
        /* <DEDUP_REMOVED lines=15> */
[----:B------:R-:W-:Y:S02]  /*11a0*/  ULEA.HI UR8, UR8, UR9, URZ, 0x6 ;  /* 0x0000000908087291 */ /* 0x000fe4000f8f30ff */
[----:B---3--:R-:W-:Y:S01]  /*11b0*/  UIMAD.WIDE UR60, UR58, 0x4, UR60 ;  /* 0x000000043a3c78a5 */ /* 0x008fe2000f8e023c */
[----:B--2---:R-:W-:Y:S01]  /*11c0*/  IMAD.SHL.U32 R11, R0, 0x8, RZ ;  /* 0x00000008000b7824 */ /* 0x004fe200078e00ff */
[----:B------:R-:W-:Y:S01]  /*11d0*/  USHF.R.S32.HI UR49, URZ, 0x6, UR8 ;  /* 0x00000006ff317899 */ /* 0x000fe20008011408 */
[----:B------:R-:W-:-:S03]  /*11e0*/  SHF.R.U32.HI R10, RZ, 0x5, R0 ;  /* 0x00000005ff0a7819 */ /* 0x000fc60000011600 */
[----:B------:R-:W-:Y:S01]  /*11f0*/  LOP3.LUT R14, R11, 0x38, RZ, 0xc0, !PT ;  /* 0x000000380b0e7812 */ /* 0x000fe200078ec0ff */
[----:B------:R-:W-:Y:S02]  /*1200*/  UISETP.LT.AND UP0, UPT, URZ, UR49, UPT ;  /* 0x00000031ff00728c */ /* 0x000fe4000bf01270 */
[----:B------:R-:W1:Y:S01]  /*1210*/  LDCU.128 UR8, c[0x0][0x590] ;  /* 0x0000b200ff0877ac */ /* 0x000e620008000c00 */
[----:B------:R-:W-:Y:S01]  /*1220*/  IADD3 R2, P0, PT, R14, UR62, RZ ;  /* 0x0000003e0e027c10 */ /* 0x000fe2000ff1e0ff */
[----:B------:R-:W-:-:S04]  /*1230*/  USEL UR49, URZ, UR49, !UP0 ;  /* 0x00000031ff317287 */ /* 0x000fc8000c000000 */
[----:B------:R-:W-:Y:S01]  /*1240*/  IMAD.X R3, RZ, RZ, UR54, P0 ;  /* 0x00000036ff037e24 */ /* 0x000fe200080e06ff */
[----:B------:R-:W-:Y:S02]  /*1250*/  UISETP.GT.AND UP0, UPT, UR44, UR49, UPT ;  /* 0x000000312c00728c */ /* 0x000fe4000bf04270 */
[----:B-1----:R-:W-:Y:S01]  /*1260*/  UIMAD UR17, UR51, UR8, URZ ;  /* 0x00000008331172a4 */ /* 0x002fe2000f8e02ff */
[----:B------:R-:W-:Y:S01]  /*1270*/  IMAD.U32 R8, RZ, RZ, UR8 ;  /* 0x00000008ff087e24 */ /* 0x000fe2000f8e00ff */
[----:B------:R-:W-:Y:S01]  /*1280*/  USHF.L.U64.HI UR54, UR8, 0x5, UR9 ;  /* 0x0000000508367899 */ /* 0x000fe20008010209 */
[----:B------:R-:W-:Y:S01]  /*1290*/  IMAD.U32 R12, RZ, RZ, UR10 ;  /* 0x0000000aff0c7e24 */ /* 0x000fe2000f8e00ff */
[----:B------:R-:W-:Y:S01]  /*12a0*/  UIMAD UR17, UR45, UR9, UR17 ;  /* 0x000000092d1172a4 */ /* 0x000fe2000f8e0211 */
[----:B------:R-:W-:Y:S02]  /*12b0*/  IMAD.WIDE.U32 R8, R8, UR45, R2 ;  /* 0x0000002d08087c25 */ /* 0x000fe4000f8e0002 */
[----:B------:R-:W1:Y:S02]  /*12c0*/  LDC.64 R2, c[0x0][0x3b0] ;  /* 0x0000ec00ff027b82 */ /* 0x000e640000000a00 */
[----:B------:R-:W-:Y:S01]  /*12d0*/  IMAD.U32 R18, RZ, RZ, UR11 ;  /* 0x0000000bff127e24 */ /* 0x000fe2000f8e00ff */
[----:B------:R-:W-:Y:S01]  /*12e0*/  IADD3 R9, PT, PT, R9, UR17, RZ ;  /* 0x0000001109097c10 */ /* 0x000fe2000fffe0ff */
[----:B------:R-:W2:Y:S02]  /*12f0*/  LDCU.64 UR10, c[0x0][0x550] ;  /* 0x0000aa00ff0a77ac */ /* 0x000ea40008000a00 */
[----:B------:R-:W-:-:S02]  /*1300*/  IMAD.WIDE.U32 R12, R12, UR23, R8 ;  /* 0x000000170c0c7c25 */ /* 0x000fc4000f8e0008 */
[----:B------:R-:W3:Y:S01]  /*1310*/  LDCU.64 UR16, c[0x0][0x3c8] ;  /* 0x00007900ff1077ac */ /* 0x000ee20008000a00 */
[----:B------:R-:W4:Y:S01]  /*1320*/  LDC.64 R8, c[0x0][0x5f8] ;  /* 0x00017e00ff087b82 */ /* 0x000f220000000a00 */
[----:B------:R-:W-:Y:S01]  /*1330*/  IMAD R19, R18, UR23, R13 ;  /* 0x0000001712137c24 */ /* 0x000fe2000f8e020d */
[----:B------:R-:W-:Y:S02]  /*1340*/  MOV R18, R12 ;  /* 0x0000000c00127202 */ /* 0x000fe40000000f00 */
[----:B------:R-:W-:Y:S02]  /*1350*/  SHF.R.U32.HI R13, RZ, 0x3, R0 ;  /* 0x00000003ff0d7819 */ /* 0x000fe40000011600 */
[----:B------:R-:W-:-:S03]  /*1360*/  LOP3.LUT R12, R0, 0x1f, RZ, 0xc0, !PT ;  /* 0x0000001f000c7812 */ /* 0x000fc600078ec0ff */
[----:B------:R-:W-:-:S04]  /*1370*/  IMAD.WIDE.U32 R18, R13, UR8, R18 ;  /* 0x000000080d127c25 */ /* 0x000fc8000f8e0012 */
[----:B-1----:R-:W-:Y:S01]  /*1380*/  IMAD R16, R2, UR51, RZ ;  /* 0x0000003302107c24 */ /* 0x002fe2000f8e02ff */
[----:B--2---:R-:W-:Y:S01]  /*1390*/  LEA R246, P2, R18, UR10, 0x1 ;  /* 0x0000000a12f67c11 */ /* 0x004fe2000f8408ff */
[----:B------:R-:W-:-:S04]  /*13a0*/  IMAD.WIDE.U32 R20, R2, UR45, R14 ;  /* 0x0000002d02147c25 */ /* 0x000fc8000f8e000e */
[----:B------:R-:W-:Y:S01]  /*13b0*/  IMAD R16, R3, UR45, R16 ;  /* 0x0000002d03107c24 */ /* 0x000fe2000f8e0210 */
[----:B------:R-:W-:Y:S01]  /*13c0*/  IADD3 R24, P0, PT, R20, UR50, RZ ;  /* 0x0000003214187c10 */ /* 0x000fe2000ff1e0ff */
[----:B------:R-:W-:Y:S01]  /*13d0*/  IMAD R12, R10, UR59, R12 ;  /* 0x0000003b0a0c7c24 */ /* 0x000fe2000f8e020c */
[----:B------:R-:W-:Y:S01]  /*13e0*/  USHF.L.U32 UR45, UR8, 0x5, URZ ;  /* 0x00000005082d7899 */ /* 0x000fe200080006ff */
[----:B----4-:R-:W-:Y:S01]  /*13f0*/  IMAD.WIDE.U32 R22, R8, UR21, RZ ;  /* 0x0000001508167c25 */ /* 0x010fe2000f8e00ff */
[----:B------:R-:W-:Y:S01]  /*1400*/  IADD3.X R25, PT, PT, R21, UR47, R16, P0, !PT ;  /* 0x0000002f15197c10 */ /* 0x000fe200087fe410 */
[----:B------:R-:W1:Y:S01]  /*1410*/  LDCU.64 UR50, c[0x0][0x5e8] ;  /* 0x0000bd00ff3277ac */ /* 0x000e620008000a00 */
[----:B---3--:R-:W-:Y:S01]  /*1420*/  MOV R16, UR17 ;  /* 0x0000001100107c02 */ /* 0x008fe20008000f00 */
[----:B------:R-:W-:Y:S01]  /*1430*/  IMAD R10, R13, UR9, R19 ;  /* 0x000000090d0a7c24 */ /* 0x000fe2000f8e0213 */
[----:B------:R-:W-:Y:S01]  /*1440*/  SEL R8, R22, RZ, P5 ;  /* 0x000000ff16087207 */ /* 0x000fe20002800000 */
[----:B------:R-:W-:Y:S01]  /*1450*/  IMAD.U32 R20, RZ, RZ, UR16 ;  /* 0x00000010ff147e24 */ /* 0x000fe2000f8e00ff */
[----:B------:R-:W2:Y:S01]  /*1460*/  LDCU.64 UR8, c[0x0][0x380] ;  /* 0x00007000ff0877ac */ /* 0x000ea20008000a00 */
[----:B------:R-:W-:Y:S01]  /*1470*/  IMAD R9, R9, UR21, R23 ;  /* 0x0000001509097c24 */ /* 0x000fe2000f8e0217 */
[----:B------:R-:W-:Y:S01]  /*1480*/  IADD3 R8, P1, P0, R12, UR56, R8 ;  /* 0x000000380c087c10 */ /* 0x000fe2000f83e008 */
[----:B------:R-:W-:Y:S01]  /*1490*/  IMAD.WIDE.U32 R20, R20, UR23, R24 ;  /* 0x0000001714147c25 */ /* 0x000fe2000f8e0018 */
[----:B------:R-:W3:Y:S01]  /*14a0*/  LDCU.64 UR16, c[0x0][0x570] ;  /* 0x0000ae00ff1077ac */ /* 0x000ee20008000a00 */
[----:B------:R-:W-:-:S02]  /*14b0*/  SHF.R.S32.HI R12, RZ, 0x1f, R12 ;  /* 0x0000001fff0c7819 */ /* 0x000fc4000001140c */
[----:B------:R-:W-:Y:S01]  /*14c0*/  IMAD R17, R16, UR23, R21 ;  /* 0x0000001710117c24 */ /* 0x000fe2000f8e0215 */
[----:B------:R-:W-:Y:S01]  /*14d0*/  USHF.L.U32 UR59, UR59, 0x6, URZ ;  /* 0x000000063b3b7899 */ /* 0x000fe200080006ff */
[----:B------:R-:W-:Y:S01]  /*14e0*/  SEL R9, R9, RZ, P5 ;  /* 0x000000ff09097207 */ /* 0x000fe20002800000 */
[----:B------:R-:W-:Y:S01]  /*14f0*/  IMAD.MOV.U32 R16, RZ, RZ, R20 ;  /* 0x000000ffff107224 */ /* 0x000fe200078e0014 */
[----:B------:R-:W-:Y:S02]  /*1500*/  LEA.HI.X R247, R18, UR11, R10, 0x1, P2 ;  /* 0x0000000b12f77c11 */ /* 0x000fe400090f0c0a */
[----:B------:R-:W-:Y:S01]  /*1510*/  IADD3.X R12, PT, PT, R12, UR55, R9, P1, P0 ;  /* 0x000000370c0c7c10 */ /* 0x000fe20008fe0409 */
[----:B------:R-:W-:Y:S01]  /*1520*/  IMAD.U32 R10, RZ, RZ, UR59 ;  /* 0x0000003bff0a7e24 */ /* 0x000fe2000f8e00ff */
[----:B------:R-:W-:Y:S01]  /*1530*/  IADD3 R9, P0, PT, R8, UR59, RZ ;  /* 0x0000003b08097c10 */ /* 0x000fe2000ff1e0ff */
[----:B------:R-:W-:Y:S01]  /*1540*/  IMAD.WIDE.U32 R16, R13, R2, R16 ;  /* 0x000000020d107225 */ /* 0x000fe200078e0010 */
[----:B-1----:R-:W-:-:S02]  /*1550*/  UIMAD.WIDE UR50, UR57, 0x4, UR50 ;  /* 0x00000004393278a5 */ /* 0x002fc4000f8e0232 */
[----:B------:R-:W-:Y:S01]  /*1560*/  LEA.HI.X.SX32 R10, R10, R12, 0x1, P0 ;  /* 0x0000000c0a0a7211 */ /* 0x000fe200000f0eff */
[----:B------:R-:W-:Y:S01]  /*1570*/  IMAD R8, R13, R3, R17 ;  /* 0x000000030d087224 */ /* 0x000fe200078e0211 */
[C---:B--2---:R-:W-:Y:S02]  /*1580*/  LEA R248, P1, R16.reuse, UR8, 0x1 ;  /* 0x0000000810f87c11 */ /* 0x044fe4000f8208ff */
[----:B---3--:R-:W-:Y:S01]  /*1590*/  LEA R244, P0, R9, UR16, 0x2 ;  /* 0x0000001009f47c11 */ /* 0x008fe2000f8010ff */
[----:B------:R-:W-:Y:S01]  /*15a0*/  UMOV UR16, UR50 ;  /* 0x0000003200107c82 */ /* 0x000fe20008000000 */
[----:B------:R-:W-:Y:S01]  /*15b0*/  LEA.HI.X R249, R16, UR9, R8, 0x1, P1 ;  /* 0x0000000910f97c11 */ /* 0x000fe200088f0c08 */
[----:B------:R-:W-:Y:S01]  /*15c0*/  VIADD R8, R13, 0x20 ;  /* 0x000000200d087836 */ /* 0x000fe20000000000 */
[----:B------:R-:W-:Y:S01]  /*15d0*/  LEA.HI.X R245, R9, UR17, R10, 0x2, P0 ;  /* 0x0000001109f57c11 */ /* 0x000fe200080f140a */
[----:B------:R-:W-:Y:S01]  /*15e0*/  UMOV UR17, UR51 ;  /* 0x0000003300117c82 */ /* 0x000fe20008000000 */
[----:B------:R-:W-:-:S02]  /*15f0*/  IADD3 R16, P0, PT, R13, 0x20, RZ ;  /* 0x000000200d107810 */ /* 0x000fc40007f1e0ff */
[C---:B------:R-:W-:Y:S02]  /*1600*/  SHF.L.U64.HI R3, R2.reuse, 0x5, R3 ;  /* 0x0000000502037819 */ /* 0x040fe40000010203 */
[----:B------:R-:W-:Y:S02]  /*1610*/  SHF.L.U32 R10, R2, 0x5, RZ ;  /* 0x00000005020a7819 */ /* 0x000fe400000006ff */
[----:B------:R-:W-:Y:S01]  /*1620*/  IADD3.X R2, PT, PT, RZ, RZ, RZ, P0, !PT ;  /* 0x000000ffff027210 */ /* 0x000fe200007fe4ff */
        /* <DEDUP_REMOVED lines=14> */
.L_x_749:
[----:B------:R-:W1:Y:S01]  /*1710*/  LDCU.64 UR12, c[0x0][0x5c0] ;  /* 0x0000b800ff0c77ac */ /* 0x000e620008000a00 */
[----:B------:R-:W-:-:S04]  /*1720*/  UIADD3 UR8, UPT, UPT, UR40, UR41, URZ ;  /* 0x0000002928087290 */ /* 0x000fc8000fffe0ff */
[----:B-1----:R-:W-:Y:S02]  /*1730*/  UIMAD.WIDE.U32 UR16, UR8, UR12, URZ ;  /* 0x0000000c081072a5 */ /* 0x002fe4000f8e00ff */
[----:B------:R-:W-:-:S04]  /*1740*/  UIMAD UR8, UR8, UR13, URZ ;  /* 0x0000000d080872a4 */ /* 0x000fc8000f8e02ff */
[----:B------:R-:W-:-:S06]  /*1750*/  UIADD3 UR8, UPT, UPT, UR17, UR8, URZ ;  /* 0x0000000811087290 */ /* 0x000fcc000fffe0ff */
[----:B------:R-:W-:Y:S02]  /*1760*/  MOV R0, UR8 ;  /* 0x0000000800007c02 */ /* 0x000fe40008000f00 */
.L_x_750:
        /* <DEDUP_REMOVED lines=13> */
.L_x_751:
[----:B------:R-:W1:Y:S01]  /*1840*/  LDCU.64 UR10, c[0x0][0x5c8] ;  /* 0x0000b900ff0a77ac */ /* 0x000e620008000a00 */
[----:B------:R-:W-:-:S04]  /*1850*/  UIADD3 UR40, UPT, UPT, UR40, UR41, URZ ;  /* 0x0000002928287290 */ /* 0x000fc8000fffe0ff */
[----:B-1----:R-:W-:Y:S02]  /*1860*/  UIMAD.WIDE.U32 UR14, UR40, UR10, URZ ;  /* 0x0000000a280e72a5 */ /* 0x002fe4000f8e00ff */
[----:B------:R-:W-:-:S04]  /*1870*/  UIMAD UR40, UR40, UR11, URZ ;  /* 0x0000000b282872a4 */ /* 0x000fc8000f8e02ff */
[----:B------:R-:W-:-:S06]  /*1880*/  UIADD3 UR40, UPT, UPT, UR15, UR40, URZ ;  /* 0x000000280f287290 */ /* 0x000fcc000fffe0ff */
[----:B------:R-:W-:-:S07]  /*1890*/  MOV R3, UR40 ;  /* 0x0000002800037c02 */ /* 0x000fce0008000f00 */
.L_x_752:
        /* <DEDUP_REMOVED lines=17> */
[----:B------:R-:W-:Y:S02]  /*19b0*/  MOV R8, R6 ;  /* 0x0000000600087202 */ /* 0x000fe40000000f00 */
[----:B------:R-:W-:-:S03]  /*19c0*/  MOV R9, R4 ;  /* 0x0000000400097202 */ /* 0x000fc60000000f00 */
        /* <DEDUP_REMOVED lines=8> */
.L_x_754:
[----:B------:R-:W-:Y:S05]  /*1a50*/  BSYNC.RECONVERGENT B0 ;  /* 0x0000000000007941 */ /* 0x000fea0003800200 */
.L_x_753:
[----:B------:R-:W-:Y:S04]  /*1a60*/  BSSY.RECONVERGENT B0, `(.L_x_755) ;  /* 0x000000f000007945 */ /* 0x000fe80003800200 */
[----:B------:R-:W-:Y:S05]  /*1a70*/  @P1 BRA `(.L_x_756) ;  /* 0x0000000000341947 */ /* 0x000fea0003800000 */
[----:B------:R-:W2:Y:S01]  /*1a80*/  LDCU.64 UR8, c[0x0][0x560] ;  /* 0x0000ac00ff0877ac */ /* 0x000ea20008000a00 */
[----:B------:R-:W-:Y:S01]  /*1a90*/  MOV R5, R4 ;  /* 0x0000000400057202 */ /* 0x000fe20000000f00 */
[----:B------:R-:W-:Y:S01]  /*1aa0*/  IMAD R0, R2, UR12, RZ ;  /* 0x0000000c02007c24 */ /* 0x000fe2000f8e02ff */
[----:B------:R-:W-:-:S03]  /*1ab0*/  MOV R4, R6 ;  /* 0x0000000600047202 */ /* 0x000fc60000000f00 */
[C---:B------:R-:W-:Y:S02]  /*1ac0*/  IMAD R0, R16.reuse, UR13, R0 ;  /* 0x0000000d10007c24 */ /* 0x040fe4000f8e0200 */
[----:B------:R-:W-:-:S05]  /*1ad0*/  IMAD.WIDE.U32 R4, R16, UR12, R4 ;  /* 0x0000000c10047c25 */ /* 0x000fca000f8e0004 */
[----:B------:R-:W-:Y:S02]  /*1ae0*/  IADD3 R0, PT, PT, R5, R0, RZ ;  /* 0x0000000005007210 */ /* 0x000fe40007ffe0ff */
[----:B--2---:R-:W-:-:S04]  /*1af0*/  LEA R6, P0, R4, UR8, 0x1 ;  /* 0x0000000804067c11 */ /* 0x004fc8000f8008ff */
[----:B------:R-:W-:-:S05]  /*1b00*/  LEA.HI.X R7, R4, UR9, R0, 0x1, P0 ;  /* 0x0000000904077c11 */ /* 0x000fca00080f0c00 */
[----:B------:R2:W-:Y:S04]  /*1b10*/  STG.E.128 desc[UR30][R6.64], RZ ;  /* 0x000000ff06007986 */ /* 0x0005e8000c101d1e */
[----:B------:R2:W-:Y:S04]  /*1b20*/  STG.E.128 desc[UR30][R6.64+0x80], RZ ;  /* 0x000080ff06007986 */ /* 0x0005e8000c101d1e */
[----:B------:R2:W-:Y:S04]  /*1b30*/  STG.E.128 desc[UR30][R6.64+0x100], RZ ;  /* 0x000100ff06007986 */ /* 0x0005e8000c101d1e */
[----:B------:R2:W-:Y:S02]  /*1b40*/  STG.E.128 desc[UR30][R6.64+0x180], RZ ;  /* 0x000180ff06007986 */ /* 0x0005e4000c101d1e */
.L_x_756:
[----:B------:R-:W-:Y:S05]  /*1b50*/  BSYNC.RECONVERGENT B0 ;  /* 0x0000000000007941 */ /* 0x000fea0003800200 */
.L_x_755:
        /* <DEDUP_REMOVED lines=24> */
.L_x_758:
[----:B------:R-:W-:Y:S05]  /*1ce0*/  BSYNC.RECONVERGENT B0 ;  /* 0x0000000000007941 */ /* 0x000fea0003800200 */
.L_x_757:
[----:B------:R-:W-:Y:S05]  /*1cf0*/  @P1 BRA `(.L_x_759) ;  /* 0x0000006400e81947 */ /* 0x000fea0003800000 */
[----:B------:R-:W3:Y:S01]  /*1d00*/  LDCU.64 UR8, c[0x0][0x568] ;  /* 0x0000ad00ff0877ac */ /* 0x000ee20008000a00 */
[----:B------:R-:W-:Y:S01]  /*1d10*/  MOV R5, R0 ;  /* 0x0000000000057202 */ /* 0x000fe20000000f00 */
[----:B------:R-:W-:Y:S02]  /*1d20*/  IMAD R2, R2, UR10, RZ ;  /* 0x0000000a02027c24 */ /* 0x000fe4000f8e02ff */
[----:B------:R-:W-:-:S04]  /*1d30*/  IMAD.WIDE.U32 R4, R16, UR10, R4 ;  /* 0x0000000a10047c25 */ /* 0x000fc8000f8e0004 */
[----:B------:R-:W-:-:S05]  /*1d40*/  IMAD R2, R16, UR11, R2 ;  /* 0x0000000b10027c24 */ /* 0x000fca000f8e0202 */
        /* <DEDUP_REMOVED lines=8> */
.L_x_748:
[----:B------:R-:W-:Y:S01]  /*1dd0*/  UIMAD UR8, UR35, UR14, URZ ;  /* 0x0000000e230872a4 */ /* 0x000fe2000f8e02ff */
[----:B------:R-:W-:Y:S01]  /*1de0*/  IMAD.U32 R9, RZ, RZ, UR14 ;  /* 0x0000000eff097e24 */ /* 0x000fe2000f8e00ff */
[----:B------:R-:W-:Y:S01]  /*1df0*/  UIMAD UR39, UR53, -0x40, UR43 ;  /* 0xffffffc0352778a4 */ /* 0x000fe2000f8e022b */
[----:B------:R-:W-:Y:S01]  /*1e00*/  @P5 BAR.SYNC.DEFER_BLOCKING 0x0 ;  /* 0x0000000000005b1d */ /* 0x000fe20000010000 */
[----:B------:R-:W-:Y:S01]  /*1e10*/  UIMAD UR8, UR38, UR15, UR8 ;  /* 0x0000000f260872a4 */ /* 0x000fe2000f8e0208 */
[--C-:B------:R-:W-:Y:S01]  /*1e20*/  IMAD.WIDE.U32 R18, R9, UR38, R14.reuse ;  /* 0x0000002609127c25 */ /* 0x100fe2000f8e000e */
[----:B------:R-:W-:Y:S02]  /*1e30*/  UIMAD UR9, UR35, UR12, URZ ;  /* 0x0000000c230972a4 */ /* 0x000fe4000f8e02ff */
[----:B------:R-:W-:Y:S01]  /*1e40*/  ISETP.GE.AND P4, PT, R8, UR39, PT ;  /* 0x0000002708007c0c */ /* 0x000fe2000bf86270 */
[----:B------:R-:W-:Y:S01]  /*1e50*/  IMAD.U32 R9, RZ, RZ, UR12 ;  /* 0x0000000cff097e24 */ /* 0x000fe2000f8e00ff */
[----:B------:R-:W-:Y:S01]  /*1e60*/  UIADD3 UR35, UPT, UPT, -UR38, UR33, URZ ;  /* 0x0000002126237290 */ /* 0x000fe2000fffe1ff */
[----:B------:R-:W-:Y:S01]  /*1e70*/  IADD3 R18, P0, PT, R18, UR46, RZ ;  /* 0x0000002e12127c10 */ /* 0x000fe2000ff1e0ff */
[----:B------:R-:W1:Y:S01]  /*1e80*/  LDCU.64 UR10, c[0x0][0x3d0] ;  /* 0x00007a00ff0a77ac */ /* 0x000e620008000a00 */
[----:B------:R-:W-:Y:S01]  /*1e90*/  IMAD.WIDE.U32 R14, R9, UR38, R14 ;  /* 0x00000026090e7c25 */ /* 0x000fe2000f8e000e */
[--C-:B------:R-:W-:Y:S01]  /*1ea0*/  SHF.R.U32.HI R9, RZ, 0x1, R0.reuse ;  /* 0x00000001ff097819 */ /* 0x100fe20000011600 */
[----:B------:R-:W-:Y:S01]  /*1eb0*/  UIMAD UR38, UR38, UR13, UR9 ;  /* 0x0000000d262672a4 */ /* 0x000fe2000f8e0209 */
[----:B------:R-:W-:Y:S01]  /*1ec0*/  IADD3.X R19, PT, PT, R7, UR8, R19, P0, !PT ;  /* 0x0000000807137c10 */ /* 0x000fe200087fe413 */
[----:B------:R-:W2:Y:S01]  /*1ed0*/  LDCU.64 UR8, c[0x0][0x3d8] ;  /* 0x00007b00ff0877ac */ /* 0x000ea20008000a00 */
[----:B------:R-:W-:Y:S01]  /*1ee0*/  IADD3 R14, P0, PT, R14, UR48, RZ ;  /* 0x000000300e0e7c10 */ /* 0x000fe2000ff1e0ff */
[----:B------:R-:W-:Y:S01]  /*1ef0*/  IMAD.U32 R26, RZ, RZ, UR45 ;  /* 0x0000002dff1a7e24 */ /* 0x000fe2000f8e00ff */
[----:B------:R-:W-:Y:S01]  /*1f00*/  ISETP.GE.AND P2, PT, R8, UR35, PT ;  /* 0x0000002308007c0c */ /* 0x000fe2000bf46270 */
[----:B------:R-:W-:Y:S01]  /*1f10*/  IMAD.U32 R7, RZ, RZ, UR45 ;  /* 0x0000002dff077e24 */ /* 0x000fe2000f8e00ff */
[----:B------:R-:W-:Y:S01]  /*1f20*/  SHF.R.U32.HI R8, RZ, 0x2, R0 ;  /* 0x00000002ff087819 */ /* 0x000fe20000011600 */
[----:B------:R-:W-:Y:S01]  /*1f30*/  IMAD.MOV.U32 R241, RZ, RZ, 0x7f800000 ;  /* 0x7f800000fff17424 */ /* 0x000fe200078e00ff */
[----:B------:R-:W-:Y:S01]  /*1f40*/  LOP3.LUT R242, R9, 0x30, RZ, 0xc0, !PT ;  /* 0x0000003009f27812 */ /* 0x000fe200078ec0ff */
[----:B------:R-:W-:Y:S01]  /*1f50*/  IMAD.MOV.U32 R240, RZ, RZ, 0x7f800000 ;  /* 0x7f800000fff07424 */ /* 0x000fe200078e00ff */
[----:B------:R-:W-:Y:S01]  /*1f60*/  IADD3.X R15, PT, PT, R6, UR38, R15, P0, !PT ;  /* 0x00000026060f7c10 */ /* 0x000fe200087fe40f */
[----:B------:R-:W-:Y:S01]  /*1f70*/  IMAD.U32 R6, RZ, RZ, UR54 ;  /* 0x00000036ff067e24 */ /* 0x000fe2000f8e00ff */
[----:B------:R-:W-:Y:S01]  /*1f80*/  @!P4 LEA R24, P0, R10, R248, 0x1 ;  /* 0x000000f80a18c211 */ /* 0x000fe200078008ff */
[----:B-1----:R-:W-:Y:S01]  /*1f90*/  IMAD R22, R5, UR10, RZ ;  /* 0x0000000a05167c24 */ /* 0x002fe2000f8e02ff */
[----:B------:R-:W-:Y:S01]  /*1fa0*/  LOP3.LUT R242, R242, 0x7, R8, 0xf8, !PT ;  /* 0x00000007f2f27812 */ /* 0x000fe200078ef808 */
[----:B------:R-:W-:Y:S01]  /*1fb0*/  IMAD.WIDE.U32 R18, R4, UR10, R18 ;  /* 0x0000000a04127c25 */ /* 0x000fe2000f8e0012 */
[----:B------:R-:W-:-:S03]  /*1fc0*/  @!P4 LEA.HI.X R25, R10, R249, R3, 0x1, P0 ;  /* 0x000000f90a19c211 */ /* 0x000fc600000f0c03 */
[----:B------:R-:W-:Y:S01]  /*1fd0*/  IMAD.MOV.U32 R228, RZ, RZ, 0x40 ;  /* 0x00000040ffe47424 */ /* 0x000fe200078e00ff */
[----:B------:R-:W-:Y:S01]  /*1fe0*/  ISETP.GE.AND P3, PT, R13, UR35, PT ;  /* 0x000000230d007c0c */ /* 0x000fe2000bf66270 */
[----:B------:R-:W-:Y:S01]  /*1ff0*/  VIADD R3, R242, 0x8 ;  /* 0x00000008f2037836 */ /* 0x000fe20000000000 */
[----:B------:R-:W-:Y:S01]  /*2000*/  @!P4 LEA R26, P1, R26, R246, 0x1 ;  /* 0x000000f61a1ac211 */ /* 0x000fe200078208ff */
[----:B--2---:R-:W-:Y:S02]  /*2010*/  IMAD R5, R5, UR8, RZ ;  /* 0x0000000805057c24 */ /* 0x004fe4000f8e02ff */
[----:B------:R-:W-:Y:S01]  /*2020*/  IMAD.U32 R239, RZ, RZ, UR34 ;  /* 0x00000022ffef7e24 */ /* 0x000fe2000f8e00ff */
[----:B------:R-:W-:Y:S01]  /*2030*/  ISETP.GE.AND P0, PT, R3, UR39, PT ;  /* 0x0000002703007c0c */ /* 0x000fe2000bf06270 */
[C---:B------:R-:W-:Y:S01]  /*2040*/  IMAD R5, R4.reuse, UR9, R5 ;  /* 0x0000000904057c24 */ /* 0x040fe2000f8e0205 */
[----:B------:R-:W-:Y:S01]  /*2050*/  LOP3.LUT R3, R11, 0x1f8, RZ, 0xc0, !PT ;  /* 0x000001f80b037812 */ /* 0x000fe200078ec0ff */
[C---:B------:R-:W-:Y:S01]  /*2060*/  IMAD R22, R4.reuse, UR11, R22 ;  /* 0x0000000b04167c24 */ /* 0x040fe2000f8e0216 */
[----:B------:R-:W-:Y:S01]  /*2070*/  @!P4 LEA.HI.X R27, R7, R247, R6, 0x1, P1 ;  /* 0x000000f7071bc211 */ /* 0x000fe200008f0c06 */
[----:B------:R-:W-:Y:S01]  /*2080*/  IMAD.WIDE.U32 R6, R4, UR8, R14 ;  /* 0x0000000804067c25 */ /* 0x000fe2000f8e000e */
[----:B------:R-:W-:-:S02]  /*2090*/  LOP3.LUT R3, R3, 0x38, R0, 0x78, !PT ;  /* 0x0000003803037812 */ /* 0x000fc400078e7800 */
[----:B------:R-:W-:Y:S02]  /*20a0*/  CS2R R190, SRZ ;  /* 0x0000000000be7805 */ /* 0x000fe4000001ff00 */
[----:B------:R-:W-:Y:S01]  /*20b0*/  ISETP.GE.AND P1, PT, R13, UR39, PT ;  /* 0x000000270d007c0c */ /* 0x000fe2000bf26270 */
[----:B------:R-:W-:Y:S01]  /*20c0*/  IMAD.IADD R21, R7, 0x1, R5 ;  /* 0x0000000107157824 */ /* 0x000fe200078e0205 */
[----:B------:R-:W-:Y:S01]  /*20d0*/  LOP3.LUT R10, R3, 0x1e00, R11, 0xf8, !PT ;  /* 0x00001e00030a7812 */ /* 0x000fe200078ef80b */
[--C-:B------:R-:W-:Y:S01]  /*20e0*/  @!P3 IMAD.MOV.U32 R20, RZ, RZ, R6.reuse ;  /* 0x000000ffff14b224 */ /* 0x100fe200078e0006 */
[----:B------:R-:W-:Y:S01]  /*20f0*/  CS2R R188, SRZ ;  /* 0x0000000000bc7805 */ /* 0x000fe2000001ff00 */
[----:B------:R-:W-:Y:S01]  /*2100*/  @!P2 IMAD.MOV.U32 R4, RZ, RZ, R6 ;  /* 0x000000ffff04a224 */ /* 0x000fe200078e0006 */
[----:B------:R-:W-:Y:S01]  /*2110*/  LEA R10, R10, UR32, 0x1 ;  /* 0x000000200a0a7c11 */ /* 0x000fe2000f8e08ff */
[----:B------:R-:W1:Y:S01]  /*2120*/  @!P3 LDC.64 R6, c[0x0][0x388] ;  /* 0x0000e200ff06bb82 */ /* 0x000e620000000a00 */
[----:B------:R-:W-:Y:S01]  /*2130*/  IMAD.IADD R23, R19, 0x1, R22 ;  /* 0x0000000113177824 */ /* 0x000fe200078e0216 */
[----:B------:R-:W-:Y:S01]  /*2140*/  CS2R R194, SRZ ;  /* 0x0000000000c27805 */ /* 0x000fe2000001ff00 */
[----:B------:R-:W-:Y:S01]  /*2150*/  @!P3 IMAD.MOV.U32 R22, RZ, RZ, R18 ;  /* 0x000000ffff16b224 */ /* 0x000fe200078e0012 */
[----:B------:R-:W-:Y:S01]  /*2160*/  CS2R R192, SRZ ;  /* 0x0000000000c07805 */ /* 0x000fe2000001ff00 */
[----:B------:R-:W-:Y:S01]  /*2170*/  @!P2 IMAD.MOV.U32 R19, RZ, RZ, R23 ;  /* 0x000000ffff13a224 */ /* 0x000fe200078e0017 */
[----:B------:R-:W-:Y:S01]  /*2180*/  @!PT LDS RZ, [RZ] ;  /* 0x00000000fffff984 */ /* 0x000fe20000000800 */
[----:B------:R-:W-:Y:S01]  /*2190*/  @!PT LDS RZ, [RZ] ;  /* 0x00000000fffff984 */ /* 0x000fe20000000800 */
[----:B------:R-:W-:Y:S01]  /*21a0*/  @!PT LDS RZ, [RZ] ;  /* 0x00000000fffff984 */ /* 0x000fe20000000800 */
[----:B------:R-:W-:Y:S01]  /*21b0*/  @!P1 LDGSTS.E.BYPASS.LTC128B.128 [R10+0x8000], desc[UR30][R246.64] ;  /* 0x08000000f60a9fae */ /* 0x000fe2000b981a1e */
[C---:B------:R-:W-:Y:S01]  /*21c0*/  @!P2 IMAD R14, R2.reuse, UR14, RZ ;  /* 0x0000000e020eac24 */ /* 0x040fe2000f8e02ff */
[----:B------:R-:W-:Y:S01]  /*21d0*/  CS2R R186, SRZ ;  /* 0x0000000000ba7805 */ /* 0x000fe2000001ff00 */
[----:B------:R-:W-:Y:S01]  /*21e0*/  @!P2 IMAD R12, R2, UR12, RZ ;  /* 0x0000000c020cac24 */ /* 0x000fe2000f8e02ff */
[----:B------:R-:W-:Y:S01]  /*21f0*/  @!P1 LDGSTS.E.BYPASS.LTC128B.128 [R10+0xa000], desc[UR30][R246.64+0x80] ;  /* 0x0a000080f60a9fae */ /* 0x000fe2000b981a1e */
[----:B------:R-:W-:Y:S01]  /*2200*/  @!P2 IMAD.MOV.U32 R5, RZ, RZ, R21 ;  /* 0x000000ffff05a224 */ /* 0x000fe200078e0015 */
[----:B------:R-:W2:Y:S01]  /*2210*/  @!P2 LDC.64 R2, c[0x0][0x388] ;  /* 0x0000e200ff02ab82 */ /* 0x000ea20000000a00 */
[----:B------:R-:W-:Y:S01]  /*2220*/  @!P3 IMAD.WIDE.U32 R22, R13, UR14, R22 ;  /* 0x0000000e0d16bc25 */ /* 0x000fe2000f8e0016 */
[----:B------:R-:W-:Y:S01]  /*2230*/  @!P1 LDGSTS.E.BYPASS.LTC128B.128 [R10+0xc000], desc[UR30][R246.64+0x100] ;  /* 0x0c000100f60a9fae */ /* 0x000fe2000b981a1e */
[----:B------:R-:W-:-:S02]  /*2240*/  CS2R R184, SRZ ;  /* 0x0000000000b87805 */ /* 0x000fc4000001ff00 */
[----:B------:R-:W-:Y:S01]  /*2250*/  CS2R R182, SRZ ;  /* 0x0000000000b67805 */ /* 0x000fe2000001ff00 */
[C---:B------:R-:W-:Y:S01]  /*2260*/  @!P2 IMAD R14, R16.reuse, UR15, R14 ;  /* 0x0000000f100eac24 */ /* 0x040fe2000f8e020e */
[----:B------:R-:W-:Y:S01]  /*2270*/  @!P1 LDGSTS.E.BYPASS.LTC128B.128 [R10+0xe000], desc[UR30][R246.64+0x180] ;  /* 0x0e000180f60a9fae */ /* 0x000fe2000b981a1e */
[C---:B------:R-:W-:Y:S01]  /*2280*/  @!P2 IMAD R12, R16.reuse, UR13, R12 ;  /* 0x0000000d100cac24 */ /* 0x040fe2000f8e020c */
[----:B------:R-:W-:Y:S01]  /*2290*/  CS2R R180, SRZ ;  /* 0x0000000000b47805 */ /* 0x000fe2000001ff00 */
[C---:B------:R-:W-:Y:S01]  /*22a0*/  @!P2 IMAD.WIDE.U32 R18, R16.reuse, UR14, R18 ;  /* 0x0000000e1012ac25 */ /* 0x040fe2000f8e0012 */
[----:B------:R3:W-:Y:S01]  /*22b0*/  @P1 STS.128 [R10+0x8000], RZ ;  /* 0x008000ff0a001388 */ /* 0x0007e20000000c00 */
[----:B------:R-:W4:Y:S02]  /*22c0*/  LDCU UR14, c[0x0][0x590] ;  /* 0x0000b200ff0e77ac */ /* 0x000f240008000800 */
[----:B------:R-:W-:Y:S01]  /*22d0*/  @!P2 IMAD.WIDE.U32 R16, R16, UR12, R4 ;  /* 0x0000000c1010ac25 */ /* 0x000fe2000f8e0004 */
[----:B------:R3:W-:Y:S01]  /*22e0*/  @P1 STS.128 [R10+0xa000], RZ ;  /* 0x00a000ff0a001388 */ /* 0x0007e20000000c00 */
[----:B------:R-:W4:Y:S01]  /*22f0*/  @!P3 LDC.64 R4, c[0x0][0x390] ;  /* 0x0000e400ff04bb82 */ /* 0x000f220000000a00 */
[----:B------:R-:W-:Y:S01]  /*2300*/  CS2R R174, SRZ ;  /* 0x0000000000ae7805 */ /* 0x000fe2000001ff00 */
[----:B------:R-:W-:Y:S01]  /*2310*/  @!P3 IMAD R15, R13, UR15, R23 ;  /* 0x0000000f0d0fbc24 */ /* 0x000fe2000f8e0217 */
[----:B------:R3:W-:Y:S01]  /*2320*/  @P1 STS.128 [R10+0xc000], RZ ;  /* 0x00c000ff0a001388 */ /* 0x0007e20000000c00 */
[----:B------:R-:W-:Y:S01]  /*2330*/  @!P2 IMAD.IADD R14, R19, 0x1, R14 ;  /* 0x00000001130ea824 */ /* 0x000fe200078e020e */
[----:B------:R-:W-:Y:S01]  /*2340*/  CS2R R172, SRZ ;  /* 0x0000000000ac7805 */ /* 0x000fe2000001ff00 */
[----:B------:R-:W-:Y:S01]  /*2350*/  @!P3 IMAD.WIDE.U32 R20, R13, UR12, R20 ;  /* 0x0000000c0d14bc25 */ /* 0x000fe2000f8e0014 */
[----:B------:R3:W-:Y:S01]  /*2360*/  @P1 STS.128 [R10+0xe000], RZ ;  /* 0x00e000ff0a001388 */ /* 0x0007e20000000c00 */
[----:B------:R-:W-:-:S02]  /*2370*/  CS2R R178, SRZ ;  /* 0x0000000000b27805 */ /* 0x000fc4000001ff00 */
[----:B------:R-:W-:Y:S01]  /*2380*/  CS2R R176, SRZ ;  /* 0x0000000000b07805 */ /* 0x000fe2000001ff00 */
[----:B------:R-:W-:Y:S01]  /*2390*/  @!P3 IMAD R13, R13, UR13, R21 ;  /* 0x0000000d0d0dbc24 */ /* 0x000fe2000f8e0215 */
[----:B------:R3:W-:Y:S01]  /*23a0*/  @P4 STS.128 [R10+0x9000], RZ ;  /* 0x009000ff0a004388 */ /* 0x0007e20000000c00 */
[----:B------:R-:W-:Y:S01]  /*23b0*/  @!P2 IMAD.IADD R12, R17, 0x1, R12 ;  /* 0x00000001110ca824 */ /* 0x000fe200078e020c */
[----:B------:R-:W-:Y:S02]  /*23c0*/  CS2R R170, SRZ ;  /* 0x0000000000aa7805 */ /* 0x000fe4000001ff00 */
[----:B------:R-:W-:Y:S01]  /*23d0*/  CS2R R168, SRZ ;  /* 0x0000000000a87805 */ /* 0x000fe2000001ff00 */
[----:B------:R3:W-:Y:S01]  /*23e0*/  @P4 STS.128 [R10+0xb000], RZ ;  /* 0x00b000ff0a004388 */ /* 0x0007e20000000c00 */
[----:B------:R-:W-:Y:S02]  /*23f0*/  CS2R R166, SRZ ;  /* 0x0000000000a67805 */ /* 0x000fe4000001ff00 */
[----:B------:R-:W-:-:S02]  /*2400*/  CS2R R164, SRZ ;  /* 0x0000000000a47805 */ /* 0x000fc4000001ff00 */
[----:B------:R-:W-:Y:S01]  /*2410*/  CS2R R158, SRZ ;  /* 0x00000000009e7805 */ /* 0x000fe2000001ff00 */
[----:B------:R3:W-:Y:S01]  /*2420*/  @P4 STS.128 [R10+0xd000], RZ ;  /* 0x00d000ff0a004388 */ /* 0x0007e20000000c00 */
[----:B------:R-:W-:Y:S02]  /*2430*/  CS2R R156, SRZ ;  /* 0x00000000009c7805 */ /* 0x000fe4000001ff00 */
[----:B------:R-:W-:Y:S02]  /*2440*/  CS2R R162, SRZ ;  /* 0x0000000000a27805 */ /* 0x000fe4000001ff00 */
[----:B------:R-:W-:Y:S01]  /*2450*/  CS2R R160, SRZ ;  /* 0x0000000000a07805 */ /* 0x000fe2000001ff00 */
[----:B------:R3:W-:Y:S01]  /*2460*/  @P4 STS.128 [R10+0xf000], RZ ;  /* 0x00f000ff0a004388 */ /* 0x0007e20000000c00 */
        /* <DEDUP_REMOVED lines=38> */
[----:B------:R3:W-:Y:S01]  /*26d0*/  @P1 STS.128 [R10], RZ ;  /* 0x000000ff0a001388 */ /* 0x0007e20000000c00 */
[----:B------:R-:W-:Y:S02]  /*26e0*/  CS2R R52, SRZ ;  /* 0x0000000000347805 */ /* 0x000fe4000001ff00 */
        /* <DEDUP_REMOVED lines=11> */
[----:B--2---:R-:W-:Y:S02]  /*27a0*/  @!P2 LEA R2, P1, R18, R2, 0x1 ;  /* 0x000000021202a211 */ /* 0x004fe400078208ff */
[----:B------:R-:W-:-:S02]  /*27b0*/  CS2R R30, SRZ ;  /* 0x00000000001e7805 */ /* 0x000fc4000001ff00 */
[----:B------:R-:W-:Y:S01]  /*27c0*/  CS2R R28, SRZ ;  /* 0x00000000001c7805 */ /* 0x000fe2000001ff00 */
[----:B------:R3:W-:Y:S01]  /*27d0*/  @P4 STS.128 [R10+0x1000], RZ ;  /* 0x001000ff0a004388 */ /* 0x0007e20000000c00 */
[----:B------:R-:W-:Y:S02]  /*27e0*/  @!P2 LEA.HI.X R3, R18, R3, R14, 0x1, P1 ;  /* 0x000000031203a211 */ /* 0x000fe400008f0c0e */
[----:B------:R-:W-:Y:S02]  /*27f0*/  CS2R R34, SRZ ;  /* 0x0000000000227805 */ /* 0x000fe4000001ff00 */
[C---:B----4-:R-:W-:Y:S01]  /*2800*/  @!P3 LEA R4, P1, R20.reuse, R4, 0x1 ;  /* 0x000000041404b211 */ /* 0x050fe200078208ff */
[----:B------:R3:W-:Y:S01]  /*2810*/  @P4 STS.128 [R10+0x3000], RZ ;  /* 0x003000ff0a004388 */ /* 0x0007e20000000c00 */
[----:B------:R-:W-:Y:S01]  /*2820*/  CS2R R32, SRZ ;  /* 0x0000000000207805 */ /* 0x000fe2000001ff00 */
[----:B------:R-:W-:Y:S01]  /*2830*/  UIADD3 UR52, UPT, UPT, -UR52, UR42, URZ ;  /* 0x0000002a34347290 */ /* 0x000fe2000fffe1ff */
[----:B------:R-:W-:Y:S01]  /*2840*/  @!P3 LEA.HI.X R5, R20, R5, R13, 0x1, P1 ;  /* 0x000000051405b211 */ /* 0x000fe200008f0c0d */
[----:B------:R3:W-:Y:S01]  /*2850*/  @P4 STS.128 [R10+0x5000], RZ ;  /* 0x005000ff0a004388 */ /* 0x0007e20000000c00 */
[----:B------:R-:W2:Y:S03]  /*2860*/  LDCU UR11, c[0x0][0x504] ;  /* 0x0000a080ff0b77ac */ /* 0x000ea60008000800 */
[----:B------:R3:W-:Y:S01]  /*2870*/  @P4 STS.128 [R10+0x7000], RZ ;  /* 0x007000ff0a004388 */ /* 0x0007e20000000c00 */
[----:B------:R-:W4:Y:S03]  /*2880*/  LDCU UR10, c[0x0][0x508] ;  /* 0x0000a100ff0a77ac */ /* 0x000f260008000800 */
[----:B------:R-:W-:Y:S01]  /*2890*/  @!PT LDS RZ, [RZ] ;  /* 0x00000000fffff984 */ /* 0x000fe20000000800 */
[----:B------:R-:W-:Y:S01]  /*28a0*/  @!PT LDS RZ, [RZ] ;  /* 0x00000000fffff984 */ /* 0x000fe20000000800 */
[----:B------:R-:W-:Y:S01]  /*28b0*/  @!PT LDS RZ, [RZ] ;  /* 0x00000000fffff984 */ /* 0x000fe20000000800 */
[----:B------:R-:W-:Y:S01]  /*28c0*/  @!P4 LDGSTS.E.BYPASS.LTC128B.128 [R10+0x1000], desc[UR30][R24.64] ;  /* 0x01000000180acfae */ /* 0x000fe2000b981a1e */
[----:B------:R-:W2:Y:S03]  /*28d0*/  LDCU UR9, c[0x0][0x3e0] ;  /* 0x00007c00ff0977ac */ /* 0x000ea60008000800 */
[----:B------:R-:W-:Y:S01]  /*28e0*/  @!P4 LDGSTS.E.BYPASS.LTC128B.128 [R10+0x3000], desc[UR30][R24.64+0x80] ;  /* 0x03000080180acfae */ /* 0x000fe2000b981a1e */
[----:B------:R-:W2:Y:S03]  /*28f0*/  LDCU UR13, c[0x0][0x45c] ;  /* 0x00008b80ff0d77ac */ /* 0x000ea60008000800 */
[----:B------:R-:W-:Y:S04]  /*2900*/  @!P4 LDGSTS.E.BYPASS.LTC128B.128 [R10+0x5000], desc[UR30][R24.64+0x100] ;  /* 0x05000100180acfae */ /* 0x000fe8000b981a1e */
[----:B------:R-:W-:Y:S01]  /*2910*/  @!P4 LDGSTS.E.BYPASS.LTC128B.128 [R10+0x7000], desc[UR30][R24.64+0x180] ;  /* 0x07000180180acfae */ /* 0x000fe2000b981a1e */
[----:B-1----:R-:W-:-:S04]  /*2920*/  @!P3 LEA R26, P4, R22, R6, 0x1 ;  /* 0x00000006161ab211 */ /* 0x002fc800078808ff */
[----:B------:R-:W-:Y:S02]  /*2930*/  @!P3 LEA.HI.X R27, R22, R7, R15, 0x1, P4 ;  /* 0x00000007161bb211 */ /* 0x000fe400020f0c0f */
[----:B------:R-:W1:Y:S03]  /*2940*/  @!P2 LDC.64 R6, c[0x0][0x390] ;  /* 0x0000e400ff06ab82 */ /* 0x000e660000000a00 */
[----:B------:R-:W-:Y:S04]  /*2950*/  @!P3 LDGSTS.E.BYPASS.LTC128B.128 [R10+0x10000], desc[UR30][R26.64] ;  /* 0x100000001a0abfae */ /* 0x000fe8000b981a1e */
[----:B------:R-:W-:Y:S04]  /*2960*/  @!P3 LDGSTS.E.BYPASS.LTC128B.128 [R10+0x12000], desc[UR30][R26.64+0x80] ;  /* 0x120000801a0abfae */ /* 0x000fe8000b981a1e */
[----:B------:R-:W-:Y:S04]  /*2970*/  @!P3 LDGSTS.E.BYPASS.LTC128B.128 [R10+0x14000], desc[UR30][R26.64+0x100] ;  /* 0x140001001a0abfae */ /* 0x000fe8000b981a1e */
[----:B------:R-:W-:Y:S04]  /*2980*/  @!P3 LDGSTS.E.BYPASS.LTC128B.128 [R10+0x16000], desc[UR30][R26.64+0x180] ;  /* 0x160001801a0abfae */ /* 0x000fe8000b981a1e */
[----:B------:R3:W-:Y:S04]  /*2990*/  @P3 STS.128 [R10+0x10000], RZ ;  /* 0x010000ff0a003388 */ /* 0x0007e80000000c00 */
[----:B------:R3:W-:Y:S01]  /*29a0*/  @P3 STS.128 [R10+0x12000], RZ ;  /* 0x012000ff0a003388 */ /* 0x0007e20000000c00 */
[----:B-1----:R-:W-:-:S03]  /*29b0*/  @!P2 LEA R6, P1, R16, R6, 0x1 ;  /* 0x000000061006a211 */ /* 0x002fc600078208ff */
[----:B------:R3:W-:Y:S01]  /*29c0*/  @P3 STS.128 [R10+0x14000], RZ ;  /* 0x014000ff0a003388 */ /* 0x0007e20000000c00 */
[----:B------:R-:W-:Y:S02]  /*29d0*/  @!P2 LEA.HI.X R7, R16, R7, R12, 0x1, P1 ;  /* 0x000000071007a211 */ /* 0x000fe400008f0c0c */
[----:B------:R-:W-:Y:S01]  /*29e0*/  ISETP.GE.AND P1, PT, R242, UR39, PT ;  /* 0x00000027f2007c0c */ /* 0x000fe2000bf26270 */
        /* <DEDUP_REMOVED lines=16> */
[----:B------:R3:W-:Y:S04]  /*2af0*/  @P3 STS.128 [R10+0x18000], RZ ;  /* 0x018000ff0a003388 */ /* 0x0007e80000000c00 */
[----:B------:R3:W-:Y:S01]  /*2b00*/  @P3 STS.128 [R10+0x1a000], RZ ;  /* 0x01a000ff0a003388 */ /* 0x0007e20000000c00 */
[----:B-1----:R-:W-:-:S03]  /*2b10*/  IMAD.MOV.U32 R2, RZ, RZ, 0x4 ;  /* 0x00000004ff027424 */ /* 0x002fc600078e00ff */
[----:B------:R3:W-:Y:S01]  /*2b20*/  @P3 STS.128 [R10+0x1c000], RZ ;  /* 0x01c000ff0a003388 */ /* 0x0007e20000000c00 */
[----:B------:R-:W-:-:S03]  /*2b30*/  IMAD.WIDE.U32 R2, R242, R2, UR60 ;  /* 0x0000003cf2027e25 */ /* 0x000fc6000f8e0002 */
        /* <DEDUP_REMOVED lines=12> */
[----:B------:R-:W0:Y:S04]  /*2c00*/  LDGDEPBAR ;  /* 0x00000000000079af */ /* 0x000e280000000000 */
[----:B------:R-:W5:Y:S04]  /*2c10*/  @!P1 LDG.E R241, desc[UR30][R2.64] ;  /* 0x0000001e02f19981 */ /* 0x000f68000c1e1900 */
[----:B------:R2:W5:Y:S01]  /*2c20*/  @!P0 LDG.E R240, desc[UR30][R2.64+0x20] ;  /* 0x0000201e02f08981 */ /* 0x000562000c1e1900 */
[C---:B----4-:R-:W-:Y:S01]  /*2c30*/  IMAD.SHL.U32 R4, R0.reuse, 0x10, RZ ;  /* 0x0000001000047824 */ /* 0x050fe200078e00ff */
[----:B------:R-:W-:-:S02]  /*2c40*/  R2P PR, R0, 0x6 ;  /* 0x0000000600007804 */ /* 0x000fc40000000000 */
[----:B------:R-:W-:Y:S02]  /*2c50*/  CS2R R26, SRZ ;  /* 0x00000000001a7805 */ /* 0x000fe4000001ff00 */
[----:B------:R-:W-:Y:S02]  /*2c60*/  CS2R R24, SRZ ;  /* 0x0000000000187805 */ /* 0x000fe4000001ff00 */
[----:B------:R-:W-:Y:S02]  /*2c70*/  CS2R R22, SRZ ;  /* 0x0000000000167805 */ /* 0x000fe4000001ff00 */
[----:B------:R-:W-:Y:S02]  /*2c80*/  CS2R R20, SRZ ;  /* 0x0000000000147805 */ /* 0x000fe4000001ff00 */
[----:B------:R-:W-:Y:S01]  /*2c90*/  SEL R228, R228, 0xffffffc0, !P2 ;  /* 0xffffffc0e4e47807 */ /* 0x000fe20005000000 */
[----:B------:R-:W-:Y:S01]  /*2ca0*/  USHF.L.U32 UR14, UR14, 0x6, URZ ;  /* 0x000000060e0e7899 */ /* 0x000fe200080006ff */
[----:B-1----:R-:W-:-:S05]  /*2cb0*/  IMAD.SHL.U32 R6, R0, 0x20, RZ ;  /* 0x0000002000067824 */ /* 0x002fca00078e00ff */
[----:B------:R-:W-:-:S04]  /*2cc0*/  LOP3.LUT R5, R6, 0x200, RZ, 0xc0, !PT ;  /* 0x0000020006057812 */ /* 0x000fc800078ec0ff */
[----:B------:R-:W-:Y:S01]  /*2cd0*/  LOP3.LUT R4, R5, 0x3800, R4, 0xf8, !PT ;  /* 0x0000380005047812 */ /* 0x000fe200078ef804 */
[----:B--2---:R-:W-:-:S05]  /*2ce0*/  IMAD.SHL.U32 R2, R0, 0x40, RZ ;  /* 0x0000004000027824 */ /* 0x004fca00078e00ff */
[C---:B------:R-:W-:Y:S02]  /*2cf0*/  LOP3.LUT R3, R2.reuse, 0x1c0, RZ, 0xc0, !PT ;  /* 0x000001c002037812 */ /* 0x040fe400078ec0ff */
[----:B------:R-:W-:Y:S02]  /*2d00*/  LOP3.LUT R2, R2, 0x200, RZ, 0xc0, !PT ;  /* 0x0000020002027812 */ /* 0x000fe400078ec0ff */
[----:B------:R-:W-:Y:S01]  /*2d10*/  LOP3.LUT R11, R3, 0x38, R11, 0xf8, !PT ;  /* 0x00000038030b7812 */ /* 0x000fe200078ef80b */
[----:B------:R-:W-:Y:S01]  /*2d20*/  IMAD.SHL.U32 R3, R0, 0x2, RZ ;  /* 0x0000000200037824 */ /* 0x000fe200078e00ff */
[----:B------:R-:W-:Y:S02]  /*2d30*/  LOP3.LUT R2, R2, 0xc00, R6, 0xf8, !PT ;  /* 0x00000c0002027812 */ /* 0x000fe400078ef806 */
[C---:B------:R-:W-:Y:S02]  /*2d40*/  LOP3.LUT R231, R11.reuse, 0x8, R0, 0x78, !PT ;  /* 0x000000080be77812 */ /* 0x040fe400078e7800 */
[----:B------:R-:W-:-:S02]  /*2d50*/  LOP3.LUT R232, R11, 0x8, R9, 0x78, !PT ;  /* 0x000000080be87812 */ /* 0x000fc400078e7809 */
[----:B------:R-:W-:Y:S02]  /*2d60*/  LOP3.LUT R3, R3, 0x6, RZ, 0xc0, !PT ;  /* 0x0000000603037812 */ /* 0x000fe400078ec0ff */
[----:B------:R-:W-:Y:S02]  /*2d70*/  LOP3.LUT R231, R4, R231, RZ, 0xfc, !PT ;  /* 0x000000e704e77212 */ /* 0x000fe400078efcff */
[----:B------:R-:W-:Y:S01]  /*2d80*/  LOP3.LUT R232, R2, R232, RZ, 0xfc, !PT ;  /* 0x000000e802e87212 */ /* 0x000fe200078efcff */
[----:B------:R-:W-:Y:S01]  /*2d90*/  IMAD.MOV.U32 R2, RZ, RZ, 0x20 ;  /* 0x00000020ff027424 */ /* 0x000fe200078e00ff */
[----:B------:R-:W-:Y:S02]  /*2da0*/  LOP3.LUT R3, R3, 0xe0, R8, 0xf8, !PT ;  /* 0x000000e003037812 */ /* 0x000fe400078ef808 */
[----:B------:R-:W-:Y:S02]  /*2db0*/  LEA R231, R231, UR32, 0x1 ;  /* 0x00000020e7e77c11 */ /* 0x000fe4000f8e08ff */
[----:B------:R-:W-:Y:S01]  /*2dc0*/  LEA R232, R232, UR32, 0x1 ;  /* 0x00000020e8e87c11 */ /* 0x000fe2000f8e08ff */
[----:B------:R-:W-:Y:S01]  /*2dd0*/  IMAD.U32 R239, R239, 0x40, R3 ;  /* 0x00000040efef7824 */ /* 0x000fe200078e0003 */
[----:B------:R-:W-:Y:S01]  /*2de0*/  SEL R2, R2, 0xffffffe0, !P1 ;  /* 0xffffffe002027807 */ /* 0x000fe20004800000 */
[----:B------:R-:W-:-:S02]  /*2df0*/  IMAD.IADD R3, R228, 0x1, R231 ;  /* 0x00000001e4037824 */ /* 0x000fc400078e02e7 */
[----:B------:R-:W-:Y:S02]  /*2e00*/  IMAD.IADD R228, R228, 0x1, R232 ;  /* 0x00000001e4e47824 */ /* 0x000fe400078e02e8 */
[----:B------:R-:W-:Y:S02]  /*2e10*/  IMAD.IADD R229, R231, 0x1, R2 ;  /* 0x00000001e7e57824 */ /* 0x000fe400078e0202 */
[C---:B------:R-:W-:Y:S02]  /*2e20*/  IMAD.IADD R230, R2.reuse, 0x1, R232 ;  /* 0x0000000102e67824 */ /* 0x040fe400078e02e8 */
[C---:B------:R-:W-:Y:S02]  /*2e30*/  IMAD.IADD R0, R2.reuse, 0x1, R3 ;  /* 0x0000000102007824 */ /* 0x040fe400078e0203 */
[----:B---3--:R-:W-:-:S07]  /*2e40*/  IMAD.IADD R2, R2, 0x1, R228 ;  /* 0x0000000102027824 */ /* 0x008fce00078e02e4 */
.L_x_764:
[----:B------:R-:W0:Y:S01]  /*2e50*/  LDGDEPBAR ;  /* 0x00000000000079af */ /* 0x000e220000000000 */
[----:B------:R-:W-:Y:S04]  /*2e60*/  USHF.L.U32 UR12, UR53, 0x6, URZ ;  /* 0x00000006350c7899 */ /* 0x000fe800080006ff */
[----:B------:R-:W-:Y:S01]  /*2e70*/  UISETP.GE.AND UP0, UPT, UR12, UR52, UPT ;  /* 0x000000340c00728c */ /* 0x000fe2000bf06270 */
[----:B------:R-:W-:Y:S04]  /*2e80*/  DEPBAR.LE SB0, 0x0 ;  /* 0x000080000000791a */ /* 0x000fe80000000000 */
[----:B------:R-:W-:Y:S06]  /*2e90*/  BAR.SYNC.DEFER_BLOCKING 0x0 ;  /* 0x0000000000007b1d */ /* 0x000fec0000010000 */
[----:B------:R-:W-:Y:S04]  /*2ea0*/  LDSM.16.M88.4 R16, [R232] ;  /* 0x00000000e810783b */ /* 0x000fe80000000200 */
[----:B-1----:R-:W1:Y:S04]  /*2eb0*/  LDSM.16.M88.4 R8, [R231+0x10000] ;  /* 0x01000000e708783b */ /* 0x002e680000000200 */
[----:B------:R-:W2:Y:S04]  /*2ec0*/  LDSM.16.M88.4 R84, [R231+0x10800] ;  /* 0x01080000e754783b */ /* 0x000ea80000000200 */
[----:B------:R-:W-:Y:S04]  /*2ed0*/  LDSM.16.M88.4 R88, [R230] ;  /* 0x00000000e658783b */ /* 0x000fe80000000200 */
[----:B------:R-:W3:Y:S04]  /*2ee0*/  LDSM.16.M88.4 R92, [R229+0x10000] ;  /* 0x01000000e55c783b */ /* 0x000ee80000000200 */
[----:B------:R-:W4:Y:S04]  /*2ef0*/  LDSM.16.M88.4 R96, [R229+0x10800] ;  /* 0x01080000e560783b */ /* 0x000f280000000200 */
[----:B------:R-:W-:Y:S04]  /*2f00*/  LDSM.16.M88.4 R100, [R228] ;  /* 0x00000000e464783b */ /* 0x000fe80000000200 */
[----:B-----5:R-:W4:Y:S04]  /*2f10*/  LDSM.16.M88.4 R104, [R3+0x10000] ;  /* 0x010000000368783b */ /* 0x020f280000000200 */
[----:B------:R-:W-:Y:S04]  /*2f20*/  LDSM.16.M88.4 R108, [R0+0x10000] ;  /* 0x01000000006c783b */ /* 0x000fe80000000200 */
[----:B------:R-:W-:Y:S01]  /*2f30*/  LDSM.16.M88.4 R112, [R231+0x12800] ;  /* 0x01280000e770783b */ /* 0x000fe20000000200 */
[C---:B-1----:R-:W-:Y:S08]  /*2f40*/  HMMA.16816.F32 R4, R16.reuse, R8, RZ ;  /* 0x000000081004723c */ /* 0x042ff000000018ff */
[C---:B------:R-:W-:Y:S08]  /*2f50*/  HMMA.16816.F32 R8, R16.reuse, R10, RZ ;  /* 0x0000000a1008723c */ /* 0x040ff000000018ff */
[C---:B--2---:R-:W-:Y:S08]  /*2f60*/  HMMA.16816.F32 R12, R16.reuse, R84, RZ ;  /* 0x00000054100c723c */ /* 0x044ff000000018ff */
[----:B------:R-:W-:Y:S01]  /*2f70*/  HMMA.16816.F32 R16, R16, R86, RZ ;  /* 0x000000561010723c */ /* 0x000fe200000018ff */
[----:B------:R-:W1:Y:S07]  /*2f80*/  LDSM.16.M88.4 R84, [R3+0x10800] ;  /* 0x010800000354783b */ /* 0x000e6e0000000200 */
[C---:B---3--:R-:W-:Y:S08]  /*2f90*/  HMMA.16816.F32 R4, R88.reuse, R92, R4 ;  /* 0x0000005c5804723c */ /* 0x048ff00000001804 */
[C---:B------:R-:W-:Y:S01]  /*2fa0*/  HMMA.16816.F32 R8, R88.reuse, R94, R8 ;  /* 0x0000005e5808723c */ /* 0x040fe20000001808 */
[----:B------:R-:W2:Y:S07]  /*2fb0*/  LDSM.16.M88.4 R92, [R2] ;  /* 0x00000000025c783b */ /* 0x000eae0000000200 */
[C---:B----4-:R-:W-:Y:S01]  /*2fc0*/  HMMA.16816.F32 R12, R88.reuse, R96, R12 ;  /* 0x00000060580c723c */ /* 0x050fe2000000180c */
        /* <DEDUP_REMOVED lines=102> */
[----:B------:R-:W-:Y:S02]  /*3630*/  UIADD3 UR15, UPT, UPT, UR42, UR11, -UR33 ;  /* 0x0000000b2a0f7290 */ /* 0x000fe4000fffe821 */
[----:B------:R-:W-:Y:S02]  /*3640*/  UIADD3 UR8, UPT, UPT, UR8, 0x40, URZ ;  /* 0x0000004008087890 */ /* 0x000fe4000fffe0ff */
[----:B------:R-:W-:Y:S02]  /*3650*/  UIADD3 UR35, UPT, UPT, UR12, 0x40, URZ ;  /* 0x000000400c237890 */ /* 0x000fe4000fffe0ff */
[----:B------:R-:W-:Y:S02]  /*3660*/  UIADD3 UR15, UPT, UPT, UR15, -0x40, URZ ;  /* 0xffffffc00f0f7890 */ /* 0x000fe4000fffe0ff */
[----:B------:R-:W-:Y:S02]  /*3670*/  IMAD.U32 R0, RZ, RZ, UR8 ;  /* 0x00000008ff007e24 */ /* 0x000fe4000f8e00ff */
[----:B------:R-:W-:Y:S03]  /*3680*/  UISETP.GE.AND UP0, UPT, UR35, UR15, UPT ;  /* 0x0000000f2300728c */ /* 0x000fe6000bf06270 */
[----:B------:R-:W-:Y:S03]  /*3690*/  ISETP.LT.AND P0, PT, R0, UR33, PT ;  /* 0x0000002100007c0c */ /* 0x000fe6000bf01270 */
[----:B------:R-:W-:Y:S11]  /*36a0*/  PLOP3.LUT P1, PT, PT, PT, UP0, 0x80, 0x8 ;  /* 0x000000000008781c */ /* 0x000ff60003f2f008 */
[----:B------:R-:W-:Y:S02]  /*36b0*/  @!UPT UIADD3 URZ, UPT, UPT, URZ, URZ, URZ ;  /* 0x000000fffffff290 */ /* 0x000fe4000fffe0ff */
[----:B------:R-:W-:Y:S05]  /*36c0*/  @!P1 BRA P0, `(.L_x_761) ;  /* 0x0000000400489947 */ /* 0x000fea0000000000 */
.L_x_760:
        /* <DEDUP_REMOVED lines=82> */
.L_x_761:
        /* <DEDUP_REMOVED lines=50> */
[C---:B------:R-:W-:Y:S01]  /*3f10*/  SHF.L.U32 R4, R233.reuse, 0x4, RZ ;  /* 0x00000004e9047819 */ /* 0x040fe200000006ff */
[C---:B------:R-:W-:Y:S01]  /*3f20*/  IMAD.SHL.U32 R120, R233.reuse, 0x20, RZ ;  /* 0x00000020e9787824 */ /* 0x040fe200078e00ff */
[----:B------:R-:W-:Y:S01]  /*3f30*/  LOP3.LUT R5, R118, 0x38, RZ, 0xc0, !PT ;  /* 0x0000003876057812 */ /* 0x000fe200078ec0ff */
[----:B------:R-:W-:Y:S01]  /*3f40*/  IMAD.SHL.U32 R234, R233, 0x8, RZ ;  /* 0x00000008e9ea7824 */ /* 0x000fe200078e00ff */
[----:B------:R-:W-:Y:S02]  /*3f50*/  LOP3.LUT R117, R116, 0x1c0, RZ, 0xc0, !PT ;  /* 0x000001c074757812 */ /* 0x000fe400078ec0ff */
        /* <DEDUP_REMOVED lines=12> */
[C---:B------:R-:W-:Y:S02]  /*4020*/  LOP3.LUT P0, RZ, R233.reuse, 0x8, RZ, 0xc0, !PT ;  /* 0x00000008e9ff7812 */ /* 0x040fe4000780c0ff */
[----:B------:R-:W-:Y:S01]  /*4030*/  LOP3.LUT P1, RZ, R233, 0x4, RZ, 0xc0, !PT ;  /* 0x00000004e9ff7812 */ /* 0x000fe2000782c0ff */
[----:B------:R1:W-:Y:S01]  /*4040*/  STS [R205+0x22400], R3 ;  /* 0x02240003cd007388 */ /* 0x0003e20000000800 */
[----:B------:R-:W-:Y:S02]  /*4050*/  LEA R206, R2, UR5, 0x1 ;  /* 0x0000000502ce7c11 */ /* 0x000fe4000f8e08ff */
[----:B----4-:R-:W-:Y:S02]  /*4060*/  F2FP.F16.F32.PACK_AB R4, R130, R128 ;  /* 0x000000808204723e */ /* 0x010fe400000000ff */
[----:B------:R-:W-:Y:S01]  /*4070*/  SEL R200, R200, 0xfffffff0, !P1 ;  /* 0xfffffff0c8c87807 */ /* 0x000fe20004800000 */
[----:B------:R-:W-:Y:S01]  /*4080*/  VIADD R204, R206, 0x20 ;  /* 0x00000020cecc7836 */ /* 0x000fe20000000000 */
[----:B------:R-:W-:Y:S01]  /*4090*/  F2FP.F16.F32.PACK_AB R2, R196, R131 ;  /* 0x00000083c402723e */ /* 0x000fe200000000ff */
[----:B------:R-:W-:Y:S01]  /*40a0*/  STS [R205+0x22000], R4 ;  /* 0x02200004cd007388 */ /* 0x000fe20000000800 */
[----:B------:R-:W-:Y:S01]  /*40b0*/  F2FP.F16.F32.PACK_AB R0, R198, R197 ;  /* 0x000000c5c600723e */ /* 0x000fe200000000ff */
[C---:B------:R-:W-:Y:S01]  /*40c0*/  @P0 VIADD R204, R206.reuse, 0xffffffe0 ;  /* 0xffffffe0cecc0836 */ /* 0x040fe20000000000 */
[----:B------:R-:W-:Y:S02]  /*40d0*/  IADD3 R206, PT, PT, R206, R200, RZ ;  /* 0x000000c8cece7210 */ /* 0x000fe40007ffe0ff */
[----:B------:R-:W-:Y:S01]  /*40e0*/  LOP3.LUT R122, R116, 0x200, RZ, 0xc0, !PT ;  /* 0x00000200747a7812 */ /* 0x000fe200078ec0ff */
[----:B------:R-:W-:Y:S01]  /*40f0*/  IMAD.IADD R200, R200, 0x1, R204 ;  /* 0x00000001c8c87824 */ /* 0x000fe200078e02cc */
[----:B------:R-:W-:Y:S01]  /*4100*/  SHF.R.U32.HI R119, RZ, 0x1, R233 ;  /* 0x00000001ff777819 */ /* 0x000fe200000116e9 */
[----:B------:R2:W-:Y:S01]  /*4110*/  STS [R206+0x400], R2 ;  /* 0x00040002ce007388 */ /* 0x0005e20000000800 */
[----:B------:R-:W-:Y:S02]  /*4120*/  LOP3.LUT R232, R122, 0xc00, R120, 0xf8, !PT ;  /* 0x00000c007ae87812 */ /* 0x000fe400078ef878 */
[----:B------:R-:W-:Y:S02]  /*4130*/  LOP3.LUT R121, R117, 0x8, R119, 0x78, !PT ;  /* 0x0000000875797812 */ /* 0x000fe400078e7877 */
[----:B------:R-:W-:Y:S02]  /*4140*/  LEA R231, R231, UR4, 0x1 ;  /* 0x00000004e7e77c11 */ /* 0x000fe4000f8e08ff */
[----:B------:R-:W-:Y:S02]  /*4150*/  LOP3.LUT R232, R232, R121, RZ, 0xfc, !PT ;  /* 0x00000079e8e87212 */ /* 0x000fe400078efcff */
[----:B-1----:R-:W-:Y:S02]  /*4160*/  F2FP.F16.F32.PACK_AB R3, R129, R127 ;  /* 0x0000007f8103723e */ /* 0x002fe400000000ff */
[----:B------:R-:W-:Y:S02]  /*4170*/  LEA R232, R232, UR4, 0x1 ;  /* 0x00000004e8e87c11 */ /* 0x000fe4000f8e08ff */
[----:B------:R-:W-:Y:S01]  /*4180*/  LOP3.LUT P0, RZ, R233, 0x2, RZ, 0xc0, !PT ;  /* 0x00000002e9ff7812 */ /* 0x000fe2000780c0ff */
[----:B------:R1:W-:Y:S01]  /*4190*/  STS [R206], R3 ;  /* 0x00000003ce007388 */ /* 0x0003e20000000800 */
[----:B------:R-:W-:Y:S02]  /*41a0*/  SEL R220, R220, 0xffffffc0, !P1 ;  /* 0xffffffc0dcdc7807 */ /* 0x000fe40004800000 */
[----:B------:R-:W-:Y:S03]  /*41b0*/  SEL R235, R235, 0xffffffe0, !P0 ;  /* 0xffffffe0ebeb7807 */ /* 0x000fe60004000000 */
[----:B------:R3:W-:Y:S01]  /*41c0*/  STS [R204], R0 ;  /* 0x00000000cc007388 */ /* 0x0007e20000000800 */
[----:B------:R-:W-:Y:S01]  /*41d0*/  LOP3.LUT R118, R118, 0x20, RZ, 0xc0, !PT ;  /* 0x0000002076767812 */ /* 0x000fe200078ec0ff */
[--C-:B------:R-:W-:Y:S01]  /*41e0*/  IMAD.IADD R228, R220, 0x1, R232.reuse ;  /* 0x00000001dce47824 */ /* 0x100fe200078e02e8 */
[----:B------:R-:W-:Y:S01]  /*41f0*/  IADD3 R229, PT, PT, R231, R235, RZ ;  /* 0x000000ebe7e57210 */ /* 0x000fe20007ffe0ff */
[----:B------:R-:W-:Y:S01]  /*4200*/  IMAD.IADD R230, R235, 0x1, R232 ;  /* 0x00000001ebe67824 */ /* 0x000fe200078e02e8 */
[----:B------:R-:W-:Y:S02]  /*4210*/  LOP3.LUT R119, R119, 0x10, RZ, 0xc0, !PT ;  /* 0x0000001077777812 */ /* 0x000fe400078ec0ff */
[----:B--2---:R-:W-:Y:S02]  /*4220*/  F2FP.F16.F32.PACK_AB R2, R203, R202 ;  /* 0x000000cacb02723e */ /* 0x004fe400000000ff */
[----:B------:R-:W-:Y:S02]  /*4230*/  LOP3.LUT R119, R119, 0x8, R233, 0xf8, !PT ;  /* 0x0000000877777812 */ /* 0x000fe400078ef8e9 */
[--C-:B------:R-:W-:Y:S02]  /*4240*/  LOP3.LUT R238, R122, 0x400, R120.reuse, 0xf8, !PT ;  /* 0x000004007aee7812 */ /* 0x100fe400078ef878 */
[----:B------:R-:W-:Y:S02]  /*4250*/  LOP3.LUT R117, R119, R117, RZ, 0x3c, !PT ;  /* 0x0000007577757212 */ /* 0x000fe400078e3cff */
[----:B------:R-:W-:Y:S02]  /*4260*/  LOP3.LUT R238, R238, R121, RZ, 0xfc, !PT ;  /* 0x00000079eeee7212 */ /* 0x000fe400078efcff */
        /* <DEDUP_REMOVED lines=297> */
.L_x_762:
        /* <DEDUP_REMOVED lines=50> */
[C---:B------:R-:W-:Y:S01]  /*5820*/  HMMA.16816.F32 R120, R208.reuse, R196, R120 ;  /* 0x000000c4d078723c */ /* 0x040fe20000001878 */
[----:B------:R-:W1:Y:S07]  /*5830*/  LDC R196, c[0x0][0x44c] ;  /* 0x00011300ffc47b82 */ /* 0x000e6e0000000800 */
[-C--:B------:R-:W-:Y:S01]  /*5840*/  HMMA.16816.F32 R124, R208, R198.reuse, R124 ;  /* 0x000000c6d07c723c */ /* 0x080fe2000000187c */
[----:B------:R-:W4:Y:S07]  /*5850*/  LDSM.16.MT88.4 R208, [R236+0x17000] ;  /* 0x01700000ecd0783b */ /* 0x000f2e0000004200 */
[----:B------:R-:W-:Y:S01]  /*5860*/  HMMA.16816.F32 R128, R200, R198, R128 ;  /* 0x000000c6c880723c */ /* 0x000fe20000001880 */
[----:B------:R-:W-:Y:S07]  /*5870*/  LDSM.16.MT88.4 R200, [R236+0x11800] ;  /* 0x01180000ecc8783b */ /* 0x000fee0000004200 */
[-C--:B--2---:R-:W-:Y:S08]  /*5880*/  HMMA.16816.F32 R4, R204, R212.reuse, R4 ;  /* 0x000000d4cc04723c */ /* 0x084ff00000001804 */
[C---:B------:R-:W-:Y:S04]  /*5890*/  HMMA.16816.F32 R8, R220.reuse, R212, R8 ;  /* 0x000000d4dc08723c */ /* 0x040fe80000001808 */
[----:B------:R-:W-:Y:S04]  /*58a0*/  IMAD.IADD R212, R235, 0x1, R238 ;  /* 0x00000001ebd47824 */ /* 0x000fe800078e02ee */
[-C--:B------:R-:W-:Y:S08]  /*58b0*/  HMMA.16816.F32 R12, R220, R214.reuse, R12 ;  /* 0x000000d6dc0c723c */ /* 0x080ff0000000180c */
[C---:B------:R-:W-:Y:S08]  /*58c0*/  HMMA.16816.F32 R16, R204.reuse, R214, R16 ;  /* 0x000000d6cc10723c */ /* 0x040ff00000001810 */
[-C--:B------:R-:W-:Y:S08]  /*58d0*/  HMMA.16816.F32 R84, R204, R224.reuse, R84 ;  /* 0x000000e0cc54723c */ /* 0x080ff00000001854 */
[C---:B------:R-:W-:Y:S04]  /*58e0*/  HMMA.16816.F32 R88, R220.reuse, R224, R88 ;  /* 0x000000e0dc58723c */ /* 0x040fe80000001858 */
[----:B-1----:R-:W-:Y:S02]  /*58f0*/  IMAD R224, R196, UR9, RZ ;  /* 0x00000009c4e07c24 */ /* 0x002fe4000f8e02ff */
[----:B------:R-:W1:Y:S02]  /*5900*/  LDSM.16.M88.4 R196, [R212+0x20000] ;  /* 0x02000000d4c4783b */ /* 0x000e640000000200 */
[-C--:B------:R-:W-:Y:S02]  /*5910*/  HMMA.16816.F32 R92, R220, R226.reuse, R92 ;  /* 0x000000e2dc5c723c */ /* 0x080fe4000000185c */
[----:B------:R-:W2:Y:S06]  /*5920*/  LDSM.16.M88.4 R212, [R212+0x21000] ;  /* 0x02100000d4d4783b */ /* 0x000eac0000000200 */
[C---:B------:R-:W-:Y:S08]  /*5930*/  HMMA.16816.F32 R96, R204.reuse, R226, R96 ;  /* 0x000000e2cc60723c */ /* 0x040ff00000001860 */
[-C--:B---3--:R-:W-:Y:S08]  /*5940*/  HMMA.16816.F32 R100, R204, R216.reuse, R100 ;  /* 0x000000d8cc64723c */ /* 0x088ff00000001864 */
[C---:B------:R-:W-:Y:S04]  /*5950*/  HMMA.16816.F32 R104, R220.reuse, R216, R104 ;  /* 0x000000d8dc68723c */ /* 0x040fe80000001868 */
[----:B------:R-:W-:Y:S04]  /*5960*/  IMAD.U32 R216, R224, -0x40, RZ ;  /* 0xffffffc0e0d87824 */ /* 0x000fe800078e00ff */
[-C--:B------:R-:W-:Y:S03]  /*5970*/  HMMA.16816.F32 R108, R220, R218.reuse, R108 ;  /* 0x000000dadc6c723c */ /* 0x080fe6000000186c */
[C---:B------:R-:W-:Y:S04]  /*5980*/  LEA R244, P0, R216.reuse, R244, 0x2 ;  /* 0x000000f4d8f47211 */ /* 0x040fe800078010ff */
[----:B------:R-:W-:Y:S01]  /*5990*/  LEA.HI.X.SX32 R245, R216, R245, 0x2, P0 ;  /* 0x000000f5d8f57211 */ /* 0x000fe200000f16ff */
[C---:B------:R-:W-:Y:S04]  /*59a0*/  HMMA.16816.F32 R112, R204.reuse, R218, R112 ;  /* 0x000000dacc70723c */ /* 0x040fe80000001870 */
[----:B------:R-:W-:Y:S04]  /*59b0*/  IMAD.SHL.U32 R216, R224, 0x8, RZ ;  /* 0x00000008e0d87824 */ /* 0x000fe800078e00ff */
[-C--:B----4-:R-:W-:Y:S08]  /*59c0*/  HMMA.16816.F32 R116, R204, R208.reuse, R116 ;  /* 0x000000d0cc74723c */ /* 0x090ff00000001874 */
[C---:B------:R-:W-:Y:S04]  /*59d0*/  HMMA.16816.F32 R120, R220.reuse, R208, R120 ;  /* 0x000000d0dc78723c */ /* 0x040fe80000001878 */
[C---:B------:R-:W-:Y:S04]  /*59e0*/  LEA R208, P0, R216.reuse, R244, 0x2 ;  /* 0x000000f4d8d07211 */ /* 0x040fe800078010ff */
[-C--:B------:R-:W-:Y:S03]  /*59f0*/  HMMA.16816.F32 R124, R220, R210.reuse, R124 ;  /* 0x000000d2dc7c723c */ /* 0x080fe6000000187c */
[----:B------:R-:W-:Y:S02]  /*5a00*/  LEA.HI.X.SX32 R209, R216, R245, 0x2, P0 ;  /* 0x000000f5d8d17211 */ /* 0x000fe400000f16ff */
[----:B------:R-:W3:Y:S01]  /*5a10*/  LDSM.16.MT88.4 R216, [R236+0x13800] ;  /* 0x01380000ecd8783b */ /* 0x000ee20000004200 */
[C---:B------:R-:W-:Y:S02]  /*5a20*/  LEA R220, P0, R224.reuse, R208, 0x5 ;  /* 0x000000d0e0dc7211 */ /* 0x040fe400078028ff */
[----:B------:R-:W-:Y:S01]  /*5a30*/  HMMA.16816.F32 R128, R204, R210, R128 ;  /* 0x000000d2cc80723c */ /* 0x000fe20000001880 */
[----:B------:R-:W4:Y:S03]  /*5a40*/  LDSM.16.MT88.4 R204, [R236+0x15800] ;  /* 0x01580000eccc783b */ /* 0x000f260000004200 */
[C---:B------:R-:W-:Y:S02]  /*5a50*/  LEA.HI.X.SX32 R221, R224.reuse, R209, 0x5, P0 ;  /* 0x000000d1e0dd7211 */ /* 0x040fe400000f2eff */
[C---:B------:R-:W-:Y:S02]  /*5a60*/  LEA R210, P0, R224.reuse, R220, 0x5 ;  /* 0x000000dce0d27211 */ /* 0x040fe400078028ff */
[-C--:B-1----:R-:W-:Y:S05]  /*5a70*/  HMMA.16816.F32 R4, R196, R200.reuse, R4 ;  /* 0x000000c8c404723c */ /* 0x082fea0000001804 */
[C---:B------:R-:W-:Y:S02]  /*5a80*/  LEA.HI.X.SX32 R211, R224.reuse, R221, 0x5, P0 ;  /* 0x000000dde0d37211 */ /* 0x040fe400000f2eff */
[C---:B------:R-:W-:Y:S01]  /*5a90*/  LEA R222, P0, R224.reuse, R210, 0x5 ;  /* 0x000000d2e0de7211 */ /* 0x040fe200078028ff */
[C---:B--2---:R-:W-:Y:S04]  /*5aa0*/  HMMA.16816.F32 R8, R212.reuse, R200, R8 ;  /* 0x000000c8d408723c */ /* 0x044fe80000001808 */
[C---:B------:R-:W-:Y:S02]  /*5ab0*/  LEA.HI.X.SX32 R223, R224.reuse, R211, 0x5, P0 ;  /* 0x000000d3e0df7211 */ /* 0x040fe400000f2eff */
[C---:B------:R-:W-:Y:S02]  /*5ac0*/  LEA R226, P0, R224.reuse, R222, 0x5 ;  /* 0x000000dee0e27211 */ /* 0x040fe400078028ff */
[-C--:B------:R-:W-:Y:S03]  /*5ad0*/  HMMA.16816.F32 R12, R212, R202.reuse, R12 ;  /* 0x000000cad40c723c */ /* 0x080fe6000000180c */
[C---:B------:R-:W-:Y:S02]  /*5ae0*/  LEA.HI.X.SX32 R227, R224.reuse, R223, 0x5, P0 ;  /* 0x000000dfe0e37211 */ /* 0x040fe400000f2eff */
[C---:B------:R-:W-:Y:S03]  /*5af0*/  LEA R250, P0, R224.reuse, R226, 0x5 ;  /* 0x000000e2e0fa7211 */ /* 0x040fe600078028ff */
[C---:B------:R-:W-:Y:S01]  /*5b00*/  HMMA.16816.F32 R16, R196.reuse, R202, R16 ;  /* 0x000000cac410723c */ /* 0x040fe20000001810 */
[----:B------:R-:W1:Y:S03]  /*5b10*/  LDSM.16.MT88.4 R200, [R236+0x17800] ;  /* 0x01780000ecc8783b */ /* 0x000e660000004200 */
[C---:B------:R-:W-:Y:S04]  /*5b20*/  LEA.HI.X.SX32 R251, R224.reuse, R227, 0x5, P0 ;  /* 0x000000e3e0fb7211 */ /* 0x040fe800000f2eff */
[-C--:B---3--:R-:W-:Y:S08]  /*5b30*/  HMMA.16816.F32 R84, R196, R216.reuse, R84 ;  /* 0x000000d8c454723c */ /* 0x088ff00000001854 */
[C---:B------:R-:W-:Y:S04]  /*5b40*/  HMMA.16816.F32 R88, R212.reuse, R216, R88 ;  /* 0x000000d8d458723c */ /* 0x040fe80000001858 */
[C---:B------:R-:W-:Y:S04]  /*5b50*/  LEA R216, P0, R224.reuse, R250, 0x5 ;  /* 0x000000fae0d87211 */ /* 0x040fe800078028ff */
[-C--:B------:R-:W-:Y:S03]  /*5b60*/  HMMA.16816.F32 R92, R212, R218.reuse, R92 ;  /* 0x000000dad45c723c */ /* 0x080fe6000000185c */
[C---:B------:R-:W-:Y:S05]  /*5b70*/  LEA.HI.X.SX32 R217, R224.reuse, R251, 0x5, P0 ;  /* 0x000000fbe0d97211 */ /* 0x040fea00000f2eff */
[C---:B------:R-:W-:Y:S04]  /*5b80*/  HMMA.16816.F32 R96, R196.reuse, R218, R96 ;  /* 0x000000dac460723c */ /* 0x040fe80000001860 */
[C---:B------:R-:W-:Y:S04]  /*5b90*/  IMAD.WIDE R2, R224.reuse, -0xc0, R216 ;  /* 0xffffff40e0027825 */ /* 0x040fe800078e02d8 */
[-C--:B----4-:R-:W-:Y:S03]  /*5ba0*/  HMMA.16816.F32 R100, R196, R204.reuse, R100 ;  /* 0x000000ccc464723c */ /* 0x090fe60000001864 */
[C---:B------:R-:W-:Y:S04]  /*5bb0*/  LEA R218, P0, R224.reuse, R2, 0x5 ;  /* 0x00000002e0da7211 */ /* 0x040fe800078028ff */
[C---:B------:R-:W-:Y:S01]  /*5bc0*/  LEA.HI.X.SX32 R219, R224.reuse, R3, 0x5, P0 ;  /* 0x00000003e0db7211 */ /* 0x040fe200000f2eff */
        /* <DEDUP_REMOVED lines=12> */
[----:B------:R-:W-:Y:S03]  /*5c90*/  LEA R214, P0, R224, R200, 0x5 ;  /* 0x000000c8e0d67211 */ /* 0x000fe600078028ff */
[----:B------:R-:W-:Y:S04]  /*5ca0*/  HMMA.16816.F32 R128, R196, R202, R128 ;  /* 0x000000cac480723c */ /* 0x000fe80000001880 */
[--C-:B------:R-:W-:Y:S02]  /*5cb0*/  SHF.R.U32.HI R196, RZ, 0x1, R233.reuse ;  /* 0x00000001ffc47819 */ /* 0x100fe400000116e9 */
[----:B------:R-:W-:Y:S02]  /*5cc0*/  SHF.R.U32.HI R197, RZ, 0x2, R233 ;  /* 0x00000002ffc57819 */ /* 0x000fe400000116e9 */
        /* <DEDUP_REMOVED lines=13> */
[----:B------:R2:W-:Y:S01]  /*5da0*/  REDG.E.ADD.F32.FTZ.RN.STRONG.GPU desc[UR30][R244.64], R4 ;  /* 0x00000004f40079a6 */ /* 0x0005e2000c12f31e */
        /* <DEDUP_REMOVED lines=42> */
[C---:B--2---:R-:W-:Y:S01]  /*6050*/  LEA.HI.X.SX32 R11, R224.reuse, R251, 0x5, P0 ;  /* 0x000000fbe00b7211 */ /* 0x044fe200000f2eff */
[----:B------:R1:W-:Y:S01]  /*6060*/  REDG.E.ADD.F32.FTZ.RN.STRONG.GPU desc[UR30][R220.64+0x100], R90 ;  /* 0x0001005adc0079a6 */ /* 0x0003e2000c12f31e */
[C---:B------:R-:W-:Y:S03]  /*6070*/  LEA R216, P0, R224.reuse, R10, 0x5 ;  /* 0x0000000ae0d87211 */ /* 0x040fe600078028ff */
[----:B------:R-:W-:Y:S01]  /*6080*/  REDG.E.ADD.F32.FTZ.RN.STRONG.GPU desc[UR30][R6.64+0x100], R91 ;  /* 0x0001005b060079a6 */ /* 0x000fe2000c12f31e */
[C---:B------:R-:W-:Y:S03]  /*6090*/  LEA.HI.X.SX32 R217, R224.reuse, R11, 0x5, P0 ;  /* 0x0000000be0d97211 */ /* 0x040fe600000f2eff */
[----:B------:R-:W-:Y:S01]  /*60a0*/  REDG.E.ADD.F32.FTZ.RN.STRONG.GPU desc[UR30][R244.64+0x180], R96 ;  /* 0x00018060f40079a6 */ /* 0x000fe2000c12f31e */
[C-C-:B---3--:R-:W-:Y:S03]  /*60b0*/  IMAD.WIDE R2, R224.reuse, -0xc0, R216.reuse ;  /* 0xffffff40e0027825 */ /* 0x148fe600078e02d8 */
        /* <DEDUP_REMOVED lines=8> */
[C---:B------:R-:W-:Y:S01]  /*6140*/  LEA R18, P0, R224.reuse, R218, 0x5 ;  /* 0x000000dae0127211 */ /* 0x040fe200078028ff */
[----:B------:R-:W-:Y:S01]  /*6150*/  REDG.E.ADD.F32.FTZ.RN.STRONG.GPU desc[UR30][R250.64+0x180], R93 ;  /* 0x0001805dfa0079a6 */ /* 0x000fe2000c12f31e */
[C---:B-1----:R-:W-:Y:S03]  /*6160*/  IMAD.WIDE R220, R224.reuse, -0xc0, R216 ;  /* 0xffffff40e0dc7825 */ /* 0x042fe600078e02d8 */
        /* <DEDUP_REMOVED lines=23> */
[----:B------:R1:W-:Y:S03]  /*62e0*/  REDG.E.ADD.F32.FTZ.RN.STRONG.GPU desc[UR30][R244.64+0x280], R112 ;  /* 0x00028070f40079a6 */ /* 0x0003e6000c12f31e */
[C---:B------:R-:W-:Y:S01]  /*62f0*/  LEA.HI.X.SX32 R213, R224.reuse, R15, 0x5, P0 ;  /* 0x0000000fe0d57211 */ /* 0x040fe200000f2eff */
        /* <DEDUP_REMOVED lines=14> */
[C---:B-1----:R-:W-:Y:S01]  /*63e0*/  VIADD R112, R237.reuse, 0x40 ;  /* 0x00000040ed707836 */ /* 0x042fe20000000000 */
[C---:B------:R-:W-:Y:S02]  /*63f0*/  LEA R86, P0, R224.reuse, R196, 0x5 ;  /* 0x000000c4e0567211 */ /* 0x040fe400078028ff */
[----:B------:R-:W-:Y:S01]  /*6400*/  REDG.E.ADD.F32.FTZ.RN.STRONG.GPU desc[UR30][R244.64+0x300], R116 ;  /* 0x00030074f40079a6 */ /* 0x000fe2000c12f31e */
[----:B------:R-:W-:Y:S01]  /*6410*/  @P1 VIADD R112, R237, 0xffffffc0 ;  /* 0xffffffc0ed701836 */ /* 0x000fe20000000000 */
        /* <DEDUP_REMOVED lines=36> */
[C---:B--2---:R-:W-:Y:S01]  /*6660*/  LEA R14, P0, R224.reuse, R12, 0x5 ;  /* 0x0000000ce00e7211 */ /* 0x044fe200078028ff */
[----:B------:R-:W-:Y:S03]  /*6670*/  LDSM.16.MT88.4 R8, [R236] ;  /* 0x00000000ec08783b */ /* 0x000fe60000004200 */
[C---:B------:R-:W-:Y:S01]  /*6680*/  LEA.HI.X.SX32 R15, R224.reuse, R13, 0x5, P0 ;  /* 0x0000000de00f7211 */ /* 0x040fe200000f2eff */
[----:B------:R-:W-:Y:S01]  /*6690*/  REDG.E.ADD.F32.FTZ.RN.STRONG.GPU desc[UR30][R12.64+0x380], R125 ;  /* 0x0003807d0c0079a6 */ /* 0x000fe2000c12f31e */
[C---:B-1----:R-:W-:Y:S03]  /*66a0*/  LEA R4, P0, R224.reuse, R14, 0x5 ;  /* 0x0000000ee0047211 */ /* 0x042fe600078028ff */
[----:B------:R-:W-:Y:S01]  /*66b0*/  REDG.E.ADD.F32.FTZ.RN.STRONG.GPU desc[UR30][R14.64+0x380], R126 ;  /* 0x0003807e0e0079a6 */ /* 0x000fe2000c12f31e */
[----:B------:R-:W-:Y:S03]  /*66c0*/  LEA.HI.X.SX32 R5, R224, R15, 0x5, P0 ;  /* 0x0000000fe0057211 */ /* 0x000fe600000f2eff */
[----:B------:R-:W-:Y:S04]  /*66d0*/  LDSM.16.MT88.4 R12, [R112+0x20000] ;  /* 0x02000000700c783b */ /* 0x000fe80000004200 */
[----:B------:R-:W-:Y:S04]  /*66e0*/  REDG.E.ADD.F32.FTZ.RN.STRONG.GPU desc[UR30][R4.64+0x380], R127 ;  /* 0x0003807f040079a6 */ /* 0x000fe8000c12f31e */
[----:B------:R-:W1:Y:S04]  /*66f0*/  LDSM.16.MT88.4 R4, [R237+0x20000] ;  /* 0x02000000ed04783b */ /* 0x000e680000004200 */
[----:B------:R-:W2:Y:S04]  /*6700*/  LDSM.16.MT88.4 R96, [R236+0x800] ;  /* 0x00080000ec60783b */ /* 0x000ea80000004200 */
[----:B------:R-:W3:Y:S04]  /*6710*/  LDSM.16.MT88.4 R100, [R112+0x20800] ;  /* 0x020800007064783b */ /* 0x000ee80000004200 */
[----:B------:R-:W4:Y:S04]  /*6720*/  LDSM.16.MT88.4 R104, [R236+0x2800] ;  /* 0x00280000ec68783b */ /* 0x000f280000004200 */
[----:B------:R-:W4:Y:S04]  /*6730*/  LDSM.16.MT88.4 R108, [R236+0x4800] ;  /* 0x00480000ec6c783b */ /* 0x000f280000004200 */
[----:B------:R-:W-:Y:S04]  /*6740*/  LDSM.16.MT88.4 R116, [R236+0x5800] ;  /* 0x00580000ec74783b */ /* 0x000fe80000004200 */
[----:B------:R2:W5:Y:S01]  /*6750*/  LDL.LU.64 R2, [R1] ;  /* 0x0000000001027983 */ /* 0x0005620000300a00 */
        /* <DEDUP_REMOVED lines=21> */
[----:B------:R-:W1:Y:S04]  /*68b0*/  LDSM.16.MT88.4 R4, [R237+0x21000] ;  /* 0x02100000ed04783b */ /* 0x000e680000004200 */
[----:B------:R-:W1:Y:S03]  /*68c0*/  LDSM.16.MT88.4 R88, [R236+0x5000] ;  /* 0x00500000ec58783b */ /* 0x000e660000004200 */
[-C--:B--2---:R-:W-:Y:S08]  /*68d0*/  HMMA.16816.F32 R132, R92, R96.reuse, R132 ;  /* 0x000000605c84723c */ /* 0x084ff00000001884 */
[C---:B---3--:R-:W-:Y:S08]  /*68e0*/  HMMA.16816.F32 R136, R100.reuse, R96, R136 ;  /* 0x000000606488723c */ /* 0x048ff00000001888 */
[-C--:B------:R-:W-:Y:S08]  /*68f0*/  HMMA.16816.F32 R140, R100, R98.reuse, R140 ;  /* 0x00000062648c723c */ /* 0x080ff0000000188c */
[C---:B------:R-:W-:Y:S01]  /*6900*/  HMMA.16816.F32 R144, R92.reuse, R98, R144 ;  /* 0x000000625c90723c */ /* 0x040fe20000001890 */
[----:B------:R-:W2:Y:S07]  /*6910*/  LDSM.16.MT88.4 R96, [R236+0x7000] ;  /* 0x00700000ec60783b */ /* 0x000eae0000004200 */
[-C--:B----4-:R-:W-:Y:S08]  /*6920*/  HMMA.16816.F32 R148, R92, R104.reuse, R148 ;  /* 0x000000685c94723c */ /* 0x090ff00000001894 */
        /* <DEDUP_REMOVED lines=76> */
.L_x_763:
        /* <DEDUP_REMOVED lines=141> */
[----:B------:R-:W-:Y:S01]  /*76c0*/  F2FP.F16.F32.PACK_AB R186, R187, R186 ;  /* 0x000000babbba723e */ /* 0x000fe200000000ff */
[----:B------:R-:W-:Y:S01]  /*76d0*/  @UP0 UMOV UR38, UR8 ;  /* 0x0000000800260c82 */ /* 0x000fe20008000000 */
        /* <DEDUP_REMOVED lines=90> */
[----:B------:R-:W-:-:S09]  /*7c80*/  UMOV UR38, UR12 ;  /* 0x0000000c00267c82 */ /* 0x000fd20008000000 */
.L_x_765:
        /* <DEDUP_REMOVED lines=12> */
[----:B------:R-:W-:Y:S06]  /*7d50*/  BRA `(.L_x_767) ;  /* 0x0000000000187947 */ /* 0x000fec0003800000 */
.L_x_766:
[----:B------:R-:W3:Y:S01]  /*7d60*/  LDCU.64 UR8, c[0x0][0x5c8] ;  /* 0x0000b900ff0877ac */ /* 0x000ee20008000a00 */
[----:B------:R-:W-:-:S04]  /*7d70*/  UIADD3 UR12, UPT, UPT, UR40, UR41, URZ ;  /* 0x00000029280c7290 */ /* 0x000fc8000fffe0ff */
[----:B---3--:R-:W-:Y:S02]  /*7d80*/  UIMAD.WIDE.U32 UR40, UR12, UR8, URZ ;  /* 0x000000080c2872a5 */ /* 0x008fe4000f8e00ff */
[----:B------:R-:W-:-:S04]  /*7d90*/  UIMAD UR12, UR12, UR9, URZ ;  /* 0x000000090c0c72a4 */ /* 0x000fc8000f8e02ff */
[----:B------:R-:W-:-:S06]  /*7da0*/  UIADD3 UR12, UPT, UPT, UR41, UR12, URZ ;  /* 0x0000000c290c7290 */ /* 0x000fcc000fffe0ff */
[----:B------:R-:W-:-:S07]  /*7db0*/  MOV R5, UR12 ;  /* 0x0000000c00057c02 */ /* 0x000fce0008000f00 */
.L_x_767:
[----:B------:R-:W-:Y:S01]  /*7dc0*/  BAR.SYNC.DEFER_BLOCKING 0x0 ;  /* 0x0000000000007b1d */ /* 0x000fe20000010000 */
[----:B------:R-:W-:Y:S02]  /*7dd0*/  USHF.L.U32 UR14, UR34, 0x6, URZ ;  /* 0x00000006220e7899 */ /* 0x000fe400080006ff */
[----:B------:R-:W-:Y:S02]  /*7de0*/  USHF.L.U32 UR13, UR34, 0x6, URZ ;  /* 0x00000006220d7899 */ /* 0x000fe400080006ff */
[----:B------:R-:W-:-:S03]  /*7df0*/  UIMAD.WIDE.U32 UR42, UR14, UR10, URZ ;  /* 0x0000000a0e2a72a5 */ /* 0x000fc6000f8e00ff */
[----:B--2---:R-:W2:Y:S01]  /*7e00*/  LDC.64 R2, c[0x0][0x5d8] ;  /* 0x00017600ff027b82 */ /* 0x004ea20000000a00 */
[----:B------:R-:W-:Y:S01]  /*7e10*/  USHF.R.S32.HI UR15, URZ, 0x1f, UR14 ;  /* 0x0000001fff0f7899 */ /* 0x000fe2000801140e */
[----:B------:R-:W-:Y:S01]  /*7e20*/  BSSY.RECONVERGENT B0, `(.L_x_768) ;  /* 0x0000032000007945 */ /* 0x000fe20003800200 */
[----:B------:R-:W-:Y:S01]  /*7e30*/  UIADD3 UR33, UPT, UPT, -UR13, UR33, URZ ;  /* 0x000000210d217290 */ /* 0x000fe2000fffe1ff */
[----:B-1----:R-:W-:Y:S01]  /*7e40*/  IMAD.U32 R8, RZ, RZ, UR42 ;  /* 0x0000002aff087e24 */ /* 0x002fe2000f8e00ff */
[----:B------:R-:W-:Y:S01]  /*7e50*/  UIMAD UR12, UR15, UR10, URZ ;  /* 0x0000000a0f0c72a4 */ /* 0x000fe2000f8e02ff */
[----:B------:R-:W-:Y:S01]  /*7e60*/  IMAD.U32 R9, RZ, RZ, UR43 ;  /* 0x0000002bff097e24 */ /* 0x000fe2000f8e00ff */
[----:B------:R-:W-:Y:S01]  /*7e70*/  MOV R11, UR43 ;  /* 0x0000002b000b7c02 */ /* 0x000fe20008000f00 */
[----:B------:R-:W-:Y:S01]  /*7e80*/  IMAD.U32 R10, RZ, RZ, UR42 ;  /* 0x0000002aff0a7e24 */ /* 0x000fe2000f8e00ff */
[----:B------:R-:W-:Y:S01]  /*7e90*/  LOP3.LUT R234, R8, 0x38, R234, 0xf8, !PT ;  /* 0x0000003808ea7812 */ /* 0x000fe200078ef8ea */
[----:B------:R-:W-:Y:S01]  /*7ea0*/  UIMAD UR12, UR14, UR11, UR12 ;  /* 0x0000000b0e0c72a4 */ /* 0x000fe2000f8e020c */
[----:B------:R-:W-:Y:S01]  /*7eb0*/  ISETP.GE.AND P1, PT, R4, UR33, PT ;  /* 0x0000002104007c0c */ /* 0x000fe2000bf26270 */
[----:B------:R-:W1:Y:S01]  /*7ec0*/  LDC.64 R8, c[0x0][0x5e0] ;  /* 0x00017800ff087b82 */ /* 0x000e620000000a00 */
[----:B------:R-:W-:Y:S01]  /*7ed0*/  IADD3 R72, P0, PT, R234, UR38, RZ ;  /* 0x00000026ea487c10 */ /* 0x000fe2000ff1e0ff */
[----:B------:R-:W-:-:S02]  /*7ee0*/  VIADD R10, R4, 0x20 ;  /* 0x00000020040a7836 */ /* 0x000fc40000000000 */
[----:B------:R-:W-:Y:S01]  /*7ef0*/  IMAD.U32 R7, RZ, RZ, UR12 ;  /* 0x0000000cff077e24 */ /* 0x000fe2000f8e00ff */
[----:B------:R3:W4:Y:S02]  /*7f00*/  LDS.128 R52, [R6+0x11000] ;  /* 0x0110000006347984 */ /* 0x0007240000000c00 */
[----:B------:R-:W-:Y:S02]  /*7f10*/  ISETP.GE.AND P2, PT, R10, UR33, PT ;  /* 0x000000210a007c0c */ /* 0x000fe4000bf46270 */
[----:B------:R3:W1:Y:S01]  /*7f20*/  LDS.128 R48, [R6+0x13000] ;  /* 0x0130000006307984 */ /* 0x0006620000000c00 */
[----:B------:R-:W-:Y:S02]  /*7f30*/  IADD3.X R73, PT, PT, R11, UR16, R7, P0, !PT ;  /* 0x000000100b497c10 */ /* 0x000fe400087fe407 */
[----:B------:R-:W-:Y:S01]  /*7f40*/  SHF.L.U32 R7, R0, 0x3, RZ ;  /* 0x0000000300077819 */ /* 0x000fe200000006ff */
[----:B------:R3:W1:Y:S01]  /*7f50*/  LDS.128 R44, [R6+0x15000] ;  /* 0x01500000062c7984 */ /* 0x0006620000000c00 */
[----:B------:R-:W-:Y:S01]  /*7f60*/  IADD3 R0, P0, PT, R4, 0x20, RZ ;  /* 0x0000002004007810 */ /* 0x000fe20007f1e0ff */
[----:B--2---:R-:W-:Y:S01]  /*7f70*/  IMAD.WIDE.U32 R72, R2, UR20, R72 ;  /* 0x0000001402487c25 */ /* 0x004fe2000f8e0048 */
[----:B------:R-:W-:Y:S01]  /*7f80*/  LOP3.LUT R7, R7, 0x38, RZ, 0xc0, !PT ;  /* 0x0000003807077812 */ /* 0x000fe200078ec0ff */
[----:B------:R3:W2:Y:S01]  /*7f90*/  LDS.128 R40, [R6+0x18000] ;  /* 0x0180000006287984 */ /* 0x0006a20000000c00 */
[----:B------:R-:W-:Y:S01]  /*7fa0*/  IADD3.X R10, PT, PT, RZ, RZ, RZ, P0, !PT ;  /* 0x000000ffff0a7210 */ /* 0x000fe200007fe4ff */
[----:B------:R-:W-:-:S02]  /*7fb0*/  IMAD.U32 R2, RZ, RZ, UR8 ;  /* 0x00000008ff027e24 */ /* 0x000fc4000f8e00ff */
        /* <DEDUP_REMOVED lines=8> */
[----:B----4-:R-:W-:Y:S05]  /*8040*/  @P1 BRA `(.L_x_769) ;  /* 0x00000000003c1947 */ /* 0x010fea0003800000 */
[----:B------:R-:W4:Y:S01]  /*8050*/  LDS.128 R64, [R6+0x14000] ;  /* 0x0140000006407984 */ /* 0x000f220000000c00 */
[----:B------:R-:W5:Y:S01]  /*8060*/  LDCU.64 UR12, c[0x0][0x560] ;  /* 0x0000ac00ff0c77ac */ /* 0x000f620008000a00 */
[----:B------:R-:W-:Y:S02]  /*8070*/  MOV R74, R72 ;  /* 0x00000048004a7202 */ /* 0x000fe40000000f00 */
[----:B------:R-:W2:Y:S01]  /*8080*/  LDS.128 R60, [R6+0x12000] ;  /* 0x01200000063c7984 */ /* 0x000ea20000000c00 */
[----:B------:R-:W-:-:S03]  /*8090*/  MOV R75, R3 ;  /* 0x00000003004b7202 */ /* 0x000fc60000000f00 */
[----:B------:R-:W3:Y:S01]  /*80a0*/  LDS.128 R56, [R6+0x10000] ;  /* 0x0100000006387984 */ /* 0x000ee20000000c00 */
[----:B------:R-:W-:-:S03]  /*80b0*/  IMAD.WIDE.U32 R74, R4, UR10, R74 ;  /* 0x0000000a044a7c25 */ /* 0x000fc6000f8e004a */
[----:B------:R-:W1:Y:S01]  /*80c0*/  LDS.128 R68, [R6+0x16000] ;  /* 0x0160000006447984 */ /* 0x000e620000000c00 */
[----:B------:R-:W-:Y:S01]  /*80d0*/  IMAD R11, R4, UR11, R75 ;  /* 0x0000000b040b7c24 */ /* 0x000fe2000f8e024b */
[----:B-----5:R-:W-:-:S04]  /*80e0*/  LEA R76, P0, R74, UR12, 0x1 ;  /* 0x0000000c4a4c7c11 */ /* 0x020fc8000f8008ff */
[----:B------:R-:W-:-:S05]  /*80f0*/  LEA.HI.X R77, R74, UR13, R11, 0x1, P0 ;  /* 0x0000000d4a4d7c11 */ /* 0x000fca00080f0c0b */
[----:B----4-:R4:W-:Y:S04]  /*8100*/  STG.E.128 desc[UR30][R76.64+0x100], R64 ;  /* 0x000100404c007986 */ /* 0x0109e8000c101d1e */
[----:B--2---:R4:W-:Y:S04]  /*8110*/  STG.E.128 desc[UR30][R76.64+0x80], R60 ;  /* 0x0000803c4c007986 */ /* 0x0049e8000c101d1e */
[----:B---3--:R4:W-:Y:S04]  /*8120*/  STG.E.128 desc[UR30][R76.64], R56 ;  /* 0x000000384c007986 */ /* 0x0089e8000c101d1e */
[----:B-1----:R4:W-:Y:S02]  /*8130*/  STG.E.128 desc[UR30][R76.64+0x180], R68 ;  /* 0x000180444c007986 */ /* 0x0029e4000c101d1e */
.L_x_769:
[----:B------:R-:W-:Y:S05]  /*8140*/  BSYNC.RECONVERGENT B0 ;  /* 0x0000000000007941 */ /* 0x000fea0003800200 */
.L_x_768:
[----:B----4-:R4:W1:Y:S01]  /*8150*/  LDS.128 R56, [R6+0x17000] ;  /* 0x0170000006387984 */ /* 0x0108620000000c00 */
[----:B------:R-:W-:Y:S04]  /*8160*/  BSSY.RECONVERGENT B0, `(.L_x_770) ;  /* 0x000000f000007945 */ /* 0x000fe80003800200 */
[----:B------:R-:W-:Y:S05]  /*8170*/  @P2 BRA `(.L_x_771) ;  /* 0x0000000000342947 */ /* 0x000fea0003800000 */
[----:B------:R-:W5:Y:S01]  /*8180*/  LDCU.64 UR12, c[0x0][0x560] ;  /* 0x0000ac00ff0c77ac */ /* 0x000f620008000a00 */
[----:B------:R-:W-:Y:S01]  /*8190*/  MOV R60, R72 ;  /* 0x00000048003c7202 */ /* 0x000fe20000000f00 */
[----:B---34-:R-:W-:Y:S01]  /*81a0*/  IMAD R6, R10, UR10, RZ ;  /* 0x0000000a0a067c24 */ /* 0x018fe2000f8e02ff */
[----:B------:R-:W-:-:S03]  /*81b0*/  MOV R61, R3 ;  /* 0x00000003003d7202 */ /* 0x000fc60000000f00 */
[C---:B------:R-:W-:Y:S02]  /*81c0*/  IMAD R6, R0.reuse, UR11, R6 ;  /* 0x0000000b00067c24 */ /* 0x040fe4000f8e0206 */
[----:B------:R-:W-:-:S05]  /*81d0*/  IMAD.WIDE.U32 R60, R0, UR10, R60 ;  /* 0x0000000a003c7c25 */ /* 0x000fca000f8e003c */
[----:B------:R-:W-:Y:S02]  /*81e0*/  IADD3 R6, PT, PT, R6, R61, RZ ;  /* 0x0000003d06067210 */ /* 0x000fe40007ffe0ff */
[----:B-----5:R-:W-:-:S04]  /*81f0*/  LEA R62, P0, R60, UR12, 0x1 ;  /* 0x0000000c3c3e7c11 */ /* 0x020fc8000f8008ff */
[----:B------:R-:W-:-:S05]  /*8200*/  LEA.HI.X R63, R60, UR13, R6, 0x1, P0 ;  /* 0x0000000d3c3f7c11 */ /* 0x000fca00080f0c06 */
[----:B------:R3:W-:Y:S04]  /*8210*/  STG.E.128 desc[UR30][R62.64], R52 ;  /* 0x000000343e007986 */ /* 0x0007e8000c101d1e */
[----:B-1----:R3:W-:Y:S04]  /*8220*/  STG.E.128 desc[UR30][R62.64+0x80], R48 ;  /* 0x000080303e007986 */ /* 0x0027e8000c101d1e */
[----:B------:R3:W-:Y:S04]  /*8230*/  STG.E.128 desc[UR30][R62.64+0x100], R44 ;  /* 0x0001002c3e007986 */ /* 0x0007e8000c101d1e */
[----:B------:R3:W-:Y:S02]  /*8240*/  STG.E.128 desc[UR30][R62.64+0x180], R56 ;  /* 0x000180383e007986 */ /* 0x0007e4000c101d1e */
.L_x_771:
[----:B------:R-:W-:Y:S05]  /*8250*/  BSYNC.RECONVERGENT B0 ;  /* 0x0000000000007941 */ /* 0x000fea0003800200 */
.L_x_770:
[----:B---34-:R-:W-:Y:S01]  /*8260*/  MOV R6, R7 ;  /* 0x0000000700067202 */ /* 0x018fe20000000f00 */
[----:B------:R-:W-:Y:S01]  /*8270*/  UIMAD UR15, UR15, UR8, URZ ;  /* 0x000000080f0f72a4 */ /* 0x000fe2000f8e02ff */
[----:B------:R-:W-:Y:S01]  /*8280*/  MOV R7, RZ ;  /* 0x000000ff00077202 */ /* 0x000fe20000000f00 */
[----:B------:R-:W-:Y:S02]  /*8290*/  BSSY.RECONVERGENT B0, `(.L_x_772) ;  /* 0x0000013000007945 */ /* 0x000fe40003800200 */
[----:B------:R-:W-:Y:S01]  /*82a0*/  UIMAD UR15, UR14, UR9, UR15 ;  /* 0x000000090e0f72a4 */ /* 0x000fe2000f8e020f */
[----:B------:R-:W-:-:S03]  /*82b0*/  IMAD.WIDE.U32 R2, R2, UR14, R6 ;  /* 0x0000000e02027c25 */ /* 0x000fc6000f8e0006 */
[----:B------:R-:W-:-:S04]  /*82c0*/  IADD3 R2, P0, PT, R2, UR40, RZ ;  /* 0x0000002802027c10 */ /* 0x000fc8000ff1e0ff */
[----:B------:R-:W-:-:S03]  /*82d0*/  IADD3.X R3, PT, PT, R5, UR15, R3, P0, !PT ;  /* 0x0000000f05037c10 */ /* 0x000fc600087fe403 */
[----:B-1----:R-:W-:-:S04]  /*82e0*/  IMAD.WIDE.U32 R2, R8, UR20, R2 ;  /* 0x0000001408027c25 */ /* 0x002fc8000f8e0002 */
        /* <DEDUP_REMOVED lines=9> */
[----:B--2---:R1:W-:Y:S04]  /*8380*/  STG.E.128 desc[UR30][R44.64], R40 ;  /* 0x000000282c007986 */ /* 0x0043e8000c101d1e */
[----:B------:R1:W-:Y:S04]  /*8390*/  STG.E.128 desc[UR30][R44.64+0x80], R32 ;  /* 0x000080202c007986 */ /* 0x0003e8000c101d1e */
[----:B------:R1:W-:Y:S04]  /*83a0*/  STG.E.128 desc[UR30][R44.64+0x100], R24 ;  /* 0x000100182c007986 */ /* 0x0003e8000c101d1e */
[----:B------:R1:W-:Y:S02]  /*83b0*/  STG.E.128 desc[UR30][R44.64+0x180], R16 ;  /* 0x000180102c007986 */ /* 0x0003e4000c101d1e */
.L_x_773:
[----:B------:R-:W-:Y:S05]  /*83c0*/  BSYNC.RECONVERGENT B0 ;  /* 0x0000000000007941 */ /* 0x000fea0003800200 */
.L_x_772:
        /* <DEDUP_REMOVED lines=9> */
[----:B------:R3:W-:Y:S04]  /*8460*/  STG.E.128 desc[UR30][R4.64], R36 ;  /* 0x0000002404007986 */ /* 0x0007e8000c101d1e */
[----:B------:R3:W-:Y:S04]  /*8470*/  STG.E.128 desc[UR30][R4.64+0x80], R28 ;  /* 0x0000801c04007986 */ /* 0x0007e8000c101d1e */
[----:B------:R3:W-:Y:S04]  /*8480*/  STG.E.128 desc[UR30][R4.64+0x100], R20 ;  /* 0x0001001404007986 */ /* 0x0007e8000c101d1e */
[----:B------:R3:W-:Y:S02]  /*8490*/  STG.E.128 desc[UR30][R4.64+0x180], R12 ;  /* 0x0001800c04007986 */ /* 0x0007e4000c101d1e */
.L_x_759:
[----:B------:R-:W-:Y:S05]  /*84a0*/  BSYNC.RECONVERGENT B1 ;  /* 0x0000000000017941 */ /* 0x000fea0003800200 */
.L_x_737:
        /* <DEDUP_REMOVED lines=11> */
.L_x_775:
        /* <DEDUP_REMOVED lines=10> */
.L_x_2502:


//--------------------- .text._ZN5flash44flash_bwd_dq_dk_dv_loop_seqk_parallel_kernelI23Flash_bwd_kernel_traitsILi256ELi64ELi64ELi8ELi4ELi2ELi2ELb0ELb1EN7cutlass6half_tE19Flash_kernel_traitsILi256ELi64ELi64ELi8ES3_EELb0ELb0ELb1ELb1ELb0ELb0ELb0EEEvNS_16Flash_bwd_paramsE --------------------------
	.section	.text._ZN5flash44flash_bwd_dq_dk_dv_loop_seqk_parallel_kernelI23Flash_bwd_kernel_traitsILi256ELi64ELi64ELi8ELi4ELi2ELi2ELb0ELb1EN7cutlass6half_tE19Flash_kernel_traitsILi256ELi64ELi64ELi8ES3_EELb0ELb0ELb1ELb1ELb0ELb0ELb0EEEvNS_16Flash_bwd_paramsE,"ax",@progbits
	.align	128
        .global         _ZN5flash44flash_bwd_dq_dk_dv_loop_seqk_parallel_kernelI23Flash_bwd_kernel_traitsILi256ELi64ELi64ELi8ELi4ELi2ELi2ELb0ELb1EN7cutlass6half_tE19Flash_kernel_traitsILi256ELi64ELi64ELi8ES3_EELb0ELb0ELb1ELb1ELb0ELb0ELb0EEEvNS_16Flash_bwd_paramsE
        .type           _ZN5flash44flash_bwd_dq_dk_dv_loop_seqk_parallel_kernelI23Flash_bwd_kernel_traitsILi256ELi64ELi64ELi8ELi4ELi2ELi2ELb0ELb1EN7cutlass6half_tE19Flash_kernel_traitsILi256ELi64ELi64ELi8ES3_EELb0ELb0ELb1ELb1ELb0ELb0ELb0EEEvNS_16Flash_bwd_paramsE,@function
        .size           _ZN5flash44flash_bwd_dq_dk_dv_loop_seqk_parallel_kernelI23Flash_bwd_kernel_traitsILi256ELi64ELi64ELi8ELi4ELi2ELi2ELb0ELb1EN7cutlass6half_tE19Flash_kernel_traitsILi256ELi64ELi64ELi8ES3_EELb0ELb0ELb1ELb1ELb0ELb0ELb0EEEvNS_16Flash_bwd_paramsE,(.L_x_2503 - _ZN5flash44flash_bwd_dq_dk_dv_loop_seqk_parallel_kernelI23Flash_bwd_kernel_traitsILi256ELi64ELi64ELi8ELi4ELi2ELi2ELb0ELb1EN7cutlass6half_tE19Flash_kernel_traitsILi256ELi64ELi64ELi8ES3_EELb0ELb0ELb1ELb1ELb0ELb0ELb0EEEvNS_16Flash_bwd_paramsE)
        .other          _ZN5flash44flash_bwd_dq_dk_dv_loop_seqk_parallel_kernelI23Flash_bwd_kernel_traitsILi256ELi64ELi64ELi8ELi4ELi2ELi2ELb0ELb1EN7cutlass6half_tE19Flash_kernel_traitsILi256ELi64ELi64ELi8ES3_EELb0ELb0ELb1ELb1ELb0ELb0ELb0EEEvNS_16Flash_bwd_paramsE,@"STO_CUDA_ENTRY STV_DEFAULT"
_ZN5flash44flash_bwd_dq_dk_dv_loop_seqk_parallel_kernelI23Flash_bwd_kernel_traitsILi256ELi64ELi64ELi8ELi4ELi2ELi2ELb0ELb1EN7cutlass6half_tE19Flash_kernel_traitsILi256ELi64ELi64ELi8ES3_EELb0ELb0ELb1ELb1ELb0ELb0ELb0EEEvNS_16Flash_bwd_paramsE:
.text._ZN5flash44flash_bwd_dq_dk_dv_loop_seqk_parallel_kernelI23Flash_bwd_kernel_traitsILi256ELi64ELi64ELi8ELi4ELi2ELi2ELb0ELb1EN7cutlass6half_tE19Flash_kernel_traitsILi256ELi64ELi64ELi8ES3_EELb0ELb0ELb1ELb1ELb0ELb0ELb0EEEvNS_16Flash_bwd_paramsE:
        /* <DEDUP_REMOVED lines=50> */
.L_x_834:
[----:B------:R-:W5:Y:S01]  /*0320*/  LDCU.64 UR8, c[0x0][0x478] ;  /* 0x00008f00ff0877ac */ /* 0x000f620008000a00 */
        /* <DEDUP_REMOVED lines=9> */
[----:B-----5:R-:W-:Y:S01]  /*03c0*/  UISETP.NE.U32.AND UP0, UPT, UR8, URZ, UPT ;  /* 0x000000ff0800728c */ /* 0x020fe2000bf05070 */
[----:B------:R-:W-:Y:S02]  /*03d0*/  PLOP3.LUT P3, PT, PT, PT, UP2, 0x80, 0x8 ;  /* 0x000000000008781c */ /* 0x000fe40003f6f028 */
[----:B------:R-:W5:Y:S01]  /*03e0*/  @P1 LDG.E R3, desc[UR34][R2.64] ;  /* 0x0000002202031981 */ /* 0x000f62000c1e1900 */
[----:B------:R-:W-:-:S06]  /*03f0*/  UISETP.NE.AND.EX UP0, UPT, UR9, URZ, UPT, UP0 ;  /* 0x000000ff0900728c */ /* 0x000fcc000bf05300 */
[----:B------:R-:W-:-:S05]  /*0400*/  PLOP3.LUT P0, PT, PT, PT, UP0, 0x80, 0x8 ;  /* 0x000000000008781c */ /* 0x000fca0003f0f008 */
[----:B------:R-:W-:Y:S01]  /*0410*/  @UP0 ULEA UR14, UP1, UR25, UR8, 0x2 ;  /* 0x00000008190e0291 */ /* 0x000fe2000f8210ff */
[----:B--2---:R-:W-:Y:S01]  /*0420*/  IMAD.U32 R6, RZ, RZ, UR12 ;  /* 0x0000000cff067e24 */ /* 0x004fe2000f8e00ff */
[----:B------:R-:W1:Y:S02]  /*0430*/  @!UP0 LDCU UR11, c[0x0][0x43c] ;  /* 0x00008780ff0b87ac */ /* 0x000e640008000800 */
[----:B------:R-:W-:Y:S02]  /*0440*/  @UP0 ULEA.HI.X UR15, UR25, UR9, URZ, 0x2, UP1 ;  /* 0x00000009190f0291 */ /* 0x000fe400088f14ff */
[----:B----4-:R-:W-:Y:S01]  /*0450*/  IMAD.U32 R4, RZ, RZ, UR14 ;  /* 0x0000000eff047e24 */ /* 0x010fe2000f8e00ff */
[----:B------:R-:W4:Y:S01]  /*0460*/  @!UP0 LDCU.64 UR8, c[0x0][0x488] ;  /* 0x00009100ff0887ac */ /* 0x000f220008000a00 */
[----:B------:R-:W-:Y:S02]  /*0470*/  IMAD.U32 R7, RZ, RZ, UR13 ;  /* 0x0000000dff077e24 */ /* 0x000fe4000f8e00ff */
[----:B------:R-:W-:-:S03]  /*0480*/  IMAD.U32 R5, RZ, RZ, UR15 ;  /* 0x0000000fff057e24 */ /* 0x000fc6000f8e00ff */
[----:B------:R-:W3:Y:S04]  /*0490*/  @P2 LDG.E R2, desc[UR34][R6.64+0x4] ;  /* 0x0000042206022981 */ /* 0x000ee8000c1e1900 */
[----:B------:R-:W2:Y:S01]  /*04a0*/  @P0 LDG.E R0, desc[UR34][R4.64] ;  /* 0x0000002204000981 */ /* 0x000ea2000c1e1900 */
[----:B------:R-:W-:Y:S01]  /*04b0*/  UMOV UR38, URZ ;  /* 0x000000ff00267c82 */ /* 0x000fe20008000000 */
[----:B------:R-:W-:Y:S01]  /*04c0*/  UMOV UR17, 0xffffffff ;  /* 0xffffffff00117882 */ /* 0x000fe20000000000 */
[----:B------:R-:W-:Y:S01]  /*04d0*/  UMOV UR42, 0xffffffff ;  /* 0xffffffff002a7882 */ /* 0x000fe20000000000 */
[----:B----4-:R-:W-:-:S04]  /*04e0*/  @!UP0 UISETP.NE.U32.AND UP1, UPT, UR8, URZ, UPT ;  /* 0x000000ff0800828c */ /* 0x010fc8000bf25070 */
[----:B------:R-:W-:Y:S02]  /*04f0*/  @!UP0 UISETP.NE.AND.EX UP1, UPT, UR9, URZ, UPT, UP1 ;  /* 0x000000ff0900828c */ /* 0x000fe4000bf25310 */
[----:B------:R-:W-:Y:S02]  /*0500*/  USHF.L.U32 UR31, UR39, 0x6, URZ ;  /* 0x00000006271f7899 */ /* 0x000fe400080006ff */
[----:B-1----:R-:W-:Y:S01]  /*0510*/  @!UP0 USEL UR9, UR11, URZ, UP1 ;  /* 0x000000ff0b098287 */ /* 0x002fe20008800000 */
[----:B------:R1:W4:Y:S02]  /*0520*/  @P4 LDG.E R4, desc[UR34][R6.64] ;  /* 0x0000002206044981 */ /* 0x000324000c1e1900 */
[----:B-1----:R-:W-:Y:S02]  /*0530*/  IMAD.U32 R6, RZ, RZ, UR40 ;  /* 0x00000028ff067e24 */ /* 0x002fe4000f8e00ff */
[----:B------:R-:W-:-:S05]  /*0540*/  IMAD.U32 R7, RZ, RZ, UR41 ;  /* 0x00000029ff077e24 */ /* 0x000fca000f8e00ff */
[----:B------:R-:W4:Y:S01]  /*0550*/  @!P3 LDG.E R6, desc[UR34][R6.64] ;  /* 0x000000220606b981 */ /* 0x000f22000c1e1900 */
[----:B-----5:R-:W-:Y:S02]  /*0560*/  @P1 R2UR UR38, R3 ;  /* 0x00000000032612ca */ /* 0x020fe400000e0000 */
[----:B---3--:R-:W-:Y:S02]  /*0570*/  @P2 R2UR UR8, R2 ;  /* 0x00000000020822ca */ /* 0x008fe400000e0000 */
[----:B--2---:R-:W-:-:S13]  /*0580*/  @P0 R2UR UR37, R0 ;  /* 0x00000000002502ca */ /* 0x004fda00000e0000 */
[----:B------:R-:W-:Y:S01]  /*0590*/  @UP0 UIADD3 UR37, UPT, UPT, UR37, -UR38, URZ ;  /* 0x8000002625250290 */ /* 0x000fe2000fffe0ff */
[----:B----4-:R-:W-:Y:S02]  /*05a0*/  @P4 R2UR UR17, R4 ;  /* 0x00000000041142ca */ /* 0x010fe400000e0000 */
        /* <DEDUP_REMOVED lines=11> */
.L_x_776:
        /* <DEDUP_REMOVED lines=43> */
.L_x_778:
[----:B------:R-:W1:Y:S01]  /*0910*/  LDCU.64 UR14, c[0x0][0x3b8] ;  /* 0x00007700ff0e77ac */ /* 0x000e620008000a00 */
[----:B------:R-:W-:-:S04]  /*0920*/  UIADD3 UR8, UPT, UPT, UR38, UR42, URZ ;  /* 0x0000002a26087290 */ /* 0x000fc8000fffe0ff */
[----:B-1----:R-:W-:Y:S02]  /*0930*/  UIMAD.WIDE.U32 UR54, UR8, UR14, URZ ;  /* 0x0000000e083672a5 */ /* 0x002fe4000f8e00ff */
[----:B------:R-:W-:-:S04]  /*0940*/  UIMAD UR8, UR8, UR15, URZ ;  /* 0x0000000f080872a4 */ /* 0x000fc8000f8e02ff */
[----:B------:R-:W-:-:S06]  /*0950*/  UIADD3 UR8, UPT, UPT, UR55, UR8, URZ ;  /* 0x0000000837087290 */ /* 0x000fcc000fffe0ff */
[----:B------:R-:W-:Y:S02]  /*0960*/  MOV R6, UR8 ;  /* 0x0000000800067c02 */ /* 0x000fe40008000f00 */
.L_x_779:
        /* <DEDUP_REMOVED lines=42> */
.L_x_780:
[----:B------:R-:W1:Y:S01]  /*0c10*/  LDCU.64 UR12, c[0x0][0x3c0] ;  /* 0x00007800ff0c77ac */ /* 0x000e620008000a00 */
[----:B------:R-:W-:-:S04]  /*0c20*/  UIADD3 UR8, UPT, UPT, UR38, UR42, URZ ;  /* 0x0000002a26087290 */ /* 0x000fc8000fffe0ff */
[----:B-1----:R-:W-:Y:S02]  /*0c30*/  UIMAD.WIDE.U32 UR10, UR8, UR12, URZ ;  /* 0x0000000c080a72a5 */ /* 0x002fe4000f8e00ff */
[----:B------:R-:W-:-:S04]  /*0c40*/  UIMAD UR8, UR8, UR13, URZ ;  /* 0x0000000d080872a4 */ /* 0x000fc8000f8e02ff */
[----:B------:R-:W-:Y:S01]  /*0c50*/  UIADD3 UR8, UPT, UPT, UR11, UR8, URZ ;  /* 0x000000080b087290 */ /* 0x000fe2000fffe0ff */
[----:B------:R-:W-:-:S05]  /*0c60*/  UMOV UR52, UR10 ;  /* 0x0000000a00347c82 */ /* 0x000fca0008000000 */
[----:B------:R-:W-:-:S07]  /*0c70*/  MOV R7, UR8 ;  /* 0x0000000800077c02 */ /* 0x000fce0008000f00 */
.L_x_781:
        /* <DEDUP_REMOVED lines=28> */
.L_x_782:
[----:B------:R-:W-:Y:S02]  /*0e40*/  UIMAD.WIDE.U32 UR10, UR46, UR17, URZ ;  /* 0x000000112e0a72a5 */ /* 0x000fe4000f8e00ff */
[----:B------:R-:W-:-:S04]  /*0e50*/  UIMAD UR8, UR47, UR17, URZ ;  /* 0x000000112f0872a4 */ /* 0x000fc8000f8e02ff */
[----:B------:R-:W-:-:S12]  /*0e60*/  UIADD3 UR8, UPT, UPT, UR11, UR8, URZ ;  /* 0x000000080b087290 */ /* 0x000fd8000fffe0ff */
.L_x_783:
        /* <DEDUP_REMOVED lines=21> */
.L_x_784:
[----:B------:R-:W1:Y:S01]  /*0fc0*/  LDCU UR59, c[0x0][0x434] ;  /* 0x00008680ff3b77ac */ /* 0x000e620008000800 */
[----:B------:R-:W-:-:S04]  /*0fd0*/  UIMAD UR9, UR25, UR16, UR24 ;  /* 0x00000010190972a4 */ /* 0x000fc8000f8e0218 */
[----:B-1----:R-:W-:Y:S02]  /*0fe0*/  UIMAD UR59, UR9, UR59, URZ ;  /* 0x0000003b093b72a4 */ /* 0x002fe4000f8e02ff */
.L_x_785:
        /* <DEDUP_REMOVED lines=11> */
.L_x_786:
[----:B------:R-:W1:Y:S01]  /*10a0*/  LDCU UR58, c[0x0][0x444] ;  /* 0x00008880ff3a77ac */ /* 0x000e620008000800 */
[----:B------:R-:W-:-:S04]  /*10b0*/  UIMAD UR9, UR25, UR16, UR24 ;  /* 0x00000010190972a4 */ /* 0x000fc8000f8e0218 */
[----:B-1----:R-:W-:-:S12]  /*10c0*/  UIMAD UR58, UR9, UR58, URZ ;  /* 0x0000003a093a72a4 */ /* 0x002fd8000f8e02ff */
.L_x_787:
        /* <DEDUP_REMOVED lines=8> */
[----:B------:R-:W-:-:S02]  /*1150*/  UIADD3.X UR55, UPT, UPT, UR55, UR8, UR9, UP1, UP0 ;  /* 0x0000000837377290 */ /* 0x000fc40008fe0409 */
[----:B------:R-:W-:Y:S02]  /*1160*/  ULEA UR58, UR47, UR58, 0x6 ;  /* 0x0000003a2f3a7291 */ /* 0x000fe4000f8e30ff */
[----:B------:R-:W-:Y:S02]  /*1170*/  ULEA UR59, UR47, UR59, 0x6 ;  /* 0x0000003b2f3b7291 */ /* 0x000fe4000f8e30ff */
[----:B-1----:R-:W-:-:S04]  /*1180*/  UIADD3 UR9, UPT, UPT, UR37, UR46, URZ ;  /* 0x0000002e25097290 */ /* 0x002fc8000fffe0ff */
        /* <DEDUP_REMOVED lines=10> */
[----:B------:R-:W2:Y:S04]  /*1230*/  LDCU.64 UR62, c[0x0][0x5e8] ;  /* 0x0000bd00ff3e77ac */ /* 0x000ea80008000a00 */
[----:B------:R-:W-:Y:S01]  /*1240*/  IMAD.X R3, RZ, RZ, UR48, P0 ;  /* 0x00000030ff037e24 */ /* 0x000fe200080e06ff */
[----:B------:R-:W-:-:S04]  /*1250*/  USEL UR45, URZ, UR45, !UP0 ;  /* 0x0000002dff2d7287 */ /* 0x000fc8000c000000 */
        /* <DEDUP_REMOVED lines=8> */
[----:B------:R-:W3:Y:S03]  /*12e0*/  LDC.64 R2, c[0x0][0x3b0] ;  /* 0x0000ec00ff027b82 */ /* 0x000ee60000000a00 */
[----:B------:R-:W-:Y:S01]  /*12f0*/  VIADD R11, R11, UR17 ;  /* 0x000000110b0b7c36 */ /* 0x000fe20008000000 */
[----:B------:R-:W-:-:S02]  /*1300*/  USHF.L.U64.HI UR48, UR8, 0x5, UR9 ;  /* 0x0000000508307899 */ /* 0x000fc40008010209 */
[----:B--2---:R-:W-:Y:S01]  /*1310*/  UIMAD.WIDE UR62, UR58, 0x4, UR62 ;  /* 0x000000043a3e78a5 */ /* 0x004fe2000f8e023e */
[----:B------:R-:W-:Y:S01]  /*1320*/  IMAD.WIDE.U32 R12, R12, UR24, R10 ;  /* 0x000000180c0c7c25 */ /* 0x000fe2000f8e000a */
[----:B------:R-:W2:Y:S01]  /*1330*/  LDCU.64 UR16, c[0x0][0x3c8] ;  /* 0x00007900ff1077ac */ /* 0x000ea20008000a00 */
[----:B------:R-:W4:Y:S02]  /*1340*/  LDC.64 R10, c[0x0][0x5f8] ;  /* 0x00017e00ff0a7b82 */ /* 0x000f240000000a00 */
        /* <DEDUP_REMOVED lines=9> */
[----:B---3--:R-:W-:Y:S01]  /*13e0*/  IMAD R14, R2, UR53, RZ ;  /* 0x00000035020e7c24 */ /* 0x008fe2000f8e02ff */
[----:B------:R-:W-:Y:S01]  /*13f0*/  LOP3.LUT R17, R20, 0x40, RZ, 0xfc, !PT ;  /* 0x0000004014117812 */ /* 0x000fe200078efcff */
[----:B------:R-:W-:Y:S01]  /*1400*/  IMAD.WIDE.U32 R18, R2, UR49, R20 ;  /* 0x0000003102127c25 */ /* 0x000fe2000f8e0014 */
[----:B------:R-:W-:Y:S02]  /*1410*/  LEA.HI.X R247, R16, UR11, R12, 0x1, P2 ;  /* 0x0000000b10f77c11 */ /* 0x000fe400090f0c0c */
[----:B------:R-:W-:Y:S01]  /*1420*/  LOP3.LUT R16, R20, 0x80, RZ, 0xfc, !PT ;  /* 0x0000008014107812 */ /* 0x000fe200078efcff */
[----:B------:R-:W-:Y:S01]  /*1430*/  IMAD R14, R3, UR49, R14 ;  /* 0x00000031030e7c24 */ /* 0x000fe2000f8e020e */
[----:B------:R-:W-:Y:S01]  /*1440*/  IADD3 R24, P0, PT, R18, UR56, RZ ;  /* 0x0000003812187c10 */ /* 0x000fe2000ff1e0ff */
[----:B----4-:R-:W-:Y:S01]  /*1450*/  IMAD.WIDE.U32 R22, R10, UR22, RZ ;  /* 0x000000160a167c25 */ /* 0x010fe2000f8e00ff */
[----:B------:R-:W-:-:S02]  /*1460*/  USHF.L.U32 UR49, UR8, 0x5, URZ ;  /* 0x0000000508317899 */ /* 0x000fc400080006ff */
[----:B------:R-:W-:Y:S01]  /*1470*/  IADD3.X R25, PT, PT, R19, UR51, R14, P0, !PT ;  /* 0x0000003313197c10 */ /* 0x000fe200087fe40e */
[----:B--2---:R-:W-:Y:S01]  /*1480*/  IMAD.U32 R18, RZ, RZ, UR16 ;  /* 0x00000010ff127e24 */ /* 0x004fe2000f8e00ff */
[----:B------:R-:W-:Y:S01]  /*1490*/  MOV R14, UR17 ;  /* 0x00000011000e7c02 */ /* 0x000fe20008000f00 */
[----:B------:R-:W1:Y:S01]  /*14a0*/  LDCU.64 UR16, c[0x0][0x570] ;  /* 0x0000ae00ff1077ac */ /* 0x000e620008000a00 */
[----:B------:R-:W-:Y:S01]  /*14b0*/  SEL R10, R22, RZ, P3 ;  /* 0x000000ff160a7207 */ /* 0x000fe20001800000 */
[----:B------:R-:W-:Y:S01]  /*14c0*/  IMAD R11, R11, UR22, R23 ;  /* 0x000000160b0b7c24 */ /* 0x000fe2000f8e0217 */
[----:B------:R-:W2:Y:S02]  /*14d0*/  LDCU.64 UR8, c[0x0][0x380] ;  /* 0x00007000ff0877ac */ /* 0x000ea40008000a00 */
[----:B------:R-:W-:Y:S01]  /*14e0*/  IADD3 R10, P1, P0, R13, UR57, R10 ;  /* 0x000000390d0a7c10 */ /* 0x000fe2000f83e00a */
[----:B------:R-:W-:Y:S01]  /*14f0*/  IMAD.WIDE.U32 R18, R18, UR24, R24 ;  /* 0x0000001812127c25 */ /* 0x000fe2000f8e0018 */
[----:B------:R-:W-:Y:S01]  /*1500*/  SHF.R.S32.HI R13, RZ, 0x1f, R13 ;  /* 0x0000001fff0d7819 */ /* 0x000fe2000001140d */
[----:B------:R-:W3:Y:S01]  /*1510*/  LDCU.64 UR56, c[0x0][0x420] ;  /* 0x00008400ff3877ac */ /* 0x000ee20008000a00 */
[----:B------:R-:W-:Y:S01]  /*1520*/  SEL R11, R11, RZ, P3 ;  /* 0x000000ff0b0b7207 */ /* 0x000fe20001800000 */
[----:B------:R-:W-:-:S02]  /*1530*/  IMAD.U32 R12, RZ, RZ, UR60 ;  /* 0x0000003cff0c7e24 */ /* 0x000fc4000f8e00ff */
[----:B------:R-:W-:Y:S01]  /*1540*/  IMAD R15, R14, UR24, R19 ;  /* 0x000000180e0f7c24 */ /* 0x000fe2000f8e0213 */
[----:B------:R-:W-:Y:S01]  /*1550*/  IADD3.X R13, PT, PT, R13, UR55, R11, P1, P0 ;  /* 0x000000370d0d7c10 */ /* 0x000fe20008fe040b */
[----:B------:R-:W-:Y:S01]  /*1560*/  IMAD.MOV.U32 R14, RZ, RZ, R18 ;  /* 0x000000ffff0e7224 */ /* 0x000fe200078e0012 */
[----:B------:R-:W-:-:S03]  /*1570*/  IADD3 R11, P0, PT, R10, UR60, RZ ;  /* 0x0000003c0a0b7c10 */ /* 0x000fc6000ff1e0ff */
[----:B------:R-:W-:Y:S01]  /*1580*/  IMAD.WIDE.U32 R14, R8, R2, R14 ;  /* 0x00000002080e7225 */ /* 0x000fe200078e000e */
[----:B------:R-:W-:Y:S02]  /*1590*/  LEA.HI.X.SX32 R12, R12, R13, 0x1, P0 ;  /* 0x0000000d0c0c7211 */ /* 0x000fe400000f0eff */
[C---:B-1----:R-:W-:Y:S01]  /*15a0*/  LEA R244, P0, R11.reuse, UR16, 0x2 ;  /* 0x000000100bf47c11 */ /* 0x042fe2000f8010ff */
[----:B------:R-:W-:Y:S01]  /*15b0*/  IMAD R10, R8, R3, R15 ;  /* 0x00000003080a7224 */ /* 0x000fe200078e020f */
[----:B--2---:R-:W-:Y:S01]  /*15c0*/  LEA R248, P1, R14, UR8, 0x1 ;  /* 0x000000080ef87c11 */ /* 0x004fe2000f8208ff */
[----:B------:R-:W-:Y:S01]  /*15d0*/  UMOV UR16, UR62 ;  /* 0x0000003e00107c82 */ /* 0x000fe20008000000 */
[----:B------:R-:W-:Y:S01]  /*15e0*/  LEA.HI.X R245, R11, UR17, R12, 0x2, P0 ;  /* 0x000000110bf57c11 */ /* 0x000fe200080f140c */
[----:B------:R-:W-:Y:S01]  /*15f0*/  IMAD.SHL.U32 R12, R2, 0x20, RZ ;  /* 0x00000020020c7824 */ /* 0x000fe200078e00ff */
[----:B------:R-:W-:Y:S01]  /*1600*/  IADD3 R11, P0, PT, R8, 0x20, RZ ;  /* 0x00000020080b7810 */ /* 0x000fe20007f1e0ff */
[----:B---3--:R-:W-:Y:S01]  /*1610*/  UIMAD.WIDE UR56, UR59, 0x4, UR56 ;  /* 0x000000043b3878a5 */ /* 0x008fe2000f8e0238 */
[----:B------:R-:W-:Y:S01]  /*1620*/  LEA.HI.X R249, R14, UR9, R10, 0x1, P1 ;  /* 0x000000090ef97c11 */ /* 0x000fe200088f0c0a */
[----:B------:R-:W-:Y:S01]  /*1630*/  UMOV UR17, UR63 ;  /* 0x0000003f00117c82 */ /* 0x000fe20008000000 */
[----:B------:R-:W-:Y:S01]  /*1640*/  SHF.L.U64.HI R3, R2, 0x5, R3 ;  /* 0x0000000502037819 */ /* 0x000fe20000010203 */
[----:B------:R-:W-:Y:S01]  /*1650*/  IMAD.X R10, RZ, RZ, RZ, P0 ;  /* 0x000000ffff0a7224 */ /* 0x000fe200000e06ff */
[----:B------:R-:W-:-:S02]  /*1660*/  IADD3 R14, PT, PT, R8, 0x20, RZ ;  /* 0x00000020080e7810 */ /* 0x000fc40007ffe0ff */
        /* <DEDUP_REMOVED lines=15> */
.L_x_789:
[----:B------:R-:W1:Y:S01]  /*1760*/  LDCU.64 UR12, c[0x0][0x5c0] ;  /* 0x0000b800ff0c77ac */ /* 0x000e620008000a00 */
[----:B------:R-:W-:-:S04]  /*1770*/  UIADD3 UR8, UPT, UPT, UR38, UR42, URZ ;  /* 0x0000002a26087290 */ /* 0x000fc8000fffe0ff */
[----:B-1----:R-:W-:Y:S02]  /*1780*/  UIMAD.WIDE.U32 UR16, UR8, UR12, URZ ;  /* 0x0000000c081072a5 */ /* 0x002fe4000f8e00ff */
[----:B------:R-:W-:-:S04]  /*1790*/  UIMAD UR8, UR8, UR13, URZ ;  /* 0x0000000d080872a4 */ /* 0x000fc8000f8e02ff */
[----:B------:R-:W-:-:S06]  /*17a0*/  UIADD3 UR8, UPT, UPT, UR17, UR8, URZ ;  /* 0x0000000811087290 */ /* 0x000fcc000fffe0ff */
[----:B------:R-:W-:Y:S02]  /*17b0*/  MOV R2, UR8 ;  /* 0x0000000800027c02 */ /* 0x000fe40008000f00 */
.L_x_790:
        /* <DEDUP_REMOVED lines=13> */
.L_x_791:
[----:B------:R-:W1:Y:S01]  /*1890*/  LDCU.64 UR10, c[0x0][0x5c8] ;  /* 0x0000b900ff0a77ac */ /* 0x000e620008000a00 */
[----:B------:R-:W-:-:S04]  /*18a0*/  UIADD3 UR38, UPT, UPT, UR38, UR42, URZ ;  /* 0x0000002a26267290 */ /* 0x000fc8000fffe0ff */
[----:B-1----:R-:W-:Y:S02]  /*18b0*/  UIMAD.WIDE.U32 UR14, UR38, UR10, URZ ;  /* 0x0000000a260e72a5 */ /* 0x002fe4000f8e00ff */
[----:B------:R-:W-:-:S04]  /*18c0*/  UIMAD UR38, UR38, UR11, URZ ;  /* 0x0000000b262672a4 */ /* 0x000fc8000f8e02ff */
[----:B------:R-:W-:-:S06]  /*18d0*/  UIADD3 UR38, UPT, UPT, UR15, UR38, URZ ;  /* 0x000000260f267290 */ /* 0x000fcc000fffe0ff */
[----:B------:R-:W-:-:S07]  /*18e0*/  MOV R0, UR38 ;  /* 0x0000002600007c02 */ /* 0x000fce0008000f00 */
.L_x_792:
        /* <DEDUP_REMOVED lines=32> */
.L_x_794:
[----:B------:R-:W-:Y:S05]  /*1af0*/  BSYNC.RECONVERGENT B0 ;  /* 0x0000000000007941 */ /* 0x000fea0003800200 */
.L_x_793:
        /* <DEDUP_REMOVED lines=19> */
.L_x_796:
[----:B------:R-:W-:Y:S05]  /*1c30*/  BSYNC.RECONVERGENT B0 ;  /* 0x0000000000007941 */ /* 0x000fea0003800200 */
.L_x_795:
[----:B------:R-:W3:Y:S01]  /*1c40*/  LDCU.64 UR8, c[0x0][0x5e0] ;  /* 0x0000bc00ff0877ac */ /* 0x000ee20008000a00 */
[----:B--2---:R-:W-:Y:S01]  /*1c50*/  MOV R2, UR10 ;  /* 0x0000000a00027c02 */ /* 0x004fe20008000f00 */
        /* <DEDUP_REMOVED lines=27> */
.L_x_798:
[----:B------:R-:W-:Y:S05]  /*1e10*/  BSYNC.RECONVERGENT B0 ;  /* 0x0000000000007941 */ /* 0x000fea0003800200 */
.L_x_797:
        /* <DEDUP_REMOVED lines=20> */
.L_x_788:
        /* <DEDUP_REMOVED lines=35> */
.L_x_801:
[----:B------:R2:W-:Y:S04]  /*2190*/  STS.128 [R13+0x8000], RZ ;  /* 0x008000ff0d007388 */ /* 0x0005e80000000c00 */
[----:B------:R2:W-:Y:S04]  /*21a0*/  STS.128 [R13+0xa000], RZ ;  /* 0x00a000ff0d007388 */ /* 0x0005e80000000c00 */
[----:B------:R2:W-:Y:S04]  /*21b0*/  STS.128 [R13+0xc000], RZ ;  /* 0x00c000ff0d007388 */ /* 0x0005e80000000c00 */
[----:B------:R2:W-:Y:S02]  /*21c0*/  STS.128 [R13+0xe000], RZ ;  /* 0x00e000ff0d007388 */ /* 0x0005e40000000c00 */
.L_x_802:
[----:B------:R-:W-:Y:S05]  /*21d0*/  BSYNC.RECONVERGENT B0 ;  /* 0x0000000000007941 */ /* 0x000fea0003800200 */
.L_x_800:
        /* <DEDUP_REMOVED lines=37> */
.L_x_804:
[----:B------:R-:W-:Y:S05]  /*2430*/  BSYNC.RECONVERGENT B0 ;  /* 0x0000000000007941 */ /* 0x000fea0003800200 */
.L_x_803:
        /* <DEDUP_REMOVED lines=28> */
.L_x_806:
[----:B------:R1:W-:Y:S04]  /*2600*/  STS.128 [R13], RZ ;  /* 0x000000ff0d007388 */ /* 0x0003e80000000c00 */
[----:B------:R1:W-:Y:S04]  /*2610*/  STS.128 [R13+0x2000], RZ ;  /* 0x002000ff0d007388 */ /* 0x0003e80000000c00 */
[----:B------:R1:W-:Y:S04]  /*2620*/  STS.128 [R13+0x4000], RZ ;  /* 0x004000ff0d007388 */ /* 0x0003e80000000c00 */
[----:B------:R1:W-:Y:S02]  /*2630*/  STS.128 [R13+0x6000], RZ ;  /* 0x006000ff0d007388 */ /* 0x0003e40000000c00 */
.L_x_807:
[----:B------:R-:W-:Y:S05]  /*2640*/  BSYNC.RECONVERGENT B0 ;  /* 0x0000000000007941 */ /* 0x000fea0003800200 */
.L_x_805:
        /* <DEDUP_REMOVED lines=46> */
.L_x_809:
[----:B------:R-:W-:Y:S05]  /*2930*/  BSYNC.RECONVERGENT B0 ;  /* 0x0000000000007941 */ /* 0x000fea0003800200 */
.L_x_808:
        /* <DEDUP_REMOVED lines=48> */
.L_x_811:
[----:B------:R2:W-:Y:S04]  /*2c40*/  STS.128 [R13+0x10000], RZ ;  /* 0x010000ff0d007388 */ /* 0x0005e80000000c00 */
[----:B------:R2:W-:Y:S04]  /*2c50*/  STS.128 [R13+0x12000], RZ ;  /* 0x012000ff0d007388 */ /* 0x0005e80000000c00 */
[----:B------:R2:W-:Y:S04]  /*2c60*/  STS.128 [R13+0x14000], RZ ;  /* 0x014000ff0d007388 */ /* 0x0005e80000000c00 */
[----:B------:R2:W-:Y:S02]  /*2c70*/  STS.128 [R13+0x16000], RZ ;  /* 0x016000ff0d007388 */ /* 0x0005e40000000c00 */
.L_x_812:
[----:B------:R-:W-:Y:S05]  /*2c80*/  BSYNC.RECONVERGENT B0 ;  /* 0x0000000000007941 */ /* 0x000fea0003800200 */
.L_x_810:
        /* <DEDUP_REMOVED lines=16> */
[----:B-1--4-:R-:W-:Y:S02]  /*2d90*/  LEA R22, P4, R18, UR8, 0x1 ;  /* 0x0000000812167c11 */ /* 0x012fe4000f8808ff */
        /* <DEDUP_REMOVED lines=23> */
.L_x_814:
[----:B------:R-:W-:Y:S05]  /*2f10*/  BSYNC.RECONVERGENT B0 ;  /* 0x0000000000007941 */ /* 0x000fea0003800200 */
.L_x_813:
        /* <DEDUP_REMOVED lines=46> */
.L_x_816:
[----:B------:R2:W-:Y:S04]  /*3200*/  STS.128 [R13+0x18000], RZ ;  /* 0x018000ff0d007388 */ /* 0x0005e80000000c00 */
[----:B------:R2:W-:Y:S04]  /*3210*/  STS.128 [R13+0x1a000], RZ ;  /* 0x01a000ff0d007388 */ /* 0x0005e80000000c00 */
[----:B------:R2:W-:Y:S04]  /*3220*/  STS.128 [R13+0x1c000], RZ ;  /* 0x01c000ff0d007388 */ /* 0x0005e80000000c00 */
[----:B------:R2:W-:Y:S02]  /*3230*/  STS.128 [R13+0x1e000], RZ ;  /* 0x01e000ff0d007388 */ /* 0x0005e40000000c00 */
.L_x_817:
[----:B------:R-:W-:Y:S05]  /*3240*/  BSYNC.RECONVERGENT B0 ;  /* 0x0000000000007941 */ /* 0x000fea0003800200 */
.L_x_815:
[----:B------:R1:W-:Y:S01]  /*3250*/  @P5 STS.128 [R13+0x19000], RZ ;  /* 0x019000ff0d005388 */ /* 0x0003e20000000c00 */
[----:B------:R-:W-:Y:S03]  /*3260*/  BSSY.RECONVERGENT B0, `(.L_x_818) ;  /* 0x0000027000007945 */ /* 0x000fe60003800200 */
[----:B------:R1:W-:Y:S04]  /*3270*/  @P5 STS.128 [R13+0x1b000], RZ ;  /* 0x01b000ff0d005388 */ /* 0x0003e80000000c00 */
[----:B------:R1:W-:Y:S04]  /*3280*/  @P5 STS.128 [R13+0x1d000], RZ ;  /* 0x01d000ff0d005388 */ /* 0x0003e80000000c00 */
[----:B------:R1:W-:Y:S01]  /*3290*/  @P5 STS.128 [R13+0x1f000], RZ ;  /* 0x01f000ff0d005388 */ /* 0x0003e20000000c00 */
[----:B------:R-:W-:Y:S05]  /*32a0*/  @P5 BRA `(.L_x_819) ;  /* 0x0000000000885947 */ /* 0x000fea0003800000 */
[----:B------:R-:W2:Y:S01]  /*32b0*/  LDCU UR10, c[0x0][0x440] ;  /* 0x00008800ff0a77ac */ /* 0x000ea20008000800 */
[----:B------:R-:W-:Y:S02]  /*32c0*/  IMAD.MOV.U32 R5, RZ, RZ, R4 ;  /* 0x000000ffff057224 */ /* 0x000fe400078e0004 */
[----:B------:R-:W-:Y:S01]  /*32d0*/  IMAD R10, R10, UR12, RZ ;  /* 0x0000000c0a0a7c24 */ /* 0x000fe2000f8e02ff */
        /* <DEDUP_REMOVED lines=31> */
.L_x_819:
[----:B------:R-:W-:Y:S05]  /*34d0*/  BSYNC.RECONVERGENT B0 ;  /* 0x0000000000007941 */ /* 0x000fea0003800200 */
.L_x_818:
[----:B------:R-:W3:Y:S01]  /*34e0*/  LDCU.64 UR10, c[0x0][0x538] ;  /* 0x0000a700ff0a77ac */ /* 0x000ee20008000a00 */
[----:B------:R-:W-:Y:S01]  /*34f0*/  IMAD.SHL.U32 R10, R0, 0x20, RZ ;  /* 0x00000020000a7824 */ /* 0x000fe200078e00ff */
[----:B------:R-:W0:Y:S01]  /*3500*/  LDGDEPBAR ;  /* 0x00000000000079af */ /* 0x000e220000000000 */
[----:B---3--:R-:W-:-:S04]  /*3510*/  UISETP.NE.U32.AND UP0, UPT, UR10, URZ, UPT ;  /* 0x000000ff0a00728c */ /* 0x008fc8000bf05070 */
[----:B------:R-:W-:-:S06]  /*3520*/  UISETP.NE.AND.EX UP0, UPT, UR11, URZ, UPT, UP0 ;  /* 0x000000ff0b00728c */ /* 0x000fcc000bf05300 */
[----:B------:R-:W-:-:S05]  /*3530*/  PLOP3.LUT P0, PT, PT, PT, UP0, 0x80, 0x8 ;  /* 0x000000000008781c */ /* 0x000fca0003f0f008 */
[----:B------:R-:W3:Y:S01]  /*3540*/  @UP0 LDCU.64 UR8, c[0x0][0x540] ;  /* 0x0000a800ff0807ac */ /* 0x000ee20008000a00 */
[----:B------:R-:W-:Y:S01]  /*3550*/  @UP0 UMOV UR12, UR24 ;  /* 0x00000018000c0c82 */ /* 0x000fe20008000000 */
[----:B------:R-:W-:Y:S02]  /*3560*/  @UP0 UMOV UR13, URZ ;  /* 0x000000ff000d0c82 */ /* 0x000fe40008000000 */
[----:B---3--:R-:W-:Y:S01]  /*3570*/  @UP0 UIMAD.WIDE.U32 UR12, UR25, UR8, UR12 ;  /* 0x00000008190c02a5 */ /* 0x008fe2000f8e000c */
[----:B--2---:R-:W-:Y:S01]  /*3580*/  IMAD.SHL.U32 R7, R0, 0x10, RZ ;  /* 0x0000001000077824 */ /* 0x004fe200078e00ff */
[----:B------:R-:W-:Y:S01]  /*3590*/  LOP3.LUT R8, R10, 0x200, RZ, 0xc0, !PT ;  /* 0x000002000a087812 */ /* 0x000fe200078ec0ff */
[----:B------:R-:W-:Y:S01]  /*35a0*/  IMAD.MOV.U32 R228, RZ, RZ, 0x40 ;  /* 0x00000040ffe47424 */ /* 0x000fe200078e00ff */
[----:B------:R-:W-:Y:S02]  /*35b0*/  @UP0 UIMAD UR9, UR25, UR9, UR13 ;  /* 0x00000009190902a4 */ /* 0x000fe4000f8e020d */
[----:B------:R-:W-:Y:S01]  /*35c0*/  @UP0 ULEA UR10, UP1, UR12, UR10, 0x2 ;  /* 0x0000000a0c0a0291 */ /* 0x000fe2000f8210ff */
[----:B------:R-:W-:-:S02]  /*35d0*/  R2P PR, R0, 0x6 ;  /* 0x0000000600007804 */ /* 0x000fc40000000000 */
[----:B------:R-:W-:Y:S02]  /*35e0*/  CS2R R190, SRZ ;  /* 0x0000000000be7805 */ /* 0x000fe4000001ff00 */
[----:B------:R-:W-:Y:S01]  /*35f0*/  CS2R R188, SRZ ;  /* 0x0000000000bc7805 */ /* 0x000fe2000001ff00 */
[----:B------:R-:W-:Y:S01]  /*3600*/  @UP0 ULEA.HI.X UR11, UR12, UR11, UR9, 0x2, UP1 ;  /* 0x0000000b0c0b0291 */ /* 0x000fe200088f1409 */
[----:B------:R-:W-:Y:S01]  /*3610*/  IMAD.U32 R4, RZ, RZ, UR10 ;  /* 0x0000000aff047e24 */ /* 0x000fe2000f8e00ff */
[----:B------:R-:W-:Y:S01]  /*3620*/  LOP3.LUT R7, R8, 0x3800, R7, 0xf8, !PT ;  /* 0x0000380008077812 */ /* 0x000fe200078ef807 */
[----:B------:R-:W2:Y:S03]  /*3630*/  LDCU UR13, c[0x0][0x590] ;  /* 0x0000b200ff0d77ac */ /* 0x000ea60008000800 */
[----:B------:R-:W-:Y:S01]  /*3640*/  IMAD.U32 R5, RZ, RZ, UR11 ;  /* 0x0000000bff057e24 */ /* 0x000fe2000f8e00ff */
[----:B------:R-:W3:Y:S04]  /*3650*/  @UP0 LDCU UR9, c[0x0][0x458] ;  /* 0x00008b00ff0907ac */ /* 0x000ee80008000800 */
[----:B------:R4:W2:Y:S01]  /*3660*/  @P0 LDG.E R4, desc[UR34][R4.64] ;  /* 0x0000002204040981 */ /* 0x0008a2000c1e1900 */
[----:B------:R-:W-:-:S02]  /*3670*/  SEL R228, R228, 0xffffffc0, !P2 ;  /* 0xffffffc0e4e47807 */ /* 0x000fc40005000000 */
        /* <DEDUP_REMOVED lines=13> */
[----:B---3--:R-:W3:Y:S01]  /*3750*/  @P0 MUFU.RCP R3, UR9 ;  /* 0x0000000900030d08 */ /* 0x008ee20008001000 */
        /* <DEDUP_REMOVED lines=9> */
[----:B----4-:R-:W-:Y:S01]  /*37f0*/  IMAD.SHL.U32 R5, R0, 0x40, RZ ;  /* 0x0000004000057824 */ /* 0x010fe200078e00ff */
[----:B------:R-:W-:Y:S02]  /*3800*/  CS2R R142, SRZ ;  /* 0x00000000008e7805 */ /* 0x000fe4000001ff00 */
[----:B------:R-:W-:-:S02]  /*3810*/  CS2R R140, SRZ ;  /* 0x00000000008c7805 */ /* 0x000fc4000001ff00 */
[----:B------:R-:W-:Y:S02]  /*3820*/  CS2R R146, SRZ ;  /* 0x0000000000927805 */ /* 0x000fe4000001ff00 */
[----:B------:R-:W-:Y:S02]  /*3830*/  CS2R R144, SRZ ;  /* 0x0000000000907805 */ /* 0x000fe4000001ff00 */
[C---:B------:R-:W-:Y:S02]  /*3840*/  LOP3.LUT R6, R5.reuse, 0x1c0, RZ, 0xc0, !PT ;  /* 0x000001c005067812 */ /* 0x040fe400078ec0ff */
[----:B------:R-:W-:Y:S02]  /*3850*/  CS2R R138, SRZ ;  /* 0x00000000008a7805 */ /* 0x000fe4000001ff00 */
[----:B------:R-:W-:Y:S02]  /*3860*/  LOP3.LUT R5, R5, 0x200, RZ, 0xc0, !PT ;  /* 0x0000020005057812 */ /* 0x000fe400078ec0ff */
[----:B------:R-:W-:-:S02]  /*3870*/  CS2R R136, SRZ ;  /* 0x0000000000887805 */ /* 0x000fc4000001ff00 */
[----:B------:R-:W-:Y:S01]  /*3880*/  LOP3.LUT R9, R6, 0x38, R9, 0xf8, !PT ;  /* 0x0000003806097812 */ /* 0x000fe200078ef809 */
[----:B------:R-:W-:Y:S01]  /*3890*/  IMAD.SHL.U32 R6, R0, 0x2, RZ ;  /* 0x0000000200067824 */ /* 0x000fe200078e00ff */
[----:B------:R-:W-:Y:S02]  /*38a0*/  LOP3.LUT R5, R5, 0xc00, R10, 0xf8, !PT ;  /* 0x00000c0005057812 */ /* 0x000fe400078ef80a */
[----:B------:R-:W-:Y:S02]  /*38b0*/  CS2R R134, SRZ ;  /* 0x0000000000867805 */ /* 0x000fe4000001ff00 */
[C---:B------:R-:W-:Y:S02]  /*38c0*/  LOP3.LUT R231, R9.reuse, 0x8, R0, 0x78, !PT ;  /* 0x0000000809e77812 */ /* 0x040fe400078e7800 */
[----:B------:R-:W-:Y:S02]  /*38d0*/  CS2R R132, SRZ ;  /* 0x0000000000847805 */ /* 0x000fe4000001ff00 */
[----:B------:R-:W-:Y:S01]  /*38e0*/  LOP3.LUT R232, R9, 0x8, R2, 0x78, !PT ;  /* 0x0000000809e87812 */ /* 0x000fe200078e7802 */
[----:B------:R-:W-:Y:S01]  /*38f0*/  IMAD.MOV.U32 R2, RZ, RZ, 0x20 ;  /* 0x00000020ff027424 */ /* 0x000fe200078e00ff */
[----:B------:R-:W-:-:S02]  /*3900*/  LOP3.LUT R231, R7, R231, RZ, 0xfc, !PT ;  /* 0x000000e707e77212 */ /* 0x000fc400078efcff */
[----:B------:R-:W-:Y:S02]  /*3910*/  CS2R R78, SRZ ;  /* 0x00000000004e7805 */ /* 0x000fe4000001ff00 */
[----:B------:R-:W-:Y:S02]  /*3920*/  LOP3.LUT R232, R5, R232, RZ, 0xfc, !PT ;  /* 0x000000e805e87212 */ /* 0x000fe400078efcff */
[----:B------:R-:W-:Y:S02]  /*3930*/  CS2R R76, SRZ ;  /* 0x00000000004c7805 */ /* 0x000fe4000001ff00 */
[----:B------:R-:W-:Y:S02]  /*3940*/  LEA R231, R231, UR36, 0x1 ;  /* 0x00000024e7e77c11 */ /* 0x000fe4000f8e08ff */
[----:B------:R-:W-:Y:S02]  /*3950*/  CS2R R82, SRZ ;  /* 0x0000000000527805 */ /* 0x000fe4000001ff00 */
[----:B------:R-:W-:-:S02]  /*3960*/  LEA R232, R232, UR36, 0x1 ;  /* 0x00000024e8e87c11 */ /* 0x000fc4000f8e08ff */
[----:B------:R-:W-:Y:S02]  /*3970*/  CS2R R80, SRZ ;  /* 0x0000000000507805 */ /* 0x000fe4000001ff00 */
[----:B------:R-:W-:Y:S02]  /*3980*/  SEL R2, R2, 0xffffffe0, !P1 ;  /* 0xffffffe002027807 */ /* 0x000fe40004800000 */
[----:B------:R-:W-:Y:S02]  /*3990*/  CS2R R74, SRZ ;  /* 0x00000000004a7805 */ /* 0x000fe4000001ff00 */
[----:B------:R-:W-:Y:S02]  /*39a0*/  LOP3.LUT R6, R6, 0x6, RZ, 0xc0, !PT ;  /* 0x0000000606067812 */ /* 0x000fe400078ec0ff */
[----:B------:R-:W-:Y:S02]  /*39b0*/  CS2R R72, SRZ ;  /* 0x0000000000487805 */ /* 0x000fe4000001ff00 */
[----:B------:R-:W-:Y:S01]  /*39c0*/  CS2R R70, SRZ ;  /* 0x0000000000467805 */ /* 0x000fe2000001ff00 */
[----:B------:R-:W-:Y:S01]  /*39d0*/  IMAD.IADD R229, R2, 0x1, R231 ;  /* 0x0000000102e57824 */ /* 0x000fe200078e02e7 */
[----:B------:R-:W-:Y:S01]  /*39e0*/  LOP3.LUT R239, R6, 0xe0, R239, 0xf8, !PT ;  /* 0x000000e006ef7812 */ /* 0x000fe200078ef8ef */
        /* <DEDUP_REMOVED lines=24> */
[----:B-1----:R-:W-:Y:S02]  /*3b70*/  CS2R R22, SRZ ;  /* 0x0000000000167805 */ /* 0x002fe4000001ff00 */
[----:B------:R-:W-:Y:S01]  /*3b80*/  CS2R R20, SRZ ;  /* 0x0000000000147805 */ /* 0x000fe2000001ff00 */
[----:B------:R-:W-:Y:S01]  /*3b90*/  UMOV UR14, URZ ;  /* 0x000000ff000e7c82 */ /* 0x000fe20008000000 */
[----:B------:R-:W1:Y:S01]  /*3ba0*/  LDCU UR8, c[0x0][0x440] ;  /* 0x00008800ff0877ac */ /* 0x000e620008000800 */
[----:B------:R-:W4:Y:S01]  /*3bb0*/  LDCU UR11, c[0x0][0x504] ;  /* 0x0000a080ff0b77ac */ /* 0x000f220008000800 */
[----:B------:R-:W1:Y:S01]  /*3bc0*/  LDCU UR10, c[0x0][0x508] ;  /* 0x0000a100ff0a77ac */ /* 0x000e620008000800 */
[----:B------:R-:W1:Y:S01]  /*3bd0*/  LDCU UR9, c[0x0][0x3e0] ;  /* 0x00007c00ff0977ac */ /* 0x000e620008000800 */
[----:B------:R-:W1:Y:S01]  /*3be0*/  LDCU UR12, c[0x0][0x45c] ;  /* 0x00008b80ff0c77ac */ /* 0x000e620008000800 */
[----:B--2---:R-:W-:-:S02]  /*3bf0*/  USHF.L.U32 UR13, UR13, 0x6, URZ ;  /* 0x000000060d0d7899 */ /* 0x004fc400080006ff */
[----:B------:R-:W-:Y:S01]  /*3c00*/  UIADD3 UR43, UPT, UPT, UR43, -UR46, -UR37 ;  /* 0x8000002e2b2b7290 */ /* 0x000fe2000fffe825 */
[----:B---3--:R-:W-:-:S05]  /*3c10*/  @P0 FMUL.FTZ R3, R4, R3 ;  /* 0x0000000304030220 */ /* 0x008fca0000410000 */
[----:B------:R-:W-:Y:S01]  /*3c20*/  @P0 R2UR UR15, R3 ;  /* 0x00000000030f02ca */ /* 0x000fe200000e0000 */
[C---:B------:R-:W-:Y:S02]  /*3c30*/  IMAD.IADD R3, R228.reuse, 0x1, R231 ;  /* 0x00000001e4037824 */ /* 0x040fe400078e02e7 */
[----:B------:R-:W-:Y:S02]  /*3c40*/  IMAD.IADD R228, R228, 0x1, R232 ;  /* 0x00000001e4e47824 */ /* 0x000fe400078e02e8 */
[C---:B------:R-:W-:Y:S02]  /*3c50*/  IMAD.IADD R0, R2.reuse, 0x1, R3 ;  /* 0x0000000102007824 */ /* 0x040fe400078e0203 */
[----:B------:R-:W-:-:S06]  /*3c60*/  IMAD.IADD R2, R2, 0x1, R228 ;  /* 0x0000000102027824 */ /* 0x000fcc00078e02e4 */
[----:B-1--4-:R-:W-:-:S05]  /*3c70*/  @UP0 UMOV UR14, UR15 ;  /* 0x0000000f000e0c82 */ /* 0x012fca0008000000 */
.L_x_824:
[----:B------:R-:W0:Y:S01]  /*3c80*/  LDGDEPBAR ;  /* 0x00000000000079af */ /* 0x000e220000000000 */
[----:B------:R-:W-:Y:S02]  /*3c90*/  USHF.L.U32 UR15, UR39, 0x6, URZ ;  /* 0x00000006270f7899 */ /* 0x000fe400080006ff */
[----:B------:R-:W-:Y:S02]  /*3ca0*/  USHF.L.U32 UR30, UR47, 0x6, URZ ;  /* 0x000000062f1e7899 */ /* 0x000fe400080006ff */
[----:B------:R-:W-:Y:S02]  /*3cb0*/  UIADD3 UR25, UPT, UPT, UR15, UR44, URZ ;  /* 0x0000002c0f197290 */ /* 0x000fe4000fffe0ff */
[----:B------:R-:W-:Y:S02]  /*3cc0*/  UISETP.GE.AND UP0, UPT, UR30, UR43, UPT ;  /* 0x0000002b1e00728c */ /* 0x000fe4000bf06270 */
[----:B------:R-:W-:Y:S01]  /*3cd0*/  UIADD3 UR25, UPT, UPT, UR25, 0x40, URZ ;  /* 0x0000004019197890 */ /* 0x000fe2000fffe0ff */
[----:B------:R-:W-:Y:S04]  /*3ce0*/  DEPBAR.LE SB0, 0x0 ;  /* 0x000080000000791a */ /* 0x000fe80000000000 */
[----:B------:R-:W-:Y:S06]  /*3cf0*/  BAR.SYNC.DEFER_BLOCKING 0x0 ;  /* 0x0000000000007b1d */ /* 0x000fec0000010000 */
[----:B------:R-:W-:Y:S05]  /*3d00*/  LDSM.16.M88.4 R16, [R232] ;  /* 0x00000000e810783b */ /* 0x000fea0000000200 */
[----:B-1----:R-:W1:Y:S05]  /*3d10*/  LDSM.16.M88.4 R8, [R231+0x10000] ;  /* 0x01000000e708783b */ /* 0x002e6a0000000200 */
[----:B------:R-:W2:Y:S05]  /*3d20*/  LDSM.16.M88.4 R84, [R231+0x10800] ;  /* 0x01080000e754783b */ /* 0x000eaa0000000200 */
[----:B------:R-:W-:Y:S05]  /*3d30*/  LDSM.16.M88.4 R88, [R230] ;  /* 0x00000000e658783b */ /* 0x000fea0000000200 */
[----:B------:R-:W3:Y:S05]  /*3d40*/  LDSM.16.M88.4 R92, [R229+0x10000] ;  /* 0x01000000e55c783b */ /* 0x000eea0000000200 */
[----:B------:R-:W4:Y:S05]  /*3d50*/  LDSM.16.M88.4 R96, [R229+0x10800] ;  /* 0x01080000e560783b */ /* 0x000f2a0000000200 */
[----:B------:R-:W-:Y:S05]  /*3d60*/  LDSM.16.M88.4 R100, [R228] ;  /* 0x00000000e464783b */ /* 0x000fea0000000200 */
[----:B-----5:R-:W4:Y:S05]  /*3d70*/  LDSM.16.M88.4 R104, [R3+0x10000] ;  /* 0x010000000368783b */ /* 0x020f2a0000000200 */
[----:B------:R-:W4:Y:S01]  /*3d80*/  LDSM.16.M88.4 R108, [R3+0x10800] ;  /* 0x01080000036c783b */ /* 0x000f220000000200 */
[C---:B-1----:R-:W-:Y:S04]  /*3d90*/  HMMA.16816.F32 R4, R16.reuse, R8, RZ ;  /* 0x000000081004723c */ /* 0x042fe800000018ff */
[----:B------:R-:W-:Y:S04]  /*3da0*/  LDSM.16.M88.4 R112, [R0+0x10800] ;  /* 0x010800000070783b */ /* 0x000fe80000000200 */
[C---:B------:R-:W-:Y:S08]  /*3db0*/  HMMA.16816.F32 R8, R16.reuse, R10, RZ ;  /* 0x0000000a1008723c */ /* 0x040ff000000018ff */
[C---:B--2---:R-:W-:Y:S08]  /*3dc0*/  HMMA.16816.F32 R12, R16.reuse, R84, RZ ;  /* 0x00000054100c723c */ /* 0x044ff000000018ff */
[----:B------:R-:W-:Y:S01]  /*3dd0*/  HMMA.16816.F32 R16, R16, R86, RZ ;  /* 0x000000561010723c */ /* 0x000fe200000018ff */
[----:B------:R-:W-:Y:S07]  /*3de0*/  LDSM.16.M88.4 R84, [R2] ;  /* 0x000000000254783b */ /* 0x000fee0000000200 */
[C---:B---3--:R-:W-:Y:S08]  /*3df0*/  HMMA.16816.F32 R4, R88.reuse, R92, R4 ;  /* 0x0000005c5804723c */ /* 0x048ff00000001804 */
[C---:B------:R-:W-:Y:S01]  /*3e00*/  HMMA.16816.F32 R8, R88.reuse, R94, R8 ;  /* 0x0000005e5808723c */ /* 0x040fe20000001808 */
[----:B------:R-:W1:Y:S07]  /*3e10*/  LDSM.16.M88.4 R92, [R0+0x10000] ;  /* 0x01000000005c783b */ /* 0x000e6e0000000200 */
[C---:B----4-:R-:W-:Y:S08]  /*3e20*/  HMMA.16816.F32 R12, R88.reuse, R96, R12 ;  /* 0x00000060580c723c */ /* 0x050ff0000000180c */
[----:B------:R-:W-:Y:S01]  /*3e30*/  HMMA.16816.F32 R16, R88, R98, R16 ;  /* 0x000000625810723c */ /* 0x000fe20000001810 */
[----:B------:R-:W-:Y:S05]  /*3e40*/  LDSM.16.M88.4 R88, [R232+0x2000] ;  /* 0x00200000e858783b */ /* 0x000fea0000000200 */
[----:B------:R-:W2:Y:S02]  /*3e50*/  LDSM.16.M88.4 R96, [R231+0x12000] ;  /* 0x01200000e760783b */ /* 0x000ea40000000200 */
[C---:B------:R-:W-:Y:S08]  /*3e60*/  HMMA.16816.F32 R4, R100.reuse, R104, R4 ;  /* 0x000000686404723c */ /* 0x040ff00000001804 */
[C---:B------:R-:W-:Y:S01]  /*3e70*/  HMMA.16816.F32 R8, R100.reuse, R106, R8 ;  /* 0x0000006a6408723c */ /* 0x040fe20000001808 */
[----:B------:R-:W3:Y:S07]  /*3e80*/  LDSM.16.M88.4 R104, [R231+0x12800] ;  /* 0x01280000e768783b */ /* 0x000eee0000000200 */
[C---:B------:R-:W-:Y:S08]  /*3e90*/  HMMA.16816.F32 R12, R100.reuse, R108, R12 ;  /* 0x0000006c640c723c */ /* 0x040ff0000000180c */
[----:B------:R-:W-:Y:S01]  /*3ea0*/  HMMA.16816.F32 R16, R100, R110, R16 ;  /* 0x0000006e6410723c */ /* 0x000fe20000001810 */
[----:B------:R-:W-:Y:S05]  /*3eb0*/  LDSM.16.M88.4 R100, [R229+0x12000] ;  /* 0x01200000e564783b */ /* 0x000fea0000000200 */
[----:B------:R-:W-:Y:S02]  /*3ec0*/  LDSM.16.M88.4 R108, [R3+0x12000] ;  /* 0x01200000036c783b */ /* 0x000fe40000000200 */
[C---:B-1----:R-:W-:Y:S08]  /*3ed0*/  HMMA.16816.F32 R4, R84.reuse, R92, R4 ;  /* 0x0000005c5404723c */ /* 0x042ff00000001804 */
[C---:B------:R-:W-:Y:S01]  /*3ee0*/  HMMA.16816.F32 R8, R84.reuse, R94, R8 ;  /* 0x0000005e5408723c */ /* 0x040fe20000001808 */
[----:B------:R-:W1:Y:S07]  /*3ef0*/  LDSM.16.M88.4 R92, [R230+0x2000] ;  /* 0x00200000e65c783b */ /* 0x000e6e0000000200 */
[C---:B------:R-:W-:Y:S08]  /*3f00*/  HMMA.16816.F32 R12, R84.reuse, R112, R12 ;  /* 0x00000070540c723c */ /* 0x040ff0000000180c */
[----:B------:R-:W-:Y:S01]  /*3f10*/  HMMA.16816.F32 R16, R84, R114, R16 ;  /* 0x000000725410723c */ /* 0x000fe20000001810 */
[----:B------:R-:W4:Y:S05]  /*3f20*/  LDSM.16.M88.4 R84, [R229+0x12800] ;  /* 0x01280000e554783b */ /* 0x000f2a0000000200 */
[----:B------:R-:W-:Y:S02]  /*3f30*/  LDSM.16.M88.4 R112, [R3+0x14000] ;  /* 0x014000000370783b */ /* 0x000fe40000000200 */
[C---:B--2---:R-:W-:Y:S08]  /*3f40*/  HMMA.16816.F32 R4, R88.reuse, R96, R4 ;  /* 0x000000605804723c */ /* 0x044ff00000001804 */
[C---:B------:R-:W-:Y:S01]  /*3f50*/  HMMA.16816.F32 R8, R88.reuse, R98, R8 ;  /* 0x000000625808723c */ /* 0x040fe20000001808 */
[----:B------:R-:W2:Y:S07]  /*3f60*/  LDSM.16.M88.4 R96, [R228+0x2000] ;  /* 0x00200000e460783b */ /* 0x000eae0000000200 */
[C---:B---3--:R-:W-:Y:S01]  /*3f70*/  HMMA.16816.F32 R12, R88.reuse, R104, R12 ;  /* 0x00000068580c723c */ /* 0x048fe2000000180c */
[----:B------:R-:W-:Y:S02]  /*3f80*/  IMAD.U32 R104, RZ, RZ, UR16 ;  /* 0x00000010ff687e24 */ /* 0x000fe4000f8e00ff */
[----:B------:R-:W-:Y:S03]  /*3f90*/  IMAD.U32 R105, RZ, RZ, UR17 ;  /* 0x00000011ff697e24 */ /* 0x000fe6000f8e00ff */
[C---:B------:R-:W-:Y:S02]  /*3fa0*/  LEA R104, P0, R242.reuse, R104, 0x2 ;  /* 0x00000068f2687211 */ /* 0x040fe400078010ff */
[----:B------:R-:W-:Y:S01]  /*3fb0*/  HMMA.16816.F32 R16, R88, R106, R16 ;  /* 0x0000006a5810723c */ /* 0x000fe20000001810 */
[----:B------:R-:W3:Y:S02]  /*3fc0*/  LDSM.16.M88.4 R88, [R3+0x12800] ;  /* 0x012800000358783b */ /* 0x000ee40000000200 */
[----:B------:R-:W-:Y:S05]  /*3fd0*/  LEA.HI.X R105, R242, R105, RZ, 0x2, P0 ;  /* 0x00000069f2697211 */ /* 0x000fea00000f14ff */
[C---:B-1----:R-:W-:Y:S01]  /*3fe0*/  HMMA.16816.F32 R4, R92.reuse, R100, R4 ;  /* 0x000000645c04723c */ /* 0x042fe20000001804 */
[----:B-----5:R-:W5:Y:S05]  /*3ff0*/  LDG.E R124, desc[UR34][R104.64] ;  /* 0x00000022687c7981 */ /* 0x020f6a000c1e1900 */
[----:B------:R1:W5:Y:S02]  /*4000*/  LDG.E R123, desc[UR34][R104.64+0x20] ;  /* 0x00002022687b7981 */ /* 0x000364000c1e1900 */
[C---:B------:R-:W-:Y:S03]  /*4010*/  HMMA.16816.F32 R8, R92.reuse, R102, R8 ;  /* 0x000000665c08723c */ /* 0x040fe60000001808 */
[----:B------:R-:W-:Y:S05]  /*4020*/  LDSM.16.M88.4 R100, [R2+0x2000] ;  /* 0x002000000264783b */ /* 0x000fea0000000200 */
[C---:B----4-:R-:W-:Y:S08]  /*4030*/  HMMA.16816.F32 R12, R92.reuse, R84, R12 ;  /* 0x000000545c0c723c */ /* 0x050ff0000000180c */
[----:B------:R-:W-:Y:S01]  /*4040*/  HMMA.16816.F32 R16, R92, R86, R16 ;  /* 0x000000565c10723c */ /* 0x000fe20000001810 */
[----:B------:R-:W-:Y:S05]  /*4050*/  LDSM.16.M88.4 R84, [R0+0x12800] ;  /* 0x012800000054783b */ /* 0x000fea0000000200 */
[----:B-1----:R-:W1:Y:S02]  /*4060*/  LDSM.16.M88.4 R104, [R0+0x12000] ;  /* 0x012000000068783b */ /* 0x002e640000000200 */
[C---:B--2---:R-:W-:Y:S03]  /*4070*/  HMMA.16816.F32 R4, R96.reuse, R108, R4 ;  /* 0x0000006c6004723c */ /* 0x044fe60000001804 */
[----:B------:R-:W-:Y:S05]  /*4080*/  LDSM.16.M88.4 R92, [R232+0x4000] ;  /* 0x00400000e85c783b */ /* 0x000fea0000000200 */
[C---:B------:R-:W-:Y:S01]  /*4090*/  HMMA.16816.F32 R8, R96.reuse, R110, R8 ;  /* 0x0000006e6008723c */ /* 0x040fe20000001808 */
[----:B------:R-:W2:Y:S07]  /*40a0*/  LDSM.16.M88.4 R108, [R231+0x14000] ;  /* 0x01400000e76c783b */ /* 0x000eae0000000200 */
[C---:B---3--:R-:W-:Y:S08]  /*40b0*/  HMMA.16816.F32 R12, R96.reuse, R88, R12 ;  /* 0x00000058600c723c */ /* 0x048ff0000000180c */
[----:B------:R-:W-:Y:S01]  /*40c0*/  HMMA.16816.F32 R16, R96, R90, R16 ;  /* 0x0000005a6010723c */ /* 0x000fe20000001810 */
[----:B------:R-:W3:Y:S05]  /*40d0*/  LDSM.16.M88.4 R88, [R231+0x14800] ;  /* 0x01480000e758783b */ /* 0x000eea0000000200 */
[----:B------:R-:W-:Y:S02]  /*40e0*/  LDSM.16.M88.4 R96, [R230+0x4000] ;  /* 0x00400000e660783b */ /* 0x000fe40000000200 */
[C---:B-1----:R-:W-:Y:S08]  /*40f0*/  HMMA.16816.F32 R4, R100.reuse, R104, R4 ;  /* 0x000000686404723c */ /* 0x042ff00000001804 */
[C---:B------:R-:W-:Y:S01]  /*4100*/  HMMA.16816.F32 R8, R100.reuse, R106, R8 ;  /* 0x0000006a6408723c */ /* 0x040fe20000001808 */
[----:B------:R-:W1:Y:S07]  /*4110*/  LDSM.16.M88.4 R104, [R229+0x14000] ;  /* 0x01400000e568783b */ /* 0x000e6e0000000200 */
[C---:B------:R-:W-:Y:S08]  /*4120*/  HMMA.16816.F32 R12, R100.reuse, R84, R12 ;  /* 0x00000054640c723c */ /* 0x040ff0000000180c */
[----:B------:R-:W-:Y:S01]  /*4130*/  HMMA.16816.F32 R16, R100, R86, R16 ;  /* 0x000000566410723c */ /* 0x000fe20000001810 */
[----:B------:R-:W4:Y:S05]  /*4140*/  LDSM.16.M88.4 R84, [R229+0x14800] ;  /* 0x01480000e554783b */ /* 0x000f2a0000000200 */
[----:B------:R-:W4:Y:S02]  /*4150*/  LDSM.16.M88.4 R100, [R228+0x4000] ;  /* 0x00400000e464783b */ /* 0x000f240000000200 */
[C---:B--2---:R-:W-:Y:S08]  /*4160*/  HMMA.16816.F32 R4, R92.reuse, R108, R4 ;  /* 0x0000006c5c04723c */ /* 0x044ff00000001804 */
[C---:B------:R-:W-:Y:S01]  /*4170*/  HMMA.16816.F32 R8, R92.reuse, R110, R8 ;  /* 0x0000006e5c08723c */ /* 0x040fe20000001808 */
[----:B------:R-:W2:Y:S07]  /*4180*/  LDSM.16.M88.4 R108, [R3+0x14800] ;  /* 0x01480000036c783b */ /* 0x000eae0000000200 */
[C---:B---3--:R-:W-:Y:S08]  /*4190*/  HMMA.16816.F32 R12, R92.reuse, R88, R12 ;  /* 0x000000585c0c723c */ /* 0x048ff0000000180c */
[----:B------:R-:W-:Y:S01]  /*41a0*/  HMMA.16816.F32 R16, R92, R90, R16 ;  /* 0x0000005a5c10723c */ /* 0x000fe20000001810 */
[----:B------:R-:W-:Y:S05]  /*41b0*/  LDSM.16.M88.4 R88, [R2+0x4000] ;  /* 0x004000000258783b */ /* 0x000fea0000000200 */
[----:B------:R-:W3:Y:S02]  /*41c0*/  LDSM.16.M88.4 R92, [R0+0x14000] ;  /* 0x01400000005c783b */ /* 0x000ee40000000200 */
[C---:B-1----:R-:W-:Y:S08]  /*41d0*/  HMMA.16816.F32 R4, R96.reuse, R104, R4 ;  /* 0x000000686004723c */ /* 0x042ff00000001804 */
[C---:B------:R-:W-:Y:S01]  /*41e0*/  HMMA.16816.F32 R8, R96.reuse, R106, R8 ;  /* 0x0000006a6008723c */ /* 0x040fe20000001808 */
[----:B------:R-:W1:Y:S07]  /*41f0*/  LDSM.16.M88.4 R104, [R0+0x14800] ;  /* 0x014800000068783b */ /* 0x000e6e0000000200 */
[C---:B----4-:R-:W-:Y:S08]  /*4200*/  HMMA.16816.F32 R12, R96.reuse, R84, R12 ;  /* 0x00000054600c723c */ /* 0x050ff0000000180c */
[----:B------:R-:W-:Y:S01]  /*4210*/  HMMA.16816.F32 R16, R96, R86, R16 ;  /* 0x000000566010723c */ /* 0x000fe20000001810 */
[----:B------:R-:W-:Y:S05]  /*4220*/  LDSM.16.M88.4 R84, [R232+0x6000] ;  /* 0x00600000e854783b */ /* 0x000fea0000000200 */
[----:B------:R-:W4:Y:S02]  /*4230*/  LDSM.16.M88.4 R96, [R231+0x16000] ;  /* 0x01600000e760783b */ /* 0x000f240000000200 */
[C---:B------:R-:W-:Y:S08]  /*4240*/  HMMA.16816.F32 R4, R100.reuse, R112, R4 ;  /* 0x000000706404723c */ /* 0x040ff00000001804 */
[C---:B------:R-:W-:Y:S01]  /*4250*/  HMMA.16816.F32 R8, R100.reuse, R114, R8 ;  /* 0x000000726408723c */ /* 0x040fe20000001808 */
[----:B------:R-:W4:Y:S07]  /*4260*/  LDSM.16.M88.4 R112, [R231+0x16800] ;  /* 0x01680000e770783b */ /* 0x000f2e0000000200 */
[C---:B--2---:R-:W-:Y:S08]  /*4270*/  HMMA.16816.F32 R12, R100.reuse, R108, R12 ;  /* 0x0000006c640c723c */ /* 0x044ff0000000180c */
[----:B------:R-:W-:Y:S01]  /*4280*/  HMMA.16816.F32 R16, R100, R110, R16 ;  /* 0x0000006e6410723c */ /* 0x000fe20000001810 */
[----:B------:R-:W-:Y:S05]  /*4290*/  LDSM.16.M88.4 R100, [R229+0x16000] ;  /* 0x01600000e564783b */ /* 0x000fea0000000200 */
[----:B------:R-:W-:Y:S02]  /*42a0*/  LDSM.16.M88.4 R108, [R229+0x16800] ;  /* 0x01680000e56c783b */ /* 0x000fe40000000200 */
[C---:B---3--:R-:W-:Y:S08]  /*42b0*/  HMMA.16816.F32 R4, R88.reuse, R92, R4 ;  /* 0x0000005c5804723c */ /* 0x048ff00000001804 */
[C---:B------:R-:W-:Y:S01]  /*42c0*/  HMMA.16816.F32 R8, R88.reuse, R94, R8 ;  /* 0x0000005e5808723c */ /* 0x040fe20000001808 */
[----:B------:R-:W2:Y:S07]  /*42d0*/  LDSM.16.M88.4 R92, [R230+0x6000] ;  /* 0x00600000e65c783b */ /* 0x000eae0000000200 */
[C---:B-1----:R-:W-:Y:S08]  /*42e0*/  HMMA.16816.F32 R12, R88.reuse, R104, R12 ;  /* 0x00000068580c723c */ /* 0x042ff0000000180c */
[----:B------:R-:W-:Y:S01]  /*42f0*/  HMMA.16816.F32 R16, R88, R106, R16 ;  /* 0x0000006a5810723c */ /* 0x000fe20000001810 */
[----:B------:R-:W-:Y:S05]  /*4300*/  LDSM.16.M88.4 R88, [R228+0x6000] ;  /* 0x00600000e458783b */ /* 0x000fea0000000200 */
[----:B------:R-:W-:Y:S02]  /*4310*/  LDSM.16.M88.4 R104, [R3+0x16800] ;  /* 0x016800000368783b */ /* 0x000fe40000000200 */
[C---:B----4-:R-:W-:Y:S08]  /*4320*/  HMMA.16816.F32 R4, R84.reuse, R96, R4 ;  /* 0x000000605404723c */ /* 0x050ff00000001804 */
[C---:B------:R-:W-:Y:S01]  /*4330*/  HMMA.16816.F32 R8, R84.reuse, R98, R8 ;  /* 0x000000625408723c */ /* 0x040fe20000001808 */
[----:B------:R-:W1:Y:S07]  /*4340*/  LDSM.16.M88.4 R96, [R3+0x16000] ;  /* 0x016000000360783b */ /* 0x000e6e0000000200 */
[C---:B------:R-:W-:Y:S08]  /*4350*/  HMMA.16816.F32 R12, R84.reuse, R112, R12 ;  /* 0x00000070540c723c */ /* 0x040ff0000000180c */
[----:B------:R-:W-:Y:S01]  /*4360*/  HMMA.16816.F32 R16, R84, R114, R16 ;  /* 0x000000725410723c */ /* 0x000fe20000001810 */
[----:B------:R3:W-:Y:S07]  /*4370*/  LDSM.16.M88.4 R84, [R2+0x6000] ;  /* 0x006000000254783b */ /* 0x0007ee0000000200 */
[C---:B--2---:R-:W-:Y:S08]  /*4380*/  HMMA.16816.F32 R4, R92.reuse, R100, R4 ;  /* 0x000000645c04723c */ /* 0x044ff00000001804 */
[C---:B------:R-:W-:Y:S01]  /*4390*/  HMMA.16816.F32 R8, R92.reuse, R102, R8 ;  /* 0x000000665c08723c */ /* 0x040fe20000001808 */
[----:B------:R-:W2:Y:S07]  /*43a0*/  LDSM.16.M88.4 R100, [R0+0x16000] ;  /* 0x016000000064783b */ /* 0x000eae0000000200 */
[C---:B------:R-:W-:Y:S01]  /*43b0*/  HMMA.16816.F32 R12, R92.reuse, R108, R12 ;  /* 0x0000006c5c0c723c */ /* 0x040fe2000000180c */
[----:B---3--:R-:W-:Y:S05]  /*43c0*/  IMAD.U32 R2, RZ, RZ, UR37 ;  /* 0x00000025ff027e24 */ /* 0x008fea000f8e00ff */
[----:B------:R-:W-:Y:S02]  /*43d0*/  IADD3 R2, PT, PT, R2, -UR25, -R239 ;  /* 0x8000001902027c10 */ /* 0x000fe4000fffe8ef */
[----:B------:R-:W-:Y:S01]  /*43e0*/  HMMA.16816.F32 R16, R92, R110, R16 ;  /* 0x0000006e5c10723c */ /* 0x000fe20000001810 */
[----:B------:R3:W4:Y:S07]  /*43f0*/  LDSM.16.M88.4 R92, [R0+0x16800] ;  /* 0x01680000005c783b */ /* 0x00072e0000000200 */
[C---:B-1----:R-:W-:Y:S08]  /*4400*/  HMMA.16816.F32 R4, R88.reuse, R96, R4 ;  /* 0x000000605804723c */ /* 0x042ff00000001804 */
[C---:B------:R-:W-:Y:S03]  /*4410*/  HMMA.16816.F32 R8, R88.reuse, R98, R8 ;  /* 0x000000625808723c */ /* 0x040fe60000001808 */
[----:B---3--:R-:W-:Y:S05]  /*4420*/  LOP3.LUT R0, R242, UR30, RZ, 0xfc, !PT ;  /* 0x0000001ef2007c12 */ /* 0x008fea000f8efcff */
[C---:B------:R-:W-:Y:S03]  /*4430*/  HMMA.16816.F32 R12, R88.reuse, R104, R12 ;  /* 0x00000068580c723c */ /* 0x040fe6000000180c */
[----:B------:R-:W-:Y:S05]  /*4440*/  IADD3 R2, PT, PT, R0, R2, RZ ;  /* 0x0000000200027210 */ /* 0x000fea0007ffe0ff */
[----:B------:R-:W-:Y:S03]  /*4450*/  HMMA.16816.F32 R16, R88, R106, R16 ;  /* 0x0000006a5810723c */ /* 0x000fe60000001810 */
[C---:B------:R-:W-:Y:S01]  /*4460*/  IADD3 R90, PT, PT, R2.reuse, 0x40, RZ ;  /* 0x00000040025a7810 */ /* 0x040fe20007ffe0ff */
[C---:B------:R-:W-:Y:S02]  /*4470*/  VIADD R89, R2.reuse, 0x3f ;  /* 0x0000003f02597836 */ /* 0x040fe40000000000 */
[C---:B------:R-:W-:Y:S01]  /*4480*/  VIADD R3, R2.reuse, 0x48 ;  /* 0x0000004802037836 */ /* 0x040fe20000000000 */
[----:B------:R-:W-:Y:S01]  /*4490*/  IABS R90, R90 ;  /* 0x0000005a005a7213 */ /* 0x000fe20000000000 */
[C---:B--2---:R-:W-:Y:S05]  /*44a0*/  HMMA.16816.F32 R4, R84.reuse, R100, R4 ;  /* 0x000000645404723c */ /* 0x044fea0000001804 */
[----:B------:R-:W-:Y:S01]  /*44b0*/  IABS R89, R89 ;  /* 0x0000005900597213 */ /* 0x000fe20000000000 */
[C---:B------:R-:W-:Y:S01]  /*44c0*/  VIADD R91, R2.reuse, 0x47 ;  /* 0x00000047025b7836 */ /* 0x040fe20000000000 */
[----:B------:R-:W-:Y:S01]  /*44d0*/  IABS R3, R3 ;  /* 0x0000000300037213 */ /* 0x000fe20000000000 */
[C---:B------:R-:W-:Y:S03]  /*44e0*/  HMMA.16816.F32 R8, R84.reuse, R102, R8 ;  /* 0x000000665408723c */ /* 0x040fe60000001808 */
[----:B------:R-:W-:Y:S01]  /*44f0*/  I2FP.F32.S32 R89, R89 ;  /* 0x0000005900597245 */ /* 0x000fe20000201400 */
[----:B------:R-:W-:Y:S01]  /*4500*/  VIADD R88, R2, 0x38 ;  /* 0x0000003802587836 */ /* 0x000fe20000000000 */
[----:B------:R-:W-:Y:S02]  /*4510*/  I2FP.F32.S32 R90, R90 ;  /* 0x0000005a005a7245 */ /* 0x000fe40000201400 */
[----:B------:R-:W-:Y:S01]  /*4520*/  I2FP.F32.S32 R3, R3 ;  /* 0x0000000300037245 */ /* 0x000fe20000201400 */
[C---:B----4-:R-:W-:Y:S03]  /*4530*/  HMMA.16816.F32 R12, R84.reuse, R92, R12 ;  /* 0x0000005c540c723c */ /* 0x050fe6000000180c */
[----:B------:R-:W-:Y:S01]  /*4540*/  IABS R91, R91 ;  /* 0x0000005b005b7213 */ /* 0x000fe20000000000 */
[C---:B------:R-:W-:Y:S01]  /*4550*/  FFMA.FTZ R5, R89.reuse, -UR14, R5 ;  /* 0x8000000e59057c23 */ /* 0x040fe20008010005 */
[----:B------:R-:W-:Y:S01]  /*4560*/  IABS R88, R88 ;  /* 0x0000005800587213 */ /* 0x000fe20000000000 */
[----:B------:R-:W-:Y:S01]  /*4570*/  FFMA.FTZ R4, R90, -UR14, R4 ;  /* 0x8000000e5a047c23 */ /* 0x000fe20008010004 */
[----:B------:R-:W-:Y:S01]  /*4580*/  I2FP.F32.S32 R91, R91 ;  /* 0x0000005b005b7245 */ /* 0x000fe20000201400 */
[----:B------:R-:W-:Y:S03]  /*4590*/  HMMA.16816.F32 R16, R84, R94, R16 ;  /* 0x0000005e5410723c */ /* 0x000fe60000001810 */
[C---:B------:R-:W-:Y:S01]  /*45a0*/  IADD3 R86, PT, PT, R2.reuse, 0x28, RZ ;  /* 0x0000002802567810 */ /* 0x040fe20007ffe0ff */
[----:B------:R-:W-:Y:S01]  /*45b0*/  FFMA.FTZ R11, R89, -UR14, R11 ;  /* 0x8000000e590b7c23 */ /* 0x000fe2000801000b */
[----:B------:R-:W-:Y:S01]  /*45c0*/  I2FP.F32.S32 R88, R88 ;  /* 0x0000005800587245 */ /* 0x000fe20000201400 */
[----:B------:R-:W-:Y:S01]  /*45d0*/  VIADD R89, R2, 0x2f ;  /* 0x0000002f02597836 */ /* 0x000fe20000000000 */
[----:B------:R-:W-:Y:S01]  /*45e0*/  IABS R86, R86 ;  /* 0x0000005600567213 */ /* 0x000fe20000000000 */
[----:B------:R-:W-:Y:S01]  /*45f0*/  FFMA.FTZ R10, R90, -UR14, R10 ;  /* 0x8000000e5a0a7c23 */ /* 0x000fe2000801000a */
[----:B------:R-:W-:Y:S01]  /*4600*/  FFMA.FTZ R6, R3, -UR14, R6 ;  /* 0x8000000e03067c23 */ /* 0x000fe20008010006 */
[C---:B------:R-:W-:Y:S01]  /*4610*/  IADD3 R3, PT, PT, R2.reuse, 0x37, RZ ;  /* 0x0000003702037810 */ /* 0x040fe20007ffe0ff */
[C---:B------:R-:W-:Y:S01]  /*4620*/  VIADD R90, R2.reuse, 0x30 ;  /* 0x00000030025a7836 */ /* 0x040fe20000000000 */
[----:B------:R-:W-:Y:S01]  /*4630*/  IABS R89, R89 ;  /* 0x0000005900597213 */ /* 0x000fe20000000000 */
[----:B------:R-:W-:Y:S01]  /*4640*/  VIADD R85, R2, 0x27 ;  /* 0x0000002702557836 */ /* 0x000fe20000000000 */
[----:B------:R-:W-:Y:S01]  /*4650*/  IABS R3, R3 ;  /* 0x0000000300037213 */ /* 0x000fe20000000000 */
[----:B------:R-:W-:Y:S01]  /*4660*/  FFMA.FTZ R7, R91, -UR14, R7 ;  /* 0x8000000e5b077c23 */ /* 0x000fe20008010007 */
[----:B------:R-:W-:Y:S01]  /*4670*/  IABS R84, R90 ;  /* 0x0000005a00547213 */ /* 0x000fe20000000000 */
[C---:B------:R-:W-:Y:S01]  /*4680*/  FFMA.FTZ R8, R88.reuse, -UR14, R8 ;  /* 0x8000000e58087c23 */ /* 0x040fe20008010008 */
[----:B------:R-:W-:Y:S01]  /*4690*/  MOV R2, R89 ;  /* 0x0000005900027202 */ /* 0x000fe20000000f00 */
[----:B------:R-:W-:Y:S01]  /*46a0*/  FFMA.FTZ R14, R88, -UR14, R14 ;  /* 0x8000000e580e7c23 */ /* 0x000fe2000801000e */
[----:B------:R-:W-:Y:S02]  /*46b0*/  IABS R85, R85 ;  /* 0x0000005500557213 */ /* 0x000fe40000000000 */
[----:B------:R-:W-:Y:S02]  /*46c0*/  I2FP.F32.S32 R3, R3 ;  /* 0x0000000300037245 */ /* 0x000fe40000201400 */
[----:B------:R-:W-:Y:S02]  /*46d0*/  I2FP.F32.S32 R84, R84 ;  /* 0x0000005400547245 */ /* 0x000fe40000201400 */
[----:B------:R-:W-:Y:S01]  /*46e0*/  I2FP.F32.S32 R2, R2 ;  /* 0x0000000200027245 */ /* 0x000fe20000201400 */
[C---:B------:R-:W-:Y:S01]  /*46f0*/  FFMA.FTZ R9, R3.reuse, -UR14, R9 ;  /* 0x8000000e03097c23 */ /* 0x040fe20008010009 */
[----:B------:R-:W-:Y:S01]  /*4700*/  I2FP.F32.S32 R86, R86 ;  /* 0x0000005600567245 */ /* 0x000fe20000201400 */
[----:B------:R-:W-:Y:S01]  /*4710*/  FFMA.FTZ R15, R3, -UR14, R15 ;  /* 0x8000000e030f7c23 */ /* 0x000fe2000801000f */
[----:B------:R-:W-:Y:S01]  /*4720*/  I2FP.F32.S32 R85, R85 ;  /* 0x0000005500557245 */ /* 0x000fe20000201400 */
[----:B------:R-:W-:Y:S01]  /*4730*/  FFMA.FTZ R12, R84, -UR14, R12 ;  /* 0x8000000e540c7c23 */ /* 0x000fe2000801000c */
[----:B------:R-:W-:Y:S01]  /*4740*/  FFMA.FTZ R13, R2, -UR14, R13 ;  /* 0x8000000e020d7c23 */ /* 0x000fe2000801000d */
[----:B------:R-:W-:Y:S01]  /*4750*/  FFMA.FTZ R18, R84, -UR14, R18 ;  /* 0x8000000e54127c23 */ /* 0x000fe20008010012 */
[----:B------:R-:W-:Y:S01]  /*4760*/  FFMA.FTZ R19, R2, -UR14, R19 ;  /* 0x8000000e02137c23 */ /* 0x000fe20008010013 */
[----:B------:R-:W-:Y:S01]  /*4770*/  FFMA.FTZ R16, R86, -UR14, R16 ;  /* 0x8000000e56107c23 */ /* 0x000fe20008010010 */
[----:B------:R-:W-:Y:S01]  /*4780*/  FFMA.FTZ R17, R85, -UR14, R17 ;  /* 0x8000000e55117c23 */ /* 0x000fe20008010011 */
[----:B------:R-:W-:Y:S06]  /*4790*/  BRA.U !UP0, `(.L_x_820) ;  /* 0x0000000108287547 */ /* 0x000fec000b800000 */
        /* <DEDUP_REMOVED lines=10> */
.L_x_820:
[----:B------:R-:W-:Y:S01]  /*4840*/  UIADD3 UR30, UPT, UPT, UR37, -UR11, -UR44 ;  /* 0x8000000b251e7290 */ /* 0x000fe2000fffe82c */
[----:B------:R-:W-:Y:S01]  /*4850*/  VIADD R3, R239, UR15 ;  /* 0x0000000fef037c36 */ /* 0x000fe20008000000 */
[----:B------:R-:W-:Y:S01]  /*4860*/  UIADD3 UR25, UPT, UPT, UR37, UR10, -UR44 ;  /* 0x0000000a25197290 */ /* 0x000fe2000fffe82c */
[----:B------:R-:W-:Y:S02]  /*4870*/  IMAD.MOV.U32 R84, RZ, RZ, 0x1 ;  /* 0x00000001ff547424 */ /* 0x000fe400078e00ff */
[----:B------:R-:W-:Y:S02]  /*4880*/  IMAD.MOV.U32 R2, RZ, RZ, 0x9 ;  /* 0x00000009ff027424 */ /* 0x000fe400078e00ff */
[C---:B------:R-:W-:Y:S02]  /*4890*/  VIADD R91, R0.reuse, UR30 ;  /* 0x0000001e005b7c36 */ /* 0x040fe40008000000 */
[----:B------:R-:W-:Y:S02]  /*48a0*/  VIADD R85, R0, UR25 ;  /* 0x0000001900557c36 */ /* 0x000fe40008000000 */
[C---:B------:R-:W-:Y:S01]  /*48b0*/  VIADD R90, R3.reuse, 0x1 ;  /* 0x00000001035a7836 */ /* 0x040fe20000000000 */
[----:B------:R-:W-:Y:S01]  /*48c0*/  VIMNMX R92, PT, PT, RZ, R91, !PT ;  /* 0x0000005bff5c7248 */ /* 0x000fe20007fe0100 */
[----:B------:R-:W-:Y:S01]  /*48d0*/  VIADD R89, R3, 0x8 ;  /* 0x0000000803597836 */ /* 0x000fe20000000000 */
[----:B------:R-:W-:Y:S01]  /*48e0*/  VIADDMNMX R84, R85, R84, UR37, PT ;  /* 0x0000002555547e46 */ /* 0x000fe2000b800154 */
[----:B------:R-:W-:Y:S01]  /*48f0*/  VIADD R88, R3, 0x9 ;  /* 0x0000000903587836 */ /* 0x000fe20000000000 */
[----:B------:R-:W-:Y:S01]  /*4900*/  VIADDMNMX R2, R85, R2, UR37, PT ;  /* 0x0000002555027e46 */ /* 0x000fe2000b800102 */
[C---:B------:R-:W-:Y:S01]  /*4910*/  VIADD R87, R3.reuse, 0x10 ;  /* 0x0000001003577836 */ /* 0x040fe20000000000 */
[CC--:B------:R-:W-:Y:S01]  /*4920*/  ISETP.GE.AND P1, PT, R3.reuse, R92.reuse, PT ;  /* 0x0000005c0300720c */ /* 0x0c0fe20003f26270 */
[C---:B------:R-:W-:Y:S01]  /*4930*/  VIADD R86, R3.reuse, 0x11 ;  /* 0x0000001103567836 */ /* 0x040fe20000000000 */
[-C--:B------:R-:W-:Y:S01]  /*4940*/  ISETP.GE.AND P0, PT, R90, R92.reuse, PT ;  /* 0x0000005c5a00720c */ /* 0x080fe20003f06270 */
[----:B------:R-:W-:Y:S01]  /*4950*/  VIADD R85, R3, 0x18 ;  /* 0x0000001803557836 */ /* 0x000fe20000000000 */
[-C--:B------:R-:W-:Y:S01]  /*4960*/  ISETP.GE.AND P6, PT, R89, R92.reuse, PT ;  /* 0x0000005c5900720c */ /* 0x080fe20003fc6270 */
[----:B------:R-:W-:Y:S01]  /*4970*/  VIADD R0, R3, 0x19 ;  /* 0x0000001903007836 */ /* 0x000fe20000000000 */
[-C--:B------:R-:W-:Y:S02]  /*4980*/  ISETP.GE.AND P5, PT, R88, R92.reuse, PT ;  /* 0x0000005c5800720c */ /* 0x080fe40003fa6270 */
[----:B------:R-:W-:Y:S02]  /*4990*/  VIADDMNMX R91, R91, 0x8, RZ, !PT ;  /* 0x000000085b5b7846 */ /* 0x000fe400078001ff */
[----:B------:R-:W-:Y:S02]  /*49a0*/  FSEL R4, R4, -INF , P1 ;  /* 0xff80000004047808 */ /* 0x000fe40000800000 */
[----:B------:R-:W-:Y:S02]  /*49b0*/  FSEL R5, R5, -INF , P0 ;  /* 0xff80000005057808 */ /* 0x000fe40000000000 */
[----:B------:R-:W-:Y:S02]  /*49c0*/  FSEL R8, R8, -INF , P6 ;  /* 0xff80000008087808 */ /* 0x000fe40003000000 */
[----:B------:R-:W-:Y:S02]  /*49d0*/  FSEL R9, R9, -INF , P5 ;  /* 0xff80000009097808 */ /* 0x000fe40002800000 */
[-C--:B------:R-:W-:Y:S02]  /*49e0*/  ISETP.GE.AND P4, PT, R87, R92.reuse, PT ;  /* 0x0000005c5700720c */ /* 0x080fe40003f86270 */
[-C--:B------:R-:W-:Y:S02]  /*49f0*/  ISETP.GE.AND P3, PT, R86, R92.reuse, PT ;  /* 0x0000005c5600720c */ /* 0x080fe40003f66270 */
[-C--:B------:R-:W-:Y:S02]  /*4a00*/  ISETP.GE.AND P2, PT, R85, R92.reuse, PT ;  /* 0x0000005c5500720c */ /* 0x080fe40003f46270 */
[----:B------:R-:W-:Y:S02]  /*4a10*/  ISETP.GE.AND P1, PT, R0, R92, PT ;  /* 0x0000005c0000720c */ /* 0x000fe40003f26270 */
[-C--:B------:R-:W-:Y:S02]  /*4a20*/  ISETP.GE.AND P0, PT, R3, R91.reuse, PT ;  /* 0x0000005b0300720c */ /* 0x080fe40003f06270 */
[-C--:B------:R-:W-:Y:S02]  /*4a30*/  ISETP.GE.AND P6, PT, R90, R91.reuse, PT ;  /* 0x0000005b5a00720c */ /* 0x080fe40003fc6270 */
[-C--:B------:R-:W-:Y:S02]  /*4a40*/  ISETP.GE.AND P5, PT, R89, R91.reuse, PT ;  /* 0x0000005b5900720c */ /* 0x080fe40003fa6270 */
[----:B------:R-:W-:Y:S02]  /*4a50*/  FSEL R12, R12, -INF , P4 ;  /* 0xff8000000c0c7808 */ /* 0x000fe40002000000 */
[----:B------:R-:W-:Y:S02]  /*4a60*/  FSEL R13, R13, -INF , P3 ;  /* 0xff8000000d0d7808 */ /* 0x000fe40001800000 */
[----:B------:R-:W-:Y:S02]  /*4a70*/  FSEL R16, R16, -INF , P2 ;  /* 0xff80000010107808 */ /* 0x000fe40001000000 */
[----:B------:R-:W-:Y:S02]  /*4a80*/  FSEL R17, R17, -INF , P1 ;  /* 0xff80000011117808 */ /* 0x000fe40000800000 */
[----:B------:R-:W-:Y:S02]  /*4a90*/  FSEL R6, R6, -INF , P0 ;  /* 0xff80000006067808 */ /* 0x000fe40000000000 */
[----:B------:R-:W-:Y:S02]  /*4aa0*/  FSEL R7, R7, -INF , P6 ;  /* 0xff80000007077808 */ /* 0x000fe40003000000 */
[----:B------:R-:W-:Y:S02]  /*4ab0*/  FSEL R10, R10, -INF , P5 ;  /* 0xff8000000a0a7808 */ /* 0x000fe40002800000 */
[-C--:B------:R-:W-:Y:S02]  /*4ac0*/  ISETP.GE.AND P4, PT, R88, R91.reuse, PT ;  /* 0x0000005b5800720c */ /* 0x080fe40003f86270 */
[-C--:B------:R-:W-:Y:S02]  /*4ad0*/  ISETP.GE.AND P3, PT, R87, R91.reuse, PT ;  /* 0x0000005b5700720c */ /* 0x080fe40003f66270 */
[-C--:B------:R-:W-:Y:S02]  /*4ae0*/  ISETP.GE.AND P2, PT, R86, R91.reuse, PT ;  /* 0x0000005b5600720c */ /* 0x080fe40003f46270 */
[-C--:B------:R-:W-:Y:S02]  /*4af0*/  ISETP.GE.AND P1, PT, R85, R91.reuse, PT ;  /* 0x0000005b5500720c */ /* 0x080fe40003f26270 */
        /* <DEDUP_REMOVED lines=38> */
.L_x_821:
        /* <DEDUP_REMOVED lines=48> */
[----:B------:R-:W-:Y:S01]  /*5060*/  SHF.R.U32.HI R6, RZ, 0x2, R234 ;  /* 0x00000002ff067819 */ /* 0x000fe200000116ea */
[C---:B------:R-:W-:Y:S01]  /*5070*/  IMAD.SHL.U32 R116, R234.reuse, 0x40, RZ ;  /* 0x00000040ea747824 */ /* 0x040fe200078e00ff */
[C---:B------:R-:W-:Y:S01]  /*5080*/  LOP3.LUT P0, RZ, R234.reuse, 0x8, RZ, 0xc0, !PT ;  /* 0x00000008eaff7812 */ /* 0x040fe2000780c0ff */
[C---:B------:R-:W-:Y:S01]  /*5090*/  IMAD.SHL.U32 R121, R234.reuse, 0x20, RZ ;  /* 0x00000020ea797824 */ /* 0x040fe200078e00ff */
[----:B------:R-:W-:Y:S01]  /*50a0*/  LOP3.LUT R5, R119, 0x38, RZ, 0xc0, !PT ;  /* 0x0000003877057812 */ /* 0x000fe200078ec0ff */
[----:B------:R-:W-:Y:S01]  /*50b0*/  IMAD.SHL.U32 R233, R234, 0x8, RZ ;  /* 0x00000008eae97824 */ /* 0x000fe200078e00ff */
[----:B------:R-:W-:Y:S01]  /*50c0*/  LOP3.LUT R117, R116, 0x1c0, RZ, 0xc0, !PT ;  /* 0x000001c074757812 */ /* 0x000fe200078ec0ff */
[----:B------:R-:W-:Y:S01]  /*50d0*/  IMAD.SHL.U32 R4, R234, 0x10, RZ ;  /* 0x00000010ea047824 */ /* 0x000fe200078e00ff */
[----:B------:R-:W-:Y:S02]  /*50e0*/  LOP3.LUT R3, R121, 0x200, RZ, 0xc0, !PT ;  /* 0x0000020079037812 */ /* 0x000fe400078ec0ff */
[----:B------:R-:W-:Y:S02]  /*50f0*/  LOP3.LUT R6, R5, 0x20, R6, 0x78, !PT ;  /* 0x0000002005067812 */ /* 0x000fe400078e7806 */
[----:B------:R-:W-:Y:S02]  /*5100*/  LOP3.LUT R5, R121, 0xc00, RZ, 0xc0, !PT ;  /* 0x00000c0079057812 */ /* 0x000fe400078ec0ff */
[----:B------:R-:W-:Y:S02]  /*5110*/  LOP3.LUT R117, R117, 0x38, R233, 0xf8, !PT ;  /* 0x0000003875757812 */ /* 0x000fe400078ef8e9 */
[--C-:B------:R-:W-:Y:S02]  /*5120*/  LOP3.LUT R3, R3, 0x3800, R4.reuse, 0xf8, !PT ;  /* 0x0000380003037812 */ /* 0x100fe400078ef804 */
[----:B------:R-:W-:Y:S02]  /*5130*/  LOP3.LUT R4, R6, 0x1c0, R4, 0xf8, !PT ;  /* 0x000001c006047812 */ /* 0x000fe400078ef804 */
[----:B--2---:R-:W-:Y:S02]  /*5140*/  LOP3.LUT R2, R5, 0x6, R119, 0xf8, !PT ;  /* 0x0000000605027812 */ /* 0x004fe400078ef877 */
[----:B------:R-:W-:Y:S02]  /*5150*/  LOP3.LUT R231, R117, 0x8, R234, 0x78, !PT ;  /* 0x0000000875e77812 */ /* 0x000fe400078e78ea */
        /* <DEDUP_REMOVED lines=29> */
[C---:B------:R-:W-:Y:S03]  /*5330*/  IADD3 R230, PT, PT, R235.reuse, R232, RZ ;  /* 0x000000e8ebe67210 */ /* 0x040fe60007ffe0ff */
[----:B------:R3:W-:Y:S01]  /*5340*/  STS [R126], R0 ;  /* 0x000000007e007388 */ /* 0x0007e20000000800 */
[----:B------:R-:W-:Y:S01]  /*5350*/  IMAD.IADD R229, R235, 0x1, R231 ;  /* 0x00000001ebe57824 */ /* 0x000fe200078e02e7 */
[----:B------:R-:W-:Y:S01]  /*5360*/  LOP3.LUT R119, R119, 0x20, RZ, 0xc0, !PT ;  /* 0x0000002077777812 */ /* 0x000fe200078ec0ff */
[----:B------:R-:W-:Y:S01]  /*5370*/  IMAD.IADD R228, R220, 0x1, R232 ;  /* 0x00000001dce47824 */ /* 0x000fe200078e02e8 */
[----:B--2---:R-:W-:Y:S02]  /*5380*/  F2FP.F16.F32.PACK_AB R2, R206, R197 ;  /* 0x000000c5ce02723e */ /* 0x004fe400000000ff */
[----:B------:R-:W-:Y:S02]  /*5390*/  LOP3.LUT R118, R118, 0x10, RZ, 0xc0, !PT ;  /* 0x0000001076767812 */ /* 0x000fe400078ec0ff */
[--C-:B------:R-:W-:Y:S02]  /*53a0*/  LOP3.LUT R238, R122, 0x400, R121.reuse, 0xf8, !PT ;  /* 0x000004007aee7812 */ /* 0x100fe400078ef879 */
[--C-:B------:R-:W-:Y:S02]  /*53b0*/  LOP3.LUT R118, R118, 0x8, R234.reuse, 0xf8, !PT ;  /* 0x0000000876767812 */ /* 0x100fe400078ef8ea */
        /* <DEDUP_REMOVED lines=124> */
[--C-:B------:R-:W-:Y:S04]  /*5b80*/  LOP3.LUT R84, R84, 0x1c0, R116.reuse, 0xf8, !PT ;  /* 0x000001c054547812 */ /* 0x100fe800078ef874 */
        /* <DEDUP_REMOVED lines=33> */
[----:B------:R-:W-:Y:S01]  /*5da0*/  FADD.FTZ R17, -R124, R17 ;  /* 0x000000117c117221 */ /* 0x000fe20000010100 */
        /* <DEDUP_REMOVED lines=177> */
.L_x_822:
        /* <DEDUP_REMOVED lines=434> */
.L_x_823:
        /* <DEDUP_REMOVED lines=232> */
.L_x_825:
        /* <DEDUP_REMOVED lines=14> */
.L_x_826:
[----:B------:R-:W3:Y:S01]  /*9340*/  LDCU.64 UR8, c[0x0][0x5c8] ;  /* 0x0000b900ff0877ac */ /* 0x000ee20008000a00 */
[----:B------:R-:W-:-:S04]  /*9350*/  UIADD3 UR12, UPT, UPT, UR38, UR42, URZ ;  /* 0x0000002a260c7290 */ /* 0x000fc8000fffe0ff */
[----:B---3--:R-:W-:Y:S02]  /*9360*/  UIMAD.WIDE.U32 UR14, UR12, UR8, URZ ;  /* 0x000000080c0e72a5 */ /* 0x008fe4000f8e00ff */
[----:B------:R-:W-:-:S04]  /*9370*/  UIMAD UR12, UR12, UR9, URZ ;  /* 0x000000090c0c72a4 */ /* 0x000fc8000f8e02ff */
[----:B------:R-:W-:Y:S01]  /*9380*/  UIADD3 UR12, UPT, UPT, UR15, UR12, URZ ;  /* 0x0000000c0f0c7290 */ /* 0x000fe2000fffe0ff */
[----:B------:R-:W-:-:S05]  /*9390*/  UMOV UR38, UR14 ;  /* 0x0000000e00267c82 */ /* 0x000fca0008000000 */
[----:B-1----:R-:W-:-:S07]  /*93a0*/  MOV R10, UR12 ;  /* 0x0000000c000a7c02 */ /* 0x002fce0008000f00 */
.L_x_827:
        /* <DEDUP_REMOVED lines=59> */
.L_x_829:
[----:B------:R-:W-:Y:S05]  /*9760*/  BSYNC.RECONVERGENT B0 ;  /* 0x0000000000007941 */ /* 0x000fea0003800200 */
.L_x_828:
        /* <DEDUP_REMOVED lines=21> */
.L_x_831:
[----:B------:R-:W-:Y:S05]  /*98c0*/  BSYNC.RECONVERGENT B0 ;  /* 0x0000000000007941 */ /* 0x000fea0003800200 */
.L_x_830:
        /* <DEDUP_REMOVED lines=26> */
.L_x_833:
[----:B------:R-:W-:Y:S05]  /*9a70*/  BSYNC.RECONVERGENT B0 ;  /* 0x0000000000007941 */ /* 0x000fea0003800200 */
.L_x_832:
        /* <DEDUP_REMOVED lines=18> */
.L_x_799:
[----:B------:R-:W-:Y:S05]  /*9ba0*/  BSYNC.RECONVERGENT B1 ;  /* 0x0000000000017941 */ /* 0x000fea0003800200 */
.L_x_777:
[----:B------:R-:W5:Y:S01]  /*9bb0*/  LDCU UR9, c[0x0][0x438] ;  /* 0x00008700ff0977ac */ /* 0x000f620008000800 */
[----:B------:R-:W3:Y:S01]  /*9bc0*/  LDCU UR10, c[0x0][0x370] ;  /* 0x00006e00ff0a77ac */ /* 0x000ee20008000800 */
[----:B-----5:R-:W-:-:S04]  /*9bd0*/  UIADD3 UR9, UPT, UPT, UR9, 0x3f, URZ ;  /* 0x0000003f09097890 */ /* 0x020fc8000fffe0ff */
        /* <DEDUP_REMOVED lines=8> */
.L_x_835:
        /* <DEDUP_REMOVED lines=10> */
.L_x_2503:


//--------------------- .text._ZN5flash44flash_bwd_dq_dk_dv_loop_seqk_parallel_kernelI23Flash_bwd_kernel_traitsILi256ELi64ELi64ELi8ELi4ELi2ELi2ELb0ELb0EN7cutlass6half_tE19Flash_kernel_traitsILi256ELi64ELi64ELi8ES3_EELb0ELb0ELb0ELb0ELb0ELb0ELb0EEEvNS_16Flash_bwd_paramsE --------------------------
	.section	.text._ZN5flash44flash_bwd_dq_dk_dv_loop_seqk_parallel_kernelI23Flash_bwd_kernel_traitsILi256ELi64ELi64ELi8ELi4ELi2ELi2ELb0ELb0EN7cutlass6half_tE19Flash_kernel_traitsILi256ELi64ELi64ELi8ES3_EELb0ELb0ELb0ELb0ELb0ELb0ELb0EEEvNS_16Flash_bwd_paramsE,"ax",@progbits
	.align	128
        .global         _ZN5flash44flash_bwd_dq_dk_dv_loop_seqk_parallel_kernelI23Flash_bwd_kernel_traitsILi256ELi64ELi64ELi8ELi4ELi2ELi2ELb0ELb0EN7cutlass6half_tE19Flash_kernel_traitsILi256ELi64ELi64ELi8ES3_EELb0ELb0ELb0ELb0ELb0ELb0ELb0EEEvNS_16Flash_bwd_paramsE
        .type           _ZN5flash44flash_bwd_dq_dk_dv_loop_seqk_parallel_kernelI23Flash_bwd_kernel_traitsILi256ELi64ELi64ELi8ELi4ELi2ELi2ELb0ELb0EN7cutlass6half_tE19Flash_kernel_traitsILi256ELi64ELi64ELi8ES3_EELb0ELb0ELb0ELb0ELb0ELb0ELb0EEEvNS_16Flash_bwd_paramsE,@function
        .size           _ZN5flash44flash_bwd_dq_dk_dv_loop_seqk_parallel_kernelI23Flash_bwd_kernel_traitsILi256ELi64ELi64ELi8ELi4ELi2ELi2ELb0ELb0EN7cutlass6half_tE19Flash_kernel_traitsILi256ELi64ELi64ELi8ES3_EELb0ELb0ELb0ELb0ELb0ELb0ELb0EEEvNS_16Flash_bwd_paramsE,(.L_x_2504 - _ZN5flash44flash_bwd_dq_dk_dv_loop_seqk_parallel_kernelI23Flash_bwd_kernel_traitsILi256ELi64ELi64ELi8ELi4ELi2ELi2ELb0ELb0EN7cutlass6half_tE19Flash_kernel_traitsILi256ELi64ELi64ELi8ES3_EELb0ELb0ELb0ELb0ELb0ELb0ELb0EEEvNS_16Flash_bwd_paramsE)
        .other          _ZN5flash44flash_bwd_dq_dk_dv_loop_seqk_parallel_kernelI23Flash_bwd_kernel_traitsILi256ELi64ELi64ELi8ELi4ELi2ELi2ELb0ELb0EN7cutlass6half_tE19Flash_kernel_traitsILi256ELi64ELi64ELi8ES3_EELb0ELb0ELb0ELb0ELb0ELb0ELb0EEEvNS_16Flash_bwd_paramsE,@"STO_CUDA_ENTRY STV_DEFAULT"
_ZN5flash44flash_bwd_dq_dk_dv_loop_seqk_parallel_kernelI23Flash_bwd_kernel_traitsILi256ELi64ELi64ELi8ELi4ELi2ELi2ELb0ELb0EN7cutlass6half_tE19Flash_kernel_traitsILi256ELi64ELi64ELi8ES3_EELb0ELb0ELb0ELb0ELb0ELb0ELb0EEEvNS_16Flash_bwd_paramsE:
.text._ZN5flash44flash_bwd_dq_dk_dv_loop_seqk_parallel_kernelI23Flash_bwd_kernel_traitsILi256ELi64ELi64ELi8ELi4ELi2ELi2ELb0ELb0EN7cutlass6half_tE19Flash_kernel_traitsILi256ELi64ELi64ELi8ES3_EELb0ELb0ELb0ELb0ELb0ELb0ELb0EEEvNS_16Flash_bwd_paramsE:
        /* <DEDUP_REMOVED lines=16> */
[----:B------:R-:W-:Y:S01]  /*0100*/  UMOV UR11, 0x400 ;  /* 0x00000400000b7882 */ /* 0x000fe20000000000 */
[----:B------:R-:W-:Y:S01]  /*0110*/  UMOV UR9, 0x400 ;  /* 0x0000040000097882 */ /* 0x000fe20000000000 */
[----:B------:R-:W4:Y:S01]  /*0120*/  LDCU UR10, c[0x0][0x438] ;  /* 0x00008700ff0a77ac */ /* 0x000f220008000800 */
[----:B--2---:R-:W-:-:S04]  /*0130*/  UISETP.NE.U32.AND UP1, UPT, UR6, URZ, UPT ;  /* 0x000000ff0600728c */ /* 0x004fc8000bf25070 */
[----:B------:R-:W-:Y:S01]  /*0140*/  S2UR UR21, SR_CTAID.X ;  /* 0x00000000001579c3 */ /* 0x000fe20000002500 */
[----:B-1----:R-:W-:Y:S02]  /*0150*/  ULEA UR38, UP0, UR41, UR38, 0x2 ;  /* 0x0000002629267291 */ /* 0x002fe4000f8010ff */
[----:B---3--:R-:W-:Y:S02]  /*0160*/  UISETP.EQ.U32.AND UP2, UPT, UR4, URZ, UPT ;  /* 0x000000ff0400728c */ /* 0x008fe4000bf42070 */
[----:B------:R-:W-:Y:S02]  /*0170*/  ULEA.HI.X UR39, UR41, UR39, URZ, 0x2, UP0 ;  /* 0x0000002729277291 */ /* 0x000fe400080f14ff */
[----:B------:R-:W-:Y:S01]  /*0180*/  UISETP.NE.U32.AND UP0, UPT, UR6, URZ, UPT ;  /* 0x000000ff0600728c */ /* 0x000fe2000bf05070 */
[----:B------:R-:W-:Y:S01]  /*0190*/  S2UR UR18, SR_CTAID.Y ;  /* 0x00000000001279c3 */ /* 0x000fe20000002600 */
[----:B------:R-:W-:Y:S02]  /*01a0*/  UISETP.NE.U32.AND UP6, UPT, UR4, URZ, UPT ;  /* 0x000000ff0400728c */ /* 0x000fe4000bfc5070 */
[----:B----4-:R-:W-:-:S02]  /*01b0*/  UISETP.NE.AND UP3, UPT, UR8, URZ, UPT ;  /* 0x000000ff0800728c */ /* 0x010fc4000bf65270 */
[----:B------:R-:W-:Y:S02]  /*01c0*/  UISETP.NE.AND.EX UP5, UPT, UR7, URZ, UPT, UP1 ;  /* 0x000000ff0700728c */ /* 0x000fe4000bfa5310 */
[----:B------:R-:W-:Y:S01]  /*01d0*/  UISETP.NE.AND.EX UP4, UPT, UR7, URZ, UPT, UP0 ;  /* 0x000000ff0700728c */ /* 0x000fe2000bf85300 */
[----:B------:R-:W1:Y:S01]  /*01e0*/  S2UR UR4, SR_CgaCtaId ;  /* 0x00000000000479c3 */ /* 0x000e620000008800 */
[----:B------:R-:W2:Y:S01]  /*01f0*/  LDCU.64 UR6, c[0x0][0x470] ;  /* 0x00008e00ff0677ac */ /* 0x000ea20008000a00 */
[----:B------:R-:W-:Y:S02]  /*0200*/  UISETP.EQ.OR.EX UP0, UPT, UR5, URZ, !UP3, UP2 ;  /* 0x000000ff0500728c */ /* 0x000fe4000df02720 */
[----:B------:R-:W-:-:S04]  /*0210*/  UISETP.NE.AND.EX UP6, UPT, UR5, URZ, UPT, UP6 ;  /* 0x000000ff0500728c */ /* 0x000fc8000bfc5360 */
[----:B------:R-:W3:Y:S01]  /*0220*/  S2UR UR8, SR_CgaCtaId ;  /* 0x00000000000879c3 */ /* 0x000ee20000008800 */
[----:B------:R-:W-:Y:S01]  /*0230*/  UP2UR UR26, UPR, URZ, 0x1 ;  /* 0x00000001ff1a7883 */ /* 0x000fe20008000000 */
[----:B------:R-:W-:Y:S01]  /*0240*/  UMOV UR5, 0x400 ;  /* 0x0000040000057882 */ /* 0x000fe20000000000 */
[----:B------:R-:W-:Y:S01]  /*0250*/  UP2UR UR25, UPR, URZ, 0x8 ;  /* 0x00000008ff197883 */ /* 0x000fe20008000000 */
[----:B------:R-:W4:Y:S04]  /*0260*/  LDCU.64 UR34, c[0x0][0x358] ;  /* 0x00006b00ff2277ac */ /* 0x000f280008000a00 */
[----:B------:R-:W4:Y:S01]  /*0270*/  S2UR UR20, SR_CTAID.Z ;  /* 0x00000000001479c3 */ /* 0x000f220000002700 */
[----:B------:R-:W4:Y:S01]  /*0280*/  LDCU.64 UR28, c[0x0][0x460] ;  /* 0x00008c00ff1c77ac */ /* 0x000f220008000a00 */
[----:B--2---:R-:W-:-:S02]  /*0290*/  UISETP.NE.U32.AND UP0, UPT, UR6, URZ, UPT ;  /* 0x000000ff0600728c */ /* 0x004fc4000bf05070 */
[----:B-1----:R-:W-:Y:S01]  /*02a0*/  ULEA UR4, UR4, UR5, 0x18 ;  /* 0x0000000504047291 */ /* 0x002fe2000f8ec0ff */
[----:B------:R-:W1:Y:S01]  /*02b0*/  LDCU UR19, c[0x0][0x438] ;  /* 0x00008700ff1377ac */ /* 0x000e620008000800 */
[----:B------:R-:W2:Y:S01]  /*02c0*/  @!UP4 LDCU UR22, c[0x0][0x434] ;  /* 0x00008680ff16c7ac */ /* 0x000ea20008000800 */
[----:B------:R-:W-:Y:S02]  /*02d0*/  ULEA UR24, UR24, UR11, 0x18 ;  /* 0x0000000b18187291 */ /* 0x000fe4000f8ec0ff */
[----:B---3--:R-:W-:Y:S02]  /*02e0*/  ULEA UR5, UR8, UR9, 0x18 ;  /* 0x0000000908057291 */ /* 0x008fe4000f8ec0ff */
[----:B------:R-:W-:Y:S01]  /*02f0*/  UISETP.NE.AND.EX UP3, UPT, UR7, URZ, UPT, UP0 ;  /* 0x000000ff0700728c */ /* 0x000fe2000bf65300 */
[----:B------:R-:W-:Y:S01]  /*0300*/  UMOV UR31, 0xffff8000 ;  /* 0xffff8000001f7882 */ /* 0x000fe20000000000 */
[----:B------:R-:W-:Y:S01]  /*0310*/  UMOV UR32, URZ ;  /* 0x000000ff00207c82 */ /* 0x000fe20008000000 */
[----:B------:R-:W-:-:S08]  /*0320*/  UMOV UR33, URZ ;  /* 0x000000ff00217c82 */ /* 0x000fd00008000000 */
.L_x_893:
[----:B------:R-:W3:Y:S01]  /*0330*/  LDCU.64 UR8, c[0x0][0x478] ;  /* 0x00008f00ff0877ac */ /* 0x000ee20008000a00 */
[----:B------:R-:W-:Y:S02]  /*0340*/  PLOP3.LUT P1, PT, PT, PT, UP3, 0x80, 0x8 ;  /* 0x000000000008781c */ /* 0x000fe40003f2f038 */
[----:B------:R-:W-:Y:S01]  /*0350*/  PLOP3.LUT P4, PT, PT, PT, UP5, 0x80, 0x8 ;  /* 0x000000000008781c */ /* 0x000fe20003f8f058 */
[----:B------:R-:W-:Y:S01]  /*0360*/  @UP3 ULEA UR12, UP0, UR41, UR6, 0x2 ;  /* 0x00000006290c3291 */ /* 0x000fe2000f8010ff */
[----:B------:R-:W-:Y:S01]  /*0370*/  PLOP3.LUT P2, PT, PT, PT, UP4, 0x80, 0x8 ;  /* 0x000000000008781c */ /* 0x000fe20003f4f048 */
[----:B------:R-:W-:Y:S02]  /*0380*/  UISETP.NE.AND UP2, UPT, UR26, URZ, UPT ;  /* 0x000000ff1a00728c */ /* 0x000fe4000bf45270 */
[----:B------:R-:W-:Y:S02]  /*0390*/  @UP3 ULEA.HI.X UR13, UR41, UR7, URZ, 0x2, UP0 ;  /* 0x00000007290d3291 */ /* 0x000fe400080f14ff */
[----:B----4-:R-:W-:-:S02]  /*03a0*/  IMAD.U32 R12, RZ, RZ, UR12 ;  /* 0x0000000cff0c7e24 */ /* 0x010fc4000f8e00ff */
[----:B------:R-:W-:Y:S02]  /*03b0*/  PLOP3.LUT P3, PT, PT, PT, UP2, 0x80, 0x8 ;  /* 0x000000000008781c */ /* 0x000fe40003f6f028 */
[----:B------:R-:W-:Y:S01]  /*03c0*/  IMAD.U32 R13, RZ, RZ, UR13 ;  /* 0x0000000dff0d7e24 */ /* 0x000fe2000f8e00ff */
[----:B----4-:R-:W-:Y:S02]  /*03d0*/  UIMAD.WIDE.U32 UR12, UR41, 0x4, UR28 ;  /* 0x00000004290c78a5 */ /* 0x010fe4000f8e001c */
[----:B---3--:R-:W-:Y:S01]  /*03e0*/  UISETP.NE.U32.AND UP0, UPT, UR8, URZ, UPT ;  /* 0x000000ff0800728c */ /* 0x008fe2000bf05070 */
[----:B------:R-:W-:Y:S01]  /*03f0*/  IMAD.U32 R6, RZ, RZ, UR38 ;  /* 0x00000026ff067e24 */ /* 0x000fe2000f8e00ff */
[----:B------:R-:W3:Y:S02]  /*0400*/  @P1 LDG.E R3, desc[UR34][R12.64] ;  /* 0x000000220c031981 */ /* 0x000ee4000c1e1900 */
[----:B------:R-:W-:-:S06]  /*0410*/  UISETP.NE.AND.EX UP0, UPT, UR9, URZ, UPT, UP0 ;  /* 0x000000ff0900728c */ /* 0x000fcc000bf05300 */
[----:B------:R-:W-:-:S05]  /*0420*/  PLOP3.LUT P0, PT, PT, PT, UP0, 0x80, 0x8 ;  /* 0x000000000008781c */ /* 0x000fca0003f0f008 */
[----:B------:R-:W-:Y:S01]  /*0430*/  @UP0 ULEA UR14, UP1, UR41, UR8, 0x2 ;  /* 0x00000008290e0291 */ /* 0x000fe2000f8210ff */
[----:B------:R-:W-:Y:S01]  /*0440*/  IMAD.U32 R8, RZ, RZ, UR12 ;  /* 0x0000000cff087e24 */ /* 0x000fe2000f8e00ff */
[----:B------:R-:W4:Y:S02]  /*0450*/  @!UP0 LDCU UR11, c[0x0][0x43c] ;  /* 0x00008780ff0b87ac */ /* 0x000f240008000800 */
[----:B------:R-:W-:Y:S02]  /*0460*/  @UP0 ULEA.HI.X UR15, UR41, UR9, URZ, 0x2, UP1 ;  /* 0x00000009290f0291 */ /* 0x000fe400088f14ff */
[----:B------:R-:W-:Y:S01]  /*0470*/  IMAD.U32 R10, RZ, RZ, UR14 ;  /* 0x0000000eff0a7e24 */ /* 0x000fe2000f8e00ff */
[----:B-----5:R-:W5:Y:S01]  /*0480*/  @!UP0 LDCU.64 UR8, c[0x0][0x488] ;  /* 0x00009100ff0887ac */ /* 0x020f620008000a00 */
[----:B------:R-:W-:Y:S02]  /*0490*/  IMAD.U32 R9, RZ, RZ, UR13 ;  /* 0x0000000dff097e24 */ /* 0x000fe4000f8e00ff */
[----:B------:R-:W-:-:S02]  /*04a0*/  IMAD.U32 R7, RZ, RZ, UR39 ;  /* 0x00000027ff077e24 */ /* 0x000fc4000f8e00ff */
[----:B------:R-:W-:Y:S01]  /*04b0*/  IMAD.U32 R11, RZ, RZ, UR15 ;  /* 0x0000000fff0b7e24 */ /* 0x000fe2000f8e00ff */
[----:B------:R-:W2:Y:S04]  /*04c0*/  @P4 LDG.E R4, desc[UR34][R8.64] ;  /* 0x0000002208044981 */ /* 0x000ea8000c1e1900 */
[----:B------:R-:W2:Y:S04]  /*04d0*/  @P0 LDG.E R0, desc[UR34][R10.64] ;  /* 0x000000220a000981 */ /* 0x000ea8000c1e1900 */
[----:B------:R-:W2:Y:S04]  /*04e0*/  @P2 LDG.E R2, desc[UR34][R8.64+0x4] ;  /* 0x0000042208022981 */ /* 0x000ea8000c1e1900 */
[----:B------:R-:W2:Y:S01]  /*04f0*/  @!P3 LDG.E R6, desc[UR34][R6.64] ;  /* 0x000000220606b981 */ /* 0x000ea2000c1e1900 */
[----:B------:R-:W-:Y:S01]  /*0500*/  UMOV UR40, URZ ;  /* 0x000000ff00287c82 */ /* 0x000fe20008000000 */
[----:B-----5:R-:W-:Y:S01]  /*0510*/  @!UP0 UISETP.NE.U32.AND UP1, UPT, UR8, URZ, UPT ;  /* 0x000000ff0800828c */ /* 0x020fe2000bf25070 */
[----:B------:R-:W-:Y:S01]  /*0520*/  UMOV UR16, 0xffffffff ;  /* 0xffffffff00107882 */ /* 0x000fe20000000000 */
[----:B------:R-:W-:-:S02]  /*0530*/  UMOV UR42, 0xffffffff ;  /* 0xffffffff002a7882 */ /* 0x000fc40000000000 */
[----:B------:R-:W-:Y:S02]  /*0540*/  @!UP0 UISETP.NE.AND.EX UP1, UPT, UR9, URZ, UPT, UP1 ;  /* 0x000000ff0900828c */ /* 0x000fe4000bf25310 */
[----:B------:R-:W-:Y:S02]  /*0550*/  USHF.L.U32 UR30, UR37, 0x6, URZ ;  /* 0x00000006251e7899 */ /* 0x000fe400080006ff */
[----:B----4-:R-:W-:Y:S01]  /*0560*/  @!UP0 USEL UR9, UR11, URZ, UP1 ;  /* 0x000000ff0b098287 */ /* 0x010fe20008800000 */
[----:B---3--:R-:W-:Y:S02]  /*0570*/  @P1 R2UR UR40, R3 ;  /* 0x00000000032812ca */ /* 0x008fe400000e0000 */
[----:B--2---:R-:W-:Y:S02]  /*0580*/  @P4 R2UR UR16, R4 ;  /* 0x00000000041042ca */ /* 0x004fe400000e0000 */
[----:B------:R-:W-:Y:S02]  /*0590*/  @P0 R2UR UR36, R0 ;  /* 0x00000000002402ca */ /* 0x000fe400000e0000 */
        /* <DEDUP_REMOVED lines=15> */
.L_x_836:
        /* <DEDUP_REMOVED lines=10> */
[----:B------:R-:W2:Y:S01]  /*0730*/  @!UP1 LDCU.64 UR10, c[0x0][0x398] ;  /* 0x00007300ff0a97ac */ /* 0x000ea20008000a00 */
[----:B------:R-:W3:Y:S02]  /*0740*/  @UP1 LDCU.64 UR8, c[0x0][0x3b0] ;  /* 0x00007600ff0817ac */ /* 0x000ee40008000a00 */
[----:B------:R-:W-:-:S04]  /*0750*/  USHF.R.S32.HI UR43, URZ, 0x6, UR12 ;  /* 0x00000006ff2b7899 */ /* 0x000fc8000801140c */
[----:B------:R-:W-:-:S04]  /*0760*/  ULEA UR48, UR43, 0xffffffc0, 0x6 ;  /* 0xffffffc02b307891 */ /* 0x000fc8000f8e30ff */
[----:B------:R-:W-:Y:S02]  /*0770*/  USHF.R.S32.HI UR51, URZ, 0x1f, UR48 ;  /* 0x0000001fff337899 */ /* 0x000fe40008011430 */
[----:B--2---:R-:W-:Y:S02]  /*0780*/  @!UP1 UIMAD.WIDE.U32 UR52, UR41, UR10, URZ ;  /* 0x0000000a293492a5 */ /* 0x004fe4000f8e00ff */
[----:B---3--:R-:W-:Y:S02]  /*0790*/  @UP1 UIMAD.WIDE.U32 UR14, UR16, UR8, URZ ;  /* 0x00000008100e12a5 */ /* 0x008fe4000f8e00ff */
[----:B------:R-:W-:Y:S02]  /*07a0*/  @!UP1 UIMAD UR49, UR41, UR11, UR53 ;  /* 0x0000000b293192a4 */ /* 0x000fe4000f8e0235 */
[----:B------:R-:W-:-:S03]  /*07b0*/  @UP1 UIMAD UR49, UR16, UR9, UR15 ;  /* 0x00000009103112a4 */ /* 0x000fc6000f8e020f */
[----:B------:R-:W-:Y:S01]  /*07c0*/  @UP1 UMOV UR52, UR14 ;  /* 0x0000000e00341c82 */ /* 0x000fe20008000000 */
[----:B------:R-:W-:Y:S08]  /*07d0*/  BRA.U UP2, `(.L_x_838) ;  /* 0x0000000102347547 */ /* 0x000ff0000b800000 */
        /* <DEDUP_REMOVED lines=12> */
[----:B------:R-:W-:Y:S05]  /*08a0*/  BRA `(.L_x_839) ;  /* 0x00000000001c7947 */ /* 0x000fea0003800000 */
.L_x_838:
[----:B------:R-:W2:Y:S01]  /*08b0*/  LDCU.64 UR14, c[0x0][0x3b8] ;  /* 0x00007700ff0e77ac */ /* 0x000ea20008000a00 */
[----:B------:R-:W-:-:S04]  /*08c0*/  UIADD3 UR8, UPT, UPT, UR40, UR42, URZ ;  /* 0x0000002a28087290 */ /* 0x000fc8000fffe0ff */
[----:B--2---:R-:W-:Y:S02]  /*08d0*/  UIMAD.WIDE.U32 UR10, UR8, UR14, URZ ;  /* 0x0000000e080a72a5 */ /* 0x004fe4000f8e00ff */
[----:B------:R-:W-:-:S04]  /*08e0*/  UIMAD UR8, UR8, UR15, URZ ;  /* 0x0000000f080872a4 */ /* 0x000fc8000f8e02ff */
[----:B------:R-:W-:Y:S01]  /*08f0*/  UIADD3 UR8, UPT, UPT, UR11, UR8, URZ ;  /* 0x000000080b087290 */ /* 0x000fe2000fffe0ff */
[----:B------:R-:W-:-:S05]  /*0900*/  UMOV UR50, UR10 ;  /* 0x0000000a00327c82 */ /* 0x000fca0008000000 */
[----:B------:R-:W-:Y:S02]  /*0910*/  MOV R8, UR8 ;  /* 0x0000000800087c02 */ /* 0x000fe40008000f00 */
.L_x_839:
[----:B------:R-:W2:Y:S01]  /*0920*/  LDC R0, c[0x0][0x3e8] ;  /* 0x0000fa00ff007b82 */ /* 0x000ea20000000800 */
[----:B------:R-:W3:Y:S01]  /*0930*/  S2R R2, SR_CTAID.Z ;  /* 0x0000000000027919 */ /* 0x000ee20000002700 */
[----:B------:R-:W-:Y:S01]  /*0940*/  USHF.R.S32.HI UR27, URZ, 0x1f, UR30 ;  /* 0x0000001fff1b7899 */ /* 0x000fe2000801141e */
[----:B--2---:R-:W-:-:S04]  /*0950*/  IABS R4, R0 ;  /* 0x0000000000047213 */ /* 0x004fc80000000000 */
[----:B------:R-:W2:Y:S01]  /*0960*/  I2F.RP R5, R4 ;  /* 0x0000000400057306 */ /* 0x000ea20000209400 */
[----:B---3--:R-:W-:-:S07]  /*0970*/  IABS R2, R2 ;  /* 0x0000000200027213 */ /* 0x008fce0000000000 */
[----:B--2---:R-:W2:Y:S02]  /*0980*/  MUFU.RCP R6, R5 ;  /* 0x0000000500067308 */ /* 0x004ea40000001000 */
[----:B--2---:R-:W-:-:S06]  /*0990*/  VIADD R6, R6, 0xffffffe ;  /* 0x0ffffffe06067836 */ /* 0x004fcc0000000000 */
[----:B------:R-:W2:Y:S02]  /*09a0*/  F2I.FTZ.U32.TRUNC.NTZ R7, R6 ;  /* 0x0000000600077305 */ /* 0x000ea4000021f000 */
[----:B--2---:R-:W-:Y:S01]  /*09b0*/  IMAD.MOV R3, RZ, RZ, -R7 ;  /* 0x000000ffff037224 */ /* 0x004fe200078e0a07 */
        /* <DEDUP_REMOVED lines=31> */
.L_x_840:
[----:B------:R-:W2:Y:S01]  /*0bb0*/  LDCU.64 UR12, c[0x0][0x3c0] ;  /* 0x00007800ff0c77ac */ /* 0x000ea20008000a00 */
[----:B------:R-:W-:-:S04]  /*0bc0*/  UIADD3 UR8, UPT, UPT, UR40, UR42, URZ ;  /* 0x0000002a28087290 */ /* 0x000fc8000fffe0ff */
[----:B--2---:R-:W-:Y:S02]  /*0bd0*/  UIMAD.WIDE.U32 UR10, UR8, UR12, URZ ;  /* 0x0000000c080a72a5 */ /* 0x004fe4000f8e00ff */
[----:B------:R-:W-:-:S04]  /*0be0*/  UIMAD UR8, UR8, UR13, URZ ;  /* 0x0000000d080872a4 */ /* 0x000fc8000f8e02ff */
[----:B------:R-:W-:Y:S01]  /*0bf0*/  UIADD3 UR8, UPT, UPT, UR11, UR8, URZ ;  /* 0x000000080b087290 */ /* 0x000fe2000fffe0ff */
[----:B------:R-:W-:-:S05]  /*0c00*/  UMOV UR44, UR10 ;  /* 0x0000000a002c7c82 */ /* 0x000fca0008000000 */
[----:B------:R-:W-:-:S07]  /*0c10*/  MOV R9, UR8 ;  /* 0x0000000800097c02 */ /* 0x000fce0008000f00 */
.L_x_841:
[----:B------:R-:W2:Y:S01]  /*0c20*/  @!UP1 LDCU.64 UR10, c[0x0][0x588] ;  /* 0x0000b100ff0a97ac */ /* 0x000ea20008000a00 */
[----:B------:R-:W3:Y:S01]  /*0c30*/  @UP1 LDCU.64 UR8, c[0x0][0x590] ;  /* 0x0000b200ff0817ac */ /* 0x000ee20008000a00 */
[----:B------:R-:W4:Y:S01]  /*0c40*/  LDCU UR17, c[0x0][0x3e0] ;  /* 0x00007c00ff1177ac */ /* 0x000f220008000800 */
[----:B------:R-:W4:Y:S01]  /*0c50*/  LDCU UR46, c[0x0][0x44c] ;  /* 0x00008980ff2e77ac */ /* 0x000f220008000800 */
[----:B--2---:R-:W-:-:S04]  /*0c60*/  @!UP1 UIMAD.WIDE.U32 UR58, UR41, UR10, URZ ;  /* 0x0000000a293a92a5 */ /* 0x004fc8000f8e00ff */
[----:B------:R-:W-:Y:S02]  /*0c70*/  @!UP1 UIMAD UR47, UR41, UR11, UR59 ;  /* 0x0000000b292f92a4 */ /* 0x000fe4000f8e023b */
[----:B---3--:R-:W-:-:S04]  /*0c80*/  @UP1 UIMAD.WIDE.U32 UR10, UR16, UR8, URZ ;  /* 0x00000008100a12a5 */ /* 0x008fc8000f8e00ff */
[----:B------:R-:W-:Y:S02]  /*0c90*/  @UP1 UIMAD UR47, UR16, UR9, UR11 ;  /* 0x00000009102f12a4 */ /* 0x000fe4000f8e020b */
[----:B----4-:R-:W-:Y:S01]  /*0ca0*/  UIMAD.WIDE UR62, UR17, UR46, URZ ;  /* 0x0000002e113e72a5 */ /* 0x010fe2000f8e02ff */
[----:B------:R-:W-:Y:S01]  /*0cb0*/  @UP1 UMOV UR58, UR10 ;  /* 0x0000000a003a1c82 */ /* 0x000fe20008000000 */
[----:B------:R-:W-:Y:S10]  /*0cc0*/  BRA.U UP1, `(.L_x_842) ;  /* 0x0000000101407547 */ /* 0x000ff4000b800000 */
[----:B------:R-:W2:Y:S01]  /*0cd0*/  LDCU UR54, c[0x0][0x444] ;  /* 0x00008880ff3677ac */ /* 0x000ea20008000800 */
[----:B------:R-:W-:Y:S02]  /*0ce0*/  USHF.R.S32.HI UR9, URZ, 0x1f, UR17 ;  /* 0x0000001fff097899 */ /* 0x000fe40008011411 */
[----:B--2---:R-:W-:Y:S02]  /*0cf0*/  USHF.R.S32.HI UR8, URZ, 0x1f, UR54 ;  /* 0x0000001fff087899 */ /* 0x004fe40008011436 */
        /* <DEDUP_REMOVED lines=13> */
.L_x_842:
[----:B------:R-:W-:Y:S02]  /*0dd0*/  UIMAD.WIDE.U32 UR54, UR62, UR16, URZ ;  /* 0x000000103e3672a5 */ /* 0x000fe4000f8e00ff */
[----:B------:R-:W-:-:S04]  /*0de0*/  UIMAD UR8, UR63, UR16, URZ ;  /* 0x000000103f0872a4 */ /* 0x000fc8000f8e02ff */
[----:B------:R-:W-:Y:S02]  /*0df0*/  UIADD3 UR8, UPT, UPT, UR55, UR8, URZ ;  /* 0x0000000837087290 */ /* 0x000fe4000fffe0ff */
.L_x_843:
[----:B------:R-:W2:Y:S01]  /*0e00*/  LDCU.U8 UR11, c[0x0][0x548] ;  /* 0x0000a900ff0b77ac */ /* 0x000ea20008000000 */
[----:B------:R-:W-:Y:S01]  /*0e10*/  USHF.L.U32 UR10, UR41, 0x7, URZ ;  /* 0x00000007290a7899 */ /* 0x000fe200080006ff */
[----:B------:R-:W3:Y:S03]  /*0e20*/  LDCU.U8 UR57, c[0x0][0x5f0] ;  /* 0x0000be00ff3977ac */ /* 0x000ee60008000000 */
[----:B------:R-:W-:-:S04]  /*0e30*/  USEL UR9, UR10, URZ, UP5 ;  /* 0x000000ff0a097287 */ /* 0x000fc8000a800000 */
[----:B------:R-:W-:Y:S02]  /*0e40*/  UIADD3 UR9, UP0, UPT, UR48, UR9, URZ ;  /* 0x0000000930097290 */ /* 0x000fe4000ff1e0ff */
[----:B--2---:R-:W-:Y:S02]  /*0e50*/  UISETP.NE.AND UP1, UPT, UR11, URZ, UPT ;  /* 0x000000ff0b00728c */ /* 0x004fe4000bf25270 */
[----:B------:R-:W-:Y:S02]  /*0e60*/  UIADD3.X UR53, UPT, UPT, URZ, UR51, URZ, UP0, !UPT ;  /* 0x00000033ff357290 */ /* 0x000fe400087fe4ff */
[----:B------:R-:W-:Y:S02]  /*0e70*/  UIMAD.WIDE.U32 UR60, UR9, UR62, URZ ;  /* 0x0000003e093c72a5 */ /* 0x000fe4000f8e00ff */
[----:B------:R-:W-:-:S04]  /*0e80*/  UIMAD UR53, UR53, UR62, URZ ;  /* 0x0000003e353572a4 */ /* 0x000fc8000f8e02ff */
[----:B------:R-:W-:Y:S02]  /*0e90*/  UIMAD UR53, UR63, UR9, UR53 ;  /* 0x000000093f3572a4 */ /* 0x000fe4000f8e0235 */
[----:B------:R-:W-:Y:S02]  /*0ea0*/  UIMAD UR9, UR23, UR46, URZ ;  /* 0x0000002e170972a4 */ /* 0x000fe4000f8e02ff */
[----:B------:R-:W-:Y:S01]  /*0eb0*/  UIADD3 UR53, UPT, UPT, UR61, UR53, URZ ;  /* 0x000000353d357290 */ /* 0x000fe2000fffe0ff */
[----:B---3--:R-:W-:Y:S11]  /*0ec0*/  BRA.U !UP1, `(.L_x_844) ;  /* 0x00000001091c7547 */ /* 0x008ff6000b800000 */
[----:B------:R-:W2:Y:S01]  /*0ed0*/  LDCU UR11, c[0x0][0x434] ;  /* 0x00008680ff0b77ac */ /* 0x000ea20008000800 */
[----:B------:R-:W3:Y:S01]  /*0ee0*/  LDCU UR56, c[0x0][0x454] ;  /* 0x00008a80ff3877ac */ /* 0x000ee20008000800 */
[----:B------:R-:W-:Y:S02]  /*0ef0*/  UISETP.NE.AND UP0, UPT, UR16, -0x1, UPT ;  /* 0xffffffff1000788c */ /* 0x000fe4000bf05270 */
[----:B--2---:R-:W-:-:S04]  /*0f00*/  UIMAD UR11, UR41, UR11, URZ ;  /* 0x0000000b290b72a4 */ /* 0x004fc8000f8e02ff */
[----:B------:R-:W-:-:S04]  /*0f10*/  USEL UR11, UR11, UR16, !UP0 ;  /* 0x000000100b0b7287 */ /* 0x000fc8000c000000 */
[----:B---3--:R-:W-:Y:S01]  /*0f20*/  UIMAD UR56, UR23, UR56, UR11 ;  /* 0x00000038173872a4 */ /* 0x008fe2000f8e020b */
[----:B------:R-:W-:Y:S05]  /*0f30*/  BRA `(.L_x_845) ;  /* 0x00000000000c7947 */ /* 0x000fea0003800000 */
.L_x_844:
[----:B------:R-:W2:Y:S01]  /*0f40*/  LDCU UR56, c[0x0][0x434] ;  /* 0x00008680ff3877ac */ /* 0x000ea20008000800 */
[----:B------:R-:W-:-:S04]  /*0f50*/  UIMAD UR11, UR41, UR17, UR23 ;  /* 0x00000011290b72a4 */ /* 0x000fc8000f8e0217 */
[----:B--2---:R-:W-:Y:S02]  /*0f60*/  UIMAD UR56, UR11, UR56, URZ ;  /* 0x000000380b3872a4 */ /* 0x004fe4000f8e02ff */
.L_x_845:
[----:B------:R-:W-:Y:S01]  /*0f70*/  UIADD3 UR43, UPT, UPT, UR43, -0x1, URZ ;  /* 0xffffffff2b2b7890 */ /* 0x000fe2000fffe0ff */
[----:B------:R-:W-:Y:S09]  /*0f80*/  BRA.U !UP1, `(.L_x_846) ;  /* 0x0000000109247547 */ /* 0x000ff2000b800000 */
[----:B------:R-:W2:Y:S01]  /*0f90*/  LDCU UR11, c[0x0][0x444] ;  /* 0x00008880ff0b77ac */ /* 0x000ea20008000800 */
[----:B------:R-:W-:Y:S01]  /*0fa0*/  UISETP.NE.AND UP0, UPT, UR16, -0x1, UPT ;  /* 0xffffffff1000788c */ /* 0x000fe2000bf05270 */
[----:B------:R-:W3:Y:S10]  /*0fb0*/  LDCU UR55, c[0x0][0x430] ;  /* 0x00008600ff3777ac */ /* 0x000ef40008000800 */
[----:B--2---:R-:W-:Y:S01]  /*0fc0*/  @!UP0 UIMAD UR16, UR41, UR11, URZ ;  /* 0x0000000b291082a4 */ /* 0x004fe2000f8e02ff */
[----:B------:R-:W3:Y:S03]  /*0fd0*/  LDCU UR11, c[0x0][0x454] ;  /* 0x00008a80ff0b77ac */ /* 0x000ee60008000800 */
[----:B------:R-:W-:-:S02]  /*0fe0*/  UIADD3 UR10, UPT, UPT, UR10, UR16, URZ ;  /* 0x000000100a0a7290 */ /* 0x000fc4000fffe0ff */
[----:B---3--:R-:W-:-:S04]  /*0ff0*/  ULEA UR55, UR55, UR11, 0x7 ;  /* 0x0000000b37377291 */ /* 0x008fc8000f8e38ff */
[----:B------:R-:W-:Y:S01]  /*1000*/  UIMAD UR55, UR55, UR23, UR10 ;  /* 0x00000017373772a4 */ /* 0x000fe2000f8e020a */
[----:B------:R-:W-:Y:S11]  /*1010*/  BRA `(.L_x_847) ;  /* 0x00000000000c7947 */ /* 0x000ff60003800000 */
.L_x_846:
[----:B------:R-:W2:Y:S01]  /*1020*/  LDCU UR55, c[0x0][0x444] ;  /* 0x00008880ff3777ac */ /* 0x000ea20008000800 */
[----:B------:R-:W-:-:S04]  /*1030*/  UIMAD UR10, UR41, UR17, UR23 ;  /* 0x00000011290a72a4 */ /* 0x000fc8000f8e0217 */
[----:B--2---:R-:W-:-:S12]  /*1040*/  UIMAD UR55, UR10, UR55, URZ ;  /* 0x000000370a3772a4 */ /* 0x004fd8000f8e02ff */
.L_x_847:
[----:B------:R-:W2:Y:S01]  /*1050*/  S2R R0, SR_TID.X ;  /* 0x0000000000007919 */ /* 0x000ea20000002100 */
[----:B------:R-:W-:Y:S01]  /*1060*/  USHF.R.S32.HI UR10, URZ, 0x1f, UR9 ;  /* 0x0000001fff0a7899 */ /* 0x000fe20008011409 */
[----:B------:R-:W-:Y:S01]  /*1070*/  IMAD.MOV.U32 R21, RZ, RZ, RZ ;  /* 0x000000ffff157224 */ /* 0x000fe200078e00ff */
[----:B------:R-:W-:Y:S01]  /*1080*/  UIADD3 UR54, UP1, UP0, UR60, UR54, UR9 ;  /* 0x000000363c367290 */ /* 0x000fe2000f83e009 */
[----:B------:R-:W-:Y:S01]  /*1090*/  ISETP.NE.AND P3, PT, RZ, UR57, PT ;  /* 0x00000039ff007c0c */ /* 0x000fe2000bf65270 */
[----:B------:R-:W-:Y:S01]  /*10a0*/  UIMAD UR46, UR17, UR46, URZ ;  /* 0x0000002e112e72a4 */ /* 0x000fe2000f8e02ff */
[----:B------:R-:W-:Y:S01]  /*10b0*/  BSSY.RECONVERGENT B1, `(.L_x_837) ;  /* 0x000085f000017945 */ /* 0x000fe20003800200 */
[----:B------:R-:W-:Y:S01]  /*10c0*/  UIADD3.X UR53, UPT, UPT, UR53, UR8, UR10, UP1, UP0 ;  /* 0x0000000835357290 */ /* 0x000fe20008fe040a */
[----:B------:R-:W3:Y:S04]  /*10d0*/  LDCU.64 UR60, c[0x0][0x420] ;  /* 0x00008400ff3c77ac */ /* 0x000ee80008000a00 */
[----:B------:R-:W4:Y:S01]  /*10e0*/  LDCU.128 UR8, c[0x0][0x590] ;  /* 0x0000b200ff0877ac */ /* 0x000f220008000c00 */
[----:B------:R-:W-:-:S02]  /*10f0*/  UISETP.GT.AND UP0, UPT, UR45, URZ, UPT ;  /* 0x000000ff2d00728c */ /* 0x000fc4000bf04270 */
[----:B------:R-:W-:Y:S02]  /*1100*/  ULEA UR55, UR43, UR55, 0x6 ;  /* 0x000000372b377291 */ /* 0x000fe4000f8e30ff */
[----:B------:R-:W-:Y:S02]  /*1110*/  ULEA UR56, UR43, UR56, 0x6 ;  /* 0x000000382b387291 */ /* 0x000fe4000f8e30ff */
[----:B----4-:R-:W-:Y:S01]  /*1120*/  UIMAD UR16, UR51, UR8, URZ ;  /* 0x00000008331072a4 */ /* 0x010fe2000f8e02ff */
[----:B--2---:R-:W-:Y:S01]  /*1130*/  IMAD.SHL.U32 R5, R0, 0x8, RZ ;  /* 0x0000000800057824 */ /* 0x004fe200078e00ff */
[----:B------:R-:W-:Y:S01]  /*1140*/  MOV R12, UR10 ;  /* 0x0000000a000c7c02 */ /* 0x000fe20008000f00 */
[----:B------:R-:W-:Y:S01]  /*1150*/  IMAD.U32 R10, RZ, RZ, UR8 ;  /* 0x00000008ff0a7e24 */ /* 0x000fe2000f8e00ff */
[----:B------:R-:W-:Y:S01]  /*1160*/  UIMAD UR16, UR48, UR9, UR16 ;  /* 0x00000009301072a4 */ /* 0x000fe2000f8e0210 */
[----:B------:R-:W-:Y:S01]  /*1170*/  IMAD.U32 R16, RZ, RZ, UR11 ;  /* 0x0000000bff107e24 */ /* 0x000fe2000f8e00ff */
[----:B------:R-:W-:Y:S01]  /*1180*/  LOP3.LUT R20, R5, 0x38, RZ, 0xc0, !PT ;  /* 0x0000003805147812 */ /* 0x000fe200078ec0ff */
[----:B------:R-:W2:Y:S01]  /*1190*/  LDCU.64 UR10, c[0x0][0x550] ;  /* 0x0000aa00ff0a77ac */ /* 0x000ea20008000a00 */
[----:B------:R-:W-:-:S02]  /*11a0*/  SHF.R.U32.HI R4, RZ, 0x3, R0 ;  /* 0x00000003ff047819 */ /* 0x000fc40000011600 */
[----:B------:R-:W-:Y:S01]  /*11b0*/  IADD3 R2, P0, PT, R20, UR58, RZ ;  /* 0x0000003a14027c10 */ /* 0x000fe2000ff1e0ff */
[----:B------:R-:W4:Y:S04]  /*11c0*/  LDCU.64 UR58, c[0x0][0x5e8] ;  /* 0x0000bd00ff3a77ac */ /* 0x000f280008000a00 */
[----:B------:R-:W-:Y:S01]  /*11d0*/  IMAD.X R3, RZ, RZ, UR47, P0 ;  /* 0x0000002fff037e24 */ /* 0x000fe200080e06ff */
[----:B------:R-:W-:Y:S01]  /*11e0*/  USHF.L.U64.HI UR47, UR8, 0x5, UR9 ;  /* 0x00000005082f7899 */ /* 0x000fe20008010209 */
[----:B------:R-:W-:-:S04]  /*11f0*/  IMAD.WIDE.U32 R10, R10, UR48, R2 ;  /* 0x000000300a0a7c25 */ /* 0x000fc8000f8e0002 */
[----:B------:R-:W5:Y:S01]  /*1200*/  LDC.64 R2, c[0x0][0x3b0] ;  /* 0x0000ec00ff027b82 */ /* 0x000f620000000a00 */
[----:B------:R-:W-:Y:S01]  /*1210*/  VIADD R11, R11, UR16 ;  /* 0x000000100b0b7c36 */ /* 0x000fe20008000000 */
[----:B------:R-:W1:Y:S01]  /*1220*/  LDCU.64 UR16, c[0x0][0x3c8] ;  /* 0x00007900ff1077ac */ /* 0x000e620008000a00 */
[----:B------:R-:W-:-:S05]  /*1230*/  IMAD.WIDE.U32 R12, R12, UR23, R10 ;  /* 0x000000170c0c7c25 */ /* 0x000fca000f8e000a */
[----:B------:R-:W3:Y:S01]  /*1240*/  LDC.64 R10, c[0x0][0x5f8] ;  /* 0x00017e00ff0a7b82 */ /* 0x000ee20000000a00 */
[----:B------:R-:W-:Y:S01]  /*1250*/  IMAD R17, R16, UR23, R13 ;  /* 0x0000001710117c24 */ /* 0x000fe2000f8e020d */
[----:B------:R-:W-:Y:S01]  /*1260*/  LOP3.LUT R13, R0, 0x1f, RZ, 0xc0, !PT ;  /* 0x0000001f000d7812 */ /* 0x000fe200078ec0ff */
[----:B------:R-:W-:Y:S01]  /*1270*/  IMAD.MOV.U32 R16, RZ, RZ, R12 ;  /* 0x000000ffff107224 */ /* 0x000fe200078e000c */
[----:B------:R-:W-:-:S03]  /*1280*/  SHF.R.U32.HI R12, RZ, 0x5, R0 ;  /* 0x00000005ff0c7819 */ /* 0x000fc60000011600 */
[----:B------:R-:W-:-:S04]  /*1290*/  IMAD.WIDE.U32 R16, R4, UR8, R16 ;  /* 0x0000000804107c25 */ /* 0x000fc8000f8e0010 */
[----:B------:R-:W-:Y:S01]  /*12a0*/  IMAD R13, R12, UR46, R13 ;  /* 0x0000002e0c0d7c24 */ /* 0x000fe2000f8e020d */
[----:B--2---:R-:W-:Y:S01]  /*12b0*/  LEA R234, P2, R16, UR10, 0x1 ;  /* 0x0000000a10ea7c11 */ /* 0x004fe2000f8408ff */
[----:B------:R-:W-:Y:S02]  /*12c0*/  IMAD R12, R4, UR9, R17 ;  /* 0x00000009040c7c24 */ /* 0x000fe4000f8e0211 */
[C---:B-----5:R-:W-:Y:S02]  /*12d0*/  IMAD R14, R2.reuse, UR51, RZ ;  /* 0x00000033020e7c24 */ /* 0x060fe4000f8e02ff */
[----:B------:R-:W-:Y:S01]  /*12e0*/  IMAD.WIDE.U32 R18, R2, UR48, R20 ;  /* 0x0000003002127c25 */ /* 0x000fe2000f8e0014 */
[----:B------:R-:W-:Y:S01]  /*12f0*/  LEA.HI.X R235, R16, UR11, R12, 0x1, P2 ;  /* 0x0000000b10eb7c11 */ /* 0x000fe200090f0c0c */
[----:B----4-:R-:W-:Y:S01]  /*1300*/  UIMAD.WIDE UR10, UR55, 0x4, UR58 ;  /* 0x00000004370a78a5 */ /* 0x010fe2000f8e023a */
[----:B------:R-:W-:Y:S01]  /*1310*/  IADD3 R16, PT, PT, R4, 0x20, RZ ;  /* 0x0000002004107810 */ /* 0x000fe20007ffe0ff */
[----:B------:R-:W-:Y:S01]  /*1320*/  IMAD R14, R3, UR48, R14 ;  /* 0x00000030030e7c24 */ /* 0x000fe2000f8e020e */
[----:B------:R-:W-:Y:S01]  /*1330*/  IADD3 R24, P0, PT, R18, UR52, RZ ;  /* 0x0000003412187c10 */ /* 0x000fe2000ff1e0ff */
[----:B---3--:R-:W-:Y:S01]  /*1340*/  IMAD.WIDE.U32 R22, R10, UR21, RZ ;  /* 0x000000150a167c25 */ /* 0x008fe2000f8e00ff */
[----:B-1----:R-:W-:Y:S01]  /*1350*/  MOV R18, UR16 ;  /* 0x0000001000127c02 */ /* 0x002fe20008000f00 */
        /* <DEDUP_REMOVED lines=10> */
[----:B------:R-:W-:Y:S01]  /*1400*/  USHF.L.U32 UR49, UR46, 0x6, URZ ;  /* 0x000000062e317899 */ /* 0x000fe200080006ff */
[----:B------:R-:W-:Y:S01]  /*1410*/  SHF.R.S32.HI R13, RZ, 0x1f, R13 ;  /* 0x0000001fff0d7819 */ /* 0x000fe2000001140d */
[----:B------:R-:W-:Y:S01]  /*1420*/  IMAD.SHL.U32 R17, R2, 0x20, RZ ;  /* 0x0000002002117824 */ /* 0x000fe200078e00ff */
[----:B------:R-:W-:-:S03]  /*1430*/  SEL R14, R11, RZ, P3 ;  /* 0x000000ff0b0e7207 */ /* 0x000fc60001800000 */
[----:B------:R-:W-:Y:S01]  /*1440*/  IMAD.U32 R12, RZ, RZ, UR49 ;  /* 0x00000031ff0c7e24 */ /* 0x000fe2000f8e00ff */
[----:B------:R-:W-:Y:S01]  /*1450*/  IADD3.X R13, PT, PT, R13, UR53, R14, P1, P0 ;  /* 0x000000350d0d7c10 */ /* 0x000fe20008fe040e */
[----:B------:R-:W-:Y:S01]  /*1460*/  IMAD.WIDE.U32 R14, R4, R2, R18 ;  /* 0x00000002040e7225 */ /* 0x000fe200078e0012 */
[----:B------:R-:W-:Y:S01]  /*1470*/  IADD3 R11, P0, PT, R10, UR49, RZ ;  /* 0x000000310a0b7c10 */ /* 0x000fe2000ff1e0ff */
[----:B------:R-:W-:Y:S02]  /*1480*/  UIMAD.WIDE UR52, UR56, 0x4, UR60 ;  /* 0x00000004383478a5 */ /* 0x000fe4000f8e023c */
[----:B------:R-:W-:Y:S01]  /*1490*/  IMAD R10, R4, R3, R15 ;  /* 0x00000003040a7224 */ /* 0x000fe200078e020f */
[----:B------:R-:W-:Y:S02]  /*14a0*/  LEA.HI.X.SX32 R12, R12, R13, 0x1, P0 ;  /* 0x0000000d0c0c7211 */ /* 0x000fe400000f0eff */
[----:B-1----:R-:W-:Y:S02]  /*14b0*/  LEA R232, P0, R11, UR16, 0x2 ;  /* 0x000000100be87c11 */ /* 0x002fe4000f8010ff */
[----:B--2---:R-:W-:-:S02]  /*14c0*/  LEA R236, P1, R14, UR8, 0x1 ;  /* 0x000000080eec7c11 */ /* 0x004fc4000f8208ff */
[----:B------:R-:W-:Y:S02]  /*14d0*/  LEA.HI.X R233, R11, UR17, R12, 0x2, P0 ;  /* 0x000000110be97c11 */ /* 0x000fe400080f140c */
[----:B------:R-:W-:Y:S02]  /*14e0*/  SHF.L.U64.HI R11, R2, 0x5, R3 ;  /* 0x00000005020b7819 */ /* 0x000fe40000010203 */
[----:B------:R-:W-:Y:S02]  /*14f0*/  IADD3 R3, P0, PT, R4, 0x20, RZ ;  /* 0x0000002004037810 */ /* 0x000fe40007f1e0ff */
[----:B------:R-:W-:Y:S02]  /*1500*/  LEA.HI.X R237, R14, UR9, R10, 0x1, P1 ;  /* 0x000000090eed7c11 */ /* 0x000fe400088f0c0a */
[C---:B------:R-:W-:Y:S01]  /*1510*/  LOP3.LUT R15, R20.reuse, 0x40, RZ, 0xfc, !PT ;  /* 0x00000040140f7812 */ /* 0x040fe200078efcff */
[----:B------:R-:W-:Y:S01]  /*1520*/  IMAD.X R2, RZ, RZ, RZ, P0 ;  /* 0x000000ffff027224 */ /* 0x000fe200000e06ff */
[----:B------:R-:W-:-:S02]  /*1530*/  LOP3.LUT R14, R20, 0x80, RZ, 0xfc, !PT ;  /* 0x00000080140e7812 */ /* 0x000fc400078efcff */
        /* <DEDUP_REMOVED lines=15> */
.L_x_849:
[----:B------:R-:W1:Y:S01]  /*1630*/  LDCU.64 UR12, c[0x0][0x5c0] ;  /* 0x0000b800ff0c77ac */ /* 0x000e620008000a00 */
[----:B------:R-:W-:-:S04]  /*1640*/  UIADD3 UR8, UPT, UPT, UR40, UR42, URZ ;  /* 0x0000002a28087290 */ /* 0x000fc8000fffe0ff */
[----:B-1----:R-:W-:Y:S02]  /*1650*/  UIMAD.WIDE.U32 UR16, UR8, UR12, URZ ;  /* 0x0000000c081072a5 */ /* 0x002fe4000f8e00ff */
[----:B------:R-:W-:-:S04]  /*1660*/  UIMAD UR8, UR8, UR13, URZ ;  /* 0x0000000d080872a4 */ /* 0x000fc8000f8e02ff */
[----:B------:R-:W-:-:S06]  /*1670*/  UIADD3 UR8, UPT, UPT, UR17, UR8, URZ ;  /* 0x0000000811087290 */ /* 0x000fcc000fffe0ff */
[----:B------:R-:W-:Y:S02]  /*1680*/  MOV R5, UR8 ;  /* 0x0000000800057c02 */ /* 0x000fe40008000f00 */
.L_x_850:
        /* <DEDUP_REMOVED lines=13> */
.L_x_851:
[----:B------:R-:W1:Y:S01]  /*1760*/  LDCU.64 UR10, c[0x0][0x5c8] ;  /* 0x0000b900ff0a77ac */ /* 0x000e620008000a00 */
[----:B------:R-:W-:-:S04]  /*1770*/  UIADD3 UR40, UPT, UPT, UR40, UR42, URZ ;  /* 0x0000002a28287290 */ /* 0x000fc8000fffe0ff */
[----:B-1----:R-:W-:Y:S02]  /*1780*/  UIMAD.WIDE.U32 UR14, UR40, UR10, URZ ;  /* 0x0000000a280e72a5 */ /* 0x002fe4000f8e00ff */
[----:B------:R-:W-:-:S04]  /*1790*/  UIMAD UR40, UR40, UR11, URZ ;  /* 0x0000000b282872a4 */ /* 0x000fc8000f8e02ff */
[----:B------:R-:W-:-:S06]  /*17a0*/  UIADD3 UR40, UPT, UPT, UR15, UR40, URZ ;  /* 0x000000280f287290 */ /* 0x000fcc000fffe0ff */
[----:B------:R-:W-:-:S07]  /*17b0*/  MOV R0, UR40 ;  /* 0x0000002800007c02 */ /* 0x000fce0008000f00 */
.L_x_852:
        /* <DEDUP_REMOVED lines=32> */
.L_x_854:
[----:B------:R-:W-:Y:S05]  /*19c0*/  BSYNC.RECONVERGENT B0 ;  /* 0x0000000000007941 */ /* 0x000fea0003800200 */
.L_x_853:
        /* <DEDUP_REMOVED lines=19> */
.L_x_856:
[----:B------:R-:W-:Y:S05]  /*1b00*/  BSYNC.RECONVERGENT B0 ;  /* 0x0000000000007941 */ /* 0x000fea0003800200 */
.L_x_855:
[----:B------:R-:W3:Y:S01]  /*1b10*/  LDCU.64 UR8, c[0x0][0x5e0] ;  /* 0x0000bc00ff0877ac */ /* 0x000ee20008000a00 */
[----:B------:R-:W-:Y:S01]  /*1b20*/  MOV R5, UR10 ;  /* 0x0000000a00057c02 */ /* 0x000fe20008000f00 */
[----:B------:R-:W-:Y:S01]  /*1b30*/  BSSY.RECONVERGENT B0, `(.L_x_857) ;  /* 0x000001b000007945 */ /* 0x000fe20003800200 */
[----:B------:R-:W-:-:S03]  /*1b40*/  UIMAD UR27, UR27, UR10, URZ ;  /* 0x0000000a1b1b72a4 */ /* 0x000fc6000f8e02ff */
[----:B--2---:R-:W-:Y:S01]  /*1b50*/  IMAD.WIDE.U32 R6, R5, UR30, R20 ;  /* 0x0000001e05067c25 */ /* 0x004fe2000f8e0014 */
        /* <DEDUP_REMOVED lines=24> */
.L_x_858:
[----:B------:R-:W-:Y:S05]  /*1ce0*/  BSYNC.RECONVERGENT B0 ;  /* 0x0000000000007941 */ /* 0x000fea0003800200 */
.L_x_857:
        /* <DEDUP_REMOVED lines=20> */
.L_x_848:
[----:B------:R-:W-:Y:S01]  /*1e30*/  UIMAD UR9, UR43, -0x40, UR45 ;  /* 0xffffffc02b0978a4 */ /* 0x000fe2000f8e022d */
[----:B------:R-:W-:Y:S01]  /*1e40*/  LOP3.LUT R13, R5, 0x1f8, RZ, 0xc0, !PT ;  /* 0x000001f8050d7812 */ /* 0x000fe200078ec0ff */
[----:B------:R-:W-:Y:S01]  /*1e50*/  ULOP3.LUT UR8, UR43, 0x80000001, URZ, 0xc0, !UPT ;  /* 0x800000012b087892 */ /* 0x000fe2000f8ec0ff */
[----:B------:R-:W-:Y:S02]  /*1e60*/  @P3 BAR.SYNC.DEFER_BLOCKING 0x0 ;  /* 0x0000000000003b1d */ /* 0x000fe40000010000 */
[----:B------:R-:W-:Y:S01]  /*1e70*/  LOP3.LUT R10, R13, 0x38, R0, 0x78, !PT ;  /* 0x000000380d0a7812 */ /* 0x000fe200078e7800 */
[----:B------:R-:W-:Y:S01]  /*1e80*/  UISETP.NE.AND UP0, UPT, UR8, 0x1, UPT ;  /* 0x000000010800788c */ /* 0x000fe2000bf05270 */
[----:B------:R-:W-:Y:S02]  /*1e90*/  ISETP.GE.AND P6, PT, R4, UR9, PT ;  /* 0x0000000904007c0c */ /* 0x000fe4000bfc6270 */
[----:B------:R-:W-:Y:S01]  /*1ea0*/  LOP3.LUT R13, R10, 0x1e00, R5, 0xf8, !PT ;  /* 0x00001e000a0d7812 */ /* 0x000fe200078ef805 */
[----:B------:R-:W-:Y:S01]  /*1eb0*/  USEL UR16, URZ, 0x8000, UP0 ;  /* 0x00008000ff107887 */ /* 0x000fe20008000000 */
[----:B------:R-:W-:Y:S02]  /*1ec0*/  BSSY.RECONVERGENT B0, `(.L_x_860) ;  /* 0x0000021000007945 */ /* 0x000fe40003800200 */
        /* <DEDUP_REMOVED lines=28> */
.L_x_861:
[----:B------:R2:W-:Y:S04]  /*2090*/  STS.128 [R13+0x10000], RZ ;  /* 0x010000ff0d007388 */ /* 0x0005e80000000c00 */
[----:B------:R2:W-:Y:S04]  /*20a0*/  STS.128 [R13+0x12000], RZ ;  /* 0x012000ff0d007388 */ /* 0x0005e80000000c00 */
[----:B------:R2:W-:Y:S04]  /*20b0*/  STS.128 [R13+0x14000], RZ ;  /* 0x014000ff0d007388 */ /* 0x0005e80000000c00 */
[----:B------:R2:W-:Y:S02]  /*20c0*/  STS.128 [R13+0x16000], RZ ;  /* 0x016000ff0d007388 */ /* 0x0005e40000000c00 */
.L_x_862:
[----:B------:R-:W-:Y:S05]  /*20d0*/  BSYNC.RECONVERGENT B0 ;  /* 0x0000000000007941 */ /* 0x000fea0003800200 */
.L_x_860:
        /* <DEDUP_REMOVED lines=37> */
.L_x_864:
[----:B------:R-:W-:Y:S05]  /*2330*/  BSYNC.RECONVERGENT B0 ;  /* 0x0000000000007941 */ /* 0x000fea0003800200 */
.L_x_863:
[----:B------:R-:W-:Y:S01]  /*2340*/  BSSY.RECONVERGENT B0, `(.L_x_865) ;  /* 0x0000021000007945 */ /* 0x000fe20003800200 */
[----:B------:R-:W-:-:S03]  /*2350*/  IADD3 R230, PT, PT, R13, UR16, RZ ;  /* 0x000000100de67c10 */ /* 0x000fc6000fffe0ff */
        /* <DEDUP_REMOVED lines=27> */
.L_x_866:
[----:B------:R1:W-:Y:S04]  /*2510*/  STS.128 [R230], RZ ;  /* 0x000000ffe6007388 */ /* 0x0003e80000000c00 */
[----:B------:R1:W-:Y:S04]  /*2520*/  STS.128 [R230+0x2000], RZ ;  /* 0x002000ffe6007388 */ /* 0x0003e80000000c00 */
[----:B------:R1:W-:Y:S04]  /*2530*/  STS.128 [R230+0x4000], RZ ;  /* 0x004000ffe6007388 */ /* 0x0003e80000000c00 */
[----:B------:R1:W-:Y:S02]  /*2540*/  STS.128 [R230+0x6000], RZ ;  /* 0x006000ffe6007388 */ /* 0x0003e40000000c00 */
.L_x_867:
[----:B------:R-:W-:Y:S05]  /*2550*/  BSYNC.RECONVERGENT B0 ;  /* 0x0000000000007941 */ /* 0x000fea0003800200 */
.L_x_865:
[--C-:B------:R-:W-:Y:S01]  /*2560*/  SHF.R.U32.HI R10, RZ, 0x1, R0.reuse ;  /* 0x00000001ff0a7819 */ /* 0x100fe20000011600 */
[----:B------:R-:W-:Y:S01]  /*2570*/  IMAD.MOV.U32 R228, RZ, RZ, 0x7f800000 ;  /* 0x7f800000ffe47424 */ /* 0x000fe200078e00ff */
[----:B------:R-:W-:Y:S01]  /*2580*/  SHF.R.U32.HI R229, RZ, 0x2, R0 ;  /* 0x00000002ffe57819 */ /* 0x000fe20000011600 */
[----:B------:R-:W-:Y:S01]  /*2590*/  IMAD.MOV.U32 R227, RZ, RZ, 0x7f800000 ;  /* 0x7f800000ffe37424 */ /* 0x000fe200078e00ff */
[----:B----4-:R-:W-:-:S04]  /*25a0*/  LOP3.LUT R18, R10, 0x30, RZ, 0xc0, !PT ;  /* 0x000000300a127812 */ /* 0x010fc800078ec0ff */
        /* <DEDUP_REMOVED lines=41> */
.L_x_869:
[----:B------:R-:W-:Y:S05]  /*2840*/  BSYNC.RECONVERGENT B0 ;  /* 0x0000000000007941 */ /* 0x000fea0003800200 */
.L_x_868:
        /* <DEDUP_REMOVED lines=48> */
.L_x_871:
[----:B------:R2:W-:Y:S04]  /*2b50*/  STS.128 [R13+0x18000], RZ ;  /* 0x018000ff0d007388 */ /* 0x0005e80000000c00 */
[----:B------:R2:W-:Y:S04]  /*2b60*/  STS.128 [R13+0x1a000], RZ ;  /* 0x01a000ff0d007388 */ /* 0x0005e80000000c00 */
[----:B------:R2:W-:Y:S04]  /*2b70*/  STS.128 [R13+0x1c000], RZ ;  /* 0x01c000ff0d007388 */ /* 0x0005e80000000c00 */
[----:B------:R2:W-:Y:S02]  /*2b80*/  STS.128 [R13+0x1e000], RZ ;  /* 0x01e000ff0d007388 */ /* 0x0005e40000000c00 */
.L_x_872:
[----:B------:R-:W-:Y:S05]  /*2b90*/  BSYNC.RECONVERGENT B0 ;  /* 0x0000000000007941 */ /* 0x000fea0003800200 */
.L_x_870:
        /* <DEDUP_REMOVED lines=41> */
.L_x_874:
[----:B------:R-:W-:Y:S05]  /*2e30*/  BSYNC.RECONVERGENT B0 ;  /* 0x0000000000007941 */ /* 0x000fea0003800200 */
.L_x_873:
        /* <DEDUP_REMOVED lines=45> */
.L_x_876:
[----:B------:R2:W-:Y:S04]  /*3110*/  STS.128 [R13+0x20000], RZ ;  /* 0x020000ff0d007388 */ /* 0x0005e80000000c00 */
[----:B------:R2:W-:Y:S04]  /*3120*/  STS.128 [R13+0x22000], RZ ;  /* 0x022000ff0d007388 */ /* 0x0005e80000000c00 */
[----:B------:R2:W-:Y:S04]  /*3130*/  STS.128 [R13+0x24000], RZ ;  /* 0x024000ff0d007388 */ /* 0x0005e80000000c00 */
[----:B------:R2:W-:Y:S02]  /*3140*/  STS.128 [R13+0x26000], RZ ;  /* 0x026000ff0d007388 */ /* 0x0005e40000000c00 */
.L_x_877:
[----:B------:R-:W-:Y:S05]  /*3150*/  BSYNC.RECONVERGENT B0 ;  /* 0x0000000000007941 */ /* 0x000fea0003800200 */
.L_x_875:
[----:B------:R-:W1:Y:S01]  /*3160*/  S2R R212, SR_TID.X ;  /* 0x0000000000d47919 */ /* 0x000e620000002100 */
[----:B------:R-:W-:Y:S01]  /*3170*/  BSSY.RECONVERGENT B0, `(.L_x_878) ;  /* 0x0000028000007945 */ /* 0x000fe20003800200 */
[----:B------:R-:W-:Y:S01]  /*3180*/  SHF.L.U32 R6, R0, 0x1, RZ ;  /* 0x0000000100067819 */ /* 0x000fe200000006ff */
        /* <DEDUP_REMOVED lines=38> */
.L_x_879:
[----:B------:R-:W-:Y:S05]  /*33f0*/  BSYNC.RECONVERGENT B0 ;  /* 0x0000000000007941 */ /* 0x000fea0003800200 */
.L_x_878:
[----:B--2---:R-:W-:Y:S01]  /*3400*/  IMAD.SHL.U32 R2, R0, 0x40, RZ ;  /* 0x0000004000027824 */ /* 0x004fe200078e00ff */
[----:B------:R-:W-:Y:S01]  /*3410*/  LOP3.LUT R3, R6, 0x20, RZ, 0xc0, !PT ;  /* 0x0000002006037812 */ /* 0x000fe200078ec0ff */
[----:B------:R-:W2:Y:S01]  /*3420*/  S2R R241, SR_TID.X ;  /* 0x0000000000f17919 */ /* 0x000ea20000002100 */
[----:B------:R-:W-:Y:S01]  /*3430*/  IMAD.SHL.U32 R9, R0, 0x20, RZ ;  /* 0x0000002000097824 */ /* 0x000fe200078e00ff */
[----:B------:R-:W2:Y:S01]  /*3440*/  LDC R242, c[0x0][0x44c] ;  /* 0x00011300fff27b82 */ /* 0x000ea20000000800 */
[----:B------:R-:W-:Y:S01]  /*3450*/  LOP3.LUT R12, R2, 0x1c0, RZ, 0xc0, !PT ;  /* 0x000001c0020c7812 */ /* 0x000fe200078ec0ff */
[----:B-1----:R-:W-:Y:S01]  /*3460*/  IMAD.SHL.U32 R208, R212, 0x40, RZ ;  /* 0x00000040d4d07824 */ /* 0x002fe200078e00ff */
[----:B------:R-:W-:Y:S01]  /*3470*/  LOP3.LUT R3, R3, 0x18, R4, 0xf8, !PT ;  /* 0x0000001803037812 */ /* 0x000fe200078ef804 */
[----:B------:R-:W-:Y:S01]  /*3480*/  IMAD.SHL.U32 R219, R0, 0x10, RZ ;  /* 0x0000001000db7824 */ /* 0x000fe200078e00ff */
[----:B------:R-:W-:Y:S01]  /*3490*/  LOP3.LUT R6, R2, 0x200, RZ, 0xc0, !PT ;  /* 0x0000020002067812 */ /* 0x000fe200078ec0ff */
[----:B------:R-:W0:Y:S01]  /*34a0*/  LDGDEPBAR ;  /* 0x00000000000079af */ /* 0x000e220000000000 */
[----:B------:R-:W-:Y:S01]  /*34b0*/  LOP3.LUT R7, R12, 0x38, R5, 0xf8, !PT ;  /* 0x000000380c077812 */ /* 0x000fe200078ef805 */
[C---:B------:R-:W-:Y:S01]  /*34c0*/  IMAD.SHL.U32 R209, R212.reuse, 0x20, RZ ;  /* 0x00000020d4d17824 */ /* 0x040fe200078e00ff */
[----:B------:R-:W-:Y:S01]  /*34d0*/  LOP3.LUT R4, R3, 0x1c0, R2, 0xf8, !PT ;  /* 0x000001c003047812 */ /* 0x000fe200078ef802 */
[----:B------:R-:W-:Y:S01]  /*34e0*/  IMAD.SHL.U32 R210, R212, 0x8, RZ ;  /* 0x00000008d4d27824 */ /* 0x000fe200078e00ff */
[----:B------:R-:W-:Y:S01]  /*34f0*/  LOP3.LUT R6, R6, 0xc00, R9, 0xf8, !PT ;  /* 0x00000c0006067812 */ /* 0x000fe200078ef809 */
[C---:B------:R-:W-:Y:S01]  /*3500*/  IMAD.SHL.U32 R211, R212.reuse, 0x2, RZ ;  /* 0x00000002d4d37824 */ /* 0x040fe200078e00ff */
[----:B------:R-:W-:Y:S01]  /*3510*/  LOP3.LUT R3, R7, 0x8, R10, 0x78, !PT ;  /* 0x0000000807037812 */ /* 0x000fe200078e780a */
[----:B------:R-:W-:Y:S01]  /*3520*/  IMAD.SHL.U32 R250, R212, 0x10, RZ ;  /* 0x00000010d4fa7824 */ /* 0x000fe200078e00ff */
[----:B------:R-:W-:Y:S01]  /*3530*/  LOP3.LUT R8, R9, 0x200, RZ, 0xc0, !PT ;  /* 0x0000020009087812 */ /* 0x000fe200078ec0ff */
[----:B------:R-:W1:Y:S01]  /*3540*/  LDCU UR13, c[0x0][0x590] ;  /* 0x0000b200ff0d77ac */ /* 0x000e620008000800 */
[----:B------:R-:W-:Y:S01]  /*3550*/  LOP3.LUT R6, R6, R3, RZ, 0xfc, !PT ;  /* 0x0000000306067212 */ /* 0x000fe200078efcff */
[----:B------:R-:W-:Y:S01]  /*3560*/  IMAD.MOV.U32 R222, RZ, RZ, 0x40 ;  /* 0x00000040ffde7424 */ /* 0x000fe200078e00ff */
[----:B------:R-:W-:Y:S01]  /*3570*/  R2P PR, R0, 0x6 ;  /* 0x0000000600007804 */ /* 0x000fe20000000000 */
[----:B------:R-:W-:Y:S01]  /*3580*/  IMAD.MOV.U32 R220, RZ, RZ, 0x20 ;  /* 0x00000020ffdc7424 */ /* 0x000fe200078e00ff */
[----:B------:R-:W-:Y:S01]  /*3590*/  LOP3.LUT R3, R208, 0x1c0, RZ, 0xc0, !PT ;  /* 0x000001c0d0037812 */ /* 0x000fe200078ec0ff */
[----:B------:R-:W-:Y:S01]  /*35a0*/  IMAD.MOV.U32 R249, RZ, RZ, 0x10 ;  /* 0x00000010fff97424 */ /* 0x000fe200078e00ff */
[----:B------:R-:W-:Y:S01]  /*35b0*/  LOP3.LUT R219, R8, 0x3800, R219, 0xf8, !PT ;  /* 0x0000380008db7812 */ /* 0x000fe200078ef8db */
[----:B------:R-:W-:Y:S01]  /*35c0*/  UIADD3 UR30, UPT, UPT, UR30, 0x40, URZ ;  /* 0x000000401e1e7890 */ /* 0x000fe2000fffe0ff */
[----:B------:R-:W-:Y:S01]  /*35d0*/  LOP3.LUT R0, R7, 0x8, R0, 0x78, !PT ;  /* 0x0000000807007812 */ /* 0x000fe200078e7800 */
[----:B------:R-:W-:Y:S01]  /*35e0*/  IMAD.MOV.U32 R251, RZ, RZ, R230 ;  /* 0x000000fffffb7224 */ /* 0x000fe200078e00e6 */
[----:B------:R-:W-:Y:S01]  /*35f0*/  LOP3.LUT R5, R4, 0x38, R5, 0x78, !PT ;  /* 0x0000003804057812 */ /* 0x000fe200078e7805 */
[----:B------:R-:W-:Y:S01]  /*3600*/  IMAD.MOV.U32 R244, RZ, RZ, 0x20 ;  /* 0x00000020fff47424 */ /* 0x000fe200078e00ff */
[----:B------:R-:W-:Y:S01]  /*3610*/  LOP3.LUT R9, R209, 0x200, RZ, 0xc0, !PT ;  /* 0x00000200d1097812 */ /* 0x000fe200078ec0ff */
[----:B------:R-:W-:Y:S01]  /*3620*/  IMAD.MOV.U32 R243, RZ, RZ, 0x40 ;  /* 0x00000040fff37424 */ /* 0x000fe200078e00ff */
[----:B------:R-:W-:Y:S01]  /*3630*/  LOP3.LUT R3, R3, 0x38, R210, 0xf8, !PT ;  /* 0x0000003803037812 */ /* 0x000fe200078ef8d2 */
[----:B------:R-:W-:Y:S01]  /*3640*/  IMAD.MOV.U32 R238, RZ, RZ, 0x4 ;  /* 0x00000004ffee7424 */ /* 0x000fe200078e00ff */
[----:B------:R-:W-:-:S02]  /*3650*/  SHF.R.U32.HI R226, RZ, 0x2, R212 ;  /* 0x00000002ffe27819 */ /* 0x000fc400000116d4 */
[----:B------:R-:W-:Y:S02]  /*3660*/  CS2R R190, SRZ ;  /* 0x0000000000be7805 */ /* 0x000fe4000001ff00 */
[----:B------:R-:W-:Y:S02]  /*3670*/  LOP3.LUT R7, R211, 0x38, RZ, 0xc0, !PT ;  /* 0x00000038d3077812 */ /* 0x000fe400078ec0ff */
[----:B------:R-:W-:Y:S02]  /*3680*/  CS2R R188, SRZ ;  /* 0x0000000000bc7805 */ /* 0x000fe4000001ff00 */
[----:B------:R-:W-:Y:S02]  /*3690*/  LOP3.LUT R219, R219, R0, RZ, 0xfc, !PT ;  /* 0x00000000dbdb7212 */ /* 0x000fe400078efcff */
[----:B------:R-:W-:Y:S02]  /*36a0*/  CS2R R194, SRZ ;  /* 0x0000000000c27805 */ /* 0x000fe4000001ff00 */
[----:B------:R-:W-:-:S02]  /*36b0*/  LOP3.LUT R0, R9, 0x3800, R250, 0xf8, !PT ;  /* 0x0000380009007812 */ /* 0x000fc400078ef8fa */
[----:B------:R-:W-:Y:S02]  /*36c0*/  CS2R R192, SRZ ;  /* 0x0000000000c07805 */ /* 0x000fe4000001ff00 */
[----:B------:R-:W-:Y:S02]  /*36d0*/  LOP3.LUT R231, R3, 0x8, R212, 0x78, !PT ;  /* 0x0000000803e77812 */ /* 0x000fe400078e78d4 */
[----:B------:R-:W-:Y:S02]  /*36e0*/  CS2R R186, SRZ ;  /* 0x0000000000ba7805 */ /* 0x000fe4000001ff00 */
[----:B------:R-:W-:Y:S02]  /*36f0*/  LOP3.LUT R5, R5, 0x200, R2, 0xf8, !PT ;  /* 0x0000020005057812 */ /* 0x000fe400078ef802 */
[----:B------:R-:W-:Y:S02]  /*3700*/  CS2R R184, SRZ ;  /* 0x0000000000b87805 */ /* 0x000fe4000001ff00 */
[----:B------:R-:W-:-:S02]  /*3710*/  LOP3.LUT R7, R7, 0x20, R226, 0x78, !PT ;  /* 0x0000002007077812 */ /* 0x000fc400078e78e2 */
[----:B------:R-:W-:Y:S02]  /*3720*/  CS2R R182, SRZ ;  /* 0x0000000000b67805 */ /* 0x000fe4000001ff00 */
[----:B------:R-:W-:Y:S02]  /*3730*/  LOP3.LUT R4, R208, 0x200, RZ, 0xc0, !PT ;  /* 0x00000200d0047812 */ /* 0x000fe400078ec0ff */
[----:B------:R-:W-:Y:S02]  /*3740*/  CS2R R180, SRZ ;  /* 0x0000000000b47805 */ /* 0x000fe4000001ff00 */
[----:B------:R-:W-:Y:S02]  /*3750*/  SHF.R.U32.HI R2, RZ, 0x1, R212 ;  /* 0x00000001ff027819 */ /* 0x000fe400000116d4 */
[----:B------:R-:W-:Y:S02]  /*3760*/  CS2R R174, SRZ ;  /* 0x0000000000ae7805 */ /* 0x000fe4000001ff00 */
[----:B------:R-:W-:-:S02]  /*3770*/  SEL R222, R222, 0xffffffc0, !P2 ;  /* 0xffffffc0dede7807 */ /* 0x000fc40005000000 */
[----:B------:R-:W-:Y:S02]  /*3780*/  CS2R R172, SRZ ;  /* 0x0000000000ac7805 */ /* 0x000fe4000001ff00 */
[----:B------:R-:W-:Y:S02]  /*3790*/  LEA R219, R219, UR24, 0x1 ;  /* 0x00000018dbdb7c11 */ /* 0x000fe4000f8e08ff */
[----:B------:R-:W-:Y:S02]  /*37a0*/  CS2R R178, SRZ ;  /* 0x0000000000b27805 */ /* 0x000fe4000001ff00 */
[----:B------:R-:W-:Y:S02]  /*37b0*/  LOP3.LUT R8, R209, 0xc00, RZ, 0xc0, !PT ;  /* 0x00000c00d1087812 */ /* 0x000fe400078ec0ff */
[----:B------:R-:W-:Y:S02]  /*37c0*/  CS2R R176, SRZ ;  /* 0x0000000000b07805 */ /* 0x000fe4000001ff00 */
[----:B------:R-:W-:Y:S01]  /*37d0*/  LOP3.LUT R231, R0, R231, RZ, 0xfc, !PT ;  /* 0x000000e700e77212 */ /* 0x000fe200078efcff */
[----:B------:R-:W-:Y:S01]  /*37e0*/  IMAD.IADD R217, R222, 0x1, R219 ;  /* 0x00000001ded97824 */ /* 0x000fe200078e02db */
[----:B------:R-:W-:-:S02]  /*37f0*/  LOP3.LUT R250, R7, 0x1c0, R250, 0xf8, !PT ;  /* 0x000001c007fa7812 */ /* 0x000fc400078ef8fa */
[----:B------:R-:W-:Y:S02]  /*3800*/  CS2R R170, SRZ ;  /* 0x0000000000aa7805 */ /* 0x000fe4000001ff00 */
[----:B------:R-:W-:Y:S02]  /*3810*/  LOP3.LUT R0, R4, 0xc00, R209, 0xf8, !PT ;  /* 0x00000c0004007812 */ /* 0x000fe400078ef8d1 */
[----:B------:R-:W-:Y:S02]  /*3820*/  CS2R R168, SRZ ;  /* 0x0000000000a87805 */ /* 0x000fe4000001ff00 */
[----:B------:R-:W-:Y:S02]  /*3830*/  LOP3.LUT R213, R3, 0x8, R2, 0x78, !PT ;  /* 0x0000000803d57812 */ /* 0x000fe400078e7802 */
[----:B------:R-:W-:Y:S02]  /*3840*/  CS2R R166, SRZ ;  /* 0x0000000000a67805 */ /* 0x000fe4000001ff00 */
[----:B------:R-:W-:-:S02]  /*3850*/  LEA R6, R6, UR24, 0x1 ;  /* 0x0000001806067c11 */ /* 0x000fc4000f8e08ff */
[----:B------:R-:W-:Y:S02]  /*3860*/  CS2R R164, SRZ ;  /* 0x0000000000a47805 */ /* 0x000fe4000001ff00 */
[----:B------:R-:W-:Y:S02]  /*3870*/  LEA R5, R5, UR24, 0x1 ;  /* 0x0000001805057c11 */ /* 0x000fe4000f8e08ff */
[----:B------:R-:W-:Y:S02]  /*3880*/  CS2R R158, SRZ ;  /* 0x00000000009e7805 */ /* 0x000fe4000001ff00 */
[----:B------:R-:W-:Y:S02]  /*3890*/  SEL R220, R220, 0xffffffe0, !P1 ;  /* 0xffffffe0dcdc7807 */ /* 0x000fe40004800000 */
[----:B------:R-:W-:Y:S02]  /*38a0*/  CS2R R156, SRZ ;  /* 0x00000000009c7805 */ /* 0x000fe4000001ff00 */
[----:B------:R-:W-:-:S02]  /*38b0*/  LOP3.LUT R4, R4, 0x400, R209, 0xf8, !PT ;  /* 0x0000040004047812 */ /* 0x000fc400078ef8d1 */
[----:B------:R-:W-:Y:S02]  /*38c0*/  CS2R R162, SRZ ;  /* 0x0000000000a27805 */ /* 0x000fe4000001ff00 */
[----:B------:R-:W-:Y:S02]  /*38d0*/  LOP3.LUT R7, R8, 0x6, R211, 0xf8, !PT ;  /* 0x0000000608077812 */ /* 0x000fe400078ef8d3 */
[----:B------:R-:W-:Y:S02]  /*38e0*/  CS2R R160, SRZ ;  /* 0x0000000000a07805 */ /* 0x000fe4000001ff00 */
[----:B------:R-:W-:Y:S02]  /*38f0*/  LOP3.LUT P0, RZ, R212, 0x4, RZ, 0xc0, !PT ;  /* 0x00000004d4ff7812 */ /* 0x000fe4000780c0ff */
[----:B------:R-:W-:Y:S02]  /*3900*/  CS2R R154, SRZ ;  /* 0x00000000009a7805 */ /* 0x000fe4000001ff00 */
[----:B------:R-:W-:-:S02]  /*3910*/  LOP3.LUT R248, R210, 0x38, RZ, 0xc0, !PT ;  /* 0x00000038d2f87812 */ /* 0x000fc400078ec0ff */
[----:B------:R-:W-:Y:S02]  /*3920*/  CS2R R152, SRZ ;  /* 0x0000000000987805 */ /* 0x000fe4000001ff00 */
[-C--:B------:R-:W-:Y:S02]  /*3930*/  LOP3.LUT R0, R0, R213.reuse, RZ, 0xfc, !PT ;  /* 0x000000d500007212 */ /* 0x080fe400078efcff */
[----:B------:R-:W-:Y:S02]  /*3940*/  CS2R R150, SRZ ;  /* 0x0000000000967805 */ /* 0x000fe4000001ff00 */
[----:B------:R-:W-:Y:S02]  /*3950*/  LOP3.LUT R213, R4, R213, RZ, 0xfc, !PT ;  /* 0x000000d504d57212 */ /* 0x000fe400078efcff */
[----:B------:R-:W-:Y:S02]  /*3960*/  CS2R R148, SRZ ;  /* 0x0000000000947805 */ /* 0x000fe4000001ff00 */
[----:B------:R-:W-:-:S02]  /*3970*/  LOP3.LUT R250, R7, R250, RZ, 0xfc, !PT ;  /* 0x000000fa07fa7212 */ /* 0x000fc400078efcff */
        /* <DEDUP_REMOVED lines=40> */
[----:B------:R-:W-:Y:S01]  /*3c00*/  LOP3.LUT P3, RZ, R212, 0x2, RZ, 0xc0, !PT ;  /* 0x00000002d4ff7812 */ /* 0x000fe2000786c0ff */
[----:B------:R-:W-:Y:S01]  /*3c10*/  VIADD R215, R6, UR16 ;  /* 0x0000001006d77c36 */ /* 0x000fe20008000000 */
[----:B------:R-:W-:Y:S01]  /*3c20*/  LOP3.LUT P4, RZ, R212, 0x8, RZ, 0xc0, !PT ;  /* 0x00000008d4ff7812 */ /* 0x000fe2000788c0ff */
[----:B------:R-:W-:Y:S01]  /*3c30*/  VIADD R214, R5, UR16 ;  /* 0x0000001005d67c36 */ /* 0x000fe20008000000 */
[----:B--2---:R-:W-:Y:S01]  /*3c40*/  SHF.R.U32.HI R240, RZ, 0x2, R241 ;  /* 0x00000002fff07819 */ /* 0x004fe200000116f1 */
[C---:B------:R-:W-:Y:S01]  /*3c50*/  IMAD.IADD R218, R220.reuse, 0x1, R219 ;  /* 0x00000001dcda7824 */ /* 0x040fe200078e02db */
[----:B------:R-:W-:Y:S01]  /*3c60*/  SHF.R.U32.HI R239, RZ, 0x1, R241 ;  /* 0x00000001ffef7819 */ /* 0x000fe200000116f1 */
[----:B------:R-:W-:Y:S01]  /*3c70*/  IMAD.IADD R216, R220, 0x1, R217 ;  /* 0x00000001dcd87824 */ /* 0x000fe200078e02d9 */
[----:B------:R-:W-:Y:S01]  /*3c80*/  SEL R249, R249, 0xfffffff0, !P0 ;  /* 0xfffffff0f9f97807 */ /* 0x000fe20004000000 */
[----:B------:R-:W2:Y:S01]  /*3c90*/  LDCU UR8, c[0x0][0x440] ;  /* 0x00008800ff0877ac */ /* 0x000ea20008000800 */
[----:B------:R-:W-:-:S02]  /*3ca0*/  LOP3.LUT R247, R248, 0x40, RZ, 0xfc, !PT ;  /* 0x00000040f8f77812 */ /* 0x000fc400078efcff */
[C---:B------:R-:W-:Y:S01]  /*3cb0*/  LOP3.LUT R246, R248.reuse, 0x80, RZ, 0xfc, !PT ;  /* 0x00000080f8f67812 */ /* 0x040fe200078efcff */
[----:B------:R-:W2:Y:S01]  /*3cc0*/  LDCU UR9, c[0x0][0x3e0] ;  /* 0x00007c00ff0977ac */ /* 0x000ea20008000800 */
[----:B------:R-:W-:Y:S01]  /*3cd0*/  LOP3.LUT R245, R248, 0xc0, RZ, 0xfc, !PT ;  /* 0x000000c0f8f57812 */ /* 0x000fe200078efcff */
[----:B------:R-:W2:Y:S01]  /*3ce0*/  LDCU UR12, c[0x0][0x45c] ;  /* 0x00008b80ff0c77ac */ /* 0x000ea20008000800 */
[----:B-1----:R-:W-:Y:S02]  /*3cf0*/  USHF.L.U32 UR13, UR13, 0x6, URZ ;  /* 0x000000060d0d7899 */ /* 0x002fe400080006ff */
[----:B------:R-:W-:Y:S02]  /*3d00*/  USHF.L.U32 UR46, UR46, 0x3, URZ ;  /* 0x000000032e2e7899 */ /* 0x000fe400080006ff */
[----:B------:R-:W-:-:S11]  /*3d10*/  UISETP.GE.AND UP1, UPT, UR30, UR36, UPT ;  /* 0x000000241e00728c */ /* 0x000fd6000bf26270 */
.L_x_882:
[----:B------:R-:W0:Y:S01]  /*3d20*/  LDGDEPBAR ;  /* 0x00000000000079af */ /* 0x000e220000000000 */
[C---:B------:R-:W-:Y:S01]  /*3d30*/  IMAD.IADD R116, R215.reuse, 0x1, R220 ;  /* 0x00000001d7747824 */ /* 0x040fe200078e02dc */
[----:B------:R-:W-:Y:S01]  /*3d40*/  LEA R200, R250, UR4, 0x1 ;  /* 0x00000004fac87c11 */ /* 0x000fe2000f8e08ff */
[----:B------:R-:W-:Y:S01]  /*3d50*/  IMAD.IADD R117, R215, 0x1, R222 ;  /* 0x00000001d7757824 */ /* 0x000fe200078e02de */
[----:B------:R-:W-:Y:S01]  /*3d60*/  SEL R222, R243, 0xffffffc0, !P0 ;  /* 0xffffffc0f3de7807 */ /* 0x000fe20004000000 */
[----:B-----5:R-:W-:Y:S01]  /*3d70*/  FMUL.FTZ R130, R228, 1.4426950216293334961 ;  /* 0x3fb8aa3be4827820 */ /* 0x020fe20000410000 */
[----:B------:R-:W-:Y:S01]  /*3d80*/  PLOP3.LUT P2, PT, PT, PT, UP1, 0x80, 0x8 ;  /* 0x000000000008781c */ /* 0x000fe20003f4f018 */
[----:B------:R-:W-:Y:S01]  /*3d90*/  IMAD.IADD R220, R220, 0x1, R117 ;  /* 0x00000001dcdc7824 */ /* 0x000fe200078e0275 */
[----:B------:R-:W-:Y:S01]  /*3da0*/  PLOP3.LUT P1, PT, PT, PT, UP1, 0x80, 0x8 ;  /* 0x000000000008781c */ /* 0x000fe20003f2f018 */
[----:B------:R-:W-:Y:S01]  /*3db0*/  IMAD.U32 R118, RZ, RZ, UR37 ;  /* 0x00000025ff767e24 */ /* 0x000fe2000f8e00ff */
[----:B------:R-:W-:Y:S01]  /*3dc0*/  PLOP3.LUT P5, PT, PT, PT, UP1, 0x80, 0x8 ;  /* 0x000000000008781c */ /* 0x000fe20003faf018 */
[----:B------:R-:W-:Y:S01]  /*3dd0*/  UISETP.NE.AND UP2, UPT, UR43, URZ, UPT ;  /* 0x000000ff2b00728c */ /* 0x000fe2000bf45270 */
[----:B------:R-:W-:Y:S11]  /*3de0*/  PLOP3.LUT P6, PT, PT, PT, UP1, 0x80, 0x8 ;  /* 0x000000000008781c */ /* 0x000ff60003fcf018 */
[----:B------:R-:W-:Y:S01]  /*3df0*/  @P5 LOP3.LUT R119, R211, 0x6, RZ, 0xc0, !PT ;  /* 0x00000006d3775812 */ /* 0x000fe200078ec0ff */
[----:B------:R-:W-:Y:S04]  /*3e00*/  DEPBAR.LE SB0, 0x0 ;  /* 0x000080000000791a */ /* 0x000fe80000000000 */
[----:B------:R-:W-:Y:S01]  /*3e10*/  BAR.SYNC.DEFER_BLOCKING 0x0 ;  /* 0x0000000000007b1d */ /* 0x000fe20000010000 */
[----:B------:R-:W-:Y:S02]  /*3e20*/  PLOP3.LUT P5, PT, PT, PT, UP1, 0x80, 0x8 ;  /* 0x000000000008781c */ /* 0x000fe40003faf018 */
[----:B------:R-:W-:Y:S02]  /*3e30*/  @P2 LOP3.LUT R119, R119, 0xe0, R226, 0xf8, !PT ;  /* 0x000000e077772812 */ /* 0x000fe400078ef8e2 */
[----:B------:R-:W-:Y:S03]  /*3e40*/  PLOP3.LUT P2, PT, PT, PT, UP1, 0x80, 0x8 ;  /* 0x000000000008781c */ /* 0x000fe60003f4f018 */
[----:B------:R-:W-:Y:S01]  /*3e50*/  @P1 IMAD R118, R118, 0x40, R119 ;  /* 0x0000004076761824 */ /* 0x000fe200078e0277 */
[----:B------:R-:W-:Y:S03]  /*3e60*/  PLOP3.LUT P1, PT, PT, PT, UP1, 0x80, 0x8 ;  /* 0x000000000008781c */ /* 0x000fe60003f2f018 */
[C---:B------:R-:W-:Y:S01]  /*3e70*/  @P6 VIADD R119, R118.reuse, 0x1 ;  /* 0x0000000176776836 */ /* 0x040fe20000000000 */
[----:B------:R-:W-:Y:S02]  /*3e80*/  PLOP3.LUT P6, PT, PT, PT, UP1, 0x80, 0x8 ;  /* 0x000000000008781c */ /* 0x000fe40003fcf018 */
[----:B------:R-:W-:Y:S01]  /*3e90*/  @P5 ISETP.GE.AND P5, PT, R118, UR36, PT ;  /* 0x0000002476005c0c */ /* 0x000fe2000bfa6270 */
[----:B------:R-:W-:Y:S10]  /*3ea0*/  LDSM.16.M88.4 R84, [R215] ;  /* 0x00000000d754783b */ /* 0x000ff40000000200 */
[----:B------:R-:W-:Y:S01]  /*3eb0*/  @P6 ISETP.GE.AND P6, PT, R119, UR36, PT ;  /* 0x0000002477006c0c */ /* 0x000fe2000bfc6270 */
[----:B------:R-:W1:Y:S05]  /*3ec0*/  LDSM.16.M88.4 R88, [R219+0x18000] ;  /* 0x01800000db58783b */ /* 0x000e6a0000000200 */
[----:B------:R-:W3:Y:S05]  /*3ed0*/  LDSM.16.M88.4 R92, [R219+0x18800] ;  /* 0x01880000db5c783b */ /* 0x000eea0000000200 */
[----:B------:R-:W-:Y:S05]  /*3ee0*/  LDSM.16.M88.4 R96, [R116] ;  /* 0x000000007460783b */ /* 0x000fea0000000200 */
[----:B------:R-:W2:Y:S05]  /*3ef0*/  LDSM.16.M88.4 R100, [R218+0x18000] ;  /* 0x01800000da64783b */ /* 0x000eaa0000000200 */
[----:B------:R-:W2:Y:S05]  /*3f00*/  LDSM.16.M88.4 R104, [R218+0x18800] ;  /* 0x01880000da68783b */ /* 0x000eaa0000000200 */
[----:B------:R-:W-:Y:S05]  /*3f10*/  LDSM.16.M88.4 R108, [R117] ;  /* 0x00000000756c783b */ /* 0x000fea0000000200 */
[----:B------:R-:W2:Y:S01]  /*3f20*/  LDSM.16.M88.4 R112, [R217+0x18000] ;  /* 0x01800000d970783b */ /* 0x000ea20000000200 */
[C---:B-1----:R-:W-:Y:S08]  /*3f30*/  HMMA.16816.F32 R4, R84.reuse, R88, RZ ;  /* 0x000000585404723c */ /* 0x042ff000000018ff */
[C---:B------:R-:W-:Y:S01]  /*3f40*/  HMMA.16816.F32 R8, R84.reuse, R90, RZ ;  /* 0x0000005a5408723c */ /* 0x040fe200000018ff */
[----:B------:R-:W-:Y:S07]  /*3f50*/  LDSM.16.M88.4 R88, [R220] ;  /* 0x00000000dc58783b */ /* 0x000fee0000000200 */
[C---:B---34-:R-:W-:Y:S08]  /*3f60*/  HMMA.16816.F32 R12, R84.reuse, R92, RZ ;  /* 0x0000005c540c723c */ /* 0x058ff000000018ff */
[----:B------:R-:W-:Y:S01]  /*3f70*/  HMMA.16816.F32 R16, R84, R94, RZ ;  /* 0x0000005e5410723c */ /* 0x000fe200000018ff */
[----:B------:R-:W1:Y:S05]  /*3f80*/  LDSM.16.M88.4 R84, [R217+0x18800] ;  /* 0x01880000d954783b */ /* 0x000e6a0000000200 */
[----:B------:R-:W3:Y:S02]  /*3f90*/  LDSM.16.M88.4 R92, [R216+0x18000] ;  /* 0x01800000d85c783b */ /* 0x000ee40000000200 */
[C---:B--2---:R-:W-:Y:S08]  /*3fa0*/  HMMA.16816.F32 R4, R96.reuse, R100, R4 ;  /* 0x000000646004723c */ /* 0x044ff00000001804 */
[C---:B------:R-:W-:Y:S01]  /*3fb0*/  HMMA.16816.F32 R8, R96.reuse, R102, R8 ;  /* 0x000000666008723c */ /* 0x040fe20000001808 */
[----:B------:R-:W-:Y:S07]  /*3fc0*/  LDSM.16.M88.4 R100, [R215+0x2000] ;  /* 0x00200000d764783b */ /* 0x000fee0000000200 */
[C---:B------:R-:W-:Y:S08]  /*3fd0*/  HMMA.16816.F32 R12, R96.reuse, R104, R12 ;  /* 0x00000068600c723c */ /* 0x040ff0000000180c */
        /* <DEDUP_REMOVED lines=51> */
[----:B------:R-:W-:Y:S02]  /*4310*/  LDSM.16.M88.4 R108, [R216+0x1c000] ;  /* 0x01c00000d86c783b */ /* 0x000fe40000000200 */
[C---:B---3--:R-:W-:Y:S08]  /*4320*/  HMMA.16816.F32 R4, R92.reuse, R96, R4 ;  /* 0x000000605c04723c */ /* 0x048ff00000001804 */
[C---:B------:R-:W-:Y:S01]  /*4330*/  HMMA.16816.F32 R8, R92.reuse, R98, R8 ;  /* 0x000000625c08723c */ /* 0x040fe20000001808 */
[----:B------:R-:W3:Y:S07]  /*4340*/  LDSM.16.M88.4 R96, [R220+0x4000] ;  /* 0x00400000dc60783b */ /* 0x000eee0000000200 */
[C---:B--2---:R-:W-:Y:S08]  /*4350*/  HMMA.16816.F32 R12, R92.reuse, R88, R12 ;  /* 0x000000585c0c723c */ /* 0x044ff0000000180c */
[----:B------:R-:W-:Y:S01]  /*4360*/  HMMA.16816.F32 R16, R92, R90, R16 ;  /* 0x0000005a5c10723c */ /* 0x000fe20000001810 */
[----:B------:R-:W2:Y:S05]  /*4370*/  LDSM.16.M88.4 R88, [R216+0x1c800] ;  /* 0x01c80000d858783b */ /* 0x000eaa0000000200 */
[----:B------:R-:W-:Y:S02]  /*4380*/  LDSM.16.M88.4 R92, [R215+0x6000] ;  /* 0x00600000d75c783b */ /* 0x000fe40000000200 */
[C---:B----4-:R-:W-:Y:S08]  /*4390*/  HMMA.16816.F32 R4, R100.reuse, R104, R4 ;  /* 0x000000686404723c */ /* 0x050ff00000001804 */
[C---:B------:R-:W-:Y:S01]  /*43a0*/  HMMA.16816.F32 R8, R100.reuse, R106, R8 ;  /* 0x0000006a6408723c */ /* 0x040fe20000001808 */
[----:B------:R-:W4:Y:S07]  /*43b0*/  LDSM.16.M88.4 R104, [R219+0x1e000] ;  /* 0x01e00000db68783b */ /* 0x000f2e0000000200 */
[C---:B-1----:R-:W-:Y:S08]  /*43c0*/  HMMA.16816.F32 R12, R100.reuse, R84, R12 ;  /* 0x00000054640c723c */ /* 0x042ff0000000180c */
[----:B------:R-:W-:Y:S01]  /*43d0*/  HMMA.16816.F32 R16, R100, R86, R16 ;  /* 0x000000566410723c */ /* 0x000fe20000001810 */
[----:B------:R1:W4:Y:S05]  /*43e0*/  LDSM.16.M88.4 R84, [R219+0x1e800] ;  /* 0x01e80000db54783b */ /* 0x00032a0000000200 */
[----:B------:R-:W4:Y:S02]  /*43f0*/  LDSM.16.M88.4 R100, [R116+0x6000] ;  /* 0x006000007464783b */ /* 0x000f240000000200 */
[C---:B---3--:R-:W-:Y:S08]  /*4400*/  HMMA.16816.F32 R4, R96.reuse, R108, R4 ;  /* 0x0000006c6004723c */ /* 0x048ff00000001804 */
[C---:B------:R-:W-:Y:S01]  /*4410*/  HMMA.16816.F32 R8, R96.reuse, R110, R8 ;  /* 0x0000006e6008723c */ /* 0x040fe20000001808 */
[----:B------:R-:W3:Y:S07]  /*4420*/  LDSM.16.M88.4 R108, [R218+0x1e800] ;  /* 0x01e80000da6c783b */ /* 0x000eee0000000200 */
[C---:B--2---:R-:W-:Y:S03]  /*4430*/  HMMA.16816.F32 R12, R96.reuse, R88, R12 ;  /* 0x00000058600c723c */ /* 0x044fe6000000180c */
[----:B-1----:R-:W-:Y:S05]  /*4440*/  LEA R219, R231, UR4, 0x1 ;  /* 0x00000004e7db7c11 */ /* 0x002fea000f8e08ff */
[----:B------:R-:W-:Y:S01]  /*4450*/  HMMA.16816.F32 R16, R96, R90, R16 ;  /* 0x0000005a6010723c */ /* 0x000fe20000001810 */
[----:B------:R-:W-:Y:S05]  /*4460*/  LDSM.16.M88.4 R88, [R117+0x6000] ;  /* 0x006000007558783b */ /* 0x000fea0000000200 */
[----:B------:R-:W1:Y:S02]  /*4470*/  LDSM.16.M88.4 R96, [R217+0x1e000] ;  /* 0x01e00000d960783b */ /* 0x000e640000000200 */
[C---:B----4-:R-:W-:Y:S08]  /*4480*/  HMMA.16816.F32 R4, R92.reuse, R104, R4 ;  /* 0x000000685c04723c */ /* 0x050ff00000001804 */
[C---:B------:R-:W-:Y:S01]  /*4490*/  HMMA.16816.F32 R8, R92.reuse, R106, R8 ;  /* 0x0000006a5c08723c */ /* 0x040fe20000001808 */
[----:B------:R2:W4:Y:S07]  /*44a0*/  LDSM.16.M88.4 R104, [R217+0x1e800] ;  /* 0x01e80000d968783b */ /* 0x00052e0000000200 */
[C---:B------:R-:W-:Y:S08]  /*44b0*/  HMMA.16816.F32 R12, R92.reuse, R84, R12 ;  /* 0x000000545c0c723c */ /* 0x040ff0000000180c */
[----:B------:R-:W-:Y:S01]  /*44c0*/  HMMA.16816.F32 R16, R92, R86, R16 ;  /* 0x000000565c10723c */ /* 0x000fe20000001810 */
[----:B------:R1:W-:Y:S05]  /*44d0*/  LDSM.16.M88.4 R84, [R220+0x6000] ;  /* 0x00600000dc54783b */ /* 0x0003ea0000000200 */
[----:B------:R-:W4:Y:S02]  /*44e0*/  LDSM.16.M88.4 R92, [R216+0x1e000] ;  /* 0x01e00000d85c783b */ /* 0x000f240000000200 */
[C---:B------:R-:W-:Y:S05]  /*44f0*/  HMMA.16816.F32 R4, R100.reuse, R112, R4 ;  /* 0x000000706404723c */ /* 0x040fea0000001804 */
[--C-:B--2---:R-:W-:Y:S03]  /*4500*/  IMAD.IADD R217, R222, 0x1, R219.reuse ;  /* 0x00000001ded97824 */ /* 0x104fe600078e02db */
[C---:B------:R-:W-:Y:S08]  /*4510*/  HMMA.16816.F32 R8, R100.reuse, R114, R8 ;  /* 0x000000726408723c */ /* 0x040ff00000001808 */
[C---:B---3--:R-:W-:Y:S03]  /*4520*/  HMMA.16816.F32 R12, R100.reuse, R108, R12 ;  /* 0x0000006c640c723c */ /* 0x048fe6000000180c */
[----:B-1----:R-:W-:Y:S05]  /*4530*/  SEL R220, R244, 0xffffffe0, !P3 ;  /* 0xffffffe0f4dc7807 */ /* 0x002fea0005800000 */
[----:B------:R-:W-:Y:S03]  /*4540*/  HMMA.16816.F32 R16, R100, R110, R16 ;  /* 0x0000006e6410723c */ /* 0x000fe60000001810 */
[C---:B------:R-:W-:Y:S05]  /*4550*/  IMAD.IADD R218, R220.reuse, 0x1, R219 ;  /* 0x00000001dcda7824 */ /* 0x040fea00078e02db */
[C---:B------:R-:W-:Y:S08]  /*4560*/  HMMA.16816.F32 R4, R88.reuse, R96, R4 ;  /* 0x000000605804723c */ /* 0x040ff00000001804 */
[C---:B------:R-:W-:Y:S08]  /*4570*/  HMMA.16816.F32 R8, R88.reuse, R98, R8 ;  /* 0x000000625808723c */ /* 0x040ff00000001808 */
[C---:B----4-:R-:W-:Y:S08]  /*4580*/  HMMA.16816.F32 R12, R88.reuse, R104, R12 ;  /* 0x00000068580c723c */ /* 0x050ff0000000180c */
[----:B------:R-:W-:Y:S01]  /*4590*/  HMMA.16816.F32 R16, R88, R106, R16 ;  /* 0x0000006a5810723c */ /* 0x000fe20000001810 */
[----:B------:R1:W2:Y:S07]  /*45a0*/  LDSM.16.M88.4 R88, [R216+0x1e800] ;  /* 0x01e80000d858783b */ /* 0x0002ae0000000200 */
[C---:B------:R-:W-:Y:S08]  /*45b0*/  HMMA.16816.F32 R4, R84.reuse, R92, R4 ;  /* 0x0000005c5404723c */ /* 0x040ff00000001804 */
[C---:B------:R-:W-:Y:S03]  /*45c0*/  HMMA.16816.F32 R8, R84.reuse, R94, R8 ;  /* 0x0000005e5408723c */ /* 0x040fe60000001808 */
[----:B-1----:R-:W-:Y:S08]  /*45d0*/  IMAD.IADD R216, R220, 0x1, R217 ;  /* 0x00000001dcd87824 */ /* 0x002ff000078e02d9 */
[----:B------:R-:W-:Y:S02]  /*45e0*/  @P2 FSEL R4, R4, -INF , !P5 ;  /* 0xff80000004042808 */ /* 0x000fe40006800000 */
[----:B------:R-:W-:Y:S02]  /*45f0*/  PLOP3.LUT P2, PT, PT, PT, UP1, 0x80, 0x8 ;  /* 0x000000000008781c */ /* 0x000fe40003f4f018 */
[----:B------:R-:W-:Y:S02]  /*4600*/  @P1 FSEL R6, R6, -INF , !P5 ;  /* 0xff80000006061808 */ /* 0x000fe40006800000 */
[----:B------:R-:W-:Y:S02]  /*4610*/  PLOP3.LUT P5, PT, PT, PT, UP1, 0x80, 0x8 ;  /* 0x000000000008781c */ /* 0x000fe40003faf018 */
[----:B------:R-:W-:Y:S01]  /*4620*/  PLOP3.LUT P1, PT, PT, PT, UP1, 0x80, 0x8 ;  /* 0x000000000008781c */ /* 0x000fe20003f2f018 */
[C---:B--2---:R-:W-:Y:S06]  /*4630*/  HMMA.16816.F32 R12, R84.reuse, R88, R12 ;  /* 0x00000058540c723c */ /* 0x044fec000000180c */
[----:B------:R-:W-:Y:S02]  /*4640*/  @P2 FSEL R5, R5, -INF , !P6 ;  /* 0xff80000005052808 */ /* 0x000fe40007000000 */
[----:B------:R-:W-:Y:S02]  /*4650*/  PLOP3.LUT P2, PT, PT, PT, UP1, 0x80, 0x8 ;  /* 0x000000000008781c */ /* 0x000fe40003f4f018 */
[----:B------:R-:W-:Y:S01]  /*4660*/  @P5 FSEL R7, R7, -INF , !P6 ;  /* 0xff80000007075808 */ /* 0x000fe20007000000 */
[----:B------:R-:W-:Y:S01]  /*4670*/  HMMA.16816.F32 R16, R84, R90, R16 ;  /* 0x0000005a5410723c */ /* 0x000fe20000001810 */
[----:B------:R-:W-:Y:S02]  /*4680*/  PLOP3.LUT P5, PT, PT, PT, UP1, 0x80, 0x8 ;  /* 0x000000000008781c */ /* 0x000fe40003faf018 */
[----:B------:R-:W-:Y:S01]  /*4690*/  @P1 VIADD R119, R118, 0x8 ;  /* 0x0000000876771836 */ /* 0x000fe20000000000 */
[----:B------:R-:W-:Y:S02]  /*46a0*/  PLOP3.LUT P1, PT, PT, PT, UP1, 0x80, 0x8 ;  /* 0x000000000008781c */ /* 0x000fe40003f2f018 */
[----:B------:R-:W-:Y:S04]  /*46b0*/  FSETP.NEU.FTZ.AND P6, PT, R228, -INF , PT ;  /* 0xff800000e400780b */ /* 0x000fe80003fdd000 */
[----:B------:R-:W-:Y:S02]  /*46c0*/  FSEL R130, R130, RZ, P6 ;  /* 0x000000ff82827208 */ /* 0x000fe40003000000 */
[----:B------:R-:W-:Y:S01]  /*46d0*/  @P2 ISETP.GE.AND P2, PT, R119, UR36, PT ;  /* 0x0000002477002c0c */ /* 0x000fe2000bf46270 */
[----:B------:R-:W-:Y:S01]  /*46e0*/  FMUL.FTZ R119, R227, 1.4426950216293334961 ;  /* 0x3fb8aa3be3777820 */ /* 0x000fe20000410000 */
[----:B------:R-:W-:Y:S01]  /*46f0*/  PLOP3.LUT P6, PT, PT, PT, UP1, 0x80, 0x8 ;  /* 0x000000000008781c */ /* 0x000fe20003fcf018 */
[--C-:B------:R-:W-:Y:S01]  /*4700*/  FFMA.FTZ R120, R4, UR12, -R130.reuse ;  /* 0x0000000c04787c23 */ /* 0x100fe20008010882 */
[----:B------:R-:W-:Y:S01]  /*4710*/  @P5 FSEL R8, R8, -INF , !P2 ;  /* 0xff80000008085808 */ /* 0x000fe20005000000 */
[--C-:B------:R-:W-:Y:S01]  /*4720*/  FFMA.FTZ R121, R5, UR12, -R130.reuse ;  /* 0x0000000c05797c23 */ /* 0x100fe20008010882 */
[----:B------:R-:W-:Y:S02]  /*4730*/  PLOP3.LUT P5, PT, PT, PT, UP1, 0x80, 0x8 ;  /* 0x000000000008781c */ /* 0x000fe40003faf018 */
[----:B------:R-:W-:Y:S01]  /*4740*/  @P1 FSEL R10, R10, -INF , !P2 ;  /* 0xff8000000a0a1808 */ /* 0x000fe20005000000 */
[--C-:B------:R-:W-:Y:S01]  /*4750*/  FFMA.FTZ R124, R8, UR12, -R130.reuse ;  /* 0x0000000c087c7c23 */ /* 0x100fe20008010882 */
[----:B------:R-:W-:Y:S01]  /*4760*/  FSETP.NEU.FTZ.AND P1, PT, R227, -INF , PT ;  /* 0xff800000e300780b */ /* 0x000fe20003f3d000 */
[----:B------:R-:W-:Y:S01]  /*4770*/  MUFU.EX2 R120, R120 ;  /* 0x0000007800787308 */ /* 0x000fe20000000800 */
[----:B------:R-:W-:Y:S02]  /*4780*/  PLOP3.LUT P2, PT, PT, PT, UP1, 0x80, 0x8 ;  /* 0x000000000008781c */ /* 0x000fe40003f4f018 */
[----:B------:R-:W-:Y:S01]  /*4790*/  FSEL R119, R119, RZ, P1 ;  /* 0x000000ff77777208 */ /* 0x000fe20000800000 */
[----:B------:R-:W-:Y:S01]  /*47a0*/  @P6 VIADD R123, R118, 0x9 ;  /* 0x00000009767b6836 */ /* 0x000fe20000000000 */
[----:B------:R-:W-:Y:S02]  /*47b0*/  PLOP3.LUT P1, PT, PT, PT, UP1, 0x80, 0x8 ;  /* 0x000000000008781c */ /* 0x000fe40003f2f018 */
[----:B------:R-:W-:Y:S01]  /*47c0*/  PLOP3.LUT P6, PT, PT, PT, UP1, 0x80, 0x8 ;  /* 0x000000000008781c */ /* 0x000fe20003fcf018 */
[--C-:B------:R-:W-:Y:S01]  /*47d0*/  FFMA.FTZ R122, R6, UR12, -R119.reuse ;  /* 0x0000000c067a7c23 */ /* 0x100fe20008010877 */
[----:B------:R-:W-:Y:S01]  /*47e0*/  @P5 ISETP.GE.AND P5, PT, R123, UR36, PT ;  /* 0x000000247b005c0c */ /* 0x000fe2000bfa6270 */
[--C-:B------:R-:W-:Y:S01]  /*47f0*/  FFMA.FTZ R123, R7, UR12, -R119.reuse ;  /* 0x0000000c077b7c23 */ /* 0x100fe20008010877 */
[--C-:B------:R-:W-:Y:S01]  /*4800*/  FFMA.FTZ R126, R10, UR12, -R119.reuse ;  /* 0x0000000c0a7e7c23 */ /* 0x100fe20008010877 */
[----:B------:R-:W1:Y:S02]  /*4810*/  MUFU.EX2 R121, R121 ;  /* 0x0000007900797308 */ /* 0x000e640000000800 */
[----:B------:R-:W-:Y:S02]  /*4820*/  @P2 FSEL R9, R9, -INF , !P5 ;  /* 0xff80000009092808 */ /* 0x000fe40006800000 */
[----:B------:R-:W-:Y:S02]  /*4830*/  PLOP3.LUT P2, PT, PT, PT, UP1, 0x80, 0x8 ;  /* 0x000000000008781c */ /* 0x000fe40003f4f018 */
[----:B------:R-:W-:Y:S01]  /*4840*/  @P1 FSEL R11, R11, -INF , !P5 ;  /* 0xff8000000b0b1808 */ /* 0x000fe20006800000 */
[--C-:B------:R-:W-:Y:S01]  /*4850*/  FFMA.FTZ R129, R9, UR12, -R130.reuse ;  /* 0x0000000c09817c23 */ /* 0x100fe20008010882 */
[----:B------:R-:W-:Y:S01]  /*4860*/  PLOP3.LUT P5, PT, PT, PT, UP1, 0x80, 0x8 ;  /* 0x000000000008781c */ /* 0x000fe20003faf018 */
[----:B------:R-:W-:Y:S01]  /*4870*/  @P6 VIADD R125, R118, 0x10 ;  /* 0x00000010767d6836 */ /* 0x000fe20000000000 */
[----:B------:R-:W-:Y:S01]  /*4880*/  PLOP3.LUT P1, PT, PT, PT, UP1, 0x80, 0x8 ;  /* 0x000000000008781c */ /* 0x000fe20003f2f018 */
[--C-:B------:R-:W-:Y:S01]  /*4890*/  FFMA.FTZ R127, R11, UR12, -R119.reuse ;  /* 0x0000000c0b7f7c23 */ /* 0x100fe20008010877 */
[----:B------:R-:W-:Y:S01]  /*48a0*/  PLOP3.LUT P6, PT, PT, PT, UP1, 0x80, 0x8 ;  /* 0x000000000008781c */ /* 0x000fe20003fcf018 */
[----:B------:R-:W-:Y:S04]  /*48b0*/  MUFU.EX2 R122, R122 ;  /* 0x0000007a007a7308 */ /* 0x000fe80000000800 */
[----:B------:R-:W-:Y:S02]  /*48c0*/  @P2 ISETP.GE.AND P2, PT, R125, UR36, PT ;  /* 0x000000247d002c0c */ /* 0x000fe4000bf46270 */
[----:B-1----:R-:W-:Y:S02]  /*48d0*/  F2FP.F16.F32.PACK_AB R225, R121, R120 ;  /* 0x0000007879e1723e */ /* 0x002fe400000000ff */
[----:B------:R-:W-:Y:S02]  /*48e0*/  @P5 FSEL R12, R12, -INF , !P2 ;  /* 0xff8000000c0c5808 */ /* 0x000fe40005000000 */
[----:B------:R1:W-:Y:S01]  /*48f0*/  MUFU.EX2 R125, R129 ;  /* 0x00000081007d7308 */ /* 0x0003e20000000800 */
[----:B------:R-:W-:Y:S01]  /*4900*/  PLOP3.LUT P5, PT, PT, PT, UP1, 0x80, 0x8 ;  /* 0x000000000008781c */ /* 0x000fe20003faf018 */
[----:B------:R2:W-:Y:S01]  /*4910*/  STS [R200+0x2a000], R225 ;  /* 0x02a000e1c8007388 */ /* 0x0005e20000000800 */
[----:B------:R-:W-:Y:S01]  /*4920*/  @P1 FSEL R14, R14, -INF , !P2 ;  /* 0xff8000000e0e1808 */ /* 0x000fe20005000000 */
[----:B------:R-:W-:Y:S01]  /*4930*/  @P6 VIADD R128, R118, 0x11 ;  /* 0x0000001176806836 */ /* 0x000fe20000000000 */
[----:B------:R-:W-:Y:S02]  /*4940*/  PLOP3.LUT P1, PT, PT, PT, UP1, 0x80, 0x8 ;  /* 0x000000000008781c */ /* 0x000fe40003f2f018 */
[----:B------:R-:W-:Y:S01]  /*4950*/  PLOP3.LUT P2, PT, PT, PT, UP1, 0x80, 0x8 ;  /* 0x000000000008781c */ /* 0x000fe20003f4f018 */
[--C-:B------:R-:W-:Y:S01]  /*4960*/  FFMA.FTZ R196, R14, UR12, -R119.reuse ;  /* 0x0000000c0ec47c23 */ /* 0x100fe20008010877 */
[----:B------:R-:W-:Y:S01]  /*4970*/  PLOP3.LUT P6, PT, PT, PT, UP1, 0x80, 0x8 ;  /* 0x000000000008781c */ /* 0x000fe20003fcf018 */
[----:B------:R-:W3:Y:S04]  /*4980*/  MUFU.EX2 R123, R123 ;  /* 0x0000007b007b7308 */ /* 0x000ee80000000800 */
[----:B------:R-:W-:Y:S01]  /*4990*/  @P5 ISETP.GE.AND P5, PT, R128, UR36, PT ;  /* 0x0000002480005c0c */ /* 0x000fe2000bfa6270 */
[--C-:B------:R-:W-:Y:S03]  /*49a0*/  FFMA.FTZ R128, R12, UR12, -R130.reuse ;  /* 0x0000000c0c807c23 */ /* 0x100fe60008010882 */
[----:B------:R-:W-:Y:S02]  /*49b0*/  @P1 FSEL R13, R13, -INF , !P5 ;  /* 0xff8000000d0d1808 */ /* 0x000fe40006800000 */
[----:B------:R-:W-:Y:S01]  /*49c0*/  MUFU.EX2 R126, R126 ;  /* 0x0000007e007e7308 */ /* 0x000fe20000000800 */
[----:B------:R-:W-:Y:S02]  /*49d0*/  PLOP3.LUT P1, PT, PT, PT, UP1, 0x80, 0x8 ;  /* 0x000000000008781c */ /* 0x000fe40003f2f018 */
[----:B------:R-:W-:Y:S01]  /*49e0*/  @P2 FSEL R15, R15, -INF , !P5 ;  /* 0xff8000000f0f2808 */ /* 0x000fe20006800000 */
[C---:B------:R-:W-:Y:S01]  /*49f0*/  @P6 VIADD R131, R118.reuse, 0x18 ;  /* 0x0000001876836836 */ /* 0x040fe20000000000 */
[----:B------:R-:W-:Y:S01]  /*4a00*/  PLOP3.LUT P5, PT, PT, PT, UP1, 0x80, 0x8 ;  /* 0x000000000008781c */ /* 0x000fe20003faf018 */
[--C-:B-1----:R-:W-:Y:S01]  /*4a10*/  FFMA.FTZ R129, R13, UR12, -R130.reuse ;  /* 0x0000000c0d817c23 */ /* 0x102fe20008010882 */
[----:B------:R-:W-:Y:S01]  /*4a20*/  PLOP3.LUT P6, PT, PT, PT, UP1, 0x80, 0x8 ;  /* 0x000000000008781c */ /* 0x000fe20003fcf018 */
[--C-:B------:R-:W-:Y:S01]  /*4a30*/  FFMA.FTZ R198, R15, UR12, -R119.reuse ;  /* 0x0000000c0fc67c23 */ /* 0x100fe20008010877 */
[----:B------:R-:W-:Y:S01]  /*4a40*/  PLOP3.LUT P2, PT, PT, PT, UP1, 0x80, 0x8 ;  /* 0x000000000008781c */ /* 0x000fe20003f4f018 */
[----:B------:R-:W1:Y:S01]  /*4a50*/  MUFU.EX2 R127, R127 ;  /* 0x0000007f007f7308 */ /* 0x000e620000000800 */
[----:B---3--:R-:W-:Y:S01]  /*4a60*/  F2FP.F16.F32.PACK_AB R223, R123, R122 ;  /* 0x0000007a7bdf723e */ /* 0x008fe200000000ff */
[----:B--2---:R-:W-:Y:S02]  /*4a70*/  IMAD.U32 R225, RZ, RZ, UR11 ;  /* 0x0000000bffe17e24 */ /* 0x004fe4000f8e00ff */
[----:B------:R-:W-:Y:S01]  /*4a80*/  @P1 VIADD R118, R118, 0x19 ;  /* 0x0000001976761836 */ /* 0x000fe20000000000 */
[----:B------:R-:W-:Y:S01]  /*4a90*/  PLOP3.LUT P1, PT, PT, PT, UP1, 0x80, 0x8 ;  /* 0x000000000008781c */ /* 0x000fe20003f2f018 */
[----:B------:R-:W-:Y:S02]  /*4aa0*/  STS [R200+0x2a400], R223 ;  /* 0x02a400dfc8007388 */ /* 0x000fe40000000800 */
[----:B------:R-:W-:Y:S02]  /*4ab0*/  @P5 ISETP.GE.AND P5, PT, R131, UR36, PT ;  /* 0x0000002483005c0c */ /* 0x000fe4000bfa6270 */
[----:B------:R-:W2:Y:S01]  /*4ac0*/  MUFU.EX2 R124, R124 ;  /* 0x0000007c007c7308 */ /* 0x000ea20000000800 */
[----:B------:R-:W-:Y:S01]  /*4ad0*/  @P6 ISETP.GE.AND P6, PT, R118, UR36, PT ;  /* 0x0000002476006c0c */ /* 0x000fe2000bfc6270 */
[----:B------:R-:W-:Y:S01]  /*4ae0*/  VIADD R118, R200, 0x2a000 ;  /* 0x0002a000c8767836 */ /* 0x000fe20000000000 */
[----:B------:R-:W-:Y:S02]  /*4af0*/  @P2 FSEL R16, R16, -INF , !P5 ;  /* 0xff80000010102808 */ /* 0x000fe40006800000 */
[----:B------:R-:W-:Y:S03]  /*4b00*/  PLOP3.LUT P2, PT, PT, PT, UP1, 0x80, 0x8 ;  /* 0x000000000008781c */ /* 0x000fe60003f4f018 */
[--C-:B------:R-:W-:Y:S01]  /*4b10*/  FFMA.FTZ R197, R16, UR12, -R130.reuse ;  /* 0x0000000c10c57c23 */ /* 0x100fe20008010882 */
[----:B------:R-:W-:Y:S01]  /*4b20*/  @P1 FSEL R17, R17, -INF , !P6 ;  /* 0xff80000011111808 */ /* 0x000fe20007000000 */
[----:B------:R3:W-:Y:S01]  /*4b30*/  MUFU.EX2 R131, R196 ;  /* 0x000000c400837308 */ /* 0x0007e20000000800 */
[----:B------:R-:W-:Y:S02]  /*4b40*/  PLOP3.LUT P1, PT, PT, PT, UP1, 0x80, 0x8 ;  /* 0x000000000008781c */ /* 0x000fe40003f2f018 */
[----:B-1----:R-:W-:Y:S01]  /*4b50*/  F2FP.F16.F32.PACK_AB R207, R127, R126 ;  /* 0x0000007e7fcf723e */ /* 0x002fe200000000ff */
[----:B------:R-:W-:Y:S01]  /*4b60*/  FFMA.FTZ R130, R17, UR12, -R130 ;  /* 0x0000000c11827c23 */ /* 0x000fe20008010882 */
[----:B--2---:R-:W-:Y:S05]  /*4b70*/  F2FP.F16.F32.PACK_AB R221, R125, R124 ;  /* 0x0000007c7ddd723e */ /* 0x004fea00000000ff */
[----:B------:R1:W-:Y:S01]  /*4b80*/  MUFU.EX2 R202, R130 ;  /* 0x0000008200ca7308 */ /* 0x0003e20000000800 */
[----:B------:R-:W-:Y:S03]  /*4b90*/  @P2 FSEL R18, R18, -INF , !P5 ;  /* 0xff80000012122808 */ /* 0x000fe60006800000 */
[----:B------:R-:W-:Y:S02]  /*4ba0*/  @P1 FSEL R19, R19, -INF , !P6 ;  /* 0xff80000013131808 */ /* 0x000fe40007000000 */
[----:B------:R-:W-:Y:S04]  /*4bb0*/  FFMA.FTZ R204, R18, UR12, -R119 ;  /* 0x0000000c12cc7c23 */ /* 0x000fe80008010877 */
[----:B------:R-:W2:Y:S01]  /*4bc0*/  MUFU.EX2 R198, R198 ;  /* 0x000000c600c67308 */ /* 0x000ea20000000800 */
[C---:B---3--:R-:W-:Y:S02]  /*4bd0*/  IMAD.IADD R196, R200.reuse, 0x1, R249 ;  /* 0x00000001c8c47824 */ /* 0x048fe400078e02f9 */
[----:B------:R-:W-:Y:S03]  /*4be0*/  FFMA.FTZ R119, R19, UR12, -R119 ;  /* 0x0000000c13777c23 */ /* 0x000fe60008010877 */
[----:B------:R-:W-:Y:S04]  /*4bf0*/  STS [R196+0x2a000], R221 ;  /* 0x02a000ddc4007388 */ /* 0x000fe80000000800 */
[----:B------:R-:W-:Y:S01]  /*4c00*/  MUFU.EX2 R128, R128 ;  /* 0x0000008000807308 */ /* 0x000fe20000000800 */
[----:B-1----:R-:W-:Y:S01]  /*4c10*/  VIADD R130, R200, 0x2a020 ;  /* 0x0002a020c8827836 */ /* 0x002fe20000000000 */
[----:B------:R-:W-:Y:S01]  /*4c20*/  STS [R196+0x2a400], R207 ;  /* 0x02a400cfc4007388 */ /* 0x000fe20000000800 */
[----:B------:R-:W-:Y:S04]  /*4c30*/  @P4 VIADD R130, R118, 0xffffffe0 ;  /* 0xffffffe076824836 */ /* 0x000fe80000000000 */
[----:B------:R-:W-:Y:S03]  /*4c40*/  IMAD.IADD R201, R249, 0x1, R130 ;  /* 0x00000001f9c97824 */ /* 0x000fe600078e0282 */
[----:B------:R-:W1:Y:S01]  /*4c50*/  MUFU.EX2 R129, R129 ;  /* 0x0000008100817308 */ /* 0x000e620000000800 */
[----:B--2---:R-:W-:Y:S05]  /*4c60*/  F2FP.F16.F32.PACK_AB R203, R198, R131 ;  /* 0x00000083c6cb723e */ /* 0x004fea00000000ff */
[----:B------:R-:W-:Y:S04]  /*4c70*/  STS [R130+0x400], R203 ;  /* 0x000400cb82007388 */ /* 0x000fe80000000800 */
[----:B------:R-:W2:Y:S10]  /*4c80*/  MUFU.EX2 R197, R197 ;  /* 0x000000c500c57308 */ /* 0x000eb40000000800 */
[----:B------:R3:W-:Y:S01]  /*4c90*/  MUFU.EX2 R199, R119 ;  /* 0x0000007700c77308 */ /* 0x0007e20000000800 */
[----:B-1----:R-:W-:Y:S05]  /*4ca0*/  F2FP.F16.F32.PACK_AB R205, R129, R128 ;  /* 0x0000008081cd723e */ /* 0x002fea00000000ff */
[----:B------:R-:W-:Y:S04]  /*4cb0*/  STS [R130], R205 ;  /* 0x000000cd82007388 */ /* 0x000fe80000000800 */
[----:B------:R-:W1:Y:S01]  /*4cc0*/  MUFU.EX2 R204, R204 ;  /* 0x000000cc00cc7308 */ /* 0x000e620000000800 */
[----:B--2---:R-:W-:Y:S05]  /*4cd0*/  F2FP.F16.F32.PACK_AB R224, R202, R197 ;  /* 0x000000c5cae0723e */ /* 0x004fea00000000ff */
[----:B------:R2:W-:Y:S01]  /*4ce0*/  STS [R201], R224 ;  /* 0x000000e0c9007388 */ /* 0x0005e20000000800 */
[----:B---3--:R-:W-:Y:S05]  /*4cf0*/  LEA R119, R0, UR4, 0x1 ;  /* 0x0000000400777c11 */ /* 0x008fea000f8e08ff */
[C---:B------:R-:W-:Y:S02]  /*4d00*/  IMAD.IADD R118, R119.reuse, 0x1, R220 ;  /* 0x0000000177767824 */ /* 0x040fe400078e02dc */
[----:B------:R-:W-:Y:S01]  /*4d10*/  IMAD.IADD R117, R119, 0x1, R222 ;  /* 0x0000000177757824 */ /* 0x000fe200078e02de */
[----:B-1----:R-:W-:Y:S03]  /*4d20*/  F2FP.F16.F32.PACK_AB R206, R199, R204 ;  /* 0x000000ccc7ce723e */ /* 0x002fe600000000ff */
[----:B------:R-:W-:Y:S02]  /*4d30*/  IMAD.IADD R116, R220, 0x1, R117 ;  /* 0x00000001dc747824 */ /* 0x000fe400078e0275 */
[----:B------:R1:W-:Y:S05]  /*4d40*/  STS [R201+0x400], R206 ;  /* 0x000400cec9007388 */ /* 0x0003ea0000000800 */
[----:B------:R-:W-:Y:S05]  /*4d50*/  LDSM.16.M88.4 R84, [R119+0x10000] ;  /* 0x010000007754783b */ /* 0x000fea0000000200 */
[----:B------:R-:W3:Y:S01]  /*4d60*/  LDSM.16.M88.4 R88, [R219+0x20000] ;  /* 0x02000000db58783b */ /* 0x000ee20000000200 */
[----:B--2---:R-:W-:Y:S04]  /*4d70*/  IMAD.U32 R224, RZ, RZ, UR10 ;  /* 0x0000000affe07e24 */ /* 0x004fe8000f8e00ff */
[----:B------:R-:W2:Y:S05]  /*4d80*/  LDSM.16.M88.4 R92, [R219+0x20800] ;  /* 0x02080000db5c783b */ /* 0x000eaa0000000200 */
[----:B------:R-:W-:Y:S05]  /*4d90*/  LDSM.16.M88.4 R96, [R118+0x10000] ;  /* 0x010000007660783b */ /* 0x000fea0000000200 */
[----:B------:R-:W4:Y:S01]  /*4da0*/  LDSM.16.M88.4 R100, [R218+0x20000] ;  /* 0x02000000da64783b */ /* 0x000f220000000200 */
[C---:B-1----:R-:W-:Y:S04]  /*4db0*/  LEA R206, P1, R229.reuse, R224, 0x2 ;  /* 0x000000e0e5ce7211 */ /* 0x042fe800078210ff */
[----:B------:R-:W1:Y:S01]  /*4dc0*/  LDSM.16.M88.4 R104, [R218+0x20800] ;  /* 0x02080000da68783b */ /* 0x000e620000000200 */
[----:B------:R-:W-:Y:S04]  /*4dd0*/  LEA.HI.X R207, R229, R225, RZ, 0x2, P1 ;  /* 0x000000e1e5cf7211 */ /* 0x000fe800008f14ff */
[----:B------:R-:W-:Y:S05]  /*4de0*/  LDSM.16.M88.4 R108, [R217+0x20000] ;  /* 0x02000000d96c783b */ /* 0x000fea0000000200 */
[----:B------:R-:W4:Y:S05]  /*4df0*/  LDG.E R201, desc[UR34][R206.64] ;  /* 0x00000022cec97981 */ /* 0x000f2a000c1e1900 */
[----:B------:R-:W-:Y:S05]  /*4e00*/  LDSM.16.M88.4 R112, [R219+0x22000] ;  /* 0x02200000db70783b */ /* 0x000fea0000000200 */
[----:B------:R-:W4:Y:S01]  /*4e10*/  LDG.E R203, desc[UR34][R206.64+0x20] ;  /* 0x00002022cecb7981 */ /* 0x000f22000c1e1900 */
[C---:B---3--:R-:W-:Y:S08]  /*4e20*/  HMMA.16816.F32 R4, R84.reuse, R88, RZ ;  /* 0x000000585404723c */ /* 0x048ff000000018ff */
[C---:B------:R-:W-:Y:S01]  /*4e30*/  HMMA.16816.F32 R8, R84.reuse, R90, RZ ;  /* 0x0000005a5408723c */ /* 0x040fe200000018ff */
[----:B------:R-:W3:Y:S07]  /*4e40*/  LDSM.16.M88.4 R88, [R117+0x10000] ;  /* 0x010000007558783b */ /* 0x000eee0000000200 */
[C---:B--2---:R-:W-:Y:S08]  /*4e50*/  HMMA.16816.F32 R12, R84.reuse, R92, RZ ;  /* 0x0000005c540c723c */ /* 0x044ff000000018ff */
[----:B------:R-:W-:Y:S01]  /*4e60*/  HMMA.16816.F32 R16, R84, R94, RZ ;  /* 0x0000005e5410723c */ /* 0x000fe200000018ff */
[----:B------:R-:W2:Y:S05]  /*4e70*/  LDSM.16.M88.4 R84, [R217+0x20800] ;  /* 0x02080000d954783b */ /* 0x000eaa0000000200 */
[----:B------:R-:W-:Y:S02]  /*4e80*/  LDSM.16.M88.4 R92, [R116+0x10000] ;  /* 0x01000000745c783b */ /* 0x000fe40000000200 */
[C---:B----4-:R-:W-:Y:S08]  /*4e90*/  HMMA.16816.F32 R4, R96.reuse, R100, R4 ;  /* 0x000000646004723c */ /* 0x050ff00000001804 */
[C---:B------:R-:W-:Y:S01]  /*4ea0*/  HMMA.16816.F32 R8, R96.reuse, R102, R8 ;  /* 0x000000666008723c */ /* 0x040fe20000001808 */
[----:B------:R-:W4:Y:S07]  /*4eb0*/  LDSM.16.M88.4 R100, [R216+0x20000] ;  /* 0x02000000d864783b */ /* 0x000f2e0000000200 */
        /* <DEDUP_REMOVED lines=88> */
[C---:B--2---:R-:W-:Y:S03]  /*5440*/  HMMA.16816.F32 R12, R92.reuse, R84, R12 ;  /* 0x000000545c0c723c */ /* 0x044fe6000000180c */
[----:B------:R-:W-:Y:S02]  /*5450*/  LOP3.LUT R85, R211, 0x20, RZ, 0xc0, !PT ;  /* 0x00000020d3557812 */ /* 0x000fe400078ec0ff */
[----:B------:R-:W-:Y:S03]  /*5460*/  SHF.R.U32.HI R84, RZ, 0x3, R212 ;  /* 0x00000003ff547819 */ /* 0x000fe600000116d4 */
[----:B------:R-:W-:Y:S03]  /*5470*/  HMMA.16816.F32 R16, R92, R86, R16 ;  /* 0x000000565c10723c */ /* 0x000fe60000001810 */
[----:B------:R-:W-:Y:S05]  /*5480*/  LOP3.LUT R85, R85, 0x18, R84, 0xf8, !PT ;  /* 0x0000001855557812 */ /* 0x000fea00078ef854 */
        /* <DEDUP_REMOVED lines=16> */
[----:B------:R-:W-:Y:S01]  /*5590*/  FMUL.FTZ R125, R128, R125 ;  /* 0x0000007d807d7220 */ /* 0x000fe20000410000 */
[----:B------:R-:W-:Y:S01]  /*55a0*/  FMUL.FTZ R120, R129, R120 ;  /* 0x0000007881787220 */ /* 0x000fe20000410000 */
[C---:B------:R-:W-:Y:S01]  /*55b0*/  FADD.FTZ R118, -R203.reuse, R7 ;  /* 0x00000007cb767221 */ /* 0x040fe20000010100 */
[----:B------:R-:W-:Y:S01]  /*55c0*/  FADD.FTZ R129, -R203, R6 ;  /* 0x00000006cb817221 */ /* 0x000fe20000010100 */
[C---:B------:R-:W-:Y:S01]  /*55d0*/  FADD.FTZ R124, -R201.reuse, R16 ;  /* 0x00000010c97c7221 */ /* 0x040fe20000010100 */
[----:B------:R-:W-:Y:S01]  /*55e0*/  FADD.FTZ R201, -R201, R17 ;  /* 0x00000011c9c97221 */ /* 0x000fe20000010100 */
[----:B------:R-:W-:Y:S01]  /*55f0*/  F2FP.F16.F32.PACK_AB R125, R120, R125 ;  /* 0x0000007d787d723e */ /* 0x000fe200000000ff */
[----:B------:R-:W-:Y:S01]  /*5600*/  FMUL.FTZ R118, R123, R118 ;  /* 0x000000767b767220 */ /* 0x000fe20000410000 */
[----:B------:R-:W-:Y:S01]  /*5610*/  FMUL.FTZ R124, R197, R124 ;  /* 0x0000007cc57c7220 */ /* 0x000fe20000410000 */
[----:B------:R-:W-:Y:S01]  /*5620*/  FMUL.FTZ R201, R202, R201 ;  /* 0x000000c9cac97220 */ /* 0x000fe20000410000 */
[----:B------:R-:W-:Y:S01]  /*5630*/  FMUL.FTZ R129, R122, R129 ;  /* 0x000000817a817220 */ /* 0x000fe20000410000 */
[C---:B------:R-:W-:Y:S01]  /*5640*/  FADD.FTZ R123, -R203.reuse, R10 ;  /* 0x0000000acb7b7221 */ /* 0x040fe20000010100 */
[----:B------:R-:W-:Y:S02]  /*5650*/  FADD.FTZ R120, -R203, R11 ;  /* 0x0000000bcb787221 */ /* 0x000fe40000010100 */
[----:B------:R-:W-:Y:S01]  /*5660*/  F2FP.F16.F32.PACK_AB R124, R201, R124 ;  /* 0x0000007cc97c723e */ /* 0x000fe200000000ff */
[----:B------:R-:W-:Y:S06]  /*5670*/  BRA.U !UP2, `(.L_x_880) ;  /* 0x000000050a147547 */ /* 0x000fec000b800000 */
[----:B------:R-:W1:Y:S01]  /*5680*/  LDC R7, c[0x0][0x3b0] ;  /* 0x0000ec00ff077b82 */ /* 0x000e620000000800 */
[----:B------:R-:W-:Y:S01]  /*5690*/  IADD3 R4, P1, PT, RZ, -UR32, RZ ;  /* 0x80000020ff047c10 */ /* 0x000fe2000ff3e0ff */
[----:B------:R-:W-:Y:S01]  /*56a0*/  ULOP3.LUT UR14, UR43, 0x1, URZ, 0xc0, !UPT ;  /* 0x000000012b0e7892 */ /* 0x000fe2000f8ec0ff */
[----:B------:R-:W-:Y:S02]  /*56b0*/  ISETP.GE.AND P6, PT, R248, UR8, PT ;  /* 0x00000008f8007c0c */ /* 0x000fe4000bfc6270 */
[----:B------:R-:W-:Y:S01]  /*56c0*/  ISETP.GE.AND P5, PT, R247, UR8, PT ;  /* 0x00000008f7007c0c */ /* 0x000fe2000bfa6270 */
[----:B------:R-:W-:Y:S01]  /*56d0*/  UISETP.NE.U32.AND UP0, UPT, UR14, 0x1, UPT ;  /* 0x000000010e00788c */ /* 0x000fe2000bf05070 */
[----:B------:R-:W-:Y:S01]  /*56e0*/  ISETP.GE.AND P2, PT, R246, UR8, PT ;  /* 0x00000008f6007c0c */ /* 0x000fe2000bf46270 */
[----:B------:R-:W2:Y:S02]  /*56f0*/  LDC R5, c[0x0][0x3b4] ;  /* 0x0000ed00ff057b82 */ /* 0x000ea40000000800 */
[----:B------:R-:W-:Y:S06]  /*5700*/  USEL UR14, UR31, 0x8000, !UP0 ;  /* 0x000080001f0e7887 */ /* 0x000fec000c000000 */
[----:B------:R-:W-:Y:S02]  /*5710*/  VIADD R251, R251, UR14 ;  /* 0x0000000efbfb7c36 */ /* 0x000fe40008000000 */
[----:B------:R-:W-:Y:S02]  /*5720*/  VIADD R230, R230, UR14 ;  /* 0x0000000ee6e67c36 */ /* 0x000fe40008000000 */
[----:B------:R-:W-:Y:S02]  /*5730*/  VIADD R215, R215, UR14 ;  /* 0x0000000ed7d77c36 */ /* 0x000fe40008000000 */
        /* <DEDUP_REMOVED lines=9> */
[----:B------:R1:W-:Y:S01]  /*57d0*/  @!P6 LDGSTS.E.BYPASS.LTC128B.128 [R251], desc[UR34][R236.64] ;  /* 0x00000000ecfbefae */ /* 0x0003e2000b981a22 */
[----:B--2---:R-:W-:Y:S02]  /*57e0*/  LEA.HI.X R5, R7, R237, R5, 0x6, P1 ;  /* 0x000000ed07057211 */ /* 0x004fe400008f3405 */
[----:B------:R-:W-:Y:S01]  /*57f0*/  ISETP.GE.AND P1, PT, R245, UR8, PT ;  /* 0x00000008f5007c0c */ /* 0x000fe2000bf26270 */
[----:B------:R1:W-:Y:S04]  /*5800*/  @P6 STS.64 [R230], RZ ;  /* 0x000000ffe6006388 */ /* 0x0003e80000000a00 */
[----:B------:R1:W-:Y:S04]  /*5810*/  @P6 STS.64 [R230+0x8], RZ ;  /* 0x000008ffe6006388 */ /* 0x0003e80000000a00 */
[----:B------:R-:W-:Y:S01]  /*5820*/  @!PT LDS RZ, [RZ] ;  /* 0x00000000fffff984 */ /* 0x000fe20000000800 */
[----:B------:R-:W-:Y:S01]  /*5830*/  @!PT LDS RZ, [RZ] ;  /* 0x00000000fffff984 */ /* 0x000fe20000000800 */
[----:B------:R-:W-:Y:S01]  /*5840*/  @!PT LDS RZ, [RZ] ;  /* 0x00000000fffff984 */ /* 0x000fe20000000800 */
[----:B------:R1:W-:Y:S04]  /*5850*/  @!P5 LDGSTS.E.BYPASS.LTC128B.128 [R251+0x2000], desc[UR34][R236.64+0x80] ;  /* 0x02000080ecfbdfae */ /* 0x0003e8000b981a22 */
[----:B------:R1:W-:Y:S04]  /*5860*/  @P5 STS.64 [R230+0x2000], RZ ;  /* 0x002000ffe6005388 */ /* 0x0003e80000000a00 */
        /* <DEDUP_REMOVED lines=37> */
[----:B------:R-:W0:Y:S02]  /*5ac0*/  LDGDEPBAR ;  /* 0x00000000000079af */ /* 0x000e240000000000 */
.L_x_880:
[----:B------:R-:W-:Y:S01]  /*5ad0*/  FMUL.FTZ R123, R126, R123 ;  /* 0x0000007b7e7b7220 */ /* 0x000fe20000410000 */
[----:B------:R-:W-:Y:S01]  /*5ae0*/  FMUL.FTZ R120, R127, R120 ;  /* 0x000000787f787220 */ /* 0x000fe20000410000 */
[C---:B------:R-:W-:Y:S01]  /*5af0*/  FADD.FTZ R14, -R203.reuse, R14 ;  /* 0x0000000ecb0e7221 */ /* 0x040fe20000010100 */
[C---:B------:R-:W-:Y:S01]  /*5b00*/  FADD.FTZ R15, -R203.reuse, R15 ;  /* 0x0000000fcb0f7221 */ /* 0x040fe20000010100 */
[----:B------:R-:W-:Y:S01]  /*5b10*/  F2FP.F16.F32.PACK_AB R129, R118, R129 ;  /* 0x000000817681723e */ /* 0x000fe200000000ff */
[C---:B-1----:R-:W-:Y:S01]  /*5b20*/  FADD.FTZ R5, -R203.reuse, R18 ;  /* 0x00000012cb057221 */ /* 0x042fe20000010100 */
        /* <DEDUP_REMOVED lines=8> */
[----:B------:R-:W-:Y:S01]  /*5bb0*/  STS [R200+0x28400], R129 ;  /* 0x02840081c8007388 */ /* 0x000fe20000000800 */
[----:B------:R-:W-:Y:S01]  /*5bc0*/  IMAD.IADD R88, R249, 0x1, R130 ;  /* 0x00000001f9587824 */ /* 0x000fe200078e0282 */
[----:B------:R-:W-:Y:S01]  /*5bd0*/  LOP3.LUT R5, R2, 0x10, RZ, 0xc0, !PT ;  /* 0x0000001002057812 */ /* 0x000fe200078ec0ff */
[----:B------:R-:W-:Y:S01]  /*5be0*/  IMAD R252, R242, UR9, RZ ;  /* 0x00000009f2fc7c24 */ /* 0x000fe2000f8e02ff */
[----:B------:R-:W-:Y:S01]  /*5bf0*/  STS [R196+0x28000], R119 ;  /* 0x02800077c4007388 */ /* 0x000fe20000000800 */
[----:B------:R-:W-:Y:S02]  /*5c00*/  F2FP.F16.F32.PACK_AB R199, R199, R204 ;  /* 0x000000ccc7c7723e */ /* 0x000fe400000000ff */
[----:B------:R-:W-:Y:S01]  /*5c10*/  LOP3.LUT R4, R5, 0x8, R212, 0xf8, !PT ;  /* 0x0000000805047812 */ /* 0x000fe200078ef8d4 */
[----:B------:R-:W-:Y:S01]  /*5c20*/  STS [R196+0x28400], R123 ;  /* 0x0284007bc4007388 */ /* 0x000fe20000000800 */
[----:B------:R-:W-:Y:S02]  /*5c30*/  LOP3.LUT R5, R85, 0x1c0, R208, 0xf8, !PT ;  /* 0x000001c055057812 */ /* 0x000fe400078ef8d0 */
[----:B------:R-:W-:Y:S01]  /*5c40*/  LOP3.LUT R4, R4, R3, RZ, 0x3c, !PT ;  /* 0x0000000304047212 */ /* 0x000fe200078e3cff */
[----:B------:R-:W-:Y:S01]  /*5c50*/  STS [R130+-0x2000], R125 ;  /* 0xffe0007d82007388 */ /* 0x000fe20000000800 */
[----:B------:R-:W-:Y:S02]  /*5c60*/  LOP3.LUT R5, R5, 0x38, R210, 0x78, !PT ;  /* 0x0000003805057812 */ /* 0x000fe400078e78d2 */
[----:B------:R-:W-:Y:S01]  /*5c70*/  LOP3.LUT R221, R4, 0x200, R209, 0xf8, !PT ;  /* 0x0000020004dd7812 */ /* 0x000fe200078ef8d1 */
[----:B------:R-:W-:Y:S01]  /*5c80*/  STS [R130+-0x1c00], R15 ;  /* 0xffe4000f82007388 */ /* 0x000fe20000000800 */
[----:B------:R-:W-:Y:S02]  /*5c90*/  LOP3.LUT R4, R5, 0x200, R208, 0xf8, !PT ;  /* 0x0000020005047812 */ /* 0x000fe400078ef8d0 */
[----:B------:R-:W-:Y:S01]  /*5ca0*/  LEA R221, R221, UR4, 0x1 ;  /* 0x00000004dddd7c11 */ /* 0x000fe2000f8e08ff */
[----:B------:R-:W-:Y:S01]  /*5cb0*/  STS [R88+-0x2000], R124 ;  /* 0xffe0007c58007388 */ /* 0x000fe20000000800 */
[----:B------:R-:W-:Y:S02]  /*5cc0*/  LEA R223, R4, UR4, 0x1 ;  /* 0x0000000404df7c11 */ /* 0x000fe4000f8e08ff */
[C---:B------:R-:W-:Y:S01]  /*5cd0*/  IADD3 R120, PT, PT, R221.reuse, 0x2a040, RZ ;  /* 0x0002a040dd787810 */ /* 0x040fe20007ffe0ff */
[----:B------:R-:W-:Y:S01]  /*5ce0*/  STS [R88+-0x1c00], R199 ;  /* 0xffe400c758007388 */ /* 0x000fe20000000800 */
[----:B------:R-:W-:Y:S01]  /*5cf0*/  VIADD R12, R221, 0x2a000 ;  /* 0x0002a000dd0c7836 */ /* 0x000fe20000000000 */
[----:B------:R-:W-:Y:S03]  /*5d00*/  BAR.SYNC.DEFER_BLOCKING 0x0 ;  /* 0x0000000000007b1d */ /* 0x000fe60000010000 */
[----:B------:R-:W-:Y:S03]  /*5d10*/  @P0 VIADD R120, R12, 0xffffffc0 ;  /* 0xffffffc00c780836 */ /* 0x000fe60000000000 */
[----:B------:R-:W-:Y:S08]  /*5d20*/  LDSM.16.MT88.4 R4, [R221+0x2a000] ;  /* 0x02a00000dd04783b */ /* 0x000ff00000004200 */
[----:B------:R-:W1:Y:S08]  /*5d30*/  LDSM.16.MT88.4 R8, [R223+0x10000] ;  /* 0x01000000df08783b */ /* 0x000e700000004200 */
[----:B------:R-:W2:Y:S08]  /*5d40*/  LDSM.16.MT88.4 R12, [R120] ;  /* 0x00000000780c783b */ /* 0x000eb00000004200 */
[----:B------:R-:W3:Y:S08]  /*5d50*/  LDSM.16.MT88.4 R16, [R223+0x12000] ;  /* 0x01200000df10783b */ /* 0x000ef00000004200 */
[----:B------:R-:W4:Y:S08]  /*5d60*/  LDSM.16.MT88.4 R84, [R223+0x14000] ;  /* 0x01400000df54783b */ /* 0x000f300000004200 */
[----:B------:R-:W5:Y:S01]  /*5d70*/  LDSM.16.MT88.4 R88, [R223+0x16000] ;  /* 0x01600000df58783b */ /* 0x000f620000004200 */
[-C--:B-1----:R-:W-:Y:S07]  /*5d80*/  HMMA.16816.F32 R20, R4, R8.reuse, R20 ;  /* 0x000000080414723c */ /* 0x082fee0000001814 */
[----:B------:R-:W-:Y:S01]  /*5d90*/  LDSM.16.MT88.4 R92, [R221+0x2a800] ;  /* 0x02a80000dd5c783b */ /* 0x000fe20000004200 */
[C---:B--2---:R-:W-:Y:S07]  /*5da0*/  HMMA.16816.F32 R24, R12.reuse, R8, R24 ;  /* 0x000000080c18723c */ /* 0x044fee0000001818 */
[----:B------:R-:W1:Y:S01]  /*5db0*/  LDSM.16.MT88.4 R96, [R223+0x10800] ;  /* 0x01080000df60783b */ /* 0x000e620000004200 */
[-C--:B------:R-:W-:Y:S07]  /*5dc0*/  HMMA.16816.F32 R28, R12, R10.reuse, R28 ;  /* 0x0000000a0c1c723c */ /* 0x080fee000000181c */
[----:B------:R-:W2:Y:S01]  /*5dd0*/  LDSM.16.MT88.4 R100, [R120+0x800] ;  /* 0x000800007864783b */ /* 0x000ea20000004200 */
        /* <DEDUP_REMOVED lines=8> */
[C---:B------:R-:W-:Y:S07]  /*5e60*/  HMMA.16816.F32 R48, R4.reuse, R18, R48 ;  /* 0x000000120430723c */ /* 0x040fee0000001830 */
[----:B------:R-:W-:Y:S01]  /*5e70*/  LDSM.16.MT88.4 R16, [R120+0x1000] ;  /* 0x001000007810783b */ /* 0x000fe20000004200 */
[-C--:B----4-:R-:W-:Y:S07]  /*5e80*/  HMMA.16816.F32 R52, R4, R84.reuse, R52 ;  /* 0x000000540434723c */ /* 0x090fee0000001834 */
[----:B------:R-:W-:Y:S01]  /*5e90*/  LDSM.16.MT88.4 R116, [R223+0x15800] ;  /* 0x01580000df74783b */ /* 0x000fe20000004200 */
[C---:B------:R-:W-:Y:S08]  /*5ea0*/  HMMA.16816.F32 R56, R12.reuse, R84, R56 ;  /* 0x000000540c38723c */ /* 0x040ff00000001838 */
[-C--:B------:R-:W-:Y:S08]  /*5eb0*/  HMMA.16816.F32 R60, R12, R86.reuse, R60 ;  /* 0x000000560c3c723c */ /* 0x080ff0000000183c */
[C---:B------:R-:W-:Y:S01]  /*5ec0*/  HMMA.16816.F32 R64, R4.reuse, R86, R64 ;  /* 0x000000560440723c */ /* 0x040fe20000001840 */
[----:B------:R-:W-:Y:S07]  /*5ed0*/  LDSM.16.MT88.4 R84, [R223+0x13000] ;  /* 0x01300000df54783b */ /* 0x000fee0000004200 */
[-C--:B-----5:R-:W-:Y:S08]  /*5ee0*/  HMMA.16816.F32 R68, R4, R88.reuse, R68 ;  /* 0x000000580444723c */ /* 0x0a0ff00000001844 */
[C---:B------:R-:W-:Y:S08]  /*5ef0*/  HMMA.16816.F32 R72, R12.reuse, R88, R72 ;  /* 0x000000580c48723c */ /* 0x040ff00000001848 */
[-C--:B------:R-:W-:Y:S01]  /*5f00*/  HMMA.16816.F32 R76, R12, R90.reuse, R76 ;  /* 0x0000005a0c4c723c */ /* 0x080fe2000000184c */
[----:B------:R-:W-:Y:S07]  /*5f10*/  LDSM.16.MT88.4 R12, [R223+0x11000] ;  /* 0x01100000df0c783b */ /* 0x000fee0000004200 */
[----:B------:R-:W-:Y:S01]  /*5f20*/  HMMA.16816.F32 R80, R4, R90, R80 ;  /* 0x0000005a0450723c */ /* 0x000fe20000001850 */
[----:B------:R-:W4:Y:S07]  /*5f30*/  LDSM.16.MT88.4 R4, [R221+0x2b000] ;  /* 0x02b00000dd04783b */ /* 0x000f2e0000004200 */
[-C--:B-1----:R-:W-:Y:S01]  /*5f40*/  HMMA.16816.F32 R20, R92, R96.reuse, R20 ;  /* 0x000000605c14723c */ /* 0x082fe20000001814 */
[----:B------:R-:W1:Y:S07]  /*5f50*/  LDSM.16.MT88.4 R88, [R223+0x15000] ;  /* 0x01500000df58783b */ /* 0x000e6e0000004200 */
        /* <DEDUP_REMOVED lines=17> */
[----:B------:R-:W5:Y:S07]  /*6070*/  LDSM.16.MT88.4 R100, [R223+0x13800] ;  /* 0x01380000df64783b */ /* 0x000f6e0000004200 */
[----:B------:R-:W-:Y:S01]  /*6080*/  HMMA.16816.F32 R80, R92, R10, R80 ;  /* 0x0000000a5c50723c */ /* 0x000fe20000001850 */
[----:B------:R-:W5:Y:S07]  /*6090*/  LDSM.16.MT88.4 R8, [R223+0x17800] ;  /* 0x01780000df08783b */ /* 0x000f6e0000004200 */
[-C--:B----4-:R-:W-:Y:S01]  /*60a0*/  HMMA.16816.F32 R20, R4, R12.reuse, R20 ;  /* 0x0000000c0414723c */ /* 0x090fe20000001814 */
[----:B------:R-:W-:Y:S07]  /*60b0*/  BAR.SYNC.DEFER_BLOCKING 0x0 ;  /* 0x0000000000007b1d */ /* 0x000fee0000010000 */
        /* <DEDUP_REMOVED lines=10> */
[C---:B------:R-:W-:Y:S08]  /*6160*/  HMMA.16816.F32 R64, R4.reuse, R90, R64 ;  /* 0x0000005a0440723c */ /* 0x040ff00000001840 */
[-C--:B--2---:R-:W-:Y:S08]  /*6170*/  HMMA.16816.F32 R68, R4, R96.reuse, R68 ;  /* 0x000000600444723c */ /* 0x084ff00000001844 */
[C---:B------:R-:W-:Y:S08]  /*6180*/  HMMA.16816.F32 R72, R16.reuse, R96, R72 ;  /* 0x000000601048723c */ /* 0x040ff00000001848 */
[-C--:B------:R-:W-:Y:S08]  /*6190*/  HMMA.16816.F32 R76, R16, R98.reuse, R76 ;  /* 0x00000062104c723c */ /* 0x080ff0000000184c */
[----:B------:R-:W-:Y:S04]  /*61a0*/  HMMA.16816.F32 R80, R4, R98, R80 ;  /* 0x000000620450723c */ /* 0x000fe80000001850 */
[----:B------:R-:W-:Y:S04]  /*61b0*/  LEA R5, -R252, RZ, 0x6 ;  /* 0x000000fffc057211 */ /* 0x000fe800078e31ff */
[-C--:B---3--:R-:W-:Y:S05]  /*61c0*/  HMMA.16816.F32 R20, R104, R108.reuse, R20 ;  /* 0x0000006c6814723c */ /* 0x088fea0000001814 */
[C---:B------:R-:W-:Y:S03]  /*61d0*/  LEA R232, P1, R5.reuse, R232, 0x2 ;  /* 0x000000e805e87211 */ /* 0x040fe600078210ff */
[C---:B------:R-:W-:Y:S04]  /*61e0*/  HMMA.16816.F32 R24, R112.reuse, R108, R24 ;  /* 0x0000006c7018723c */ /* 0x040fe80000001818 */
[----:B------:R-:W-:Y:S04]  /*61f0*/  LEA.HI.X.SX32 R233, R5, R233, 0x2, P1 ;  /* 0x000000e905e97211 */ /* 0x000fe800008f16ff */
[-C--:B------:R-:W-:Y:S08]  /*6200*/  HMMA.16816.F32 R28, R112, R110.reuse, R28 ;  /* 0x0000006e701c723c */ /* 0x080ff0000000181c */
[C---:B------:R-:W-:Y:S08]  /*6210*/  HMMA.16816.F32 R32, R104.reuse, R110, R32 ;  /* 0x0000006e6820723c */ /* 0x040ff00000001820 */
[-C--:B-----5:R-:W-:Y:S08]  /*6220*/  HMMA.16816.F32 R36, R104, R100.reuse, R36 ;  /* 0x000000646824723c */ /* 0x0a0ff00000001824 */
        /* <DEDUP_REMOVED lines=18> */
[----:B------:R-:W-:Y:S02]  /*6350*/  ISETP.GE.AND P5, PT, R247, UR8, PT ;  /* 0x00000008f7007c0c */ /* 0x000fe4000bfa6270 */
[----:B------:R-:W-:Y:S01]  /*6360*/  SHF.R.S64 R7, R4, 0x1f, R5 ;  /* 0x0000001f04077819 */ /* 0x000fe20000001005 */
[----:B------:R-:W-:Y:S01]  /*6370*/  IMAD.U32 R4, RZ, RZ, UR48 ;  /* 0x00000030ff047e24 */ /* 0x000fe2000f8e00ff */
[----:B------:R-:W-:Y:S02]  /*6380*/  LOP3.LUT R9, R9, 0x1e00, R210, 0xf8, !PT ;  /* 0x00001e0009097812 */ /* 0x000fe400078ef8d2 */
[----:B------:R-:W-:Y:S01]  /*6390*/  IADD3 R234, P1, PT, R234, R7, RZ ;  /* 0x00000007eaea7210 */ /* 0x000fe20007f3e0ff */
[----:B------:R-:W-:Y:S01]  /*63a0*/  IMAD.U32 R7, RZ, RZ, UR48 ;  /* 0x00000030ff077e24 */ /* 0x000fe2000f8e00ff */
[----:B------:R-:W-:Y:S02]  /*63b0*/  LEA R11, R9, UR4, 0x1 ;  /* 0x00000004090b7c11 */ /* 0x000fe4000f8e08ff */
[----:B------:R-:W-:Y:S01]  /*63c0*/  LEA.HI.X.SX32 R235, R5, R235, 0x1, P1 ;  /* 0x000000eb05eb7211 */ /* 0x000fe200008f0eff */
[----:B------:R-:W-:Y:S01]  /*63d0*/  IMAD.U32 R5, RZ, RZ, UR47 ;  /* 0x0000002fff057e24 */ /* 0x000fe2000f8e00ff */
[----:B------:R-:W-:Y:S02]  /*63e0*/  ISETP.GE.AND P2, PT, R246, UR8, PT ;  /* 0x00000008f6007c0c */ /* 0x000fe4000bf46270 */
[----:B------:R-:W-:Y:S01]  /*63f0*/  LEA R6, P1, R7, R234, 0x1 ;  /* 0x000000ea07067211 */ /* 0x000fe200078208ff */
[----:B------:R-:W-:Y:S01]  /*6400*/  @!PT LDS RZ, [RZ] ;  /* 0x00000000fffff984 */ /* 0x000fe20000000800 */
[----:B------:R-:W-:Y:S01]  /*6410*/  @!PT LDS RZ, [RZ] ;  /* 0x00000000fffff984 */ /* 0x000fe20000000800 */
[----:B------:R-:W-:Y:S01]  /*6420*/  @!PT LDS RZ, [RZ] ;  /* 0x00000000fffff984 */ /* 0x000fe20000000800 */
[----:B------:R1:W-:Y:S03]  /*6430*/  @!P6 LDGSTS.E.BYPASS.LTC128B.128 [R11+0x10000], desc[UR34][R234.64] ;  /* 0x10000000ea0befae */ /* 0x0003e6000b981a22 */
[----:B------:R-:W-:Y:S01]  /*6440*/  LEA.HI.X R7, R4, R235, R5, 0x1, P1 ;  /* 0x000000eb04077211 */ /* 0x000fe200008f0c05 */
[----:B------:R1:W-:Y:S01]  /*6450*/  @P6 STS.128 [R11+0x10000], RZ ;  /* 0x010000ff0b006388 */ /* 0x0003e20000000c00 */
[----:B------:R-:W-:Y:S03]  /*6460*/  ISETP.GE.AND P1, PT, R245, UR8, PT ;  /* 0x00000008f5007c0c */ /* 0x000fe6000bf26270 */
        /* <DEDUP_REMOVED lines=36> */
.L_x_881:
[----:B------:R-:W-:Y:S01]  /*66b0*/  LEA R201, R213, UR4, 0x1 ;  /* 0x00000004d5c97c11 */ /* 0x000fe2000f8e08ff */
[----:B------:R-:W-:Y:S01]  /*66c0*/  LDSM.16.MT88.4 R16, [R223+0x18000] ;  /* 0x01800000df10783b */ /* 0x000fe20000004200 */
[----:B------:R-:W-:Y:S01]  /*66d0*/  PLOP3.LUT P1, PT, PT, PT, UP2, 0x80, 0x8 ;  /* 0x000000000008781c */ /* 0x000fe20003f2f028 */
[----:B------:R-:W-:Y:S01]  /*66e0*/  @UP2 UIADD3 UR16, UP0, UPT, UR52, -0x100, URZ ;  /* 0xffffff0034102890 */ /* 0x000fe2000ff1e0ff */
[----:B------:R-:W-:Y:S01]  /*66f0*/  PLOP3.LUT P6, PT, PT, PT, UP2, 0x80, 0x8 ;  /* 0x000000000008781c */ /* 0x000fe20003fcf028 */
[----:B------:R-:W1:Y:S01]  /*6700*/  LDSM.16.M88.4 R128, [R201+0x28000] ;  /* 0x02800000c980783b */ /* 0x000e620000000200 */
[----:B------:R-:W-:Y:S01]  /*6710*/  IMAD.IADD R224, R220, 0x1, R201 ;  /* 0x00000001dce07824 */ /* 0x000fe200078e02c9 */
[----:B------:R-:W-:Y:S01]  /*6720*/  PLOP3.LUT P2, PT, PT, PT, UP2, 0x80, 0x8 ;  /* 0x000000000008781c */ /* 0x000fe20003f4f028 */
[----:B------:R-:W-:Y:S01]  /*6730*/  VIADD R225, R201, 0x28040 ;  /* 0x00028040c9e17836 */ /* 0x000fe20000000000 */
[----:B------:R-:W2:Y:S01]  /*6740*/  LDSM.16.M88.4 R124, [R201+0x29000] ;  /* 0x02900000c97c783b */ /* 0x000ea20000000200 */
[----:B------:R-:W-:Y:S01]  /*6750*/  PLOP3.LUT P5, PT, PT, PT, UP2, 0x80, 0x8 ;  /* 0x000000000008781c */ /* 0x000fe20003faf028 */
[----:B------:R-:W-:Y:S02]  /*6760*/  @UP2 UIADD3.X UR15, UPT, UPT, UR53, -0x1, URZ, UP0, !UPT ;  /* 0xffffffff350f2890 */ /* 0x000fe400087fe4ff */
[----:B------:R-:W3:Y:S01]  /*6770*/  LDSM.16.MT88.4 R96, [R223+0x1a000] ;  /* 0x01a00000df60783b */ /* 0x000ee20000004200 */
[----:B------:R-:W-:Y:S01]  /*6780*/  @UP2 UIADD3 UR10, UP0, UPT, UR10, -0x100, URZ ;  /* 0xffffff000a0a2890 */ /* 0x000fe2000ff1e0ff */
[----:B------:R-:W-:Y:S01]  /*6790*/  @P1 LOP3.LUT R203, R239, 0x30, RZ, 0xc0, !PT ;  /* 0x00000030efcb1812 */ /* 0x000fe200078ec0ff */
[----:B------:R-:W-:Y:S01]  /*67a0*/  ULOP3.LUT UR14, UR43, 0x1, URZ, 0xc0, !UPT ;  /* 0x000000012b0e7892 */ /* 0x000fe2000f8ec0ff */
[----:B------:R-:W4:Y:S01]  /*67b0*/  LDSM.16.MT88.4 R112, [R223+0x1c000] ;  /* 0x01c00000df70783b */ /* 0x000f220000004200 */
[----:B------:R-:W-:Y:S01]  /*67c0*/  PLOP3.LUT P1, PT, PT, PT, UP2, 0x80, 0x8 ;  /* 0x000000000008781c */ /* 0x000fe20003f2f028 */
[----:B------:R-:W-:Y:S01]  /*67d0*/  @UP2 UIADD3.X UR11, UPT, UPT, UR11, -0x1, URZ, UP0, !UPT ;  /* 0xffffffff0b0b2890 */ /* 0x000fe200087fe4ff */
[----:B------:R-:W-:Y:S01]  /*67e0*/  @P6 LOP3.LUT R229, R203, 0x7, R240, 0xf8, !PT ;  /* 0x00000007cbe56812 */ /* 0x000fe200078ef8f0 */
[----:B------:R-:W4:Y:S01]  /*67f0*/  LDSM.16.MT88.4 R196, [R223+0x1e000] ;  /* 0x01e00000dfc4783b */ /* 0x000f220000004200 */
[----:B------:R-:W-:Y:S02]  /*6800*/  UISETP.NE.U32.AND UP0, UPT, UR14, 0x1, UPT ;  /* 0x000000010e00788c */ /* 0x000fe4000bf05070 */
[----:B------:R-:W-:Y:S01]  /*6810*/  UIADD3 UR14, UPT, UPT, UR43, -0x1, URZ ;  /* 0xffffffff2b0e7890 */ /* 0x000fe2000fffe0ff */
[----:B------:R-:W-:Y:S01]  /*6820*/  @P5 IMAD.WIDE.U32 R204, R229, R238, UR52 ;  /* 0x00000034e5cc5e25 */ /* 0x000fe2000f8e00ee */
[----:B------:R-:W-:Y:S01]  /*6830*/  @UP2 UMOV UR52, UR16 ;  /* 0x0000001000342c82 */ /* 0x000fe20008000000 */
[----:B------:R-:W-:Y:S03]  /*6840*/  @UP2 UMOV UR53, UR15 ;  /* 0x0000000f00352c82 */ /* 0x000fe60008000000 */
[----:B------:R-:W5:Y:S01]  /*6850*/  @P2 LDG.E R228, desc[UR34][R204.64+-0x100] ;  /* 0xffff0022cce42981 */ /* 0x000f62000c1e1900 */
[----:B------:R-:W-:Y:S01]  /*6860*/  PLOP3.LUT P2, PT, PT, PT, UP0, 0x80, 0x8 ;  /* 0x000000000008781c */ /* 0x000fe20003f4f008 */
[----:B------:R-:W-:Y:S02]  /*6870*/  UISETP.GT.AND UP0, UPT, UR43, URZ, UPT ;  /* 0x000000ff2b00728c */ /* 0x000fe4000bf04270 */
[----:B------:R3:W5:Y:S01]  /*6880*/  @P1 LDG.E R227, desc[UR34][R204.64+-0xe0] ;  /* 0xffff2022cce31981 */ /* 0x000762000c1e1900 */
[----:B------:R-:W-:Y:S01]  /*6890*/  UMOV UR43, UR14 ;  /* 0x0000000e002b7c82 */ /* 0x000fe20008000000 */
[-C--:B-1----:R-:W-:Y:S08]  /*68a0*/  HMMA.16816.F32 R4, R128, R16.reuse, RZ ;  /* 0x000000108004723c */ /* 0x082ff000000018ff */
[C---:B--2---:R-:W-:Y:S01]  /*68b0*/  HMMA.16816.F32 R8, R124.reuse, R16, RZ ;  /* 0x000000107c08723c */ /* 0x044fe200000018ff */
[----:B---3--:R-:W-:Y:S07]  /*68c0*/  LDSM.16.M88.4 R204, [R224+0x29000] ;  /* 0x02900000e0cc783b */ /* 0x008fee0000000200 */
[-C--:B------:R-:W-:Y:S08]  /*68d0*/  HMMA.16816.F32 R12, R124, R18.reuse, RZ ;  /* 0x000000127c0c723c */ /* 0x080ff000000018ff */
[C---:B------:R-:W-:Y:S08]  /*68e0*/  HMMA.16816.F32 R16, R128.reuse, R18, RZ ;  /* 0x000000128010723c */ /* 0x040ff000000018ff */
[-C--:B------:R-:W-:Y:S08]  /*68f0*/  HMMA.16816.F32 R84, R128, R96.reuse, RZ ;  /* 0x000000608054723c */ /* 0x080ff000000018ff */
        /* <DEDUP_REMOVED lines=9> */
[----:B------:R-:W-:Y:S02]  /*6990*/  VIADD R196, R201, 0x28000 ;  /* 0x00028000c9c47836 */ /* 0x000fe40000000000 */
[----:B------:R-:W-:Y:S02]  /*69a0*/  LDSM.16.MT88.4 R200, [R223+0x18800] ;  /* 0x01880000dfc8783b */ /* 0x000fe40000004200 */
[----:B------:R-:W-:Y:S02]  /*69b0*/  @P0 VIADD R225, R196, 0xffffffc0 ;  /* 0xffffffc0c4e10836 */ /* 0x000fe40000000000 */
[-C--:B------:R-:W-:Y:S08]  /*69c0*/  HMMA.16816.F32 R124, R124, R198.reuse, RZ ;  /* 0x000000c67c7c723c */ /* 0x080ff000000018ff */
[----:B------:R-:W-:Y:S01]  /*69d0*/  HMMA.16816.F32 R128, R128, R198, RZ ;  /* 0x000000c68080723c */ /* 0x000fe200000018ff */
[----:B------:R-:W1:Y:S07]  /*69e0*/  LDSM.16.M88.4 R196, [R224+0x28000] ;  /* 0x02800000e0c4783b */ /* 0x000e6e0000000200 */
[-C--:B-1----:R-:W-:Y:S08]  /*69f0*/  HMMA.16816.F32 R4, R196, R200.reuse, R4 ;  /* 0x000000c8c404723c */ /* 0x082ff00000001804 */
[C---:B------:R-:W-:Y:S08]  /*6a00*/  HMMA.16816.F32 R8, R204.reuse, R200, R8 ;  /* 0x000000c8cc08723c */ /* 0x040ff00000001808 */
        /* <DEDUP_REMOVED lines=15> */
[-C--:B------:R-:W-:Y:S01]  /*6b00*/  HMMA.16816.F32 R124, R204, R202.reuse, R124 ;  /* 0x000000cacc7c723c */ /* 0x080fe2000000187c */
[----:B------:R-:W-:Y:S07]  /*6b10*/  LDSM.16.M88.4 R204, [R225+0x1000] ;  /* 0x00100000e1cc783b */ /* 0x000fee0000000200 */
[----:B------:R-:W-:Y:S01]  /*6b20*/  HMMA.16816.F32 R128, R196, R202, R128 ;  /* 0x000000cac480723c */ /* 0x000fe20000001880 */
[----:B------:R-:W-:Y:S04]  /*6b30*/  LDSM.16.MT88.4 R200, [R223+0x19000] ;  /* 0x01900000dfc8783b */ /* 0x000fe80000004200 */
[----:B------:R1:W2:Y:S02]  /*6b40*/  LDSM.16.M88.4 R196, [R225] ;  /* 0x00000000e1c4783b */ /* 0x0002a40000000200 */
[----:B-1----:R-:W-:Y:S01]  /*6b50*/  IMAD.IADD R225, R220, 0x1, R225 ;  /* 0x00000001dce17824 */ /* 0x002fe200078e02e1 */
[-C--:B--2---:R-:W-:Y:S08]  /*6b60*/  HMMA.16816.F32 R4, R196, R200.reuse, R4 ;  /* 0x000000c8c404723c */ /* 0x084ff00000001804 */
        /* <DEDUP_REMOVED lines=21> */
[----:B-1----:R-:W-:Y:S05]  /*6cc0*/  IMAD.U32 R225, RZ, RZ, UR46 ;  /* 0x0000002effe17e24 */ /* 0x002fea000f8e00ff */
[----:B------:R-:W-:Y:S01]  /*6cd0*/  LEA R224, P1, R225, R232, 0x2 ;  /* 0x000000e8e1e07211 */ /* 0x000fe200078210ff */
[-C--:B--2---:R-:W-:Y:S08]  /*6ce0*/  HMMA.16816.F32 R4, R196, R200.reuse, R4 ;  /* 0x000000c8c404723c */ /* 0x084ff00000001804 */
[C---:B------:R-:W-:Y:S08]  /*6cf0*/  HMMA.16816.F32 R8, R204.reuse, R200, R8 ;  /* 0x000000c8cc08723c */ /* 0x040ff00000001808 */
[-C--:B------:R-:W-:Y:S03]  /*6d00*/  HMMA.16816.F32 R12, R204, R202.reuse, R12 ;  /* 0x000000cacc0c723c */ /* 0x080fe6000000180c */
[----:B------:R-:W-:Y:S05]  /*6d10*/  REDG.E.ADD.F32.FTZ.RN.STRONG.GPU desc[UR34][R232.64], R4 ;  /* 0x00000004e80079a6 */ /* 0x000fea000c12f322 */
        /* <DEDUP_REMOVED lines=13> */
[C---:B------:R-:W-:Y:S01]  /*6df0*/  HMMA.16816.F32 R120, R204.reuse, R200, R120 ;  /* 0x000000c8cc78723c */ /* 0x040fe20000001878 */
[----:B------:R-:W-:Y:S05]  /*6e00*/  IMAD.U32 R201, RZ, RZ, UR46 ;  /* 0x0000002effc97e24 */ /* 0x000fea000f8e00ff */
[----:B------:R-:W-:Y:S02]  /*6e10*/  LEA.HI.X.SX32 R225, R201, R233, 0x2, P1 ;  /* 0x000000e9c9e17211 */ /* 0x000fe400008f16ff */
[-C--:B------:R-:W-:Y:S03]  /*6e20*/  HMMA.16816.F32 R124, R204, R202.reuse, R124 ;  /* 0x000000cacc7c723c */ /* 0x080fe6000000187c */
[C---:B------:R-:W-:Y:S01]  /*6e30*/  LEA R200, P1, R252.reuse, R224, 0x5 ;  /* 0x000000e0fcc87211 */ /* 0x040fe200078228ff */
[----:B------:R1:W-:Y:S03]  /*6e40*/  REDG.E.ADD.F32.FTZ.RN.STRONG.GPU desc[UR34][R224.64], R5 ;  /* 0x00000005e00079a6 */ /* 0x0003e6000c12f322 */
[C---:B------:R-:W-:Y:S01]  /*6e50*/  LEA.HI.X.SX32 R201, R252.reuse, R225, 0x5, P1 ;  /* 0x000000e1fcc97211 */ /* 0x040fe200008f2eff */
[----:B------:R-:W-:Y:S04]  /*6e60*/  HMMA.16816.F32 R128, R196, R202, R128 ;  /* 0x000000cac480723c */ /* 0x000fe80000001880 */
[C---:B------:R-:W-:Y:S01]  /*6e70*/  LEA R206, P1, R252.reuse, R200, 0x5 ;  /* 0x000000c8fcce7211 */ /* 0x040fe200078228ff */
[----:B------:R2:W-:Y:S03]  /*6e80*/  REDG.E.ADD.F32.FTZ.RN.STRONG.GPU desc[UR34][R200.64], R6 ;  /* 0x00000006c80079a6 */ /* 0x0005e6000c12f322 */
        /* <DEDUP_REMOVED lines=13> */
[C---:B-1----:R-:W-:Y:S02]  /*6f60*/  IMAD.WIDE R4, R252.reuse, -0xc0, R196 ;  /* 0xffffff40fc047825 */ /* 0x042fe400078e02c4 */
[----:B------:R1:W-:Y:S01]  /*6f70*/  REDG.E.ADD.F32.FTZ.RN.STRONG.GPU desc[UR34][R196.64], R11 ;  /* 0x0000000bc40079a6 */ /* 0x0003e2000c12f322 */
[C---:B------:R-:W-:Y:S03]  /*6f80*/  LEA R224, P1, R252.reuse, R4, 0x5 ;  /* 0x00000004fce07211 */ /* 0x040fe600078228ff */
[----:B------:R-:W-:Y:S01]  /*6f90*/  REDG.E.ADD.F32.FTZ.RN.STRONG.GPU desc[UR34][R232.64+0x80], R16 ;  /* 0x00008010e80079a6 */ /* 0x000fe2000c12f322 */
[C---:B------:R-:W-:Y:S03]  /*6fa0*/  LEA.HI.X.SX32 R225, R252.reuse, R5, 0x5, P1 ;  /* 0x00000005fce17211 */ /* 0x040fe600008f2eff */
[----:B------:R1:W-:Y:S01]  /*6fb0*/  REDG.E.ADD.F32.FTZ.RN.STRONG.GPU desc[UR34][R4.64+0x80], R17 ;  /* 0x00008011040079a6 */ /* 0x0003e2000c12f322 */
[C---:B--2---:R-:W-:Y:S03]  /*6fc0*/  LEA R200, P1, R252.reuse, R224, 0x5 ;  /* 0x000000e0fcc87211 */ /* 0x044fe600078228ff */
[----:B------:R2:W-:Y:S01]  /*6fd0*/  REDG.E.ADD.F32.FTZ.RN.STRONG.GPU desc[UR34][R224.64+0x80], R18 ;  /* 0x00008012e00079a6 */ /* 0x0005e2000c12f322 */
[C---:B------:R-:W-:Y:S02]  /*6fe0*/  LEA.HI.X.SX32 R201, R252.reuse, R225, 0x5, P1 ;  /* 0x000000e1fcc97211 */ /* 0x040fe400008f2eff */
[C---:B---3--:R-:W-:Y:S03]  /*6ff0*/  LEA R206, P1, R252.reuse, R200, 0x5 ;  /* 0x000000c8fcce7211 */ /* 0x048fe600078228ff */
        /* <DEDUP_REMOVED lines=32> */
[C---:B---3--:R-:W-:Y:S02]  /*7200*/  IMAD.WIDE R200, R252.reuse, -0xc0, R224 ;  /* 0xffffff40fcc87825 */ /* 0x048fe400078e02e0 */
[----:B------:R3:W-:Y:S01]  /*7210*/  REDG.E.ADD.F32.FTZ.RN.STRONG.GPU desc[UR34][R224.64+0x100], R91 ;  /* 0x0001005be00079a6 */ /* 0x0007e2000c12f322 */
[C---:B------:R-:W-:Y:S03]  /*7220*/  LEA R18, P1, R252.reuse, R200, 0x5 ;  /* 0x000000c8fc127211 */ /* 0x040fe600078228ff */
[----:B------:R-:W-:Y:S01]  /*7230*/  REDG.E.ADD.F32.FTZ.RN.STRONG.GPU desc[UR34][R232.64+0x180], R96 ;  /* 0x00018060e80079a6 */ /* 0x000fe2000c12f322 */
[C---:B------:R-:W-:Y:S03]  /*7240*/  LEA.HI.X.SX32 R19, R252.reuse, R201, 0x5, P1 ;  /* 0x000000c9fc137211 */ /* 0x040fe600008f2eff */
[----:B------:R3:W-:Y:S01]  /*7250*/  REDG.E.ADD.F32.FTZ.RN.STRONG.GPU desc[UR34][R200.64+0x180], R97 ;  /* 0x00018061c80079a6 */ /* 0x0007e2000c12f322 */
        /* <DEDUP_REMOVED lines=46> */
[C---:B---3--:R-:W-:Y:S01]  /*7540*/  LEA R224, P1, R252.reuse, R16, 0x5 ;  /* 0x00000010fce07211 */ /* 0x048fe200078228ff */
[----:B------:R-:W-:Y:S03]  /*7550*/  LDSM.16.MT88.4 R8, [R214] ;  /* 0x00000000d608783b */ /* 0x000fe60000004200 */
        /* <DEDUP_REMOVED lines=8> */
[C---:B----4-:R-:W-:Y:S01]  /*75e0*/  LEA R18, P1, R252.reuse, R200, 0x5 ;  /* 0x000000c8fc127211 */ /* 0x050fe200078228ff */
        /* <DEDUP_REMOVED lines=33> */
[C---:B------:R-:W-:Y:S01]  /*7800*/  LEA R14, P1, R252.reuse, R94, 0x5 ;  /* 0x0000005efc0e7211 */ /* 0x040fe200078228ff */
[C---:B-1----:R-:W-:Y:S02]  /*7810*/  VIADD R120, R221.reuse, 0x40 ;  /* 0x00000040dd787836 */ /* 0x042fe40000000000 */
[----:B------:R-:W1:Y:S01]  /*7820*/  LDSM.16.MT88.4 R4, [R221+0x28000] ;  /* 0x02800000dd04783b */ /* 0x000e620000004200 */
[C---:B------:R-:W-:Y:S01]  /*7830*/  LEA.HI.X.SX32 R15, R252.reuse, R95, 0x5, P1 ;  /* 0x0000005ffc0f7211 */ /* 0x040fe200008f2eff */
[----:B------:R-:W-:Y:S01]  /*7840*/  @P0 VIADD R120, R221, 0xffffffc0 ;  /* 0xffffffc0dd780836 */ /* 0x000fe20000000000 */
[C---:B------:R-:W-:Y:S01]  /*7850*/  LEA R100, P1, R252.reuse, R14, 0x5 ;  /* 0x0000000efc647211 */ /* 0x040fe200078228ff */
[----:B------:R-:W-:Y:S03]  /*7860*/  REDG.E.ADD.F32.FTZ.RN.STRONG.GPU desc[UR34][R94.64+0x380], R130 ;  /* 0x000380825e0079a6 */ /* 0x000fe6000c12f322 */
[C---:B------:R-:W-:Y:S01]  /*7870*/  LEA.HI.X.SX32 R101, R252.reuse, R15, 0x5, P1 ;  /* 0x0000000ffc657211 */ /* 0x040fe200008f2eff */
[----:B------:R-:W-:Y:S01]  /*7880*/  REDG.E.ADD.F32.FTZ.RN.STRONG.GPU desc[UR34][R14.64+0x380], R131 ;  /* 0x000380830e0079a6 */ /* 0x000fe2000c12f322 */
[C---:B------:R-:W-:Y:S03]  /*7890*/  LEA R198, P1, R252.reuse, R100, 0x5 ;  /* 0x00000064fcc67211 */ /* 0x040fe600078228ff */
[----:B------:R-:W2:Y:S01]  /*78a0*/  LDSM.16.MT88.4 R12, [R120+0x28000] ;  /* 0x02800000780c783b */ /* 0x000ea20000004200 */
[C---:B------:R-:W-:Y:S02]  /*78b0*/  LEA.HI.X.SX32 R199, R252.reuse, R101, 0x5, P1 ;  /* 0x00000065fcc77211 */ /* 0x040fe400008f2eff */
[C---:B------:R-:W-:Y:S01]  /*78c0*/  LEA R102, P1, R252.reuse, R198, 0x5 ;  /* 0x000000c6fc667211 */ /* 0x040fe200078228ff */
[----:B------:R-:W3:Y:S03]  /*78d0*/  LDSM.16.MT88.4 R92, [R221+0x28800] ;  /* 0x02880000dd5c783b */ /* 0x000ee60000004200 */
[C---:B------:R-:W-:Y:S01]  /*78e0*/  LEA.HI.X.SX32 R103, R252.reuse, R199, 0x5, P1 ;  /* 0x000000c7fc677211 */ /* 0x040fe200008f2eff */
[----:B------:R-:W-:Y:S01]  /*78f0*/  LDSM.16.MT88.4 R112, [R120+0x29800] ;  /* 0x029800007870783b */ /* 0x000fe20000004200 */
[C---:B------:R-:W-:Y:S03]  /*7900*/  LEA R104, P1, R252.reuse, R102, 0x5 ;  /* 0x00000066fc687211 */ /* 0x040fe600078228ff */
[----:B------:R-:W-:Y:S01]  /*7910*/  LDSM.16.MT88.4 R116, [R214+0x5800] ;  /* 0x00580000d674783b */ /* 0x000fe20000004200 */
[----:B------:R-:W-:Y:S03]  /*7920*/  LEA.HI.X.SX32 R105, R252, R103, 0x5, P1 ;  /* 0x00000067fc697211 */ /* 0x000fe600008f2eff */
[----:B------:R-:W-:Y:S04]  /*7930*/  REDG.E.ADD.F32.FTZ.RN.STRONG.GPU desc[UR34][R100.64+0x380], R124 ;  /* 0x0003807c640079a6 */ /* 0x000fe8000c12f322 */
[----:B------:R-:W-:Y:S04]  /*7940*/  REDG.E.ADD.F32.FTZ.RN.STRONG.GPU desc[UR34][R198.64+0x380], R125 ;  /* 0x0003807dc60079a6 */ /* 0x000fe8000c12f322 */
[----:B------:R-:W-:Y:S01]  /*7950*/  REDG.E.ADD.F32.FTZ.RN.STRONG.GPU desc[UR34][R102.64+0x380], R126 ;  /* 0x0003807e660079a6 */ /* 0x000fe2000c12f322 */
[-C--:B-1----:R-:W-:Y:S03]  /*7960*/  HMMA.16816.F32 R132, R4, R8.reuse, R132 ;  /* 0x000000080484723c */ /* 0x082fe60000001884 */
[----:B------:R-:W1:Y:S04]  /*7970*/  LDSM.16.MT88.4 R100, [R120+0x28800] ;  /* 0x028800007864783b */ /* 0x000e680000004200 */
[----:B------:R-:W-:Y:S04]  /*7980*/  REDG.E.ADD.F32.FTZ.RN.STRONG.GPU desc[UR34][R104.64+0x380], R127 ;  /* 0x0003807f680079a6 */ /* 0x000fe8000c12f322 */
[----:B------:R-:W4:Y:S01]  /*7990*/  LDSM.16.MT88.4 R104, [R214+0x2800] ;  /* 0x00280000d668783b */ /* 0x000f220000004200 */
        /* <DEDUP_REMOVED lines=36> */
[-C--:B--2---:R-:W-:Y:S08]  /*7be0*/  HMMA.16816.F32 R180, R92, R8.reuse, R180 ;  /* 0x000000085cb4723c */ /* 0x084ff000000018b4 */
[C---:B------:R-:W-:Y:S08]  /*7bf0*/  HMMA.16816.F32 R184, R100.reuse, R8, R184 ;  /* 0x0000000864b8723c */ /* 0x040ff000000018b8 */
[-C--:B------:R-:W-:Y:S01]  /*7c00*/  HMMA.16816.F32 R188, R100, R10.reuse, R188 ;  /* 0x0000000a64bc723c */ /* 0x080fe200000018bc */
[----:B------:R-:W2:Y:S07]  /*7c10*/  LDSM.16.MT88.4 R100, [R214+0x3800] ;  /* 0x00380000d664783b */ /* 0x000eae0000004200 */
[----:B------:R-:W-:Y:S01]  /*7c20*/  HMMA.16816.F32 R192, R92, R10, R192 ;  /* 0x0000000a5cc0723c */ /* 0x000fe200000018c0 */
[----:B------:R4:W2:Y:S07]  /*7c30*/  LDSM.16.MT88.4 R8, [R214+0x7800] ;  /* 0x00780000d608783b */ /* 0x0008ae0000004200 */
        /* <DEDUP_REMOVED lines=16> */
[C---:B------:R-:W-:Y:S02]  /*7d40*/  VIADD R4, R214.reuse, 0xffff8000 ;  /* 0xffff8000d6047836 */ /* 0x040fe40000000000 */
[----:B------:R-:W-:Y:S02]  /*7d50*/  @P2 VIADD R4, R214, 0x8000 ;  /* 0x00008000d6042836 */ /* 0x000fe40000000000 */
[-C--:B---3--:R-:W-:Y:S05]  /*7d60*/  HMMA.16816.F32 R132, R104, R108.reuse, R132 ;  /* 0x0000006c6884723c */ /* 0x088fea0000001884 */
[----:B----4-:R-:W-:Y:S03]  /*7d70*/  IMAD.MOV.U32 R214, RZ, RZ, R4 ;  /* 0x000000ffffd67224 */ /* 0x010fe600078e0004 */
        /* <DEDUP_REMOVED lines=16> */
[----:B------:R-:W-:Y:S11]  /*7e80*/  BRA.U UP0, `(.L_x_882) ;  /* 0xffffffbd00a47547 */ /* 0x000ff6000b83ffff */
[C---:B------:R-:W-:Y:S01]  /*7e90*/  IMAD.SHL.U32 R0, R241.reuse, 0x10, RZ ;  /* 0x00000010f1007824 */ /* 0x040fe200078e00ff */
[----:B------:R-:W-:Y:S01]  /*7ea0*/  SHF.R.U32.HI R3, RZ, 0x3, R241 ;  /* 0x00000003ff037819 */ /* 0x000fe200000116f1 */
[C---:B------:R-:W-:Y:S01]  /*7eb0*/  IMAD.SHL.U32 R2, R241.reuse, 0x20, RZ ;  /* 0x00000020f1027824 */ /* 0x040fe200078e00ff */
[----:B------:R-:W1:Y:S01]  /*7ec0*/  LDCU UR8, c[0x0][0x500] ;  /* 0x0000a000ff0877ac */ /* 0x000e620008000800 */
[----:B------:R-:W-:Y:S01]  /*7ed0*/  IMAD.SHL.U32 R4, R241, 0x2, RZ ;  /* 0x00000002f1047824 */ /* 0x000fe200078e00ff */
[----:B------:R-:W-:Y:S02]  /*7ee0*/  LOP3.LUT R0, R0, 0x1c0, RZ, 0xc0, !PT ;  /* 0x000001c000007812 */ /* 0x000fe400078ec0ff */
[----:B------:R-:W-:Y:S01]  /*7ef0*/  LOP3.LUT R5, R2, 0x400, RZ, 0xc0, !PT ;  /* 0x0000040002057812 */ /* 0x000fe200078ec0ff */
[----:B------:R-:W-:Y:S01]  /*7f00*/  UISETP.NE.AND UP0, UPT, UR42, -0x1, UPT ;  /* 0xffffffff2a00788c */ /* 0x000fe2000bf05270 */
[----:B------:R-:W-:Y:S01]  /*7f10*/  LOP3.LUT R7, R0, 0x18, R3, 0xf8, !PT ;  /* 0x0000001800077812 */ /* 0x000fe200078ef803 */
[----:B------:R-:W-:Y:S01]  /*7f20*/  UMOV UR41, UR18 ;  /* 0x0000001200297c82 */ /* 0x000fe20008000000 */
[----:B------:R-:W-:-:S02]  /*7f30*/  LOP3.LUT R5, R5, 0x6, R4, 0xf8, !PT ;  /* 0x0000000605057812 */ /* 0x000fc400078ef804 */
[----:B------:R-:W-:Y:S02]  /*7f40*/  LOP3.LUT R4, R7, 0x38, R4, 0x78, !PT ;  /* 0x0000003807047812 */ /* 0x000fe400078e7804 */
[----:B------:R-:W-:Y:S02]  /*7f50*/  LOP3.LUT P0, RZ, R241, 0x10, RZ, 0xc0, !PT ;  /* 0x00000010f1ff7812 */ /* 0x000fe4000780c0ff */
[----:B------:R-:W-:Y:S02]  /*7f60*/  LOP3.LUT R4, R5, R4, RZ, 0xfc, !PT ;  /* 0x0000000405047212 */ /* 0x000fe400078efcff */
[----:B------:R-:W-:Y:S02]  /*7f70*/  F2FP.F16.F32.PACK_AB R20, R21, R20 ;  /* 0x000000141514723e */ /* 0x000fe400000000ff */
[----:B------:R-:W-:Y:S01]  /*7f80*/  LEA R5, R4, UR5, 0x1 ;  /* 0x0000000504057c11 */ /* 0x000fe2000f8e08ff */
        /* <DEDUP_REMOVED lines=12> */
[----:B------:R-:W-:-:S02]  /*8050*/  VIADD R0, R5, 0x18000 ;  /* 0x0001800005007836 */ /* 0x000fc40000000000 */
        /* <DEDUP_REMOVED lines=13> */
[----:B------:R-:W-:Y:S01]  /*8130*/  BAR.SYNC.DEFER_BLOCKING 0x0 ;  /* 0x0000000000007b1d */ /* 0x000fe20000010000 */
[----:B------:R-:W-:Y:S01]  /*8140*/  F2FP.F16.F32.PACK_AB R134, R135, R134 ;  /* 0x000000868786723e */ /* 0x000fe200000000ff */
[----:B------:R-:W-:-:S02]  /*8150*/  VIADD R7, R5, 0x18040 ;  /* 0x0001804005077836 */ /* 0x000fc40000000000 */
[----:B------:R-:W-:Y:S01]  /*8160*/  FMUL.FTZ R152, R152, UR8 ;  /* 0x0000000898987c20 */ /* 0x000fe20008410000 */
[----:B------:R-:W-:Y:S01]  /*8170*/  FMUL.FTZ R153, R153, UR8 ;  /* 0x0000000899997c20 */ /* 0x000fe20008410000 */
        /* <DEDUP_REMOVED lines=177> */
.L_x_883:
[----:B------:R-:W2:Y:S01]  /*8c90*/  LDCU.64 UR10, c[0x0][0x5c0] ;  /* 0x0000b800ff0a77ac */ /* 0x000ea20008000a00 */
[----:B------:R-:W-:-:S04]  /*8ca0*/  UIADD3 UR8, UPT, UPT, UR40, UR42, URZ ;  /* 0x0000002a28087290 */ /* 0x000fc8000fffe0ff */
[----:B--2---:R-:W-:Y:S02]  /*8cb0*/  UIMAD.WIDE.U32 UR16, UR8, UR10, URZ ;  /* 0x0000000a081072a5 */ /* 0x004fe4000f8e00ff */
[----:B------:R-:W-:-:S04]  /*8cc0*/  UIMAD UR8, UR8, UR11, URZ ;  /* 0x0000000b080872a4 */ /* 0x000fc8000f8e02ff */
[----:B------:R-:W-:-:S06]  /*8cd0*/  UIADD3 UR8, UPT, UPT, UR17, UR8, URZ ;  /* 0x0000000811087290 */ /* 0x000fcc000fffe0ff */
[----:B------:R-:W-:Y:S02]  /*8ce0*/  MOV R53, UR8 ;  /* 0x0000000800357c02 */ /* 0x000fe40008000f00 */
.L_x_884:
        /* <DEDUP_REMOVED lines=14> */
.L_x_885:
[----:B------:R-:W2:Y:S01]  /*8dd0*/  LDCU.64 UR8, c[0x0][0x5c8] ;  /* 0x0000b900ff0877ac */ /* 0x000ea20008000a00 */
[----:B------:R-:W-:-:S04]  /*8de0*/  UIADD3 UR12, UPT, UPT, UR40, UR42, URZ ;  /* 0x0000002a280c7290 */ /* 0x000fc8000fffe0ff */
[----:B--2---:R-:W-:Y:S02]  /*8df0*/  UIMAD.WIDE.U32 UR14, UR12, UR8, URZ ;  /* 0x000000080c0e72a5 */ /* 0x004fe4000f8e00ff */
[----:B------:R-:W-:-:S04]  /*8e00*/  UIMAD UR12, UR12, UR9, URZ ;  /* 0x000000090c0c72a4 */ /* 0x000fc8000f8e02ff */
[----:B------:R-:W-:Y:S01]  /*8e10*/  UIADD3 UR12, UPT, UPT, UR15, UR12, URZ ;  /* 0x0000000c0f0c7290 */ /* 0x000fe2000fffe0ff */
[----:B------:R-:W-:-:S05]  /*8e20*/  UMOV UR30, UR14 ;  /* 0x0000000e001e7c82 */ /* 0x000fca0008000000 */
[----:B------:R-:W-:-:S07]  /*8e30*/  MOV R0, UR12 ;  /* 0x0000000c00007c02 */ /* 0x000fce0008000f00 */
.L_x_886:
[----:B------:R-:W-:Y:S01]  /*8e40*/  BAR.SYNC.DEFER_BLOCKING 0x0 ;  /* 0x0000000000007b1d */ /* 0x000fe20000010000 */
[----:B-1----:R-:W-:Y:S01]  /*8e50*/  IMAD.SHL.U32 R52, R241, 0x8, RZ ;  /* 0x00000008f1347824 */ /* 0x002fe200078e00ff */
[----:B------:R-:W-:Y:S02]  /*8e60*/  USHF.L.U32 UR14, UR37, 0x6, URZ ;  /* 0x00000006250e7899 */ /* 0x000fe400080006ff */
[----:B------:R-:W-:Y:S02]  /*8e70*/  USHF.L.U32 UR12, UR37, 0x6, URZ ;  /* 0x00000006250c7899 */ /* 0x000fe400080006ff */
[----:B------:R-:W-:Y:S01]  /*8e80*/  LOP3.LUT R2, R52, 0x1f8, RZ, 0xc0, !PT ;  /* 0x000001f834027812 */ /* 0x000fe200078ec0ff */
[----:B------:R-:W-:Y:S01]  /*8e90*/  UIMAD.WIDE.U32 UR42, UR14, UR10, URZ ;  /* 0x0000000a0e2a72a5 */ /* 0x000fe2000f8e00ff */
[----:B------:R-:W1:Y:S01]  /*8ea0*/  LDC.64 R6, c[0x0][0x5d8] ;  /* 0x00017600ff067b82 */ /* 0x000e620000000a00 */
[----:B------:R-:W-:Y:S01]  /*8eb0*/  USHF.R.S32.HI UR15, URZ, 0x1f, UR14 ;  /* 0x0000001fff0f7899 */ /* 0x000fe2000801140e */
[----:B------:R-:W-:Y:S01]  /*8ec0*/  LOP3.LUT R241, R2, 0x38, R241, 0x78, !PT ;  /* 0x0000003802f17812 */ /* 0x000fe200078e78f1 */
[----:B------:R-:W-:Y:S01]  /*8ed0*/  UIADD3 UR36, UPT, UPT, -UR12, UR36, URZ ;  /* 0x000000240c247290 */ /* 0x000fe2000fffe1ff */
[----:B------:R-:W-:Y:S01]  /*8ee0*/  BSSY.RECONVERGENT B0, `(.L_x_887) ;  /* 0x0000038000007945 */ /* 0x000fe20003800200 */
[----:B------:R-:W-:Y:S01]  /*8ef0*/  IMAD.U32 R4, RZ, RZ, UR42 ;  /* 0x0000002aff047e24 */ /* 0x000fe2000f8e00ff */
[----:B------:R-:W-:Y:S01]  /*8f00*/  LOP3.LUT R2, R241, 0x1e00, R52, 0xf8, !PT ;  /* 0x00001e00f1027812 */ /* 0x000fe200078ef834 */
[----:B------:R-:W-:Y:S01]  /*8f10*/  IMAD.U32 R5, RZ, RZ, UR43 ;  /* 0x0000002bff057e24 */ /* 0x000fe2000f8e00ff */
[----:B------:R-:W-:Y:S01]  /*8f20*/  UIMAD UR13, UR15, UR10, URZ ;  /* 0x0000000a0f0d72a4 */ /* 0x000fe2000f8e02ff */
[----:B------:R-:W-:-:S02]  /*8f30*/  ISETP.GE.AND P4, PT, R3, UR36, PT ;  /* 0x0000002403007c0c */ /* 0x000fc4000bf86270 */
[----:B------:R-:W-:Y:S01]  /*8f40*/  LEA R2, R2, UR5, 0x1 ;  /* 0x0000000502027c11 */ /* 0x000fe2000f8e08ff */
[----:B------:R-:W-:Y:S01]  /*8f50*/  UIMAD UR13, UR14, UR11, UR13 ;  /* 0x0000000b0e0d72a4 */ /* 0x000fe2000f8e020d */
[----:B------:R-:W-:-:S03]  /*8f60*/  LOP3.LUT R4, R4, 0x38, R52, 0xf8, !PT ;  /* 0x0000003804047812 */ /* 0x000fc600078ef834 */
[----:B------:R2:W3:Y:S01]  /*8f70*/  LDS.128 R48, [R2+0x19000] ;  /* 0x0190000002307984 */ /* 0x0004e20000000c00 */
[----:B------:R-:W-:Y:S01]  /*8f80*/  IADD3 R76, P0, PT, R4, UR16, RZ ;  /* 0x00000010044c7c10 */ /* 0x000fe2000ff1e0ff */
[----:B------:R-:W-:Y:S01]  /*8f90*/  IMAD.U32 R54, RZ, RZ, UR13 ;  /* 0x0000000dff367e24 */ /* 0x000fe2000f8e00ff */
[----:B------:R-:W4:Y:S01]  /*8fa0*/  LDC.64 R4, c[0x0][0x5e0] ;  /* 0x00017800ff047b82 */ /* 0x000f220000000a00 */
[----:B------:R2:W2:Y:S03]  /*8fb0*/  LDS.128 R44, [R2+0x1b000] ;  /* 0x01b00000022c7984 */ /* 0x0004a60000000c00 */
[----:B------:R-:W-:Y:S01]  /*8fc0*/  IADD3.X R77, PT, PT, R53, UR43, R54, P0, !PT ;  /* 0x0000002b354d7c10 */ /* 0x000fe200087fe436 */
[----:B------:R1:W2:Y:S01]  /*8fd0*/  LDS.128 R40, [R2+0x1d000] ;  /* 0x01d0000002287984 */ /* 0x0002a20000000c00 */
[C---:B------:R-:W-:Y:S01]  /*8fe0*/  VIADD R53, R3.reuse, 0x20 ;  /* 0x0000002003357836 */ /* 0x040fe20000000000 */
[----:B------:R-:W-:-:S02]  /*8ff0*/  IADD3 R68, P0, PT, R3, 0x20, RZ ;  /* 0x0000002003447810 */ /* 0x000fc40007f1e0ff */
[----:B------:R2:W2:Y:S01]  /*9000*/  LDS.128 R36, [R2+0x20000] ;  /* 0x0200000002247984 */ /* 0x0004a20000000c00 */
[----:B-1----:R-:W-:Y:S01]  /*9010*/  IMAD.WIDE.U32 R76, R6, UR20, R76 ;  /* 0x00000014064c7c25 */ /* 0x002fe2000f8e004c */
[----:B------:R-:W-:Y:S02]  /*9020*/  LOP3.LUT R6, R52, 0x38, RZ, 0xc0, !PT ;  /* 0x0000003834067812 */ /* 0x000fe400078ec0ff */
[----:B------:R1:W1:Y:S01]  /*9030*/  LDS.128 R32, [R2+0x21000] ;  /* 0x0210000002207984 */ /* 0x0002620000000c00 */
[----:B------:R-:W-:Y:S01]  /*9040*/  IMAD R73, R7, UR20, R77 ;  /* 0x0000001407497c24 */ /* 0x000fe2000f8e024d */
[----:B------:R-:W-:Y:S01]  /*9050*/  ISETP.GE.AND P6, PT, R53, UR36, PT ;  /* 0x0000002435007c0c */ /* 0x000fe2000bfc6270 */
[----:B------:R-:W-:Y:S01]  /*9060*/  IMAD.U32 R7, RZ, RZ, UR8 ;  /* 0x00000008ff077e24 */ /* 0x000fe2000f8e00ff */
[----:B------:R1:W1:Y:S01]  /*9070*/  LDS.128 R28, [R2+0x22000] ;  /* 0x02200000021c7984 */ /* 0x0002620000000c00 */
[----:B------:R-:W-:Y:S01]  /*9080*/  IMAD.X R72, RZ, RZ, RZ, P0 ;  /* 0x000000ffff487224 */ /* 0x000fe200000e06ff */
[----:B------:R-:W-:-:S02]  /*9090*/  LOP3.LUT R71, R6, 0x40, RZ, 0xfc, !PT ;  /* 0x0000004006477812 */ /* 0x000fc400078efcff */
[----:B------:R1:W1:Y:S01]  /*90a0*/  LDS.128 R24, [R2+0x23000] ;  /* 0x0230000002187984 */ /* 0x0002620000000c00 */
[C---:B------:R-:W-:Y:S02]  /*90b0*/  LOP3.LUT R70, R6.reuse, 0x80, RZ, 0xfc, !PT ;  /* 0x0000008006467812 */ /* 0x040fe400078efcff */
[----:B------:R-:W-:Y:S01]  /*90c0*/  LOP3.LUT R69, R6, 0xc0, RZ, 0xfc, !PT ;  /* 0x000000c006457812 */ /* 0x000fe200078efcff */
[----:B------:R1:W1:Y:S04]  /*90d0*/  LDS.128 R20, [R2+0x24000] ;  /* 0x0240000002147984 */ /* 0x0002680000000c00 */
[----:B------:R1:W1:Y:S04]  /*90e0*/  LDS.128 R16, [R2+0x25000] ;  /* 0x0250000002107984 */ /* 0x0002680000000c00 */
[----:B------:R1:W1:Y:S04]  /*90f0*/  LDS.128 R12, [R2+0x26000] ;  /* 0x02600000020c7984 */ /* 0x0002680000000c00 */
[----:B------:R1:W1:Y:S01]  /*9100*/  LDS.128 R8, [R2+0x27000] ;  /* 0x0270000002087984 */ /* 0x0002620000000c00 */
[----:B--234-:R-:W-:Y:S05]  /*9110*/  @P4 BRA `(.L_x_888) ;  /* 0x0000000000504947 */ /* 0x01cfea0003800000 */
[----:B------:R-:W2:Y:S01]  /*9120*/  LDCU UR16, c[0x0][0x440] ;  /* 0x00008800ff1077ac */ /* 0x000ea20008000800 */
[----:B------:R-:W3:Y:S01]  /*9130*/  LDS.128 R64, [R2+0x1a000] ;  /* 0x01a0000002407984 */ /* 0x000ee20000000c00 */
[----:B------:R-:W-:Y:S01]  /*9140*/  IMAD.MOV.U32 R74, RZ, RZ, R76 ;  /* 0x000000ffff4a7224 */ /* 0x000fe200078e004c */
[----:B------:R-:W4:Y:S02]  /*9150*/  LDCU.64 UR12, c[0x0][0x560] ;  /* 0x0000ac00ff0c77ac */ /* 0x000f240008000a00 */
        /* <DEDUP_REMOVED lines=9> */
[----:B----4-:R-:W-:-:S04]  /*91f0*/  LEA R78, P5, R80, UR12, 0x1 ;  /* 0x0000000c504e7c11 */ /* 0x010fc8000f8a08ff */
[----:B------:R-:W-:Y:S01]  /*9200*/  LEA.HI.X R79, R80, UR13, R74, 0x1, P5 ;  /* 0x0000000d504f7c11 */ /* 0x000fe2000a8f0c4a */
[----:B------:R-:W2:Y:S04]  /*9210*/  @!P3 LDS.128 R52, [R2+0x18000] ;  /* 0x018000000234b984 */ /* 0x000ea80000000c00 */
[----:B---3--:R3:W-:Y:S04]  /*9220*/  @!P2 STG.E.128 desc[UR34][R78.64+0x80], R64 ;  /* 0x000080404e00a986 */ /* 0x0087e8000c101d22 */
[----:B-1----:R3:W-:Y:S04]  /*9230*/  @!P1 STG.E.128 desc[UR34][R78.64+0x100], R60 ;  /* 0x0001003c4e009986 */ /* 0x0027e8000c101d22 */
[----:B------:R3:W-:Y:S04]  /*9240*/  @!P0 STG.E.128 desc[UR34][R78.64+0x180], R56 ;  /* 0x000180384e008986 */ /* 0x0007e8000c101d22 */
[----:B--2---:R3:W-:Y:S02]  /*9250*/  @!P3 STG.E.128 desc[UR34][R78.64], R52 ;  /* 0x000000344e00b986 */ /* 0x0047e4000c101d22 */
.L_x_888:
[----:B------:R-:W-:Y:S05]  /*9260*/  BSYNC.RECONVERGENT B0 ;  /* 0x0000000000007941 */ /* 0x000fea0003800200 */
.L_x_887:
[----:B---3--:R2:W3:Y:S01]  /*9270*/  LDS.128 R52, [R2+0x1f000] ;  /* 0x01f0000002347984 */ /* 0x0084e20000000c00 */
[----:B------:R-:W-:Y:S04]  /*9280*/  BSSY.RECONVERGENT B0, `(.L_x_889) ;  /* 0x0000014000007945 */ /* 0x000fe80003800200 */
[----:B------:R-:W-:Y:S05]  /*9290*/  @P6 BRA `(.L_x_890) ;  /* 0x0000000000486947 */ /* 0x000fea0003800000 */
[----:B------:R-:W4:Y:S01]  /*92a0*/  LDCU UR16, c[0x0][0x440] ;  /* 0x00008800ff1077ac */ /* 0x000f220008000800 */
[----:B------:R-:W-:Y:S02]  /*92b0*/  IMAD R57, R72, UR10, RZ ;  /* 0x0000000a48397c24 */ /* 0x000fe4000f8e02ff */
[----:B------:R-:W-:Y:S01]  /*92c0*/  IMAD.MOV.U32 R58, RZ, RZ, R76 ;  /* 0x000000ffff3a7224 */ /* 0x000fe200078e004c */
[----:B------:R-:W2:Y:S01]  /*92d0*/  LDCU.64 UR12, c[0x0][0x560] ;  /* 0x0000ac00ff0c77ac */ /* 0x000ea20008000a00 */
[----:B------:R-:W-:Y:S02]  /*92e0*/  IMAD.MOV.U32 R59, RZ, RZ, R73 ;  /* 0x000000ffff3b7224 */ /* 0x000fe400078e0049 */
[C---:B------:R-:W-:Y:S02]  /*92f0*/  IMAD R57, R68.reuse, UR11, R57 ;  /* 0x0000000b44397c24 */ /* 0x040fe4000f8e0239 */
[----:B------:R-:W-:-:S04]  /*9300*/  IMAD.WIDE.U32 R58, R68, UR10, R58 ;  /* 0x0000000a443a7c25 */ /* 0x000fc8000f8e003a */
[----:B------:R-:W-:Y:S01]  /*9310*/  IMAD.IADD R57, R57, 0x1, R59 ;  /* 0x0000000139397824 */ /* 0x000fe200078e023b */
[----:B----4-:R-:W-:Y:S02]  /*9320*/  ISETP.GE.AND P3, PT, R6, UR16, PT ;  /* 0x0000001006007c0c */ /* 0x010fe4000bf66270 */
        /* <DEDUP_REMOVED lines=8> */
[----:B---3--:R4:W-:Y:S02]  /*93b0*/  @!P0 STG.E.128 desc[UR34][R56.64+0x180], R52 ;  /* 0x0001803438008986 */ /* 0x0089e4000c101d22 */
.L_x_890:
[----:B------:R-:W-:Y:S05]  /*93c0*/  BSYNC.RECONVERGENT B0 ;  /* 0x0000000000007941 */ /* 0x000fea0003800200 */
.L_x_889:
[----:B----4-:R-:W-:Y:S01]  /*93d0*/  MOV R40, R6 ;  /* 0x0000000600287202 */ /* 0x010fe20000000f00 */
        /* <DEDUP_REMOVED lines=10> */
[----:B------:R-:W4:Y:S01]  /*9480*/  LDCU UR12, c[0x0][0x440] ;  /* 0x00008800ff0c77ac */ /* 0x000f220008000800 */
[----:B------:R-:W-:Y:S01]  /*9490*/  IMAD.MOV.U32 R4, RZ, RZ, R40 ;  /* 0x000000ffff047224 */ /* 0x000fe200078e0028 */
[----:B------:R-:W1:Y:S03]  /*94a0*/  LDCU.64 UR10, c[0x0][0x568] ;  /* 0x0000ad00ff0a77ac */ /* 0x000e660008000a00 */
[----:B------:R-:W-:-:S04]  /*94b0*/  IMAD.WIDE.U32 R42, R3, UR8, R4 ;  /* 0x00000008032a7c25 */ /* 0x000fc8000f8e0004 */
[----:B------:R-:W-:Y:S01]  /*94c0*/  IMAD R3, R3, UR9, R43 ;  /* 0x0000000903037c24 */ /* 0x000fe2000f8e022b */
[----:B----4-:R-:W-:Y:S02]  /*94d0*/  ISETP.GE.AND P3, PT, R6, UR12, PT ;  /* 0x0000000c06007c0c */ /* 0x010fe4000bf66270 */
[----:B------:R-:W-:Y:S02]  /*94e0*/  ISETP.GE.AND P2, PT, R71, UR12, PT ;  /* 0x0000000c47007c0c */ /* 0x000fe4000bf46270 */
[----:B------:R-:W-:Y:S02]  /*94f0*/  ISETP.GE.AND P1, PT, R70, UR12, PT ;  /* 0x0000000c46007c0c */ /* 0x000fe4000bf26270 */
[----:B------:R-:W-:Y:S02]  /*9500*/  ISETP.GE.AND P0, PT, R69, UR12, PT ;  /* 0x0000000c45007c0c */ /* 0x000fe4000bf06270 */
[----:B-12---:R-:W-:-:S04]  /*9510*/  LEA R2, P4, R42, UR10, 0x1 ;  /* 0x0000000a2a027c11 */ /* 0x006fc8000f8808ff */
[----:B------:R-:W-:-:S05]  /*9520*/  LEA.HI.X R3, R42, UR11, R3, 0x1, P4 ;  /* 0x0000000b2a037c11 */ /* 0x000fca000a0f0c03 */
[----:B------:R4:W-:Y:S04]  /*9530*/  @!P3 STG.E.128 desc[UR34][R2.64], R36 ;  /* 0x000000240200b986 */ /* 0x0009e8000c101d22 */
[----:B------:R4:W-:Y:S04]  /*9540*/  @!P2 STG.E.128 desc[UR34][R2.64+0x80], R28 ;  /* 0x0000801c0200a986 */ /* 0x0009e8000c101d22 */
[----:B------:R4:W-:Y:S04]  /*9550*/  @!P1 STG.E.128 desc[UR34][R2.64+0x100], R20 ;  /* 0x0001001402009986 */ /* 0x0009e8000c101d22 */
[----:B------:R4:W-:Y:S02]  /*9560*/  @!P0 STG.E.128 desc[UR34][R2.64+0x180], R12 ;  /* 0x0001800c02008986 */ /* 0x0009e4000c101d22 */
.L_x_892:
[----:B------:R-:W-:Y:S05]  /*9570*/  BSYNC.RECONVERGENT B0 ;  /* 0x0000000000007941 */ /* 0x000fea0003800200 */
.L_x_891:
[----:B------:R-:W-:Y:S05]  /*9580*/  @P6 BRA `(.L_x_859) ;  /* 0x0000000000446947 */ /* 0x000fea0003800000 */
[----:B------:R-:W1:Y:S01]  /*9590*/  LDCU UR12, c[0x0][0x440] ;  /* 0x00008800ff0c77ac */ /* 0x000e620008000800 */
[----:B----4-:R-:W-:Y:S02]  /*95a0*/  IMAD R3, R72, UR8, RZ ;  /* 0x0000000848037c24 */ /* 0x010fe4000f8e02ff */
[----:B------:R-:W-:Y:S01]  /*95b0*/  IMAD.MOV.U32 R4, RZ, RZ, R40 ;  /* 0x000000ffff047224 */ /* 0x000fe200078e0028 */
[----:B------:R-:W2:Y:S01]  /*95c0*/  LDCU.64 UR10, c[0x0][0x568] ;  /* 0x0000ad00ff0a77ac */ /* 0x000ea20008000a00 */
        /* <DEDUP_REMOVED lines=13> */
.L_x_859:
[----:B------:R-:W-:Y:S05]  /*96a0*/  BSYNC.RECONVERGENT B1 ;  /* 0x0000000000017941 */ /* 0x000fea0003800200 */
.L_x_837:
[----:B------:R-:W3:Y:S01]  /*96b0*/  LDCU UR9, c[0x0][0x438] ;  /* 0x00008700ff0977ac */ /* 0x000ee20008000800 */
[----:B------:R-:W2:Y:S01]  /*96c0*/  LDCU UR10, c[0x0][0x370] ;  /* 0x00006e00ff0a77ac */ /* 0x000ea20008000800 */
[----:B---3--:R-:W-:-:S04]  /*96d0*/  UIADD3 UR9, UPT, UPT, UR9, 0x3f, URZ ;  /* 0x0000003f09097890 */ /* 0x008fc8000fffe0ff */
[----:B------:R-:W-:Y:S02]  /*96e0*/  USHF.R.S32.HI UR8, URZ, 0x1f, UR9 ;  /* 0x0000001fff087899 */ /* 0x000fe40008011409 */
[----:B--2---:R-:W-:Y:S02]  /*96f0*/  UIADD3 UR37, UPT, UPT, UR10, UR37, URZ ;  /* 0x000000250a257290 */ /* 0x004fe4000fffe0ff */
[----:B------:R-:W-:Y:S01]  /*9700*/  ULEA.HI UR8, UR8, UR9, URZ, 0x6 ;  /* 0x0000000908087291 */ /* 0x000fe2000f8f30ff */
[----:B-1----:R-:W-:-:S03]  /*9710*/  UMOV UR10, UR19 ;  /* 0x00000013000a7c82 */ /* 0x002fc60008000000 */
[----:B------:R-:W-:-:S04]  /*9720*/  USHF.R.S32.HI UR8, URZ, 0x6, UR8 ;  /* 0x00000006ff087899 */ /* 0x000fc80008011408 */
[----:B------:R-:W-:-:S09]  /*9730*/  UISETP.GE.AND UP0, UPT, UR37, UR8, UPT ;  /* 0x000000082500728c */ /* 0x000fd2000bf06270 */
[----:B------:R-:W-:Y:S05]  /*9740*/  BRA.U !UP0, `(.L_x_893) ;  /* 0xffffff6908f87547 */ /* 0x000fea000b83ffff */
[----:B------:R-:W-:Y:S05]  /*9750*/  EXIT ;  /* 0x000000000000794d */ /* 0x000fea0003800000 */
.L_x_894:
        /* <DEDUP_REMOVED lines=10> */
.L_x_2504:


//--------------------- .text._ZN5flash44flash_bwd_dq_dk_dv_loop_seqk_parallel_kernelI23Flash_bwd_kernel_traitsILi256ELi64ELi64ELi8ELi4ELi2ELi2ELb0ELb0EN7cutlass6half_tE19Flash_kernel_traitsILi256ELi64ELi64ELi8ES3_EELb0ELb0ELb1ELb0ELb0ELb0ELb0EEEvNS_16Flash_bwd_paramsE --------------------------
	.section	.text._ZN5flash44flash_bwd_dq_dk_dv_loop_seqk_parallel_kernelI23Flash_bwd_kernel_traitsILi256ELi64ELi64ELi8ELi4ELi2ELi2ELb0ELb0EN7cutlass6half_tE19Flash_kernel_traitsILi256ELi64ELi64ELi8ES3_EELb0ELb0ELb1ELb0ELb0ELb0ELb0EEEvNS_16Flash_bwd_paramsE,"ax",@progbits
	.align	128
        .global         _ZN5flash44flash_bwd_dq_dk_dv_loop_seqk_parallel_kernelI23Flash_bwd_kernel_traitsILi256ELi64ELi64ELi8ELi4ELi2ELi2ELb0ELb0EN7cutlass6half_tE19Flash_kernel_traitsILi256ELi64ELi64ELi8ES3_EELb0ELb0ELb1ELb0ELb0ELb0ELb0EEEvNS_16Flash_bwd_paramsE
        .type           _ZN5flash44flash_bwd_dq_dk_dv_loop_seqk_parallel_kernelI23Flash_bwd_kernel_traitsILi256ELi64ELi64ELi8ELi4ELi2ELi2ELb0ELb0EN7cutlass6half_tE19Flash_kernel_traitsILi256ELi64ELi64ELi8ES3_EELb0ELb0ELb1ELb0ELb0ELb0ELb0EEEvNS_16Flash_bwd_paramsE,@function
        .size           _ZN5flash44flash_bwd_dq_dk_dv_loop_seqk_parallel_kernelI23Flash_bwd_kernel_traitsILi256ELi64ELi64ELi8ELi4ELi2ELi2ELb0ELb0EN7cutlass6half_tE19Flash_kernel_traitsILi256ELi64ELi64ELi8ES3_EELb0ELb0ELb1ELb0ELb0ELb0ELb0EEEvNS_16Flash_bwd_paramsE,(.L_x_2505 - _ZN5flash44flash_bwd_dq_dk_dv_loop_seqk_parallel_kernelI23Flash_bwd_kernel_traitsILi256ELi64ELi64ELi8ELi4ELi2ELi2ELb0ELb0EN7cutlass6half_tE19Flash_kernel_traitsILi256ELi64ELi64ELi8ES3_EELb0ELb0ELb1ELb0ELb0ELb0ELb0EEEvNS_16Flash_bwd_paramsE)
        .other          _ZN5flash44flash_bwd_dq_dk_dv_loop_seqk_parallel_kernelI23Flash_bwd_kernel_traitsILi256ELi64ELi64ELi8ELi4ELi2ELi2ELb0ELb0EN7cutlass6half_tE19Flash_kernel_traitsILi256ELi64ELi64ELi8ES3_EELb0ELb0ELb1ELb0ELb0ELb0ELb0EEEvNS_16Flash_bwd_paramsE,@"STO_CUDA_ENTRY STV_DEFAULT"
_ZN5flash44flash_bwd_dq_dk_dv_loop_seqk_parallel_kernelI23Flash_bwd_kernel_traitsILi256ELi64ELi64ELi8ELi4ELi2ELi2ELb0ELb0EN7cutlass6half_tE19Flash_kernel_traitsILi256ELi64ELi64ELi8ES3_EELb0ELb0ELb1ELb0ELb0ELb0ELb0EEEvNS_16Flash_bwd_paramsE:
.text._ZN5flash44flash_bwd_dq_dk_dv_loop_seqk_parallel_kernelI23Flash_bwd_kernel_traitsILi256ELi64ELi64ELi8ELi4ELi2ELi2ELb0ELb0EN7cutlass6half_tE19Flash_kernel_traitsILi256ELi64ELi64ELi8ES3_EELb0ELb0ELb1ELb0ELb0ELb0ELb0EEEvNS_16Flash_bwd_paramsE:
        /* <DEDUP_REMOVED lines=52> */
.L_x_953:
[----:B------:R-:W3:Y:S01]  /*0340*/  LDCU.64 UR8, c[0x0][0x478] ;  /* 0x00008f00ff0877ac */ /* 0x000ee20008000a00 */
[----:B------:R-:W-:Y:S02]  /*0350*/  PLOP3.LUT P1, PT, PT, PT, UP3, 0x80, 0x8 ;  /* 0x000000000008781c */ /* 0x000fe40003f2f038 */
[----:B------:R-:W-:Y:S01]  /*0360*/  PLOP3.LUT P4, PT, PT, PT, UP5, 0x80, 0x8 ;  /* 0x000000000008781c */ /* 0x000fe20003f8f058 */
[----:B------:R-:W-:Y:S01]  /*0370*/  @UP3 ULEA UR12, UP0, UR43, UR6, 0x2 ;  /* 0x000000062b0c3291 */ /* 0x000fe2000f8010ff */
[----:B------:R-:W-:Y:S01]  /*0380*/  PLOP3.LUT P2, PT, PT, PT, UP4, 0x80, 0x8 ;  /* 0x000000000008781c */ /* 0x000fe20003f4f048 */
[----:B------:R-:W-:Y:S02]  /*0390*/  UISETP.NE.AND UP2, UPT, UR26, URZ, UPT ;  /* 0x000000ff1a00728c */ /* 0x000fe4000bf45270 */
[----:B------:R-:W-:Y:S02]  /*03a0*/  @UP3 ULEA.HI.X UR13, UR43, UR7, URZ, 0x2, UP0 ;  /* 0x000000072b0d3291 */ /* 0x000fe400080f14ff */
[----:B--2-4-:R-:W-:-:S02]  /*03b0*/  IMAD.U32 R12, RZ, RZ, UR12 ;  /* 0x0000000cff0c7e24 */ /* 0x014fc4000f8e00ff */
        /* <DEDUP_REMOVED lines=13> */
[----:B------:R-:W5:Y:S01]  /*0490*/  @!UP0 LDCU.64 UR8, c[0x0][0x488] ;  /* 0x00009100ff0887ac */ /* 0x000f620008000a00 */
        /* <DEDUP_REMOVED lines=32> */
.L_x_895:
[----:B------:R-:W-:Y:S01]  /*06a0*/  @!UP0 UIADD3 UR36, UPT, UPT, UR9, UR10, -UR37 ;  /* 0x0000000a09248290 */ /* 0x000fe2000fffe825 */
[----:B------:R-:W-:Y:S01]  /*06b0*/  @!UP4 UMOV UR44, UR22 ;  /* 0x00000016002ccc82 */ /* 0x000fe20008000000 */
[----:B------:R-:W-:Y:S02]  /*06c0*/  @UP4 UIADD3 UR44, UPT, UPT, UR8, -UR17, URZ ;  /* 0x80000011082c4290 */ /* 0x000fe4000fffe0ff */
[----:B------:R-:W-:-:S09]  /*06d0*/  UISETP.GT.AND UP0, UPT, UR36, UR30, UPT ;  /* 0x0000001e2400728c */ /* 0x000fd2000bf04270 */
[----:B------:R-:W-:Y:S05]  /*06e0*/  BRA.U !UP0, `(.L_x_896) ;  /* 0x0000009108c87547 */ /* 0x000fea000b800000 */
[----:B------:R-:W2:Y:S01]  /*06f0*/  LDCU UR9, c[0x0][0x504] ;  /* 0x0000a080ff0977ac */ /* 0x000ea20008000800 */
[----:B------:R-:W-:Y:S02]  /*0700*/  UIADD3 UR42, UPT, UPT, UR30, UR44, URZ ;  /* 0x0000002c1e2a7290 */ /* 0x000fe4000fffe0ff */
[----:B------:R-:W-:Y:S02]  /*0710*/  UIADD3 UR11, UPT, UPT, UR44, 0x3f, URZ ;  /* 0x0000003f2c0b7890 */ /* 0x000fe4000fffe0ff */
[----:B------:R-:W-:Y:S02]  /*0720*/  UIADD3 UR42, UPT, UPT, UR42, 0x40, URZ ;  /* 0x000000402a2a7890 */ /* 0x000fe4000fffe0ff */
[----:B------:R-:W-:Y:S02]  /*0730*/  USHF.R.S32.HI UR10, URZ, 0x1f, UR11 ;  /* 0x0000001fff0a7899 */ /* 0x000fe4000801140b */
[----:B------:R-:W-:Y:S02]  /*0740*/  UISETP.NE.AND UP1, UPT, UR17, -0x1, UPT ;  /* 0xffffffff1100788c */ /* 0x000fe4000bf25270 */
[----:B------:R-:W-:-:S02]  /*0750*/  ULEA.HI UR10, UR10, UR11, URZ, 0x6 ;  /* 0x0000000b0a0a7291 */ /* 0x000fc4000f8f30ff */
[----:B------:R-:W-:Y:S02]  /*0760*/  UISETP.NE.AND UP2, UPT, UR39, -0x1, UPT ;  /* 0xffffffff2700788c */ /* 0x000fe4000bf45270 */
[----:B--2---:R-:W-:Y:S02]  /*0770*/  UIADD3 UR9, UPT, UPT, UR42, UR9, -UR36 ;  /* 0x000000092a097290 */ /* 0x004fe4000fffe824 */
[----:B------:R-:W-:Y:S02]  /*0780*/  USHF.R.S32.HI UR10, URZ, 0x6, UR10 ;  /* 0x00000006ff0a7899 */ /* 0x000fe4000801140a */
[----:B------:R-:W-:-:S04]  /*0790*/  UIADD3 UR9, UPT, UPT, UR9, 0x3f, URZ ;  /* 0x0000003f09097890 */ /* 0x000fc8000fffe0ff */
[----:B------:R-:W-:-:S04]  /*07a0*/  USHF.R.S32.HI UR8, URZ, 0x1f, UR9 ;  /* 0x0000001fff087899 */ /* 0x000fc80008011409 */
[----:B------:R-:W-:-:S04]  /*07b0*/  ULEA.HI UR8, UR8, UR9, URZ, 0x6 ;  /* 0x0000000908087291 */ /* 0x000fc8000f8f30ff */
[----:B------:R-:W-:-:S04]  /*07c0*/  USHF.R.S32.HI UR8, URZ, 0x6, UR8 ;  /* 0x00000006ff087899 */ /* 0x000fc80008011408 */
[----:B------:R-:W-:-:S04]  /*07d0*/  UISETP.LT.AND UP0, UPT, UR10, UR8, UPT ;  /* 0x000000080a00728c */ /* 0x000fc8000bf01270 */
[----:B------:R-:W-:Y:S01]  /*07e0*/  USEL UR46, UR10, UR8, UP0 ;  /* 0x000000080a2e7287 */ /* 0x000fe20008000000 */
[----:B------:R-:W2:Y:S02]  /*07f0*/  @!UP1 LDCU.64 UR10, c[0x0][0x398] ;  /* 0x00007300ff0a97ac */ /* 0x000ea40008000a00 */
[----:B------:R-:W3:Y:S01]  /*0800*/  @UP1 LDCU.64 UR8, c[0x0][0x3b0] ;  /* 0x00007600ff0817ac */ /* 0x000ee20008000a00 */
        /* <DEDUP_REMOVED lines=21> */
.L_x_897:
[----:B------:R-:W2:Y:S01]  /*0960*/  LDCU.64 UR14, c[0x0][0x3b8] ;  /* 0x00007700ff0e77ac */ /* 0x000ea20008000a00 */
[----:B------:R-:W-:-:S04]  /*0970*/  UIADD3 UR8, UPT, UPT, UR37, UR39, URZ ;  /* 0x0000002725087290 */ /* 0x000fc8000fffe0ff */
[----:B--2---:R-:W-:Y:S02]  /*0980*/  UIMAD.WIDE.U32 UR10, UR8, UR14, URZ ;  /* 0x0000000e080a72a5 */ /* 0x004fe4000f8e00ff */
[----:B------:R-:W-:-:S04]  /*0990*/  UIMAD UR8, UR8, UR15, URZ ;  /* 0x0000000f080872a4 */ /* 0x000fc8000f8e02ff */
[----:B------:R-:W-:Y:S01]  /*09a0*/  UIADD3 UR8, UPT, UPT, UR11, UR8, URZ ;  /* 0x000000080b087290 */ /* 0x000fe2000fffe0ff */
[----:B------:R-:W-:-:S05]  /*09b0*/  UMOV UR54, UR10 ;  /* 0x0000000a00367c82 */ /* 0x000fca0008000000 */
[----:B------:R-:W-:Y:S02]  /*09c0*/  MOV R5, UR8 ;  /* 0x0000000800057c02 */ /* 0x000fe40008000f00 */
.L_x_898:
[----:B------:R-:W2:Y:S01]  /*09d0*/  LDC R0, c[0x0][0x3e8] ;  /* 0x0000fa00ff007b82 */ /* 0x000ea20000000800 */
[----:B------:R-:W3:Y:S01]  /*09e0*/  S2R R2, SR_CTAID.Z ;  /* 0x0000000000027919 */ /* 0x000ee20000002700 */
[----:B------:R-:W-:Y:S01]  /*09f0*/  IMAD.MOV.U32 R6, RZ, RZ, RZ ;  /* 0x000000ffff067224 */ /* 0x000fe200078e00ff */
[----:B------:R-:W-:Y:S01]  /*0a00*/  USHF.R.S32.HI UR27, URZ, 0x1f, UR30 ;  /* 0x0000001fff1b7899 */ /* 0x000fe2000801141e */
[----:B--2---:R-:W-:-:S04]  /*0a10*/  IABS R4, R0 ;  /* 0x0000000000047213 */ /* 0x004fc80000000000 */
[----:B------:R-:W2:Y:S01]  /*0a20*/  I2F.RP R8, R4 ;  /* 0x0000000400087306 */ /* 0x000ea20000209400 */
[----:B---3--:R-:W-:-:S07]  /*0a30*/  IABS R2, R2 ;  /* 0x0000000200027213 */ /* 0x008fce0000000000 */
[----:B--2---:R-:W2:Y:S02]  /*0a40*/  MUFU.RCP R7, R8 ;  /* 0x0000000800077308 */ /* 0x004ea40000001000 */
[----:B--2---:R-:W-:-:S06]  /*0a50*/  VIADD R7, R7, 0xffffffe ;  /* 0x0ffffffe07077836 */ /* 0x004fcc0000000000 */
[----:B------:R-:W2:Y:S02]  /*0a60*/  F2I.FTZ.U32.TRUNC.NTZ R7, R7 ;  /* 0x0000000700077305 */ /* 0x000ea4000021f000 */
[----:B--2---:R-:W-:-:S04]  /*0a70*/  IMAD.MOV R3, RZ, RZ, -R7 ;  /* 0x000000ffff037224 */ /* 0x004fc800078e0a07 */
        /* <DEDUP_REMOVED lines=29> */
[----:B------:R-:W-:Y:S06]  /*0c50*/  BRA `(.L_x_900) ;  /* 0x0000000000187947 */ /* 0x000fec0003800000 */
.L_x_899:
[----:B------:R-:W2:Y:S01]  /*0c60*/  LDCU.64 UR12, c[0x0][0x3c0] ;  /* 0x00007800ff0c77ac */ /* 0x000ea20008000a00 */
[----:B------:R-:W-:-:S04]  /*0c70*/  UIADD3 UR8, UPT, UPT, UR37, UR39, URZ ;  /* 0x0000002725087290 */ /* 0x000fc8000fffe0ff */
[----:B--2---:R-:W-:Y:S02]  /*0c80*/  UIMAD.WIDE.U32 UR48, UR8, UR12, URZ ;  /* 0x0000000c083072a5 */ /* 0x004fe4000f8e00ff */
[----:B------:R-:W-:-:S04]  /*0c90*/  UIMAD UR8, UR8, UR13, URZ ;  /* 0x0000000d080872a4 */ /* 0x000fc8000f8e02ff */
[----:B------:R-:W-:-:S06]  /*0ca0*/  UIADD3 UR8, UPT, UPT, UR49, UR8, URZ ;  /* 0x0000000831087290 */ /* 0x000fcc000fffe0ff */
[----:B------:R-:W-:-:S07]  /*0cb0*/  MOV R6, UR8 ;  /* 0x0000000800067c02 */ /* 0x000fce0008000f00 */
.L_x_900:
        /* <DEDUP_REMOVED lines=27> */
.L_x_901:
[----:B------:R-:W-:Y:S02]  /*0e70*/  UIMAD.WIDE.U32 UR58, UR66, UR17, URZ ;  /* 0x00000011423a72a5 */ /* 0x000fe4000f8e00ff */
[----:B------:R-:W-:-:S04]  /*0e80*/  UIMAD UR8, UR67, UR17, URZ ;  /* 0x00000011430872a4 */ /* 0x000fc8000f8e02ff */
[----:B------:R-:W-:Y:S02]  /*0e90*/  UIADD3 UR8, UPT, UPT, UR59, UR8, URZ ;  /* 0x000000083b087290 */ /* 0x000fe4000fffe0ff */
.L_x_902:
        /* <DEDUP_REMOVED lines=20> */
.L_x_903:
[----:B------:R-:W2:Y:S01]  /*0fe0*/  LDCU UR60, c[0x0][0x434] ;  /* 0x00008680ff3c77ac */ /* 0x000ea20008000800 */
[----:B------:R-:W-:-:S04]  /*0ff0*/  UIMAD UR10, UR43, UR16, UR23 ;  /* 0x000000102b0a72a4 */ /* 0x000fc8000f8e0217 */
[----:B--2---:R-:W-:Y:S02]  /*1000*/  UIMAD UR60, UR10, UR60, URZ ;  /* 0x0000003c0a3c72a4 */ /* 0x004fe4000f8e02ff */
.L_x_904:
        /* <DEDUP_REMOVED lines=11> */
.L_x_905:
[----:B------:R-:W2:Y:S01]  /*10c0*/  LDCU UR59, c[0x0][0x444] ;  /* 0x00008880ff3b77ac */ /* 0x000ea20008000800 */
[----:B------:R-:W-:-:S04]  /*10d0*/  UIMAD UR10, UR43, UR16, UR23 ;  /* 0x000000102b0a72a4 */ /* 0x000fc8000f8e0217 */
[----:B--2---:R-:W-:-:S12]  /*10e0*/  UIMAD UR59, UR10, UR59, URZ ;  /* 0x0000003b0a3b72a4 */ /* 0x004fd8000f8e02ff */
.L_x_906:
[----:B------:R-:W2:Y:S01]  /*10f0*/  LDCU UR47, c[0x0][0x508] ;  /* 0x0000a100ff2f77ac */ /* 0x000ea20008000800 */
[----:B------:R-:W3:Y:S01]  /*1100*/  S2R R7, SR_TID.X ;  /* 0x0000000000077919 */ /* 0x000ee20000002100 */
[----:B------:R-:W-:Y:S01]  /*1110*/  IMAD.MOV.U32 R21, RZ, RZ, RZ ;  /* 0x000000ffff157224 */ /* 0x000fe200078e00ff */
[----:B------:R-:W-:Y:S01]  /*1120*/  ISETP.NE.AND P3, PT, RZ, UR61, PT ;  /* 0x0000003dff007c0c */ /* 0x000fe2000bf65270 */
[----:B------:R-:W-:Y:S01]  /*1130*/  USHF.R.S32.HI UR10, URZ, 0x1f, UR9 ;  /* 0x0000001fff0a7899 */ /* 0x000fe20008011409 */
[----:B------:R-:W-:Y:S01]  /*1140*/  BSSY.RECONVERGENT B1, `(.L_x_896) ;  /* 0x000088c000017945 */ /* 0x000fe20003800200 */
[----:B------:R-:W-:Y:S02]  /*1150*/  UIADD3 UR58, UP1, UP0, UR64, UR58, UR9 ;  /* 0x0000003a403a7290 */ /* 0x000fe4000f83e009 */
[----:B------:R-:W-:Y:S02]  /*1160*/  UIMAD UR50, UR16, UR50, URZ ;  /* 0x00000032103272a4 */ /* 0x000fe4000f8e02ff */
[----:B------:R-:W-:Y:S01]  /*1170*/  UIADD3.X UR57, UPT, UPT, UR57, UR8, UR10, UP1, UP0 ;  /* 0x0000000839397290 */ /* 0x000fe20008fe040a */
[----:B------:R-:W4:Y:S01]  /*1180*/  LDCU.64 UR64, c[0x0][0x420] ;  /* 0x00008400ff4077ac */ /* 0x000f220008000a00 */
[----:B------:R-:W-:-:S02]  /*1190*/  ULEA UR59, UR49, UR59, 0x6 ;  /* 0x0000003b313b7291 */ /* 0x000fc4000f8e30ff */
[----:B--2---:R-:W-:Y:S02]  /*11a0*/  UIADD3 UR47, UPT, UPT, UR36, UR47, URZ ;  /* 0x0000002f242f7290 */ /* 0x004fe4000fffe0ff */
[----:B------:R-:W-:Y:S02]  /*11b0*/  ULEA UR60, UR49, UR60, 0x6 ;  /* 0x0000003c313c7291 */ /* 0x000fe4000f8e30ff */
[----:B------:R-:W-:-:S04]  /*11c0*/  UIADD3 UR9, UPT, UPT, UR42, -0x40, -UR47 ;  /* 0xffffffc02a097890 */ /* 0x000fc8000fffe82f */
[----:B------:R-:W-:-:S04]  /*11d0*/  USHF.R.S32.HI UR8, URZ, 0x1f, UR9 ;  /* 0x0000001fff087899 */ /* 0x000fc80008011409 */
[----:B------:R-:W-:Y:S01]  /*11e0*/  ULEA.HI UR8, UR8, UR9, URZ, 0x6 ;  /* 0x0000000908087291 */ /* 0x000fe2000f8f30ff */
[----:B---3--:R-:W-:-:S03]  /*11f0*/  IMAD.SHL.U32 R9, R7, 0x8, RZ ;  /* 0x0000000807097824 */ /* 0x008fc600078e00ff */
[----:B------:R-:W-:Y:S01]  /*1200*/  USHF.R.S32.HI UR45, URZ, 0x6, UR8 ;  /* 0x00000006ff2d7899 */ /* 0x000fe20008011408 */
[----:B------:R-:W-:Y:S02]  /*1210*/  SHF.R.U32.HI R8, RZ, 0x3, R7 ;  /* 0x00000003ff087819 */ /* 0x000fe40000011607 */
[----:B------:R-:W-:Y:S01]  /*1220*/  LOP3.LUT R20, R9, 0x38, RZ, 0xc0, !PT ;  /* 0x0000003809147812 */ /* 0x000fe200078ec0ff */
[----:B------:R-:W-:-:S03]  /*1230*/  UISETP.LT.AND UP0, UPT, URZ, UR45, UPT ;  /* 0x0000002dff00728c */ /* 0x000fc6000bf01270 */
[----:B------:R-:W2:Y:S01]  /*1240*/  LDCU.128 UR8, c[0x0][0x590] ;  /* 0x0000b200ff0877ac */ /* 0x000ea20008000c00 */
[----:B------:R-:W-:Y:S01]  /*1250*/  IADD3 R2, P0, PT, R20, UR62, RZ ;  /* 0x0000003e14027c10 */ /* 0x000fe2000ff1e0ff */
[----:B------:R-:W-:-:S04]  /*1260*/  USEL UR45, URZ, UR45, !UP0 ;  /* 0x0000002dff2d7287 */ /* 0x000fc8000c000000 */
[----:B------:R-:W-:Y:S01]  /*1270*/  IMAD.X R3, RZ, RZ, UR51, P0 ;  /* 0x00000033ff037e24 */ /* 0x000fe200080e06ff */
[----:B------:R-:W3:Y:S01]  /*1280*/  LDCU.64 UR62, c[0x0][0x5e8] ;  /* 0x0000bd00ff3e77ac */ /* 0x000ee20008000a00 */
[----:B------:R-:W-:Y:S02]  /*1290*/  UISETP.GT.AND UP0, UPT, UR46, UR45, UPT ;  /* 0x0000002d2e00728c */ /* 0x000fe4000bf04270 */
[----:B--2---:R-:W-:Y:S01]  /*12a0*/  UIMAD UR17, UR55, UR8, URZ ;  /* 0x00000008371172a4 */ /* 0x004fe2000f8e02ff */
[----:B------:R-:W-:Y:S01]  /*12b0*/  IMAD.U32 R10, RZ, RZ, UR8 ;  /* 0x00000008ff0a7e24 */ /* 0x000fe2000f8e00ff */
[----:B------:R-:W-:Y:S01]  /*12c0*/  MOV R12, UR10 ;  /* 0x0000000a000c7c02 */ /* 0x000fe20008000f00 */
[----:B------:R-:W-:Y:S01]  /*12d0*/  IMAD.U32 R16, RZ, RZ, UR11 ;  /* 0x0000000bff107e24 */ /* 0x000fe2000f8e00ff */
[----:B------:R-:W-:Y:S01]  /*12e0*/  UIMAD UR17, UR52, UR9, UR17 ;  /* 0x00000009341172a4 */ /* 0x000fe2000f8e0211 */
[----:B------:R-:W-:Y:S01]  /*12f0*/  IMAD.WIDE.U32 R10, R10, UR52, R2 ;  /* 0x000000340a0a7c25 */ /* 0x000fe2000f8e0002 */
[----:B------:R-:W2:Y:S01]  /*1300*/  LDCU.64 UR10, c[0x0][0x550] ;  /* 0x0000aa00ff0a77ac */ /* 0x000ea20008000a00 */
[----:B------:R-:W5:Y:S03]  /*1310*/  LDC.64 R2, c[0x0][0x3b0] ;  /* 0x0000ec00ff027b82 */ /* 0x000f660000000a00 */
[----:B------:R-:W-:Y:S01]  /*1320*/  VIADD R11, R11, UR17 ;  /* 0x000000110b0b7c36 */ /* 0x000fe20008000000 */
[----:B------:R-:W-:Y:S01]  /*1330*/  USHF.L.U64.HI UR51, UR8, 0x5, UR9 ;  /* 0x0000000508337899 */ /* 0x000fe20008010209 */
[----:B------:R-:W-:-:S03]  /*1340*/  IMAD.WIDE.U32 R12, R12, UR23, R10 ;  /* 0x000000170c0c7c25 */ /* 0x000fc6000f8e000a */
[----:B------:R-:W1:Y:S01]  /*1350*/  LDCU.64 UR16, c[0x0][0x3c8] ;  /* 0x00007900ff1077ac */ /* 0x000e620008000a00 */
[----:B------:R-:W4:Y:S01]  /*1360*/  LDC.64 R10, c[0x0][0x5f8] ;  /* 0x00017e00ff0a7b82 */ /* 0x000f220000000a00 */
[----:B------:R-:W-:Y:S01]  /*1370*/  IMAD R17, R16, UR23, R13 ;  /* 0x0000001710117c24 */ /* 0x000fe2000f8e020d */
[----:B------:R-:W-:Y:S01]  /*1380*/  LOP3.LUT R13, R7, 0x1f, RZ, 0xc0, !PT ;  /* 0x0000001f070d7812 */ /* 0x000fe200078ec0ff */
[----:B------:R-:W-:Y:S01]  /*1390*/  IMAD.MOV.U32 R16, RZ, RZ, R12 ;  /* 0x000000ffff107224 */ /* 0x000fe200078e000c */
[----:B------:R-:W-:-:S03]  /*13a0*/  SHF.R.U32.HI R12, RZ, 0x5, R7 ;  /* 0x00000005ff0c7819 */ /* 0x000fc60000011607 */
[----:B------:R-:W-:-:S04]  /*13b0*/  IMAD.WIDE.U32 R16, R8, UR8, R16 ;  /* 0x0000000808107c25 */ /* 0x000fc8000f8e0010 */
[----:B------:R-:W-:Y:S01]  /*13c0*/  IMAD R13, R12, UR50, R13 ;  /* 0x000000320c0d7c24 */ /* 0x000fe2000f8e020d */
[----:B--2---:R-:W-:Y:S01]  /*13d0*/  LEA R248, P2, R16, UR10, 0x1 ;  /* 0x0000000a10f87c11 */ /* 0x004fe2000f8408ff */
[----:B------:R-:W-:Y:S01]  /*13e0*/  IMAD R12, R8, UR9, R17 ;  /* 0x00000009080c7c24 */ /* 0x000fe2000f8e0211 */
[----:B------:R-:W-:Y:S01]  /*13f0*/  LOP3.LUT R17, R20, 0x40, RZ, 0xfc, !PT ;  /* 0x0000004014117812 */ /* 0x000fe200078efcff */
[C---:B-----5:R-:W-:Y:S02]  /*1400*/  IMAD R14, R2.reuse, UR55, RZ ;  /* 0x00000037020e7c24 */ /* 0x060fe4000f8e02ff */
[----:B------:R-:W-:Y:S01]  /*1410*/  IMAD.WIDE.U32 R18, R2, UR52, R20 ;  /* 0x0000003402127c25 */ /* 0x000fe2000f8e0014 */
[----:B------:R-:W-:Y:S01]  /*1420*/  LEA.HI.X R249, R16, UR11, R12, 0x1, P2 ;  /* 0x0000000b10f97c11 */ /* 0x000fe200090f0c0c */
[----:B---3--:R-:W-:Y:S01]  /*1430*/  UIMAD.WIDE UR10, UR59, 0x4, UR62 ;  /* 0x000000043b0a78a5 */ /* 0x008fe2000f8e023e */
[----:B------:R-:W-:Y:S01]  /*1440*/  LOP3.LUT R16, R20, 0x80, RZ, 0xfc, !PT ;  /* 0x0000008014107812 */ /* 0x000fe200078efcff */
[----:B------:R-:W-:Y:S01]  /*1450*/  IMAD R14, R3, UR52, R14 ;  /* 0x00000034030e7c24 */ /* 0x000fe2000f8e020e */
[----:B------:R-:W-:Y:S01]  /*1460*/  IADD3 R24, P0, PT, R18, UR56, RZ ;  /* 0x0000003812187c10 */ /* 0x000fe2000ff1e0ff */
[----:B----4-:R-:W-:Y:S01]  /*1470*/  IMAD.WIDE.U32 R22, R10, UR21, RZ ;  /* 0x000000150a167c25 */ /* 0x010fe2000f8e00ff */
[----:B-1----:R-:W-:Y:S01]  /*1480*/  MOV R18, UR16 ;  /* 0x0000001000127c02 */ /* 0x002fe20008000f00 */
[----:B------:R-:W-:Y:S01]  /*1490*/  USHF.L.U32 UR52, UR8, 0x5, URZ ;  /* 0x0000000508347899 */ /* 0x000fe200080006ff */
[----:B------:R-:W-:Y:S01]  /*14a0*/  IADD3.X R25, PT, PT, R19, UR53, R14, P0, !PT ;  /* 0x0000003513197c10 */ /* 0x000fe200087fe40e */
[----:B------:R-:W-:Y:S01]  /*14b0*/  IMAD.U32 R14, RZ, RZ, UR17 ;  /* 0x00000011ff0e7e24 */ /* 0x000fe2000f8e00ff */
[----:B------:R-:W1:Y:S01]  /*14c0*/  LDCU.64 UR8, c[0x0][0x380] ;  /* 0x00007000ff0877ac */ /* 0x000e620008000a00 */
[----:B------:R-:W-:Y:S01]  /*14d0*/  SEL R10, R22, RZ, P3 ;  /* 0x000000ff160a7207 */ /* 0x000fe20001800000 */
[----:B------:R-:W-:Y:S01]  /*14e0*/  IMAD R11, R11, UR21, R23 ;  /* 0x000000150b0b7c24 */ /* 0x000fe2000f8e0217 */
[----:B------:R-:W2:Y:S01]  /*14f0*/  LDCU.64 UR16, c[0x0][0x570] ;  /* 0x0000ae00ff1077ac */ /* 0x000ea20008000a00 */
[----:B------:R-:W-:Y:S01]  /*1500*/  IMAD.WIDE.U32 R18, R18, UR23, R24 ;  /* 0x0000001712127c25 */ /* 0x000fe2000f8e0018 */
[----:B------:R-:W-:Y:S01]  /*1510*/  IADD3 R10, P1, P0, R13, UR58, R10 ;  /* 0x0000003a0d0a7c10 */ /* 0x000fe2000f83e00a */
[----:B------:R-:W-:-:S02]  /*1520*/  USHF.L.U32 UR53, UR50, 0x6, URZ ;  /* 0x0000000632357899 */ /* 0x000fc400080006ff */
[----:B------:R-:W-:Y:S01]  /*1530*/  IMAD R19, R14, UR23, R19 ;  /* 0x000000170e137c24 */ /* 0x000fe2000f8e0213 */
[----:B------:R-:W-:Y:S02]  /*1540*/  SHF.R.S32.HI R13, RZ, 0x1f, R13 ;  /* 0x0000001fff0d7819 */ /* 0x000fe4000001140d */
[----:B------:R-:W-:Y:S01]  /*1550*/  SEL R14, R11, RZ, P3 ;  /* 0x000000ff0b0e7207 */ /* 0x000fe20001800000 */
[----:B------:R-:W-:-:S03]  /*1560*/  IMAD.U32 R12, RZ, RZ, UR53 ;  /* 0x00000035ff0c7e24 */ /* 0x000fc6000f8e00ff */
        /* <DEDUP_REMOVED lines=9> */
[----:B------:R-:W-:Y:S01]  /*1600*/  LEA.HI.X R247, R11, UR17, R12, 0x2, P0 ;  /* 0x000000110bf77c11 */ /* 0x000fe200080f140c */
[----:B------:R-:W-:Y:S01]  /*1610*/  IMAD.SHL.U32 R11, R2, 0x20, RZ ;  /* 0x00000020020b7824 */ /* 0x000fe200078e00ff */
[----:B------:R-:W-:Y:S02]  /*1620*/  IADD3 R10, P0, PT, R8, 0x20, RZ ;  /* 0x00000020080a7810 */ /* 0x000fe40007f1e0ff */
[----:B------:R-:W-:Y:S02]  /*1630*/  SHF.L.U64.HI R3, R2, 0x5, R3 ;  /* 0x0000000502037819 */ /* 0x000fe40000010203 */
[----:B------:R-:W-:Y:S01]  /*1640*/  IADD3 R14, PT, PT, R8, 0x20, RZ ;  /* 0x00000020080e7810 */ /* 0x000fe20007ffe0ff */
[----:B------:R-:W-:Y:S01]  /*1650*/  IMAD.X R2, RZ, RZ, RZ, P0 ;  /* 0x000000ffff027224 */ /* 0x000fe200000e06ff */
        /* <DEDUP_REMOVED lines=15> */
.L_x_908:
[----:B------:R-:W1:Y:S01]  /*1750*/  LDCU.64 UR12, c[0x0][0x5c0] ;  /* 0x0000b800ff0c77ac */ /* 0x000e620008000a00 */
[----:B------:R-:W-:-:S04]  /*1760*/  UIADD3 UR8, UPT, UPT, UR37, UR39, URZ ;  /* 0x0000002725087290 */ /* 0x000fc8000fffe0ff */
[----:B-1----:R-:W-:Y:S02]  /*1770*/  UIMAD.WIDE.U32 UR16, UR8, UR12, URZ ;  /* 0x0000000c081072a5 */ /* 0x002fe4000f8e00ff */
[----:B------:R-:W-:-:S04]  /*1780*/  UIMAD UR8, UR8, UR13, URZ ;  /* 0x0000000d080872a4 */ /* 0x000fc8000f8e02ff */
[----:B------:R-:W-:-:S06]  /*1790*/  UIADD3 UR8, UPT, UPT, UR17, UR8, URZ ;  /* 0x0000000811087290 */ /* 0x000fcc000fffe0ff */
[----:B------:R-:W-:Y:S02]  /*17a0*/  MOV R3, UR8 ;  /* 0x0000000800037c02 */ /* 0x000fe40008000f00 */
.L_x_909:
        /* <DEDUP_REMOVED lines=13> */
.L_x_910:
[----:B------:R-:W1:Y:S01]  /*1880*/  LDCU.64 UR10, c[0x0][0x5c8] ;  /* 0x0000b900ff0a77ac */ /* 0x000e620008000a00 */
[----:B------:R-:W-:-:S04]  /*1890*/  UIADD3 UR37, UPT, UPT, UR37, UR39, URZ ;  /* 0x0000002725257290 */ /* 0x000fc8000fffe0ff */
[----:B-1----:R-:W-:Y:S02]  /*18a0*/  UIMAD.WIDE.U32 UR14, UR37, UR10, URZ ;  /* 0x0000000a250e72a5 */ /* 0x002fe4000f8e00ff */
[----:B------:R-:W-:-:S04]  /*18b0*/  UIMAD UR37, UR37, UR11, URZ ;  /* 0x0000000b252572a4 */ /* 0x000fc8000f8e02ff */
[----:B------:R-:W-:-:S06]  /*18c0*/  UIADD3 UR37, UPT, UPT, UR15, UR37, URZ ;  /* 0x000000250f257290 */ /* 0x000fcc000fffe0ff */
[----:B------:R-:W-:-:S07]  /*18d0*/  MOV R0, UR37 ;  /* 0x0000002500007c02 */ /* 0x000fce0008000f00 */
.L_x_911:
        /* <DEDUP_REMOVED lines=32> */
.L_x_913:
[----:B------:R-:W-:Y:S05]  /*1ae0*/  BSYNC.RECONVERGENT B0 ;  /* 0x0000000000007941 */ /* 0x000fea0003800200 */
.L_x_912:
        /* <DEDUP_REMOVED lines=19> */
.L_x_915:
[----:B------:R-:W-:Y:S05]  /*1c20*/  BSYNC.RECONVERGENT B0 ;  /* 0x0000000000007941 */ /* 0x000fea0003800200 */
.L_x_914:
        /* <DEDUP_REMOVED lines=29> */
.L_x_917:
[----:B------:R-:W-:Y:S05]  /*1e00*/  BSYNC.RECONVERGENT B0 ;  /* 0x0000000000007941 */ /* 0x000fea0003800200 */
.L_x_916:
        /* <DEDUP_REMOVED lines=20> */
.L_x_907:
        /* <DEDUP_REMOVED lines=38> */
.L_x_920:
[----:B------:R2:W-:Y:S04]  /*21b0*/  STS.128 [R13+0x10000], RZ ;  /* 0x010000ff0d007388 */ /* 0x0005e80000000c00 */
[----:B------:R2:W-:Y:S04]  /*21c0*/  STS.128 [R13+0x12000], RZ ;  /* 0x012000ff0d007388 */ /* 0x0005e80000000c00 */
[----:B------:R2:W-:Y:S04]  /*21d0*/  STS.128 [R13+0x14000], RZ ;  /* 0x014000ff0d007388 */ /* 0x0005e80000000c00 */
[----:B------:R2:W-:Y:S02]  /*21e0*/  STS.128 [R13+0x16000], RZ ;  /* 0x016000ff0d007388 */ /* 0x0005e40000000c00 */
.L_x_921:
[----:B------:R-:W-:Y:S05]  /*21f0*/  BSYNC.RECONVERGENT B0 ;  /* 0x0000000000007941 */ /* 0x000fea0003800200 */
.L_x_919:
        /* <DEDUP_REMOVED lines=37> */
.L_x_923:
[----:B------:R-:W-:Y:S05]  /*2450*/  BSYNC.RECONVERGENT B0 ;  /* 0x0000000000007941 */ /* 0x000fea0003800200 */
.L_x_922:
        /* <DEDUP_REMOVED lines=29> */
.L_x_925:
[----:B------:R1:W-:Y:S04]  /*2630*/  STS.128 [R243], RZ ;  /* 0x000000fff3007388 */ /* 0x0003e80000000c00 */
[----:B------:R1:W-:Y:S04]  /*2640*/  STS.128 [R243+0x2000], RZ ;  /* 0x002000fff3007388 */ /* 0x0003e80000000c00 */
[----:B------:R1:W-:Y:S04]  /*2650*/  STS.128 [R243+0x4000], RZ ;  /* 0x004000fff3007388 */ /* 0x0003e80000000c00 */
[----:B------:R1:W-:Y:S02]  /*2660*/  STS.128 [R243+0x6000], RZ ;  /* 0x006000fff3007388 */ /* 0x0003e40000000c00 */
.L_x_926:
[----:B------:R-:W-:Y:S05]  /*2670*/  BSYNC.RECONVERGENT B0 ;  /* 0x0000000000007941 */ /* 0x000fea0003800200 */
.L_x_924:
[--C-:B------:R-:W-:Y:S01]  /*2680*/  SHF.R.U32.HI R12, RZ, 0x1, R7.reuse ;  /* 0x00000001ff0c7819 */ /* 0x100fe20000011607 */
[----:B------:R-:W-:Y:S01]  /*2690*/  IMAD.MOV.U32 R242, RZ, RZ, 0x7f800000 ;  /* 0x7f800000fff27424 */ /* 0x000fe200078e00ff */
[----:B------:R-:W-:Y:S01]  /*26a0*/  SHF.R.U32.HI R244, RZ, 0x2, R7 ;  /* 0x00000002fff47819 */ /* 0x000fe20000011607 */
[----:B------:R-:W-:Y:S01]  /*26b0*/  IMAD.MOV.U32 R241, RZ, RZ, 0x7f800000 ;  /* 0x7f800000fff17424 */ /* 0x000fe200078e00ff */
[----:B----4-:R-:W-:-:S04]  /*26c0*/  LOP3.LUT R19, R12, 0x30, RZ, 0xc0, !PT ;  /* 0x000000300c137812 */ /* 0x010fc800078ec0ff */
[----:B------:R-:W-:Y:S01]  /*26d0*/  LOP3.LUT R244, R19, 0x7, R244, 0xf8, !PT ;  /* 0x0000000713f47812 */ /* 0x000fe200078ef8f4 */
[----:B------:R-:W-:-:S03]  /*26e0*/  IMAD.MOV.U32 R19, RZ, RZ, 0x4 ;  /* 0x00000004ff137424 */ /* 0x000fc600078e00ff */
[C---:B------:R-:W-:Y:S01]  /*26f0*/  ISETP.GE.AND P1, PT, R244.reuse, UR9, PT ;  /* 0x00000009f4007c0c */ /* 0x040fe2000bf26270 */
[----:B------:R-:W-:-:S05]  /*2700*/  VIADD R18, R244, 0x8 ;  /* 0x00000008f4127836 */ /* 0x000fca0000000000 */
[----:B------:R-:W-:Y:S01]  /*2710*/  ISETP.GE.AND P0, PT, R18, UR9, PT ;  /* 0x0000000912007c0c */ /* 0x000fe2000bf06270 */
[----:B------:R-:W-:-:S06]  /*2720*/  IMAD.WIDE.U32 R18, R244, R19, UR56 ;  /* 0x00000038f4127e25 */ /* 0x000fcc000f8e0013 */
        /* <DEDUP_REMOVED lines=35> */
.L_x_928:
[----:B------:R-:W-:Y:S05]  /*2960*/  BSYNC.RECONVERGENT B0 ;  /* 0x0000000000007941 */ /* 0x000fea0003800200 */
.L_x_927:
        /* <DEDUP_REMOVED lines=48> */
.L_x_930:
[----:B------:R2:W-:Y:S04]  /*2c70*/  STS.128 [R13+0x18000], RZ ;  /* 0x018000ff0d007388 */ /* 0x0005e80000000c00 */
[----:B------:R2:W-:Y:S04]  /*2c80*/  STS.128 [R13+0x1a000], RZ ;  /* 0x01a000ff0d007388 */ /* 0x0005e80000000c00 */
[----:B------:R2:W-:Y:S04]  /*2c90*/  STS.128 [R13+0x1c000], RZ ;  /* 0x01c000ff0d007388 */ /* 0x0005e80000000c00 */
[----:B------:R2:W-:Y:S02]  /*2ca0*/  STS.128 [R13+0x1e000], RZ ;  /* 0x01e000ff0d007388 */ /* 0x0005e40000000c00 */
.L_x_931:
[----:B------:R-:W-:Y:S05]  /*2cb0*/  BSYNC.RECONVERGENT B0 ;  /* 0x0000000000007941 */ /* 0x000fea0003800200 */
.L_x_929:
        /* <DEDUP_REMOVED lines=40> */
.L_x_933:
[----:B------:R-:W-:Y:S05]  /*2f40*/  BSYNC.RECONVERGENT B0 ;  /* 0x0000000000007941 */ /* 0x000fea0003800200 */
.L_x_932:
        /* <DEDUP_REMOVED lines=16> */
[----:B------:R-:W3:Y:S01]  /*3050*/  LDCU.64 UR8, c[0x0][0x390] ;  /* 0x00007200ff0877ac */ /* 0x000ee20008000a00 */
        /* <DEDUP_REMOVED lines=29> */
.L_x_935:
[----:B------:R2:W-:Y:S04]  /*3230*/  STS.128 [R13+0x20000], RZ ;  /* 0x020000ff0d007388 */ /* 0x0005e80000000c00 */
[----:B------:R2:W-:Y:S04]  /*3240*/  STS.128 [R13+0x22000], RZ ;  /* 0x022000ff0d007388 */ /* 0x0005e80000000c00 */
[----:B------:R2:W-:Y:S04]  /*3250*/  STS.128 [R13+0x24000], RZ ;  /* 0x024000ff0d007388 */ /* 0x0005e80000000c00 */
[----:B------:R2:W-:Y:S02]  /*3260*/  STS.128 [R13+0x26000], RZ ;  /* 0x026000ff0d007388 */ /* 0x0005e40000000c00 */
.L_x_936:
[----:B------:R-:W-:Y:S05]  /*3270*/  BSYNC.RECONVERGENT B0 ;  /* 0x0000000000007941 */ /* 0x000fea0003800200 */
.L_x_934:
[----:B------:R2:W-:Y:S01]  /*3280*/  @P5 STS.128 [R13+0x21000], RZ ;  /* 0x021000ff0d005388 */ /* 0x0005e20000000c00 */
[----:B-1----:R-:W-:Y:S01]  /*3290*/  SHF.L.U32 R5, R7, 0x1, RZ ;  /* 0x0000000107057819 */ /* 0x002fe200000006ff */
[----:B------:R-:W1:Y:S01]  /*32a0*/  LDCU UR14, c[0x0][0x440] ;  /* 0x00008800ff0e77ac */ /* 0x000e620008000800 */
[----:B------:R-:W-:Y:S01]  /*32b0*/  BSSY.RECONVERGENT B0, `(.L_x_937) ;  /* 0x0000027000007945 */ /* 0x000fe20003800200 */
[----:B------:R2:W-:Y:S01]  /*32c0*/  @P5 STS.128 [R13+0x23000], RZ ;  /* 0x023000ff0d005388 */ /* 0x0005e20000000c00 */
[----:B------:R-:W-:-:S03]  /*32d0*/  LOP3.LUT R5, R5, 0x20, RZ, 0xc0, !PT ;  /* 0x0000002005057812 */ /* 0x000fc600078ec0ff */
[----:B------:R2:W-:Y:S04]  /*32e0*/  @P5 STS.128 [R13+0x25000], RZ ;  /* 0x025000ff0d005388 */ /* 0x0005e80000000c00 */
[----:B------:R2:W-:Y:S01]  /*32f0*/  @P5 STS.128 [R13+0x27000], RZ ;  /* 0x027000ff0d005388 */ /* 0x0005e20000000c00 */
        /* <DEDUP_REMOVED lines=10> */
[----:B----4-:R-:W-:Y:S02]  /*33a0*/  LEA R10, P4, R2, UR8, 0x1 ;  /* 0x00000008020a7c11 */ /* 0x010fe4000f8808ff */
        /* <DEDUP_REMOVED lines=23> */
.L_x_938:
[----:B-1----:R-:W-:Y:S05]  /*3520*/  BSYNC.RECONVERGENT B0 ;  /* 0x0000000000007941 */ /* 0x002fea0003800200 */
.L_x_937:
[----:B------:R-:W1:Y:S01]  /*3530*/  S2R R239, SR_TID.X ;  /* 0x0000000000ef7919 */ /* 0x000e620000002100 */
[----:B------:R-:W-:Y:S01]  /*3540*/  IMAD.SHL.U32 R0, R7, 0x40, RZ ;  /* 0x0000004007007824 */ /* 0x000fe200078e00ff */
[----:B------:R-:W-:Y:S01]  /*3550*/  LOP3.LUT R5, R5, 0x18, R8, 0xf8, !PT ;  /* 0x0000001805057812 */ /* 0x000fe200078ef808 */
[C---:B------:R-:W-:Y:S01]  /*3560*/  IMAD.SHL.U32 R6, R7.reuse, 0x20, RZ ;  /* 0x0000002007067824 */ /* 0x040fe200078e00ff */
[----:B------:R-:W0:Y:S01]  /*3570*/  LDGDEPBAR ;  /* 0x00000000000079af */ /* 0x000e220000000000 */
[----:B------:R-:W-:Y:S01]  /*3580*/  IMAD.SHL.U32 R2, R7, 0x10, RZ ;  /* 0x0000001007027824 */ /* 0x000fe200078e00ff */
[----:B------:R-:W-:Y:S01]  /*3590*/  LOP3.LUT R4, R0, 0x1c0, RZ, 0xc0, !PT ;  /* 0x000001c000047812 */ /* 0x000fe200078ec0ff */
[----:B------:R-:W4:Y:S01]  /*35a0*/  LDCU UR15, c[0x0][0x590] ;  /* 0x0000b200ff0f77ac */ /* 0x000f220008000800 */
[----:B------:R-:W-:Y:S01]  /*35b0*/  LOP3.LUT R3, R6, 0x200, RZ, 0xc0, !PT ;  /* 0x0000020006037812 */ /* 0x000fe200078ec0ff */
[----:B------:R-:W-:Y:S01]  /*35c0*/  IMAD.MOV.U32 R233, RZ, RZ, 0x40 ;  /* 0x00000040ffe97424 */ /* 0x000fe200078e00ff */
[----:B------:R-:W-:Y:S01]  /*35d0*/  LOP3.LUT R4, R4, 0x38, R9, 0xf8, !PT ;  /* 0x0000003804047812 */ /* 0x000fe200078ef809 */
[----:B------:R-:W-:Y:S01]  /*35e0*/  IMAD.MOV.U32 R231, RZ, RZ, 0x20 ;  /* 0x00000020ffe77424 */ /* 0x000fe200078e00ff */
[----:B------:R-:W-:Y:S01]  /*35f0*/  LOP3.LUT R3, R3, 0x3800, R2, 0xf8, !PT ;  /* 0x0000380003037812 */ /* 0x000fe200078ef802 */
[----:B------:R-:W-:Y:S01]  /*3600*/  IMAD.MOV.U32 R240, RZ, RZ, R243 ;  /* 0x000000fffff07224 */ /* 0x000fe200078e00f3 */
[----:B---3--:R-:W-:Y:S01]  /*3610*/  LOP3.LUT R11, R0, 0x200, RZ, 0xc0, !PT ;  /* 0x00000200000b7812 */ /* 0x008fe200078ec0ff */
[----:B------:R-:W-:Y:S01]  /*3620*/  IMAD.MOV.U32 R237, RZ, RZ, 0x4 ;  /* 0x00000004ffed7424 */ /* 0x000fe200078e00ff */
[----:B------:R-:W-:-:S02]  /*3630*/  LOP3.LUT R2, R5, 0x1c0, R0, 0xf8, !PT ;  /* 0x000001c005027812 */ /* 0x000fc400078ef800 */
[----:B------:R-:W-:Y:S02]  /*3640*/  CS2R R190, SRZ ;  /* 0x0000000000be7805 */ /* 0x000fe4000001ff00 */
[----:B------:R-:W-:Y:S02]  /*3650*/  LOP3.LUT R230, R4, 0x8, R7, 0x78, !PT ;  /* 0x0000000804e67812 */ /* 0x000fe400078e7807 */
[----:B------:R-:W-:Y:S02]  /*3660*/  CS2R R188, SRZ ;  /* 0x0000000000bc7805 */ /* 0x000fe4000001ff00 */
[----:B------:R-:W-:Y:S02]  /*3670*/  R2P PR, R7, 0x6 ;  /* 0x0000000607007804 */ /* 0x000fe40000000000 */
[----:B------:R-:W-:Y:S02]  /*3680*/  CS2R R194, SRZ ;  /* 0x0000000000c27805 */ /* 0x000fe4000001ff00 */
[----:B------:R-:W-:-:S02]  /*3690*/  LOP3.LUT R11, R11, 0xc00, R6, 0xf8, !PT ;  /* 0x00000c000b0b7812 */ /* 0x000fc400078ef806 */
[----:B------:R-:W-:Y:S02]  /*36a0*/  CS2R R192, SRZ ;  /* 0x0000000000c07805 */ /* 0x000fe4000001ff00 */
[----:B------:R-:W-:Y:S02]  /*36b0*/  LOP3.LUT R12, R4, 0x8, R12, 0x78, !PT ;  /* 0x00000008040c7812 */ /* 0x000fe400078e780c */
[----:B------:R-:W-:Y:S02]  /*36c0*/  CS2R R186, SRZ ;  /* 0x0000000000ba7805 */ /* 0x000fe4000001ff00 */
[----:B------:R-:W-:Y:S02]  /*36d0*/  LOP3.LUT R9, R2, 0x38, R9, 0x78, !PT ;  /* 0x0000003802097812 */ /* 0x000fe400078e7809 */
[----:B------:R-:W-:Y:S02]  /*36e0*/  CS2R R184, SRZ ;  /* 0x0000000000b87805 */ /* 0x000fe4000001ff00 */
[----:B------:R-:W-:-:S02]  /*36f0*/  LOP3.LUT R230, R3, R230, RZ, 0xfc, !PT ;  /* 0x000000e603e67212 */ /* 0x000fc400078efcff */
[----:B------:R-:W-:Y:S02]  /*3700*/  CS2R R182, SRZ ;  /* 0x0000000000b67805 */ /* 0x000fe4000001ff00 */
[----:B------:R-:W-:Y:S02]  /*3710*/  LOP3.LUT R2, R11, R12, RZ, 0xfc, !PT ;  /* 0x0000000c0b027212 */ /* 0x000fe400078efcff */
[----:B------:R-:W-:Y:S02]  /*3720*/  CS2R R180, SRZ ;  /* 0x0000000000b47805 */ /* 0x000fe4000001ff00 */
[----:B------:R-:W-:Y:S02]  /*3730*/  LOP3.LUT R0, R9, 0x200, R0, 0xf8, !PT ;  /* 0x0000020009007812 */ /* 0x000fe400078ef800 */
[----:B------:R-:W-:Y:S02]  /*3740*/  CS2R R174, SRZ ;  /* 0x0000000000ae7805 */ /* 0x000fe4000001ff00 */
[----:B------:R-:W-:-:S02]  /*3750*/  SEL R233, R233, 0xffffffc0, !P2 ;  /* 0xffffffc0e9e97807 */ /* 0x000fc40005000000 */
[----:B------:R-:W-:Y:S02]  /*3760*/  CS2R R172, SRZ ;  /* 0x0000000000ac7805 */ /* 0x000fe4000001ff00 */
[----:B------:R-:W-:Y:S02]  /*3770*/  LEA R230, R230, UR24, 0x1 ;  /* 0x00000018e6e67c11 */ /* 0x000fe4000f8e08ff */
[----:B------:R-:W-:Y:S02]  /*3780*/  CS2R R178, SRZ ;  /* 0x0000000000b27805 */ /* 0x000fe4000001ff00 */
[----:B------:R-:W-:Y:S02]  /*3790*/  LEA R2, R2, UR24, 0x1 ;  /* 0x0000001802027c11 */ /* 0x000fe4000f8e08ff */
[----:B------:R-:W-:Y:S02]  /*37a0*/  CS2R R176, SRZ ;  /* 0x0000000000b07805 */ /* 0x000fe4000001ff00 */
[----:B------:R-:W-:Y:S01]  /*37b0*/  LEA R0, R0, UR24, 0x1 ;  /* 0x0000001800007c11 */ /* 0x000fe2000f8e08ff */
[----:B------:R-:W-:Y:S01]  /*37c0*/  IMAD.IADD R228, R233, 0x1, R230 ;  /* 0x00000001e9e47824 */ /* 0x000fe200078e02e6 */
        /* <DEDUP_REMOVED lines=53> */
[----:B-1----:R-:W-:Y:S01]  /*3b20*/  SHF.R.U32.HI R238, RZ, 0x2, R239 ;  /* 0x00000002ffee7819 */ /* 0x002fe200000116ef */
[----:B------:R-:W-:Y:S01]  /*3b30*/  VIADD R2, R2, UR16 ;  /* 0x0000001002027c36 */ /* 0x000fe20008000000 */
[----:B------:R-:W1:Y:S01]  /*3b40*/  LDCU UR12, c[0x0][0x504] ;  /* 0x0000a080ff0c77ac */ /* 0x000e620008000800 */
[----:B------:R-:W-:-:S02]  /*3b50*/  VIADD R0, R0, UR16 ;  /* 0x0000001000007c36 */ /* 0x000fc40008000000 */
[C---:B------:R-:W-:Y:S01]  /*3b60*/  IMAD.IADD R229, R231.reuse, 0x1, R230 ;  /* 0x00000001e7e57824 */ /* 0x040fe200078e02e6 */
[----:B------:R-:W3:Y:S01]  /*3b70*/  LDCU UR9, c[0x0][0x508] ;  /* 0x0000a100ff0977ac */ /* 0x000ee20008000800 */
[----:B------:R-:W-:Y:S01]  /*3b80*/  IMAD.IADD R3, R231, 0x1, R228 ;  /* 0x00000001e7037824 */ /* 0x000fe200078e02e4 */
[----:B------:R-:W1:Y:S01]  /*3b90*/  LDCU UR8, c[0x0][0x3e0] ;  /* 0x00007c00ff0877ac */ /* 0x000e620008000800 */
[----:B------:R-:W1:Y:S01]  /*3ba0*/  LDCU UR13, c[0x0][0x45c] ;  /* 0x00008b80ff0d77ac */ /* 0x000e620008000800 */
[----:B----4-:R-:W-:Y:S02]  /*3bb0*/  USHF.L.U32 UR15, UR15, 0x6, URZ ;  /* 0x000000060f0f7899 */ /* 0x010fe400080006ff */
[----:B------:R-:W-:Y:S02]  /*3bc0*/  UIADD3 UR42, UPT, UPT, -UR47, UR42, URZ ;  /* 0x0000002a2f2a7290 */ /* 0x000fe4000fffe1ff */
[----:B------:R-:W-:-:S12]  /*3bd0*/  USHF.L.U32 UR50, UR50, 0x3, URZ ;  /* 0x0000000332327899 */ /* 0x000fd800080006ff */
.L_x_943:
[----:B------:R-:W0:Y:S01]  /*3be0*/  LDGDEPBAR ;  /* 0x00000000000079af */ /* 0x000e220000000000 */
[C---:B-----5:R-:W-:Y:S01]  /*3bf0*/  IMAD.IADD R117, R2.reuse, 0x1, R231 ;  /* 0x0000000102757824 */ /* 0x060fe200078e02e7 */
[----:B------:R-:W-:Y:S01]  /*3c00*/  IADD3 R116, PT, PT, R2, R233, RZ ;  /* 0x000000e902747210 */ /* 0x000fe20007ffe0ff */
[----:B------:R-:W-:Y:S01]  /*3c10*/  IMAD.U32 R119, RZ, RZ, UR11 ;  /* 0x0000000bff777e24 */ /* 0x000fe2000f8e00ff */
[----:B------:R-:W-:Y:S01]  /*3c20*/  MOV R118, UR10 ;  /* 0x0000000a00767c02 */ /* 0x000fe20008000f00 */
[----:B------:R-:W-:Y:S02]  /*3c30*/  USHF.L.U32 UR17, UR49, 0x6, URZ ;  /* 0x0000000631117899 */ /* 0x000fe400080006ff */
[----:B------:R-:W-:Y:S01]  /*3c40*/  IMAD.IADD R231, R231, 0x1, R116 ;  /* 0x00000001e7e77824 */ /* 0x000fe200078e0274 */
[C---:B------:R-:W-:Y:S01]  /*3c50*/  LEA R120, P0, R244.reuse, R118, 0x2 ;  /* 0x00000076f4787211 */ /* 0x040fe200078010ff */
[----:B------:R-:W-:Y:S03]  /*3c60*/  UISETP.GE.AND UP0, UPT, UR17, UR42, UPT ;  /* 0x0000002a1100728c */ /* 0x000fe6000bf06270 */
[----:B------:R-:W-:Y:S01]  /*3c70*/  LEA.HI.X R121, R244, R119, RZ, 0x2, P0 ;  /* 0x00000077f4797211 */ /* 0x000fe200000f14ff */
[----:B------:R-:W-:Y:S04]  /*3c80*/  DEPBAR.LE SB0, 0x0 ;  /* 0x000080000000791a */ /* 0x000fe80000000000 */
[----:B------:R-:W-:Y:S06]  /*3c90*/  BAR.SYNC.DEFER_BLOCKING 0x0 ;  /* 0x0000000000007b1d */ /* 0x000fec0000010000 */
[----:B------:R-:W-:Y:S04]  /*3ca0*/  LDSM.16.M88.4 R84, [R2] ;  /* 0x000000000254783b */ /* 0x000fe80000000200 */
[----:B------:R-:W4:Y:S04]  /*3cb0*/  LDSM.16.M88.4 R88, [R230+0x18000] ;  /* 0x01800000e658783b */ /* 0x000f280000000200 */
[----:B------:R-:W2:Y:S04]  /*3cc0*/  LDSM.16.M88.4 R92, [R230+0x18800] ;  /* 0x01880000e65c783b */ /* 0x000ea80000000200 */
[----:B------:R-:W-:Y:S04]  /*3cd0*/  LDSM.16.M88.4 R96, [R117] ;  /* 0x000000007560783b */ /* 0x000fe80000000200 */
[----:B------:R-:W3:Y:S04]  /*3ce0*/  LDSM.16.M88.4 R100, [R229+0x18000] ;  /* 0x01800000e564783b */ /* 0x000ee80000000200 */
[----:B------:R-:W1:Y:S04]  /*3cf0*/  LDSM.16.M88.4 R104, [R229+0x18800] ;  /* 0x01880000e568783b */ /* 0x000e680000000200 */
[----:B------:R-:W-:Y:S04]  /*3d00*/  LDSM.16.M88.4 R108, [R228+0x18000] ;  /* 0x01800000e46c783b */ /* 0x000fe80000000200 */
[----:B------:R-:W-:Y:S04]  /*3d10*/  LDSM.16.M88.4 R112, [R230+0x1a800] ;  /* 0x01a80000e670783b */ /* 0x000fe80000000200 */
[----:B-----5:R1:W5:Y:S04]  /*3d20*/  LDG.E R129, desc[UR34][R120.64] ;  /* 0x0000002278817981 */ /* 0x020368000c1e1900 */
[----:B------:R1:W5:Y:S01]  /*3d30*/  LDG.E R127, desc[UR34][R120.64+0x20] ;  /* 0x00002022787f7981 */ /* 0x000362000c1e1900 */
[C---:B----4-:R-:W-:Y:S08]  /*3d40*/  HMMA.16816.F32 R4, R84.reuse, R88, RZ ;  /* 0x000000585404723c */ /* 0x050ff000000018ff */
[C---:B------:R-:W-:Y:S01]  /*3d50*/  HMMA.16816.F32 R8, R84.reuse, R90, RZ ;  /* 0x0000005a5408723c */ /* 0x040fe200000018ff */
[----:B------:R-:W4:Y:S07]  /*3d60*/  LDSM.16.M88.4 R88, [R116] ;  /* 0x000000007458783b */ /* 0x000f2e0000000200 */
[C---:B--2---:R-:W-:Y:S08]  /*3d70*/  HMMA.16816.F32 R12, R84.reuse, R92, RZ ;  /* 0x0000005c540c723c */ /* 0x044ff000000018ff */
[----:B------:R-:W-:Y:S01]  /*3d80*/  HMMA.16816.F32 R16, R84, R94, RZ ;  /* 0x0000005e5410723c */ /* 0x000fe200000018ff */
[----:B------:R-:W2:Y:S04]  /*3d90*/  LDSM.16.M88.4 R84, [R228+0x18800] ;  /* 0x01880000e454783b */ /* 0x000ea80000000200 */
[----:B------:R-:W-:Y:S03]  /*3da0*/  LDSM.16.M88.4 R92, [R231] ;  /* 0x00000000e75c783b */ /* 0x000fe60000000200 */
[C---:B---3--:R-:W-:Y:S08]  /*3db0*/  HMMA.16816.F32 R4, R96.reuse, R100, R4 ;  /* 0x000000646004723c */ /* 0x048ff00000001804 */
[C---:B------:R-:W-:Y:S01]  /*3dc0*/  HMMA.16816.F32 R8, R96.reuse, R102, R8 ;  /* 0x000000666008723c */ /* 0x040fe20000001808 */
[----:B------:R-:W3:Y:S07]  /*3dd0*/  LDSM.16.M88.4 R100, [R3+0x18000] ;  /* 0x018000000364783b */ /* 0x000eee0000000200 */
[C---:B-1----:R-:W-:Y:S08]  /*3de0*/  HMMA.16816.F32 R12, R96.reuse, R104, R12 ;  /* 0x00000068600c723c */ /* 0x042ff0000000180c */
[----:B------:R-:W-:Y:S01]  /*3df0*/  HMMA.16816.F32 R16, R96, R106, R16 ;  /* 0x0000006a6010723c */ /* 0x000fe20000001810 */
[----:B------:R-:W1:Y:S04]  /*3e00*/  LDSM.16.M88.4 R96, [R3+0x18800] ;  /* 0x018800000360783b */ /* 0x000e680000000200 */
[----:B------:R-:W-:Y:S03]  /*3e10*/  LDSM.16.M88.4 R104, [R2+0x2000] ;  /* 0x002000000268783b */ /* 0x000fe60000000200 */
[C---:B----4-:R-:W-:Y:S08]  /*3e20*/  HMMA.16816.F32 R4, R88.reuse, R108, R4 ;  /* 0x0000006c5804723c */ /* 0x050ff00000001804 */
[C---:B------:R-:W-:Y:S01]  /*3e30*/  HMMA.16816.F32 R8, R88.reuse, R110, R8 ;  /* 0x0000006e5808723c */ /* 0x040fe20000001808 */
[----:B------:R-:W4:Y:S07]  /*3e40*/  LDSM.16.M88.4 R108, [R230+0x1a000] ;  /* 0x01a00000e66c783b */ /* 0x000f2e0000000200 */
[C---:B--2---:R-:W-:Y:S08]  /*3e50*/  HMMA.16816.F32 R12, R88.reuse, R84, R12 ;  /* 0x00000054580c723c */ /* 0x044ff0000000180c */
[----:B------:R-:W-:Y:S01]  /*3e60*/  HMMA.16816.F32 R16, R88, R86, R16 ;  /* 0x000000565810723c */ /* 0x000fe20000001810 */
[----:B------:R-:W-:Y:S04]  /*3e70*/  LDSM.16.M88.4 R84, [R117+0x2000] ;  /* 0x002000007554783b */ /* 0x000fe80000000200 */
[----:B------:R-:W2:Y:S03]  /*3e80*/  LDSM.16.M88.4 R88, [R229+0x1a000] ;  /* 0x01a00000e558783b */ /* 0x000ea60000000200 */
[C---:B---3--:R-:W-:Y:S08]  /*3e90*/  HMMA.16816.F32 R4, R92.reuse, R100, R4 ;  /* 0x000000645c04723c */ /* 0x048ff00000001804 */
[C---:B------:R-:W-:Y:S01]  /*3ea0*/  HMMA.16816.F32 R8, R92.reuse, R102, R8 ;  /* 0x000000665c08723c */ /* 0x040fe20000001808 */
[----:B------:R-:W3:Y:S07]  /*3eb0*/  LDSM.16.M88.4 R100, [R229+0x1a800] ;  /* 0x01a80000e564783b */ /* 0x000eee0000000200 */
[C---:B-1----:R-:W-:Y:S08]  /*3ec0*/  HMMA.16816.F32 R12, R92.reuse, R96, R12 ;  /* 0x000000605c0c723c */ /* 0x042ff0000000180c */
[----:B------:R-:W-:Y:S01]  /*3ed0*/  HMMA.16816.F32 R16, R92, R98, R16 ;  /* 0x000000625c10723c */ /* 0x000fe20000001810 */
[----:B------:R-:W-:Y:S04]  /*3ee0*/  LDSM.16.M88.4 R92, [R116+0x2000] ;  /* 0x00200000745c783b */ /* 0x000fe80000000200 */
[----:B------:R-:W1:Y:S03]  /*3ef0*/  LDSM.16.M88.4 R96, [R228+0x1a000] ;  /* 0x01a00000e460783b */ /* 0x000e660000000200 */
[C---:B----4-:R-:W-:Y:S08]  /*3f00*/  HMMA.16816.F32 R4, R104.reuse, R108, R4 ;  /* 0x0000006c6804723c */ /* 0x050ff00000001804 */
[C---:B------:R-:W-:Y:S01]  /*3f10*/  HMMA.16816.F32 R8, R104.reuse, R110, R8 ;  /* 0x0000006e6808723c */ /* 0x040fe20000001808 */
[----:B------:R-:W4:Y:S07]  /*3f20*/  LDSM.16.M88.4 R108, [R228+0x1a800] ;  /* 0x01a80000e46c783b */ /* 0x000f2e0000000200 */
[C---:B------:R-:W-:Y:S08]  /*3f30*/  HMMA.16816.F32 R12, R104.reuse, R112, R12 ;  /* 0x00000070680c723c */ /* 0x040ff0000000180c */
[----:B------:R-:W-:Y:S01]  /*3f40*/  HMMA.16816.F32 R16, R104, R114, R16 ;  /* 0x000000726810723c */ /* 0x000fe20000001810 */
[----:B------:R-:W-:Y:S04]  /*3f50*/  LDSM.16.M88.4 R104, [R3+0x1a000] ;  /* 0x01a000000368783b */ /* 0x000fe80000000200 */
[----:B------:R-:W-:Y:S03]  /*3f60*/  LDSM.16.M88.4 R112, [R3+0x1a800] ;  /* 0x01a800000370783b */ /* 0x000fe60000000200 */
[C---:B--2---:R-:W-:Y:S08]  /*3f70*/  HMMA.16816.F32 R4, R84.reuse, R88, R4 ;  /* 0x000000585404723c */ /* 0x044ff00000001804 */
[C---:B------:R-:W-:Y:S01]  /*3f80*/  HMMA.16816.F32 R8, R84.reuse, R90, R8 ;  /* 0x0000005a5408723c */ /* 0x040fe20000001808 */
[----:B------:R-:W2:Y:S07]  /*3f90*/  LDSM.16.M88.4 R88, [R231+0x2000] ;  /* 0x00200000e758783b */ /* 0x000eae0000000200 */
[C---:B---3--:R-:W-:Y:S08]  /*3fa0*/  HMMA.16816.F32 R12, R84.reuse, R100, R12 ;  /* 0x00000064540c723c */ /* 0x048ff0000000180c */
[----:B------:R-:W-:Y:S01]  /*3fb0*/  HMMA.16816.F32 R16, R84, R102, R16 ;  /* 0x000000665410723c */ /* 0x000fe20000001810 */
[----:B------:R-:W-:Y:S04]  /*3fc0*/  LDSM.16.M88.4 R84, [R2+0x4000] ;  /* 0x004000000254783b */ /* 0x000fe80000000200 */
[----:B------:R-:W-:Y:S03]  /*3fd0*/  LDSM.16.M88.4 R100, [R230+0x1c800] ;  /* 0x01c80000e664783b */ /* 0x000fe60000000200 */
[C---:B-1----:R-:W-:Y:S08]  /*3fe0*/  HMMA.16816.F32 R4, R92.reuse, R96, R4 ;  /* 0x000000605c04723c */ /* 0x042ff00000001804 */
[C---:B------:R-:W-:Y:S01]  /*3ff0*/  HMMA.16816.F32 R8, R92.reuse, R98, R8 ;  /* 0x000000625c08723c */ /* 0x040fe20000001808 */
[----:B------:R-:W1:Y:S07]  /*4000*/  LDSM.16.M88.4 R96, [R230+0x1c000] ;  /* 0x01c00000e660783b */ /* 0x000e6e0000000200 */
[C---:B----4-:R-:W-:Y:S08]  /*4010*/  HMMA.16816.F32 R12, R92.reuse, R108, R12 ;  /* 0x0000006c5c0c723c */ /* 0x050ff0000000180c */
        /* <DEDUP_REMOVED lines=16> */
[----:B------:R-:W3:Y:S03]  /*4120*/  LDSM.16.M88.4 R100, [R3+0x1c000] ;  /* 0x01c000000364783b */ /* 0x000ee60000000200 */
        /* <DEDUP_REMOVED lines=14> */
[C---:B---3--:R-:W-:Y:S08]  /*4210*/  HMMA.16816.F32 R4, R84.reuse, R100, R4 ;  /* 0x000000645404723c */ /* 0x048ff00000001804 */
[C---:B------:R-:W-:Y:S01]  /*4220*/  HMMA.16816.F32 R8, R84.reuse, R102, R8 ;  /* 0x000000665408723c */ /* 0x040fe20000001808 */
[----:B------:R-:W3:Y:S07]  /*4230*/  LDSM.16.M88.4 R100, [R229+0x1e000] ;  /* 0x01e00000e564783b */ /* 0x000eee0000000200 */
[C---:B--2---:R-:W-:Y:S08]  /*4240*/  HMMA.16816.F32 R12, R84.reuse, R104, R12 ;  /* 0x00000068540c723c */ /* 0x044ff0000000180c */
        /* <DEDUP_REMOVED lines=12> */
[----:B------:R-:W2:Y:S07]  /*4310*/  LDSM.16.M88.4 R100, [R3+0x1e000] ;  /* 0x01e000000364783b */ /* 0x000eae0000000200 */
[C---:B------:R-:W-:Y:S08]  /*4320*/  HMMA.16816.F32 R12, R88.reuse, R112, R12 ;  /* 0x00000070580c723c */ /* 0x040ff0000000180c */
[----:B------:R-:W-:Y:S08]  /*4330*/  HMMA.16816.F32 R16, R88, R114, R16 ;  /* 0x000000725810723c */ /* 0x000ff00000001810 */
[C---:B-1----:R-:W-:Y:S08]  /*4340*/  HMMA.16816.F32 R4, R84.reuse, R96, R4 ;  /* 0x000000605404723c */ /* 0x042ff00000001804 */
[C---:B------:R-:W-:Y:S08]  /*4350*/  HMMA.16816.F32 R8, R84.reuse, R98, R8 ;  /* 0x000000625408723c */ /* 0x040ff00000001808 */
[C---:B------:R-:W-:Y:S08]  /*4360*/  HMMA.16816.F32 R12, R84.reuse, R104, R12 ;  /* 0x00000068540c723c */ /* 0x040ff0000000180c */
[----:B------:R-:W-:Y:S08]  /*4370*/  HMMA.16816.F32 R16, R84, R106, R16 ;  /* 0x0000006a5410723c */ /* 0x000ff00000001810 */
[C---:B--2---:R-:W-:Y:S08]  /*4380*/  HMMA.16816.F32 R4, R92.reuse, R100, R4 ;  /* 0x000000645c04723c */ /* 0x044ff00000001804 */
        /* <DEDUP_REMOVED lines=18> */
.L_x_939:
[----:B------:R-:W1:Y:S01]  /*44b0*/  S2R R3, SR_TID.X ;  /* 0x0000000000037919 */ /* 0x000e620000002100 */
[----:B------:R-:W-:Y:S01]  /*44c0*/  UIADD3 UR27, UPT, UPT, UR36, -UR12, -UR44 ;  /* 0x8000000c241b7290 */ /* 0x000fe2000fffe82c */
[----:B------:R-:W-:Y:S01]  /*44d0*/  VIADD R88, R244, UR17 ;  /* 0x00000011f4587c36 */ /* 0x000fe20008000000 */
[----:B------:R-:W-:Y:S01]  /*44e0*/  UIADD3 UR16, UPT, UPT, UR36, UR9, -UR44 ;  /* 0x0000000924107290 */ /* 0x000fe2000fffe82c */
[----:B------:R-:W-:Y:S02]  /*44f0*/  IMAD.U32 R86, RZ, RZ, UR38 ;  /* 0x00000026ff567e24 */ /* 0x000fe4000f8e00ff */
[----:B------:R-:W-:Y:S02]  /*4500*/  IMAD.MOV.U32 R85, RZ, RZ, 0x1 ;  /* 0x00000001ff557424 */ /* 0x000fe400078e00ff */
[C---:B------:R-:W-:Y:S02]  /*4510*/  VIADD R87, R88.reuse, UR27 ;  /* 0x0000001b58577c36 */ /* 0x040fe40008000000 */
[----:B------:R-:W-:Y:S03]  /*4520*/  VIADD R88, R88, UR16 ;  /* 0x0000001058587c36 */ /* 0x000fe60008000000 */
[----:B------:R-:W-:Y:S02]  /*4530*/  VIMNMX R89, PT, PT, RZ, R87, !PT ;  /* 0x00000057ff597248 */ /* 0x000fe40007fe0100 */
[----:B------:R-:W-:Y:S02]  /*4540*/  VIADDMNMX R87, R87, 0x8, RZ, !PT ;  /* 0x0000000857577846 */ /* 0x000fe400078001ff */
[----:B------:R-:W-:Y:S01]  /*4550*/  VIADDMNMX R85, R88, R85, UR36, PT ;  /* 0x0000002458557e46 */ /* 0x000fe2000b800155 */
[----:B-1----:R-:W-:Y:S01]  /*4560*/  IMAD.SHL.U32 R84, R3, 0x2, RZ ;  /* 0x0000000203547824 */ /* 0x002fe200078e00ff */
[----:B------:R-:W-:Y:S04]  /*4570*/  SHF.R.U32.HI R3, RZ, 0x2, R3 ;  /* 0x00000002ff037819 */ /* 0x000fe80000011603 */
[----:B------:R-:W-:Y:S04]  /*4580*/  LOP3.LUT R84, R84, 0x6, RZ, 0xc0, !PT ;  /* 0x0000000654547812 */ /* 0x000fe800078ec0ff */
[----:B------:R-:W-:Y:S05]  /*4590*/  LOP3.LUT R3, R84, 0xe0, R3, 0xf8, !PT ;  /* 0x000000e054037812 */ /* 0x000fea00078ef803 */
[----:B------:R-:W-:Y:S02]  /*45a0*/  IMAD R86, R86, 0x40, R3 ;  /* 0x0000004056567824 */ /* 0x000fe400078e0203 */
[----:B------:R-:W-:Y:S02]  /*45b0*/  IMAD.MOV.U32 R3, RZ, RZ, 0x9 ;  /* 0x00000009ff037424 */ /* 0x000fe400078e00ff */
[C---:B------:R-:W-:Y:S01]  /*45c0*/  VIADD R84, R86.reuse, 0x1 ;  /* 0x0000000156547836 */ /* 0x040fe20000000000 */
[C---:B------:R-:W-:Y:S01]  /*45d0*/  ISETP.GE.AND P1, PT, R86.reuse, R87, PT ;  /* 0x000000575600720c */ /* 0x040fe20003f26270 */
[----:B------:R-:W-:Y:S01]  /*45e0*/  VIADD R96, R86, 0x8 ;  /* 0x0000000856607836 */ /* 0x000fe20000000000 */
[----:B------:R-:W-:Y:S01]  /*45f0*/  VIADDMNMX R3, R88, R3, UR36, PT ;  /* 0x0000002458037e46 */ /* 0x000fe2000b800103 */
[----:B------:R-:W-:Y:S01]  /*4600*/  VIADD R94, R86, 0x9 ;  /* 0x00000009565e7836 */ /* 0x000fe20000000000 */
[----:B------:R-:W-:Y:S01]  /*4610*/  ISETP.GE.AND P0, PT, R84, R87, PT ;  /* 0x000000575400720c */ /* 0x000fe20003f06270 */
[----:B------:R-:W-:Y:S01]  /*4620*/  VIADD R92, R86, 0x10 ;  /* 0x00000010565c7836 */ /* 0x000fe20000000000 */
[----:B------:R-:W-:Y:S01]  /*4630*/  FSEL R6, R6, -INF , P1 ;  /* 0xff80000006067808 */ /* 0x000fe20000800000 */
[C---:B------:R-:W-:Y:S01]  /*4640*/  VIADD R90, R86.reuse, 0x11 ;  /* 0x00000011565a7836 */ /* 0x040fe20000000000 */
[----:B------:R-:W-:Y:S01]  /*4650*/  FSEL R7, R7, -INF , P0 ;  /* 0xff80000007077808 */ /* 0x000fe20000000000 */
[C---:B------:R-:W-:Y:S01]  /*4660*/  VIADD R88, R86.reuse, 0x18 ;  /* 0x0000001856587836 */ /* 0x040fe20000000000 */
[-C--:B------:R-:W-:Y:S02]  /*4670*/  ISETP.GE.AND P3, PT, R86, R89.reuse, PT ;  /* 0x000000595600720c */ /* 0x080fe40003f66270 */
[-C--:B------:R-:W-:Y:S02]  /*4680*/  ISETP.GE.AND P2, PT, R84, R89.reuse, PT ;  /* 0x000000595400720c */ /* 0x080fe40003f46270 */
[----:B------:R-:W-:Y:S02]  /*4690*/  ISETP.GE.AND P1, PT, R96, R89, PT ;  /* 0x000000596000720c */ /* 0x000fe40003f26270 */
[----:B------:R-:W-:Y:S02]  /*46a0*/  ISETP.GE.AND P0, PT, R94, R87, PT ;  /* 0x000000575e00720c */ /* 0x000fe40003f06270 */
[----:B------:R-:W-:Y:S02]  /*46b0*/  FSEL R4, R4, -INF , P3 ;  /* 0xff80000004047808 */ /* 0x000fe40001800000 */
[----:B------:R-:W-:Y:S02]  /*46c0*/  FSEL R5, R5, -INF , P2 ;  /* 0xff80000005057808 */ /* 0x000fe40001000000 */
[C---:B------:R-:W-:Y:S02]  /*46d0*/  ISETP.GE.AND P6, PT, R86.reuse, R85, PT ;  /* 0x000000555600720c */ /* 0x040fe40003fc6270 */
[C---:B------:R-:W-:Y:S01]  /*46e0*/  ISETP.GE.AND P5, PT, R86.reuse, R3, PT ;  /* 0x000000035600720c */ /* 0x040fe20003fa6270 */
[----:B------:R-:W-:Y:S01]  /*46f0*/  VIADD R86, R86, 0x19 ;  /* 0x0000001956567836 */ /* 0x000fe20000000000 */
[----:B------:R-:W-:Y:S02]  /*4700*/  FSEL R8, R8, -INF , P1 ;  /* 0xff80000008087808 */ /* 0x000fe40000800000 */
[----:B------:R-:W-:Y:S02]  /*4710*/  FSEL R11, R11, -INF , P0 ;  /* 0xff8000000b0b7808 */ /* 0x000fe40000000000 */
[----:B------:R-:W-:Y:S02]  /*4720*/  ISETP.GE.AND P4, PT, R94, R89, PT ;  /* 0x000000595e00720c */ /* 0x000fe40003f86270 */
[----:B------:R-:W-:Y:S02]  /*4730*/  ISETP.GE.AND P3, PT, R96, R87, PT ;  /* 0x000000576000720c */ /* 0x000fe40003f66270 */
[-C--:B------:R-:W-:Y:S02]  /*4740*/  ISETP.GE.AND P2, PT, R92, R89.reuse, PT ;  /* 0x000000595c00720c */ /* 0x080fe40003f46270 */
[----:B------:R-:W-:Y:S02]  /*4750*/  ISETP.GE.AND P1, PT, R90, R89, PT ;  /* 0x000000595a00720c */ /* 0x000fe40003f26270 */
[----:B------:R-:W-:Y:S02]  /*4760*/  ISETP.GE.AND P0, PT, R92, R87, PT ;  /* 0x000000575c00720c */ /* 0x000fe40003f06270 */
        /* <DEDUP_REMOVED lines=45> */
.L_x_940:
[----:B------:R-:W1:Y:S01]  /*4a40*/  S2R R116, SR_TID.X ;  /* 0x0000000000747919 */ /* 0x000e620000002100 */
[C---:B------:R-:W-:Y:S01]  /*4a50*/  FMUL.FTZ R84, R242.reuse, 1.4426950216293334961 ;  /* 0x3fb8aa3bf2547820 */ /* 0x040fe20000410000 */
[----:B------:R-:W-:Y:S01]  /*4a60*/  FSETP.NEU.FTZ.AND P0, PT, R242, -INF , PT ;  /* 0xff800000f200780b */ /* 0x000fe20003f1d000 */
[C---:B------:R-:W-:Y:S01]  /*4a70*/  FMUL.FTZ R3, R241.reuse, 1.4426950216293334961 ;  /* 0x3fb8aa3bf1037820 */ /* 0x040fe20000410000 */
        /* <DEDUP_REMOVED lines=8> */
[----:B------:R-:W-:Y:S01]  /*4b00*/  FSEL R3, R3, RZ, P0 ;  /* 0x000000ff03037208 */ /* 0x000fe20000000000 */
[--C-:B------:R-:W-:Y:S01]  /*4b10*/  FFMA.FTZ R199, R9, UR13, -R84.reuse ;  /* 0x0000000d09c77c23 */ /* 0x100fe20008010854 */
[--C-:B------:R-:W-:Y:S01]  /*4b20*/  FFMA.FTZ R198, R8, UR13, -R84.reuse ;  /* 0x0000000d08c67c23 */ /* 0x100fe20008010854 */
[--C-:B------:R-:W-:Y:S01]  /*4b30*/  FFMA.FTZ R202, R12, UR13, -R84.reuse ;  /* 0x0000000d0cca7c23 */ /* 0x100fe20008010854 */
[----:B------:R-:W-:Y:S01]  /*4b40*/  MUFU.EX2 R130, R130 ;  /* 0x0000008200827308 */ /* 0x000fe20000000800 */
[--C-:B------:R-:W-:Y:S01]  /*4b50*/  FFMA.FTZ R197, R7, UR13, -R3.reuse ;  /* 0x0000000d07c57c23 */ /* 0x100fe20008010803 */
[--C-:B------:R-:W-:Y:S01]  /*4b60*/  FFMA.FTZ R196, R6, UR13, -R3.reuse ;  /* 0x0000000d06c47c23 */ /* 0x100fe20008010803 */
[--C-:B------:R-:W-:Y:S01]  /*4b70*/  FFMA.FTZ R200, R10, UR13, -R3.reuse ;  /* 0x0000000d0ac87c23 */ /* 0x100fe20008010803 */
[--C-:B------:R-:W-:Y:S01]  /*4b80*/  FFMA.FTZ R201, R11, UR13, -R3.reuse ;  /* 0x0000000d0bc97c23 */ /* 0x100fe20008010803 */
[--C-:B------:R-:W-:Y:S01]  /*4b90*/  FFMA.FTZ R203, R13, UR13, -R84.reuse ;  /* 0x0000000d0dcb7c23 */ /* 0x100fe20008010854 */
[--C-:B------:R-:W-:Y:S01]  /*4ba0*/  FFMA.FTZ R204, R14, UR13, -R3.reuse ;  /* 0x0000000d0ecc7c23 */ /* 0x100fe20008010803 */
[--C-:B------:R-:W-:Y:S03]  /*4bb0*/  FFMA.FTZ R205, R15, UR13, -R3.reuse ;  /* 0x0000000d0fcd7c23 */ /* 0x100fe60008010803 */
[----:B------:R-:W2:Y:S01]  /*4bc0*/  MUFU.EX2 R131, R131 ;  /* 0x0000008300837308 */ /* 0x000ea20000000800 */
[--C-:B------:R-:W-:Y:S01]  /*4bd0*/  FFMA.FTZ R206, R16, UR13, -R84.reuse ;  /* 0x0000000d10ce7c23 */ /* 0x100fe20008010854 */
[--C-:B------:R-:W-:Y:S01]  /*4be0*/  FFMA.FTZ R213, R18, UR13, -R3.reuse ;  /* 0x0000000d12d57c23 */ /* 0x100fe20008010803 */
[----:B------:R-:W-:Y:S01]  /*4bf0*/  FFMA.FTZ R3, R19, UR13, -R3 ;  /* 0x0000000d13037c23 */ /* 0x000fe20008010803 */
[----:B------:R-:W-:Y:S06]  /*4c00*/  FFMA.FTZ R84, R17, UR13, -R84 ;  /* 0x0000000d11547c23 */ /* 0x000fec0008010854 */
[----:B------:R-:W-:Y:S10]  /*4c10*/  MUFU.EX2 R196, R196 ;  /* 0x000000c400c47308 */ /* 0x000ff40000000800 */
[----:B------:R-:W3:Y:S10]  /*4c20*/  MUFU.EX2 R197, R197 ;  /* 0x000000c500c57308 */ /* 0x000ef40000000800 */
[----:B------:R-:W-:Y:S10]  /*4c30*/  MUFU.EX2 R198, R198 ;  /* 0x000000c600c67308 */ /* 0x000ff40000000800 */
[----:B------:R-:W4:Y:S10]  /*4c40*/  MUFU.EX2 R199, R199 ;  /* 0x000000c700c77308 */ /* 0x000f340000000800 */
[----:B------:R-:W-:Y:S10]  /*4c50*/  MUFU.EX2 R200, R200 ;  /* 0x000000c800c87308 */ /* 0x000ff40000000800 */
[----:B------:R-:W4:Y:S10]  /*4c60*/  MUFU.EX2 R201, R201 ;  /* 0x000000c900c97308 */ /* 0x000f340000000800 */
[----:B------:R-:W-:Y:S10]  /*4c70*/  MUFU.EX2 R202, R202 ;  /* 0x000000ca00ca7308 */ /* 0x000ff40000000800 */
[----:B------:R-:W4:Y:S10]  /*4c80*/  MUFU.EX2 R203, R203 ;  /* 0x000000cb00cb7308 */ /* 0x000f340000000800 */
[----:B------:R-:W-:Y:S10]  /*4c90*/  MUFU.EX2 R204, R204 ;  /* 0x000000cc00cc7308 */ /* 0x000ff40000000800 */
[----:B------:R-:W4:Y:S10]  /*4ca0*/  MUFU.EX2 R205, R205 ;  /* 0x000000cd00cd7308 */ /* 0x000f340000000800 */
[----:B------:R4:W-:Y:S10]  /*4cb0*/  MUFU.EX2 R212, R3 ;  /* 0x0000000300d47308 */ /* 0x0009f40000000800 */
[----:B------:R-:W-:Y:S10]  /*4cc0*/  MUFU.EX2 R209, R84 ;  /* 0x0000005400d17308 */ /* 0x000ff40000000800 */
[----:B------:R-:W4:Y:S10]  /*4cd0*/  MUFU.EX2 R206, R206 ;  /* 0x000000ce00ce7308 */ /* 0x000f340000000800 */
[----:B------:R-:W4:Y:S01]  /*4ce0*/  MUFU.EX2 R213, R213 ;  /* 0x000000d500d57308 */ /* 0x000f220000000800 */
[C---:B-1----:R-:W-:Y:S01]  /*4cf0*/  IMAD.SHL.U32 R122, R116.reuse, 0x2, RZ ;  /* 0x00000002747a7824 */ /* 0x042fe200078e00ff */
[----:B------:R-:W-:Y:S01]  /*4d00*/  SHF.R.U32.HI R9, RZ, 0x2, R116 ;  /* 0x00000002ff097819 */ /* 0x000fe20000011674 */
[C---:B------:R-:W-:Y:S01]  /*4d10*/  IMAD.SHL.U32 R117, R116.reuse, 0x20, RZ ;  /* 0x0000002074757824 */ /* 0x040fe200078e00ff */
[C---:B------:R-:W-:Y:S01]  /*4d20*/  LOP3.LUT P0, RZ, R116.reuse, 0x8, RZ, 0xc0, !PT ;  /* 0x0000000874ff7812 */ /* 0x040fe2000780c0ff */
[----:B------:R-:W-:Y:S01]  /*4d30*/  IMAD.SHL.U32 R121, R116, 0x40, RZ ;  /* 0x0000004074797824 */ /* 0x000fe200078e00ff */
[----:B------:R-:W-:Y:S01]  /*4d40*/  LOP3.LUT R4, R122, 0x38, RZ, 0xc0, !PT ;  /* 0x000000387a047812 */ /* 0x000fe200078ec0ff */
[----:B------:R-:W-:Y:S01]  /*4d50*/  IMAD.SHL.U32 R118, R116, 0x8, RZ ;  /* 0x0000000874767824 */ /* 0x000fe200078e00ff */
[----:B------:R-:W-:Y:S02]  /*4d60*/  LOP3.LUT R7, R117, 0xc00, RZ, 0xc0, !PT ;  /* 0x00000c0075077812 */ /* 0x000fe400078ec0ff */
[----:B------:R-:W-:Y:S02]  /*4d70*/  LOP3.LUT R9, R4, 0x20, R9, 0x78, !PT ;  /* 0x0000002004097812 */ /* 0x000fe400078e7809 */
[----:B------:R-:W-:Y:S02]  /*4d80*/  SHF.L.U32 R4, R116, 0x4, RZ ;  /* 0x0000000474047819 */ /* 0x000fe400000006ff */
[----:B------:R-:W-:Y:S02]  /*4d90*/  LOP3.LUT R7, R7, 0x6, R122, 0xf8, !PT ;  /* 0x0000000607077812 */ /* 0x000fe400078ef87a */
[--C-:B------:R-:W-:Y:S02]  /*4da0*/  LOP3.LUT R6, R9, 0x1c0, R4.reuse, 0xf8, !PT ;  /* 0x000001c009067812 */ /* 0x100fe400078ef804 */
[----:B------:R-:W-:Y:S02]  /*4db0*/  LOP3.LUT R5, R117, 0x200, RZ, 0xc0, !PT ;  /* 0x0000020075057812 */ /* 0x000fe400078ec0ff */
[----:B------:R-:W-:Y:S02]  /*4dc0*/  LOP3.LUT R6, R7, R6, RZ, 0xfc, !PT ;  /* 0x0000000607067212 */ /* 0x000fe400078efcff */
[----:B------:R-:W-:Y:S02]  /*4dd0*/  LOP3.LUT R5, R5, 0x3800, R4, 0xf8, !PT ;  /* 0x0000380005057812 */ /* 0x000fe400078ef804 */
[----:B--2---:R-:W-:Y:S02]  /*4de0*/  F2FP.F16.F32.PACK_AB R4, R131, R130 ;  /* 0x000000828304723e */ /* 0x004fe400000000ff */
[----:B------:R-:W-:Y:S02]  /*4df0*/  LEA R207, R6, UR4, 0x1 ;  /* 0x0000000406cf7c11 */ /* 0x000fe4000f8e08ff */
[----:B------:R-:W-:Y:S02]  /*4e00*/  LOP3.LUT R123, R121, 0x1c0, RZ, 0xc0, !PT ;  /* 0x000001c0797b7812 */ /* 0x000fe400078ec0ff */
[----:B------:R-:W-:Y:S01]  /*4e10*/  LOP3.LUT P5, RZ, R116, 0x4, RZ, 0xc0, !PT ;  /* 0x0000000474ff7812 */ /* 0x000fe200078ac0ff */
[----:B------:R1:W-:Y:S01]  /*4e20*/  STS [R207+0x2a000], R4 ;  /* 0x02a00004cf007388 */ /* 0x0003e20000000800 */
[----:B------:R-:W-:Y:S01]  /*4e30*/  LOP3.LUT R123, R123, 0x38, R118, 0xf8, !PT ;  /* 0x000000387b7b7812 */ /* 0x000fe200078ef876 */
[----:B------:R-:W-:Y:S01]  /*4e40*/  VIADD R210, R207, 0x2a020 ;  /* 0x0002a020cfd27836 */ /* 0x000fe20000000000 */
[----:B---3--:R-:W-:Y:S02]  /*4e50*/  F2FP.F16.F32.PACK_AB R6, R197, R196 ;  /* 0x000000c4c506723e */ /* 0x008fe400000000ff */
[--C-:B------:R-:W-:Y:S02]  /*4e60*/  LOP3.LUT R230, R123, 0x8, R116.reuse, 0x78, !PT ;  /* 0x000000087be67812 */ /* 0x100fe400078e7874 */
[----:B------:R-:W-:Y:S01]  /*4e70*/  SEL R211, R211, 0xfffffff0, !P5 ;  /* 0xfffffff0d3d37807 */ /* 0x000fe20006800000 */
[----:B------:R-:W-:Y:S01]  /*4e80*/  STS [R207+0x2a400], R6 ;  /* 0x02a40006cf007388 */ /* 0x000fe20000000800 */
[----:B------:R-:W-:Y:S02]  /*4e90*/  LOP3.LUT R230, R5, R230, RZ, 0xfc, !PT ;  /* 0x000000e605e67212 */ /* 0x000fe400078efcff */
[----:B------:R-:W-:Y:S02]  /*4ea0*/  IADD3 R5, PT, PT, R207, 0x2a000, RZ ;  /* 0x0002a000cf057810 */ /* 0x000fe40007ffe0ff */
[----:B------:R-:W-:Y:S02]  /*4eb0*/  LOP3.LUT R120, R121, 0x200, RZ, 0xc0, !PT ;  /* 0x0000020079787812 */ /* 0x000fe400078ec0ff */
[----:B------:R-:W-:Y:S01]  /*4ec0*/  SHF.R.U32.HI R232, RZ, 0x1, R116 ;  /* 0x00000001ffe87819 */ /* 0x000fe20000011674 */
[----:B------:R-:W-:Y:S01]  /*4ed0*/  @P0 VIADD R210, R5, 0xffffffe0 ;  /* 0xffffffe005d20836 */ /* 0x000fe20000000000 */
[----:B----4-:R-:W-:Y:S02]  /*4ee0*/  F2FP.F16.F32.PACK_AB R15, R199, R198 ;  /* 0x000000c6c70f723e */ /* 0x010fe400000000ff */
[----:B------:R-:W-:Y:S02]  /*4ef0*/  F2FP.F16.F32.PACK_AB R11, R201, R200 ;  /* 0x000000c8c90b723e */ /* 0x000fe400000000ff */
[----:B------:R-:W-:Y:S02]  /*4f00*/  IADD3 R208, PT, PT, R207, R211, RZ ;  /* 0x000000d3cfd07210 */ /* 0x000fe40007ffe0ff */
[----:B------:R-:W-:Y:S02]  /*4f10*/  LOP3.LUT R119, R123, 0x8, R232, 0x78, !PT ;  /* 0x000000087b777812 */ /* 0x000fe400078e78e8 */
[----:B-1----:R-:W-:Y:S01]  /*4f20*/  LOP3.LUT R4, R120, 0xc00, R117, 0xf8, !PT ;  /* 0x00000c0078047812 */ /* 0x002fe200078ef875 */
[----:B------:R-:W-:Y:S01]  /*4f30*/  STS [R208+0x2a000], R15 ;  /* 0x02a0000fd0007388 */ /* 0x000fe20000000800 */
[----:B------:R-:W-:Y:S02]  /*4f40*/  F2FP.F16.F32.PACK_AB R9, R203, R202 ;  /* 0x000000cacb09723e */ /* 0x000fe400000000ff */
[----:B------:R-:W-:Y:S03]  /*4f50*/  F2FP.F16.F32.PACK_AB R5, R205, R204 ;  /* 0x000000cccd05723e */ /* 0x000fe600000000ff */
[----:B------:R-:W-:Y:S01]  /*4f60*/  STS [R208+0x2a400], R11 ;  /* 0x02a4000bd0007388 */ /* 0x000fe20000000800 */
[----:B------:R-:W-:Y:S01]  /*4f70*/  LOP3.LUT R3, R4, R119, RZ, 0xfc, !PT ;  /* 0x0000007704037212 */ /* 0x000fe200078efcff */
[----:B------:R-:W-:Y:S01]  /*4f80*/  IMAD.IADD R4, R211, 0x1, R210 ;  /* 0x00000001d3047824 */ /* 0x000fe200078e02d2 */
[----:B------:R-:W-:Y:S03]  /*4f90*/  F2FP.F16.F32.PACK_AB R13, R209, R206 ;  /* 0x000000ced10d723e */ /* 0x000fe600000000ff */
[----:B------:R-:W-:Y:S01]  /*4fa0*/  STS [R210], R9 ;  /* 0x00000009d2007388 */ /* 0x000fe20000000800 */
[----:B------:R-:W-:Y:S02]  /*4fb0*/  F2FP.F16.F32.PACK_AB R7, R212, R213 ;  /* 0x000000d5d407723e */ /* 0x000fe400000000ff */
[----:B------:R-:W-:Y:S03]  /*4fc0*/  LEA R128, R3, UR4, 0x1 ;  /* 0x0000000403807c11 */ /* 0x000fe6000f8e08ff */
[----:B------:R-:W-:Y:S01]  /*4fd0*/  STS [R210+0x400], R5 ;  /* 0x00040005d2007388 */ /* 0x000fe20000000800 */
[----:B------:R-:W-:Y:S02]  /*4fe0*/  LEA R230, R230, UR4, 0x1 ;  /* 0x00000004e6e67c11 */ /* 0x000fe4000f8e08ff */
[----:B------:R-:W-:Y:S03]  /*4ff0*/  LOP3.LUT P0, RZ, R116, 0x2, RZ, 0xc0, !PT ;  /* 0x0000000274ff7812 */ /* 0x000fe6000780c0ff */
[----:B------:R-:W-:Y:S01]  /*5000*/  STS [R4], R13 ;  /* 0x0000000d04007388 */ /* 0x000fe20000000800 */
[----:B------:R-:W-:Y:S02]  /*5010*/  SEL R233, R233, 0xffffffc0, !P5 ;  /* 0xffffffc0e9e97807 */ /* 0x000fe40006800000 */
[----:B------:R-:W-:Y:S03]  /*5020*/  SEL R231, R231, 0xffffffe0, !P0 ;  /* 0xffffffe0e7e77807 */ /* 0x000fe60004000000 */
[----:B------:R-:W-:Y:S01]  /*5030*/  STS [R4+0x400], R7 ;  /* 0x0004000704007388 */ /* 0x000fe20000000800 */
[C---:B------:R-:W-:Y:S01]  /*5040*/  IADD3 R126, PT, PT, R128.reuse, R233, RZ ;  /* 0x000000e9807e7210 */ /* 0x040fe20007ffe0ff */
[--C-:B------:R-:W-:Y:S01]  /*5050*/  IMAD.IADD R228, R233, 0x1, R230.reuse ;  /* 0x00000001e9e47824 */ /* 0x100fe200078e02e6 */
[----:B------:R-:W-:Y:S03]  /*5060*/  IADD3 R125, PT, PT, R128, R231, RZ ;  /* 0x000000e7807d7210 */ /* 0x000fe60007ffe0ff */
[----:B------:R-:W-:Y:S01]  /*5070*/  LDSM.16.M88.4 R16, [R128+0x10000] ;  /* 0x010000008010783b */ /* 0x000fe20000000200 */
[C---:B------:R-:W-:Y:S01]  /*5080*/  IMAD.IADD R229, R231.reuse, 0x1, R230 ;  /* 0x00000001e7e57824 */ /* 0x040fe200078e02e6 */
[----:B------:R-:W-:Y:S01]  /*5090*/  LOP3.LUT R122, R122, 0x20, RZ, 0xc0, !PT ;  /* 0x000000207a7a7812 */ /* 0x000fe200078ec0ff */
[C---:B------:R-:W-:Y:S01]  /*50a0*/  IMAD.IADD R124, R231.reuse, 0x1, R126 ;  /* 0x00000001e77c7824 */ /* 0x040fe200078e027e */
[----:B------:R-:W-:Y:S02]  /*50b0*/  IADD3 R3, PT, PT, R231, R228, RZ ;  /* 0x000000e4e7037210 */ /* 0x000fe40007ffe0ff */
[----:B------:R-:W1:Y:S06]  /*50c0*/  LDSM.16.M88.4 R8, [R230+0x20000] ;  /* 0x02000000e608783b */ /* 0x000e6c0000000200 */
[----:B------:R-:W2:Y:S06]  /*50d0*/  LDSM.16.M88.4 R84, [R230+0x20800] ;  /* 0x02080000e654783b */ /* 0x000eac0000000200 */
[----:B------:R-:W-:Y:S06]  /*50e0*/  LDSM.16.M88.4 R88, [R125+0x10000] ;  /* 0x010000007d58783b */ /* 0x000fec0000000200 */
[----:B------:R-:W3:Y:S06]  /*50f0*/  LDSM.16.M88.4 R92, [R229+0x20000] ;  /* 0x02000000e55c783b */ /* 0x000eec0000000200 */
[----:B------:R-:W4:Y:S06]  /*5100*/  LDSM.16.M88.4 R96, [R229+0x20800] ;  /* 0x02080000e560783b */ /* 0x000f2c0000000200 */
[----:B------:R-:W-:Y:S06]  /*5110*/  LDSM.16.M88.4 R100, [R126+0x10000] ;  /* 0x010000007e64783b */ /* 0x000fec0000000200 */
[----:B------:R-:W4:Y:S01]  /*5120*/  LDSM.16.M88.4 R104, [R228+0x20000] ;  /* 0x02000000e468783b */ /* 0x000f220000000200 */
[C---:B-1----:R-:W-:Y:S05]  /*5130*/  HMMA.16816.F32 R4, R16.reuse, R8, RZ ;  /* 0x000000081004723c */ /* 0x042fea00000018ff */
[----:B------:R-:W-:Y:S03]  /*5140*/  LDSM.16.M88.4 R108, [R124+0x10000] ;  /* 0x010000007c6c783b */ /* 0x000fe60000000200 */
[C---:B------:R-:W-:Y:S03]  /*5150*/  HMMA.16816.F32 R8, R16.reuse, R10, RZ ;  /* 0x0000000a1008723c */ /* 0x040fe600000018ff */
[----:B------:R-:W-:Y:S05]  /*5160*/  LDSM.16.M88.4 R112, [R3+0x20000] ;  /* 0x020000000370783b */ /* 0x000fea0000000200 */
[C---:B--2---:R-:W-:Y:S08]  /*5170*/  HMMA.16816.F32 R12, R16.reuse, R84, RZ ;  /* 0x00000054100c723c */ /* 0x044ff000000018ff */
[----:B------:R-:W-:Y:S01]  /*5180*/  HMMA.16816.F32 R16, R16, R86, RZ ;  /* 0x000000561010723c */ /* 0x000fe200000018ff */
[----:B------:R-:W1:Y:S07]  /*5190*/  LDSM.16.M88.4 R84, [R228+0x20800] ;  /* 0x02080000e454783b */ /* 0x000e6e0000000200 */
[C---:B---3--:R-:W-:Y:S08]  /*51a0*/  HMMA.16816.F32 R4, R88.reuse, R92, R4 ;  /* 0x0000005c5804723c */ /* 0x048ff00000001804 */
[C---:B------:R-:W-:Y:S01]  /*51b0*/  HMMA.16816.F32 R8, R88.reuse, R94, R8 ;  /* 0x0000005e5808723c */ /* 0x040fe20000001808 */
[----:B------:R-:W-:Y:S07]  /*51c0*/  LDSM.16.M88.4 R92, [R128+0x12000] ;  /* 0x01200000805c783b */ /* 0x000fee0000000200 */
[C---:B----4-:R-:W-:Y:S08]  /*51d0*/  HMMA.16816.F32 R12, R88.reuse, R96, R12 ;  /* 0x00000060580c723c */ /* 0x050ff0000000180c */
        /* <DEDUP_REMOVED lines=81> */
[C---:B------:R-:W-:Y:S08]  /*56f0*/  HMMA.16816.F32 R8, R92.reuse, R98, R8 ;  /* 0x000000625c08723c */ /* 0x040ff00000001808 */
[C---:B--2---:R-:W-:Y:S08]  /*5700*/  HMMA.16816.F32 R12, R92.reuse, R88, R12 ;  /* 0x000000585c0c723c */ /* 0x044ff0000000180c */
[----:B------:R-:W-:Y:S01]  /*5710*/  HMMA.16816.F32 R16, R92, R90, R16 ;  /* 0x0000005a5c10723c */ /* 0x000fe20000001810 */
[----:B------:R-:W2:Y:S07]  /*5720*/  LDSM.16.M88.4 R88, [R3+0x26800] ;  /* 0x026800000358783b */ /* 0x000eae0000000200 */
[C---:B----4-:R-:W-:Y:S08]  /*5730*/  HMMA.16816.F32 R4, R100.reuse, R104, R4 ;  /* 0x000000686404723c */ /* 0x050ff00000001804 */
[C---:B------:R-:W-:Y:S08]  /*5740*/  HMMA.16816.F32 R8, R100.reuse, R106, R8 ;  /* 0x0000006a6408723c */ /* 0x040ff00000001808 */
[C---:B-1----:R-:W-:Y:S03]  /*5750*/  HMMA.16816.F32 R12, R100.reuse, R84, R12 ;  /* 0x00000054640c723c */ /* 0x042fe6000000180c */
[----:B------:R-:W-:Y:S04]  /*5760*/  LOP3.LUT R85, R232, 0x10, RZ, 0xc0, !PT ;  /* 0x00000010e8557812 */ /* 0x000fe800078ec0ff */
[--C-:B------:R-:W-:Y:S01]  /*5770*/  LOP3.LUT R84, R85, 0x8, R116.reuse, 0xf8, !PT ;  /* 0x0000000855547812 */ /* 0x100fe200078ef874 */
[----:B------:R-:W-:Y:S03]  /*5780*/  HMMA.16816.F32 R16, R100, R86, R16 ;  /* 0x000000566410723c */ /* 0x000fe60000001810 */
[----:B------:R-:W-:Y:S02]  /*5790*/  SHF.R.U32.HI R85, RZ, 0x3, R116 ;  /* 0x00000003ff557819 */ /* 0x000fe40000011674 */
[----:B------:R-:W-:Y:S02]  /*57a0*/  LOP3.LUT R234, R84, R123, RZ, 0x3c, !PT ;  /* 0x0000007b54ea7212 */ /* 0x000fe400078e3cff */
[----:B------:R-:W-:Y:S01]  /*57b0*/  LOP3.LUT R84, R122, 0x18, R85, 0xf8, !PT ;  /* 0x000000187a547812 */ /* 0x000fe200078ef855 */
[C---:B------:R-:W-:Y:S05]  /*57c0*/  HMMA.16816.F32 R4, R108.reuse, R112, R4 ;  /* 0x000000706c04723c */ /* 0x040fea0000001804 */
[----:B------:R-:W-:Y:S02]  /*57d0*/  LOP3.LUT R234, R234, 0x200, R117, 0xf8, !PT ;  /* 0x00000200eaea7812 */ /* 0x000fe400078ef875 */
[--C-:B------:R-:W-:Y:S01]  /*57e0*/  LOP3.LUT R85, R84, 0x1c0, R121.reuse, 0xf8, !PT ;  /* 0x000001c054557812 */ /* 0x100fe200078ef879 */
[C---:B------:R-:W-:Y:S03]  /*57f0*/  HMMA.16816.F32 R8, R108.reuse, R114, R8 ;  /* 0x000000726c08723c */ /* 0x040fe60000001808 */
[----:B------:R-:W-:Y:S02]  /*5800*/  LEA R234, R234, UR4, 0x1 ;  /* 0x00000004eaea7c11 */ /* 0x000fe4000f8e08ff */
[----:B------:R-:W-:Y:S03]  /*5810*/  LOP3.LUT R84, R85, 0x38, R118, 0x78, !PT ;  /* 0x0000003855547812 */ /* 0x000fe600078e7876 */
[C---:B--2---:R-:W-:Y:S03]  /*5820*/  HMMA.16816.F32 R12, R108.reuse, R88, R12 ;  /* 0x000000586c0c723c */ /* 0x044fe6000000180c */
[----:B------:R-:W-:Y:S01]  /*5830*/  VIADD R85, R234, 0x2a000 ;  /* 0x0002a000ea557836 */ /* 0x000fe20000000000 */
[----:B------:R-:W-:Y:S01]  /*5840*/  LOP3.LUT R84, R84, 0x200, R121, 0xf8, !PT ;  /* 0x0000020054547812 */ /* 0x000fe200078ef879 */
[----:B------:R-:W-:Y:S01]  /*5850*/  VIADD R112, R234, 0x2a040 ;  /* 0x0002a040ea707836 */ /* 0x000fe20000000000 */
[----:B------:R-:W-:Y:S02]  /*5860*/  LOP3.LUT R121, R118, 0x38, RZ, 0xc0, !PT ;  /* 0x0000003876797812 */ /* 0x000fe400078ec0ff */
[----:B------:R-:W-:Y:S01]  /*5870*/  @P5 IADD3 R112, PT, PT, R85, -0x40, RZ ;  /* 0xffffffc055705810 */ /* 0x000fe20007ffe0ff */
[C---:B-----5:R-:W-:Y:S01]  /*5880*/  FADD.FTZ R85, -R129.reuse, R4 ;  /* 0x0000000481557221 */ /* 0x060fe20000010100 */
[----:B------:R-:W-:Y:S03]  /*5890*/  HMMA.16816.F32 R16, R108, R90, R16 ;  /* 0x0000005a6c10723c */ /* 0x000fe60000001810 */
[----:B------:R-:W-:Y:S01]  /*58a0*/  FADD.FTZ R4, -R129, R5 ;  /* 0x0000000581047221 */ /* 0x000fe20000010100 */
[C---:B------:R-:W-:Y:S01]  /*58b0*/  FADD.FTZ R5, -R127.reuse, R6 ;  /* 0x000000067f057221 */ /* 0x040fe20000010100 */
[----:B------:R-:W-:Y:S01]  /*58c0*/  FADD.FTZ R6, -R127, R7 ;  /* 0x000000077f067221 */ /* 0x000fe20000010100 */
[C---:B------:R-:W-:Y:S01]  /*58d0*/  FADD.FTZ R7, -R129.reuse, R8 ;  /* 0x0000000881077221 */ /* 0x040fe20000010100 */
[----:B------:R-:W-:Y:S01]  /*58e0*/  FADD.FTZ R8, -R129, R9 ;  /* 0x0000000981087221 */ /* 0x000fe20000010100 */
[----:B------:R-:W-:Y:S01]  /*58f0*/  FMUL.FTZ R5, R196, R5 ;  /* 0x00000005c4057220 */ /* 0x000fe20000410000 */
[----:B------:R-:W-:Y:S01]  /*5900*/  FMUL.FTZ R6, R197, R6 ;  /* 0x00000006c5067220 */ /* 0x000fe20000410000 */
[C---:B------:R-:W-:Y:S01]  /*5910*/  FADD.FTZ R9, -R127.reuse, R10 ;  /* 0x0000000a7f097221 */ /* 0x040fe20000010100 */
[C---:B------:R-:W-:Y:S01]  /*5920*/  FADD.FTZ R10, -R127.reuse, R11 ;  /* 0x0000000b7f0a7221 */ /* 0x040fe20000010100 */
[C---:B------:R-:W-:Y:S01]  /*5930*/  FADD.FTZ R11, -R127.reuse, R14 ;  /* 0x0000000e7f0b7221 */ /* 0x040fe20000010100 */
[----:B------:R-:W-:Y:S01]  /*5940*/  FADD.FTZ R14, -R127, R15 ;  /* 0x0000000f7f0e7221 */ /* 0x000fe20000010100 */
[----:B------:R-:W-:Y:S01]  /*5950*/  F2FP.F16.F32.PACK_AB R6, R6, R5 ;  /* 0x000000050606723e */ /* 0x000fe200000000ff */
[C---:B------:R-:W-:Y:S01]  /*5960*/  FADD.FTZ R5, -R129.reuse, R12 ;  /* 0x0000000c81057221 */ /* 0x040fe20000010100 */
[----:B------:R-:W-:Y:S01]  /*5970*/  FADD.FTZ R12, -R129, R13 ;  /* 0x0000000d810c7221 */ /* 0x000fe20000010100 */
[----:B------:R-:W-:Y:S01]  /*5980*/  FMUL.FTZ R85, R130, R85 ;  /* 0x0000005582557220 */ /* 0x000fe20000410000 */
[----:B------:R-:W-:Y:S01]  /*5990*/  FMUL.FTZ R4, R131, R4 ;  /* 0x0000000483047220 */ /* 0x000fe20000410000 */
[----:B------:R-:W-:Y:S01]  /*59a0*/  FMUL.FTZ R7, R198, R7 ;  /* 0x00000007c6077220 */ /* 0x000fe20000410000 */
[----:B------:R-:W-:Y:S01]  /*59b0*/  LOP3.LUT R115, R121, 0x40, RZ, 0xfc, !PT ;  /* 0x0000004079737812 */ /* 0x000fe200078efcff */
[----:B------:R-:W-:Y:S01]  /*59c0*/  FMUL.FTZ R8, R199, R8 ;  /* 0x00000008c7087220 */ /* 0x000fe20000410000 */
[----:B------:R-:W-:Y:S01]  /*59d0*/  FMUL.FTZ R9, R200, R9 ;  /* 0x00000009c8097220 */ /* 0x000fe20000410000 */
[----:B------:R-:W-:Y:S01]  /*59e0*/  F2FP.F16.F32.PACK_AB R4, R4, R85 ;  /* 0x000000550404723e */ /* 0x000fe200000000ff */
[----:B------:R-:W-:Y:S01]  /*59f0*/  FMUL.FTZ R10, R201, R10 ;  /* 0x0000000ac90a7220 */ /* 0x000fe20000410000 */
[----:B------:R-:W-:Y:S01]  /*5a00*/  FADD.FTZ R13, -R129, R16 ;  /* 0x00000010810d7221 */ /* 0x000fe20000010100 */
[----:B------:R-:W-:Y:S01]  /*5a10*/  F2FP.F16.F32.PACK_AB R15, R8, R7 ;  /* 0x00000007080f723e */ /* 0x000fe200000000ff */
[----:B------:R-:W-:Y:S01]  /*5a20*/  FMUL.FTZ R5, R202, R5 ;  /* 0x00000005ca057220 */ /* 0x000fe20000410000 */
[----:B------:R-:W-:Y:S01]  /*5a30*/  FMUL.FTZ R12, R203, R12 ;  /* 0x0000000ccb0c7220 */ /* 0x000fe20000410000 */
[----:B------:R-:W-:Y:S01]  /*5a40*/  F2FP.F16.F32.PACK_AB R85, R10, R9 ;  /* 0x000000090a55723e */ /* 0x000fe200000000ff */
[----:B------:R-:W-:Y:S01]  /*5a50*/  FMUL.FTZ R11, R204, R11 ;  /* 0x0000000bcc0b7220 */ /* 0x000fe20000410000 */
[----:B------:R-:W-:Y:S01]  /*5a60*/  FMUL.FTZ R14, R205, R14 ;  /* 0x0000000ecd0e7220 */ /* 0x000fe20000410000 */
[----:B------:R-:W-:Y:S01]  /*5a70*/  LOP3.LUT R114, R121, 0x80, RZ, 0xfc, !PT ;  /* 0x0000008079727812 */ /* 0x000fe200078efcff */
[----:B------:R-:W-:Y:S01]  /*5a80*/  FADD.FTZ R16, -R129, R17 ;  /* 0x0000001181107221 */ /* 0x000fe20000010100 */
[C---:B------:R-:W-:Y:S01]  /*5a90*/  FADD.FTZ R18, -R127.reuse, R18 ;  /* 0x000000127f127221 */ /* 0x040fe20000010100 */
[----:B------:R-:W-:Y:S01]  /*5aa0*/  F2FP.F16.F32.PACK_AB R89, R12, R5 ;  /* 0x000000050c59723e */ /* 0x000fe200000000ff */
[----:B------:R-:W-:Y:S01]  /*5ab0*/  FADD.FTZ R19, -R127, R19 ;  /* 0x000000137f137221 */ /* 0x000fe20000010100 */
[----:B------:R-:W-:Y:S01]  /*5ac0*/  FMUL.FTZ R13, R206, R13 ;  /* 0x0000000dce0d7220 */ /* 0x000fe20000410000 */
[----:B------:R-:W-:Y:S01]  /*5ad0*/  F2FP.F16.F32.PACK_AB R93, R14, R11 ;  /* 0x0000000b0e5d723e */ /* 0x000fe200000000ff */
[----:B------:R-:W-:Y:S01]  /*5ae0*/  FMUL.FTZ R16, R209, R16 ;  /* 0x00000010d1107220 */ /* 0x000fe20000410000 */
[----:B------:R-:W-:Y:S01]  /*5af0*/  FMUL.FTZ R18, R213, R18 ;  /* 0x00000012d5127220 */ /* 0x000fe20000410000 */
[----:B------:R-:W-:Y:S01]  /*5b00*/  LOP3.LUT R113, R121, 0xc0, RZ, 0xfc, !PT ;  /* 0x000000c079717812 */ /* 0x000fe200078efcff */
[----:B------:R-:W-:Y:S01]  /*5b10*/  FMUL.FTZ R19, R212, R19 ;  /* 0x00000013d4137220 */ /* 0x000fe20000410000 */
        /* <DEDUP_REMOVED lines=70> */
.L_x_941:
[----:B------:R-:W-:Y:S01]  /*5f80*/  STS [R207+0x28000], R4 ;  /* 0x02800004cf007388 */ /* 0x000fe20000000800 */
[----:B------:R-:W-:Y:S01]  /*5f90*/  F2FP.F16.F32.PACK_AB R92, R16, R13 ;  /* 0x0000000d105c723e */ /* 0x000fe200000000ff */
[----:B------:R-:W-:Y:S01]  /*5fa0*/  IMAD.IADD R211, R211, 0x1, R210 ;  /* 0x00000001d3d37824 */ /* 0x000fe200078e02d2 */
[----:B------:R-:W-:Y:S03]  /*5fb0*/  F2FP.F16.F32.PACK_AB R94, R19, R18 ;  /* 0x00000012135e723e */ /* 0x000fe600000000ff */
[----:B------:R-:W-:Y:S01]  /*5fc0*/  STS [R207+0x28400], R6 ;  /* 0x02840006cf007388 */ /* 0x000fe20000000800 */
[----:B------:R-:W-:Y:S01]  /*5fd0*/  LEA R235, R84, UR4, 0x1 ;  /* 0x0000000454eb7c11 */ /* 0x000fe2000f8e08ff */
[----:B------:R-:W2:Y:S04]  /*5fe0*/  LDC R245, c[0x0][0x44c] ;  /* 0x00011300fff57b82 */ /* 0x000ea80000000800 */
[----:B------:R-:W-:Y:S06]  /*5ff0*/  STS [R208+0x28000], R15 ;  /* 0x0280000fd0007388 */ /* 0x000fec0000000800 */
[----:B------:R-:W-:Y:S06]  /*6000*/  STS [R208+0x28400], R85 ;  /* 0x02840055d0007388 */ /* 0x000fec0000000800 */
[----:B------:R-:W-:Y:S06]  /*6010*/  STS [R210+-0x2000], R89 ;  /* 0xffe00059d2007388 */ /* 0x000fec0000000800 */
[----:B------:R-:W-:Y:S06]  /*6020*/  STS [R210+-0x1c00], R93 ;  /* 0xffe4005dd2007388 */ /* 0x000fec0000000800 */
[----:B------:R-:W-:Y:S06]  /*6030*/  STS [R211+-0x2000], R92 ;  /* 0xffe0005cd3007388 */ /* 0x000fec0000000800 */
[----:B------:R-:W-:Y:S01]  /*6040*/  STS [R211+-0x1c00], R94 ;  /* 0xffe4005ed3007388 */ /* 0x000fe20000000800 */
[----:B--2---:R-:W-:Y:S01]  /*6050*/  IMAD R245, R245, UR8, RZ ;  /* 0x00000008f5f57c24 */ /* 0x004fe2000f8e02ff */
[----:B------:R-:W-:Y:S06]  /*6060*/  BAR.SYNC.DEFER_BLOCKING 0x0 ;  /* 0x0000000000007b1d */ /* 0x000fec0000010000 */
[----:B------:R-:W-:Y:S06]  /*6070*/  LDSM.16.MT88.4 R4, [R234+0x2a000] ;  /* 0x02a00000ea04783b */ /* 0x000fec0000004200 */
[----:B-1----:R-:W1:Y:S06]  /*6080*/  LDSM.16.MT88.4 R8, [R235+0x10000] ;  /* 0x01000000eb08783b */ /* 0x002e6c0000004200 */
[----:B------:R-:W2:Y:S06]  /*6090*/  LDSM.16.MT88.4 R12, [R112] ;  /* 0x00000000700c783b */ /* 0x000eac0000004200 */
[----:B------:R-:W3:Y:S06]  /*60a0*/  LDSM.16.MT88.4 R16, [R235+0x12000] ;  /* 0x01200000eb10783b */ /* 0x000eec0000004200 */
[----:B------:R-:W4:Y:S06]  /*60b0*/  LDSM.16.MT88.4 R84, [R235+0x14000] ;  /* 0x01400000eb54783b */ /* 0x000f2c0000004200 */
[----:B------:R-:W5:Y:S06]  /*60c0*/  LDSM.16.MT88.4 R88, [R235+0x16000] ;  /* 0x01600000eb58783b */ /* 0x000f6c0000004200 */
[----:B------:R-:W-:Y:S06]  /*60d0*/  LDSM.16.MT88.4 R92, [R235+0x10800] ;  /* 0x01080000eb5c783b */ /* 0x000fec0000004200 */
[----:B------:R-:W-:Y:S01]  /*60e0*/  LDSM.16.MT88.4 R96, [R112+0x800] ;  /* 0x000800007060783b */ /* 0x000fe20000004200 */
        /* <DEDUP_REMOVED lines=23> */
[----:B------:R-:W2:Y:S06]  /*6260*/  LDSM.16.MT88.4 R4, [R234+0x2b000] ;  /* 0x02b00000ea04783b */ /* 0x000eac0000004200 */
[----:B------:R-:W3:Y:S01]  /*6270*/  LDSM.16.MT88.4 R88, [R235+0x15000] ;  /* 0x01500000eb58783b */ /* 0x000ee20000004200 */
        /* <DEDUP_REMOVED lines=20> */
[----:B------:R-:W4:Y:S06]  /*63c0*/  LDSM.16.MT88.4 R8, [R234+0x2b800] ;  /* 0x02b80000ea08783b */ /* 0x000f2c0000004200 */
[----:B------:R-:W5:Y:S01]  /*63d0*/  LDSM.16.MT88.4 R108, [R235+0x15800] ;  /* 0x01580000eb6c783b */ /* 0x000f620000004200 */
[-C--:B--2---:R-:W-:Y:S08]  /*63e0*/  HMMA.16816.F32 R20, R4, R12.reuse, R20 ;  /* 0x0000000c0414723c */ /* 0x084ff00000001814 */
[C---:B------:R-:W-:Y:S08]  /*63f0*/  HMMA.16816.F32 R24, R16.reuse, R12, R24 ;  /* 0x0000000c1018723c */ /* 0x040ff00000001818 */
[-C--:B------:R-:W-:Y:S08]  /*6400*/  HMMA.16816.F32 R28, R16, R14.reuse, R28 ;  /* 0x0000000e101c723c */ /* 0x080ff0000000181c */
[C---:B------:R-:W-:Y:S01]  /*6410*/  HMMA.16816.F32 R32, R4.reuse, R14, R32 ;  /* 0x0000000e0420723c */ /* 0x040fe20000001820 */
[----:B------:R-:W2:Y:S01]  /*6420*/  LDSM.16.MT88.4 R12, [R235+0x17800] ;  /* 0x01780000eb0c783b */ /* 0x000ea20000004200 */
[----:B------:R-:W-:Y:S06]  /*6430*/  BAR.SYNC.DEFER_BLOCKING 0x0 ;  /* 0x0000000000007b1d */ /* 0x000fec0000010000 */
[-C--:B------:R-:W-:Y:S08]  /*6440*/  HMMA.16816.F32 R36, R4, R84.reuse, R36 ;  /* 0x000000540424723c */ /* 0x080ff00000001824 */
[C---:B------:R-:W-:Y:S08]  /*6450*/  HMMA.16816.F32 R40, R16.reuse, R84, R40 ;  /* 0x000000541028723c */ /* 0x040ff00000001828 */
[-C--:B------:R-:W-:Y:S08]  /*6460*/  HMMA.16816.F32 R44, R16, R86.reuse, R44 ;  /* 0x00000056102c723c */ /* 0x080ff0000000182c */
[C---:B------:R-:W-:Y:S08]  /*6470*/  HMMA.16816.F32 R48, R4.reuse, R86, R48 ;  /* 0x000000560430723c */ /* 0x040ff00000001830 */
[-C--:B---3--:R-:W-:Y:S08]  /*6480*/  HMMA.16816.F32 R52, R4, R88.reuse, R52 ;  /* 0x000000580434723c */ /* 0x088ff00000001834 */
[C---:B------:R-:W-:Y:S08]  /*6490*/  HMMA.16816.F32 R56, R16.reuse, R88, R56 ;  /* 0x000000581038723c */ /* 0x040ff00000001838 */
[-C--:B------:R-:W-:Y:S08]  /*64a0*/  HMMA.16816.F32 R60, R16, R90.reuse, R60 ;  /* 0x0000005a103c723c */ /* 0x080ff0000000183c */
[C---:B------:R-:W-:Y:S08]  /*64b0*/  HMMA.16816.F32 R64, R4.reuse, R90, R64 ;  /* 0x0000005a0440723c */ /* 0x040ff00000001840 */
[-C--:B-1----:R-:W-:Y:S08]  /*64c0*/  HMMA.16816.F32 R68, R4, R92.reuse, R68 ;  /* 0x0000005c0444723c */ /* 0x082ff00000001844 */
[C---:B------:R-:W-:Y:S08]  /*64d0*/  HMMA.16816.F32 R72, R16.reuse, R92, R72 ;  /* 0x0000005c1048723c */ /* 0x040ff00000001848 */
[-C--:B------:R-:W-:Y:S08]  /*64e0*/  HMMA.16816.F32 R76, R16, R94.reuse, R76 ;  /* 0x0000005e104c723c */ /* 0x080ff0000000184c */
[----:B------:R-:W-:Y:S04]  /*64f0*/  HMMA.16816.F32 R80, R4, R94, R80 ;  /* 0x0000005e0450723c */ /* 0x000fe80000001850 */
[----:B------:R-:W-:Y:S04]  /*6500*/  IMAD.U32 R5, R245, -0x40, RZ ;  /* 0xffffffc0f5057824 */ /* 0x000fe800078e00ff */
[-C--:B----4-:R-:W-:Y:S05]  /*6510*/  HMMA.16816.F32 R20, R8, R96.reuse, R20 ;  /* 0x000000600814723c */ /* 0x090fea0000001814 */
[C---:B------:R-:W-:Y:S03]  /*6520*/  LEA R246, P0, R5.reuse, R246, 0x2 ;  /* 0x000000f605f67211 */ /* 0x040fe600078010ff */
[C---:B------:R-:W-:Y:S04]  /*6530*/  HMMA.16816.F32 R24, R100.reuse, R96, R24 ;  /* 0x000000606418723c */ /* 0x040fe80000001818 */
[----:B------:R-:W-:Y:S04]  /*6540*/  LEA.HI.X.SX32 R247, R5, R247, 0x2, P0 ;  /* 0x000000f705f77211 */ /* 0x000fe800000f16ff */
[-C--:B------:R-:W-:Y:S08]  /*6550*/  HMMA.16816.F32 R28, R100, R98.reuse, R28 ;  /* 0x00000062641c723c */ /* 0x080ff0000000181c */
[C---:B------:R-:W-:Y:S08]  /*6560*/  HMMA.16816.F32 R32, R8.reuse, R98, R32 ;  /* 0x000000620820723c */ /* 0x040ff00000001820 */
[-C--:B------:R-:W-:Y:S08]  /*6570*/  HMMA.16816.F32 R36, R8, R104.reuse, R36 ;  /* 0x000000680824723c */ /* 0x080ff00000001824 */
[C---:B------:R-:W-:Y:S08]  /*6580*/  HMMA.16816.F32 R40, R100.reuse, R104, R40 ;  /* 0x000000686428723c */ /* 0x040ff00000001828 */
[-C--:B------:R-:W-:Y:S08]  /*6590*/  HMMA.16816.F32 R44, R100, R106.reuse, R44 ;  /* 0x0000006a642c723c */ /* 0x080ff0000000182c */
[C---:B------:R-:W-:Y:S08]  /*65a0*/  HMMA.16816.F32 R48, R8.reuse, R106, R48 ;  /* 0x0000006a0830723c */ /* 0x040ff00000001830 */
[-C--:B-----5:R-:W-:Y:S08]  /*65b0*/  HMMA.16816.F32 R52, R8, R108.reuse, R52 ;  /* 0x0000006c0834723c */ /* 0x0a0ff00000001834 */
[C---:B------:R-:W-:Y:S08]  /*65c0*/  HMMA.16816.F32 R56, R100.reuse, R108, R56 ;  /* 0x0000006c6438723c */ /* 0x040ff00000001838 */
[-C--:B------:R-:W-:Y:S08]  /*65d0*/  HMMA.16816.F32 R60, R100, R110.reuse, R60 ;  /* 0x0000006e643c723c */ /* 0x080ff0000000183c */
[C---:B------:R-:W-:Y:S08]  /*65e0*/  HMMA.16816.F32 R64, R8.reuse, R110, R64 ;  /* 0x0000006e0840723c */ /* 0x040ff00000001840 */
[-C--:B--2---:R-:W-:Y:S08]  /*65f0*/  HMMA.16816.F32 R68, R8, R12.reuse, R68 ;  /* 0x0000000c0844723c */ /* 0x084ff00000001844 */
        /* <DEDUP_REMOVED lines=13> */
[----:B------:R-:W-:Y:S01]  /*66d0*/  LOP3.LUT R118, R5, 0x1e00, R118, 0xf8, !PT ;  /* 0x00001e0005767812 */ /* 0x000fe200078ef876 */
[----:B------:R-:W-:Y:S01]  /*66e0*/  IMAD.U32 R5, RZ, RZ, UR51 ;  /* 0x00000033ff057e24 */ /* 0x000fe2000f8e00ff */
[----:B------:R-:W-:Y:S02]  /*66f0*/  IADD3 R248, P0, PT, R248, R9, RZ ;  /* 0x00000009f8f87210 */ /* 0x000fe40007f1e0ff */
[----:B------:R-:W-:Y:S02]  /*6700*/  LEA R9, R118, UR4, 0x1 ;  /* 0x0000000476097c11 */ /* 0x000fe4000f8e08ff */
[----:B------:R-:W-:Y:S01]  /*6710*/  LEA.HI.X.SX32 R249, R7, R249, 0x1, P0 ;  /* 0x000000f907f97211 */ /* 0x000fe200000f0eff */
[----:B------:R-:W-:Y:S01]  /*6720*/  IMAD.U32 R7, RZ, RZ, UR52 ;  /* 0x00000034ff077e24 */ /* 0x000fe2000f8e00ff */
[----:B------:R-:W-:Y:S02]  /*6730*/  ISETP.GE.AND P2, PT, R114, UR14, PT ;  /* 0x0000000e72007c0c */ /* 0x000fe4000bf46270 */
[----:B------:R-:W-:Y:S01]  /*6740*/  ISETP.GE.AND P1, PT, R113, UR14, PT ;  /* 0x0000000e71007c0c */ /* 0x000fe2000bf26270 */
[----:B------:R-:W-:Y:S01]  /*6750*/  @!PT LDS RZ, [RZ] ;  /* 0x00000000fffff984 */ /* 0x000fe20000000800 */
[----:B------:R-:W-:Y:S01]  /*6760*/  @!PT LDS RZ, [RZ] ;  /* 0x00000000fffff984 */ /* 0x000fe20000000800 */
[----:B------:R-:W-:Y:S01]  /*6770*/  @!PT LDS RZ, [RZ] ;  /* 0x00000000fffff984 */ /* 0x000fe20000000800 */
[----:B------:R1:W-:Y:S01]  /*6780*/  @!P4 LDGSTS.E.BYPASS.LTC128B.128 [R9+0x10000], desc[UR34][R248.64] ;  /* 0x10000000f809cfae */ /* 0x0003e2000b981a22 */
[----:B------:R-:W-:Y:S03]  /*6790*/  LEA R6, P0, R7, R248, 0x1 ;  /* 0x000000f807067211 */ /* 0x000fe600078008ff */
[----:B------:R1:W-:Y:S01]  /*67a0*/  @P4 STS.128 [R9+0x10000], RZ ;  /* 0x010000ff09004388 */ /* 0x0003e20000000c00 */
[----:B------:R-:W-:Y:S03]  /*67b0*/  LEA.HI.X R7, R4, R249, R5, 0x1, P0 ;  /* 0x000000f904077211 */ /* 0x000fe600000f0c05 */
        /* <DEDUP_REMOVED lines=36> */
.L_x_942:
[----:B------:R-:W-:Y:S01]  /*6a00*/  LOP3.LUT R120, R120, 0x400, R117, 0xf8, !PT ;  /* 0x0000040078787812 */ /* 0x000fe200078ef875 */
[----:B------:R-:W-:Y:S01]  /*6a10*/  LDSM.16.MT88.4 R16, [R235+0x18000] ;  /* 0x01800000eb10783b */ /* 0x000fe20000004200 */
[----:B------:R-:W-:Y:S01]  /*6a20*/  PLOP3.LUT P2, PT, PT, PT, UP0, 0x80, 0x8 ;  /* 0x000000000008781c */ /* 0x000fe20003f4f008 */
[----:B------:R-:W-:Y:S01]  /*6a30*/  @UP0 UIADD3 UR27, UP1, UPT, UR56, -0x100, URZ ;  /* 0xffffff00381b0890 */ /* 0x000fe2000ff3e0ff */
[----:B------:R-:W-:Y:S01]  /*6a40*/  LOP3.LUT R120, R120, R119, RZ, 0xfc, !PT ;  /* 0x0000007778787212 */ /* 0x000fe200078efcff */
[----:B------:R-:W-:Y:S01]  /*6a50*/  LDSM.16.MT88.4 R96, [R235+0x1a000] ;  /* 0x01a00000eb60783b */ /* 0x000fe20000004200 */
[----:B------:R-:W-:Y:S02]  /*6a60*/  ULOP3.LUT UR16, UR49, 0x1, URZ, 0xc0, !UPT ;  /* 0x0000000131107892 */ /* 0x000fe4000f8ec0ff */
[----:B------:R-:W-:Y:S01]  /*6a70*/  LEA R236, R120, UR4, 0x1 ;  /* 0x0000000478ec7c11 */ /* 0x000fe2000f8e08ff */
[----:B------:R-:W-:Y:S01]  /*6a80*/  LDSM.16.MT88.4 R112, [R235+0x1c000] ;  /* 0x01c00000eb70783b */ /* 0x000fe20000004200 */
[----:B------:R-:W-:Y:S02]  /*6a90*/  @UP0 UIADD3.X UR17, UPT, UPT, UR57, -0x1, URZ, UP1, !UPT ;  /* 0xffffffff39110890 */ /* 0x000fe40008ffe4ff */
[----:B------:R-:W-:Y:S01]  /*6aa0*/  @UP0 UIADD3 UR10, UP1, UPT, UR10, -0x100, URZ ;  /* 0xffffff000a0a0890 */ /* 0x000fe2000ff3e0ff */
[----:B------:R-:W1:Y:S01]  /*6ab0*/  LDSM.16.M88.4 R128, [R236+0x28000] ;  /* 0x02800000ec80783b */ /* 0x000e620000000200 */
[C---:B------:R-:W-:Y:S02]  /*6ac0*/  IMAD.IADD R100, R231.reuse, 0x1, R236 ;  /* 0x00000001e7647824 */ /* 0x040fe400078e02ec */
[----:B------:R-:W-:Y:S01]  /*6ad0*/  @UP0 UIADD3.X UR11, UPT, UPT, UR11, -0x1, URZ, UP1, !UPT ;  /* 0xffffffff0b0b0890 */ /* 0x000fe20008ffe4ff */
[----:B------:R-:W2:Y:S01]  /*6ae0*/  LDSM.16.M88.4 R124, [R236+0x29000] ;  /* 0x02900000ec7c783b */ /* 0x000ea20000000200 */
[----:B------:R-:W-:Y:S03]  /*6af0*/  UISETP.NE.U32.AND UP1, UPT, UR16, 0x1, UPT ;  /* 0x000000011000788c */ /* 0x000fe6000bf25070 */
[----:B------:R-:W-:Y:S03]  /*6b00*/  LDSM.16.M88.4 R200, [R100+0x28000] ;  /* 0x0280000064c8783b */ /* 0x000fe60000000200 */
[----:B------:R-:W-:Y:S01]  /*6b10*/  PLOP3.LUT P1, PT, PT, PT, UP1, 0x80, 0x8 ;  /* 0x000000000008781c */ /* 0x000fe20003f2f018 */
[----:B------:R3:W-:Y:S04]  /*6b20*/  LDSM.16.M88.4 R208, [R100+0x29000] ;  /* 0x0290000064d0783b */ /* 0x0007e80000000200 */
[----:B------:R-:W4:Y:S04]  /*6b30*/  LDSM.16.MT88.4 R196, [R235+0x1e000] ;  /* 0x01e00000ebc4783b */ /* 0x000f280000004200 */
[----:B------:R-:W4:Y:S04]  /*6b40*/  LDSM.16.MT88.4 R204, [R235+0x18800] ;  /* 0x01880000ebcc783b */ /* 0x000f280000004200 */
[----:B------:R-:W4:Y:S04]  /*6b50*/  LDSM.16.MT88.4 R212, [R235+0x1a800] ;  /* 0x01a80000ebd4783b */ /* 0x000f280000004200 */
[----:B------:R-:W4:Y:S04]  /*6b60*/  LDSM.16.MT88.4 R216, [R235+0x1c800] ;  /* 0x01c80000ebd8783b */ /* 0x000f280000004200 */
[----:B------:R-:W-:Y:S04]  /*6b70*/  LDSM.16.MT88.4 R224, [R235+0x1b000] ;  /* 0x01b00000ebe0783b */ /* 0x000fe80000004200 */
[----:B------:R-:W-:Y:S01]  /*6b80*/  STL.64 [R1], R2 ;  /* 0x0000000201007387 */ /* 0x000fe20000100a00 */
[-C--:B-1----:R-:W-:Y:S08]  /*6b90*/  HMMA.16816.F32 R4, R128, R16.reuse, RZ ;  /* 0x000000108004723c */ /* 0x082ff000000018ff */
[C---:B--2---:R-:W-:Y:S08]  /*6ba0*/  HMMA.16816.F32 R8, R124.reuse, R16, RZ ;  /* 0x000000107c08723c */ /* 0x044ff000000018ff */
[-C--:B------:R-:W-:Y:S08]  /*6bb0*/  HMMA.16816.F32 R12, R124, R18.reuse, RZ ;  /* 0x000000127c0c723c */ /* 0x080ff000000018ff */
[C---:B------:R-:W-:Y:S08]  /*6bc0*/  HMMA.16816.F32 R16, R128.reuse, R18, RZ ;  /* 0x000000128010723c */ /* 0x040ff000000018ff */
[-C--:B------:R-:W-:Y:S08]  /*6bd0*/  HMMA.16816.F32 R84, R128, R96.reuse, RZ ;  /* 0x000000608054723c */ /* 0x080ff000000018ff */
[C---:B------:R-:W-:Y:S08]  /*6be0*/  HMMA.16816.F32 R88, R124.reuse, R96, RZ ;  /* 0x000000607c58723c */ /* 0x040ff000000018ff */
        /* <DEDUP_REMOVED lines=9> */
[----:B------:R-:W-:Y:S01]  /*6c80*/  HMMA.16816.F32 R128, R128, R198, RZ ;  /* 0x000000c68080723c */ /* 0x000fe200000018ff */
[----:B------:R-:W1:Y:S07]  /*6c90*/  LDSM.16.MT88.4 R196, [R235+0x1e800] ;  /* 0x01e80000ebc4783b */ /* 0x000e6e0000004200 */
[-C--:B------:R-:W-:Y:S08]  /*6ca0*/  HMMA.16816.F32 R4, R200, R204.reuse, R4 ;  /* 0x000000ccc804723c */ /* 0x080ff00000001804 */
[C---:B------:R-:W-:Y:S04]  /*6cb0*/  HMMA.16816.F32 R8, R208.reuse, R204, R8 ;  /* 0x000000ccd008723c */ /* 0x040fe80000001808 */
[C---:B------:R-:W-:Y:S02]  /*6cc0*/  VIADD R204, R236.reuse, 0x28000 ;  /* 0x00028000eccc7836 */ /* 0x040fe40000000000 */
[----:B------:R-:W-:Y:S02]  /*6cd0*/  VIADD R236, R236, 0x28040 ;  /* 0x00028040ecec7836 */ /* 0x000fe40000000000 */
[-C--:B------:R-:W-:Y:S03]  /*6ce0*/  HMMA.16816.F32 R12, R208, R206.reuse, R12 ;  /* 0x000000ced00c723c */ /* 0x080fe6000000180c */
[----:B------:R-:W-:Y:S05]  /*6cf0*/  @P5 VIADD R236, R204, 0xffffffc0 ;  /* 0xffffffc0ccec5836 */ /* 0x000fea0000000000 */
[C---:B------:R-:W-:Y:S01]  /*6d00*/  HMMA.16816.F32 R16, R200.reuse, R206, R16 ;  /* 0x000000cec810723c */ /* 0x040fe20000001810 */
[----:B------:R-:W-:Y:S04]  /*6d10*/  LDSM.16.M88.4 R204, [R236] ;  /* 0x00000000eccc783b */ /* 0x000fe80000000200 */
[----:B------:R2:W-:Y:S03]  /*6d20*/  LDSM.16.M88.4 R220, [R236+0x1000] ;  /* 0x00100000ecdc783b */ /* 0x0005e60000000200 */
[-C--:B------:R-:W-:Y:S08]  /*6d30*/  HMMA.16816.F32 R84, R200, R212.reuse, R84 ;  /* 0x000000d4c854723c */ /* 0x080ff00000001854 */
[C---:B------:R-:W-:Y:S08]  /*6d40*/  HMMA.16816.F32 R88, R208.reuse, R212, R88 ;  /* 0x000000d4d058723c */ /* 0x040ff00000001858 */
[-C--:B------:R-:W-:Y:S03]  /*6d50*/  HMMA.16816.F32 R92, R208, R214.reuse, R92 ;  /* 0x000000d6d05c723c */ /* 0x080fe6000000185c */
[----:B--2---:R-:W-:Y:S05]  /*6d60*/  IMAD.IADD R236, R231, 0x1, R236 ;  /* 0x00000001e7ec7824 */ /* 0x004fea00078e02ec */
        /* <DEDUP_REMOVED lines=12> */
[----:B------:R-:W-:Y:S04]  /*6e30*/  LDSM.16.MT88.4 R200, [R235+0x19800] ;  /* 0x01980000ebc8783b */ /* 0x000fe80000004200 */
[----:B------:R-:W4:Y:S03]  /*6e40*/  LDSM.16.M88.4 R196, [R236] ;  /* 0x00000000ecc4783b */ /* 0x000f260000000200 */
[-C--:B--2---:R-:W-:Y:S08]  /*6e50*/  HMMA.16816.F32 R4, R204, R212.reuse, R4 ;  /* 0x000000d4cc04723c */ /* 0x084ff00000001804 */
[C---:B------:R-:W-:Y:S08]  /*6e60*/  HMMA.16816.F32 R8, R220.reuse, R212, R8 ;  /* 0x000000d4dc08723c */ /* 0x040ff00000001808 */
[-C--:B------:R-:W-:Y:S08]  /*6e70*/  HMMA.16816.F32 R12, R220, R214.reuse, R12 ;  /* 0x000000d6dc0c723c */ /* 0x080ff0000000180c */
[C---:B------:R-:W-:Y:S01]  /*6e80*/  HMMA.16816.F32 R16, R204.reuse, R214, R16 ;  /* 0x000000d6cc10723c */ /* 0x040fe20000001810 */
[----:B------:R-:W2:Y:S07]  /*6e90*/  LDSM.16.M88.4 R212, [R236+0x1000] ;  /* 0x00100000ecd4783b */ /* 0x000eae0000000200 */
[-C--:B------:R-:W-:Y:S08]  /*6ea0*/  HMMA.16816.F32 R84, R204, R224.reuse, R84 ;  /* 0x000000e0cc54723c */ /* 0x080ff00000001854 */
[C---:B------:R-:W-:Y:S08]  /*6eb0*/  HMMA.16816.F32 R88, R220.reuse, R224, R88 ;  /* 0x000000e0dc58723c */ /* 0x040ff00000001858 */
[-C--:B------:R-:W-:Y:S08]  /*6ec0*/  HMMA.16816.F32 R92, R220, R226.reuse, R92 ;  /* 0x000000e2dc5c723c */ /* 0x080ff0000000185c */
[C---:B------:R-:W-:Y:S08]  /*6ed0*/  HMMA.16816.F32 R96, R204.reuse, R226, R96 ;  /* 0x000000e2cc60723c */ /* 0x040ff00000001860 */
[-C--:B---3--:R-:W-:Y:S08]  /*6ee0*/  HMMA.16816.F32 R100, R204, R216.reuse, R100 ;  /* 0x000000d8cc64723c */ /* 0x088ff00000001864 */
[C---:B------:R-:W-:Y:S08]  /*6ef0*/  HMMA.16816.F32 R104, R220.reuse, R216, R104 ;  /* 0x000000d8dc68723c */ /* 0x040ff00000001868 */
[-C--:B------:R-:W-:Y:S08]  /*6f00*/  HMMA.16816.F32 R108, R220, R218.reuse, R108 ;  /* 0x000000dadc6c723c */ /* 0x080ff0000000186c */
[C---:B------:R-:W-:Y:S01]  /*6f10*/  HMMA.16816.F32 R112, R204.reuse, R218, R112 ;  /* 0x000000dacc70723c */ /* 0x040fe20000001870 */
[----:B------:R-:W3:Y:S07]  /*6f20*/  LDSM.16.MT88.4 R216, [R235+0x1b800] ;  /* 0x01b80000ebd8783b */ /* 0x000eee0000004200 */
[-C--:B-1----:R-:W-:Y:S08]  /*6f30*/  HMMA.16816.F32 R116, R204, R208.reuse, R116 ;  /* 0x000000d0cc74723c */ /* 0x082ff00000001874 */
[C---:B------:R-:W-:Y:S01]  /*6f40*/  HMMA.16816.F32 R120, R220.reuse, R208, R120 ;  /* 0x000000d0dc78723c */ /* 0x040fe20000001878 */
[----:B------:R-:W-:Y:S05]  /*6f50*/  IMAD.U32 R209, RZ, RZ, UR50 ;  /* 0x00000032ffd17e24 */ /* 0x000fea000f8e00ff */
[----:B------:R-:W-:Y:S02]  /*6f60*/  LEA R208, P0, R209, R246, 0x2 ;  /* 0x000000f6d1d07211 */ /* 0x000fe400078010ff */
[-C--:B------:R-:W-:Y:S01]  /*6f70*/  HMMA.16816.F32 R124, R220, R210.reuse, R124 ;  /* 0x000000d2dc7c723c */ /* 0x080fe2000000187c */
[----:B------:R-:W-:Y:S05]  /*6f80*/  IMAD.U32 R221, RZ, RZ, UR50 ;  /* 0x00000032ffdd7e24 */ /* 0x000fea000f8e00ff */
[----:B------:R-:W-:Y:S02]  /*6f90*/  LEA.HI.X.SX32 R209, R221, R247, 0x2, P0 ;  /* 0x000000f7ddd17211 */ /* 0x000fe400000f16ff */
[----:B------:R-:W-:Y:S01]  /*6fa0*/  HMMA.16816.F32 R128, R204, R210, R128 ;  /* 0x000000d2cc80723c */ /* 0x000fe20000001880 */
[----:B------:R-:W1:Y:S03]  /*6fb0*/  LDSM.16.MT88.4 R204, [R235+0x1d800] ;  /* 0x01d80000ebcc783b */ /* 0x000e660000004200 */
[C---:B------:R-:W-:Y:S04]  /*6fc0*/  LEA R210, P0, R245.reuse, R208, 0x5 ;  /* 0x000000d0f5d27211 */ /* 0x040fe800078028ff */
[-C--:B----4-:R-:W-:Y:S05]  /*6fd0*/  HMMA.16816.F32 R4, R196, R200.reuse, R4 ;  /* 0x000000c8c404723c */ /* 0x090fea0000001804 */
        /* <DEDUP_REMOVED lines=9> */
[----:B------:R-:W2:Y:S03]  /*7070*/  LDSM.16.MT88.4 R200, [R235+0x1f800] ;  /* 0x01f80000ebc8783b */ /* 0x000ea60000004200 */
[C---:B------:R-:W-:Y:S04]  /*7080*/  LEA.HI.X.SX32 R225, R245.reuse, R223, 0x5, P0 ;  /* 0x000000dff5e17211 */ /* 0x040fe800000f2eff */
[-C--:B---3--:R-:W-:Y:S08]  /*7090*/  HMMA.16816.F32 R84, R196, R216.reuse, R84 ;  /* 0x000000d8c454723c */ /* 0x088ff00000001854 */
        /* <DEDUP_REMOVED lines=22> */
[----:B------:R-:W-:Y:S04]  /*7200*/  HMMA.16816.F32 R128, R196, R202, R128 ;  /* 0x000000cac480723c */ /* 0x000fe80000001880 */
[----:B------:R-:W-:Y:S02]  /*7210*/  @P2 LOP3.LUT R197, R232, 0x30, RZ, 0xc0, !PT ;  /* 0x00000030e8c52812 */ /* 0x000fe400078ec0ff */
[----:B------:R-:W-:Y:S02]  /*7220*/  LEA.HI.X.SX32 R215, R245, R201, 0x5, P0 ;  /* 0x000000c9f5d77211 */ /* 0x000fe400000f2eff */
[----:B------:R-:W-:Y:S02]  /*7230*/  @P2 LOP3.LUT R244, R197, 0x7, R238, 0xf8, !PT ;  /* 0x00000007c5f42812 */ /* 0x000fe400078ef8ee */
[C---:B------:R-:W-:Y:S03]  /*7240*/  LEA R212, P0, R245.reuse, R214, 0x5 ;  /* 0x000000d6f5d47211 */ /* 0x040fe600078028ff */
[----:B------:R-:W-:Y:S01]  /*7250*/  @P2 IMAD.WIDE.U32 R202, R244, R237, UR56 ;  /* 0x00000038f4ca2e25 */ /* 0x000fe2000f8e00ed */
[C---:B------:R-:W-:Y:S01]  /*7260*/  LEA.HI.X.SX32 R213, R245.reuse, R215, 0x5, P0 ;  /* 0x000000d7f5d57211 */ /* 0x040fe200000f2eff */
[----:B------:R-:W-:Y:S01]  /*7270*/  @UP0 UMOV UR56, UR27 ;  /* 0x0000001b00380c82 */ /* 0x000fe20008000000 */
[C---:B------:R-:W-:Y:S01]  /*7280*/  LEA R198, P0, R245.reuse, R212, 0x5 ;  /* 0x000000d4f5c67211 */ /* 0x040fe200078028ff */
[----:B------:R-:W-:Y:S01]  /*7290*/  @UP0 UMOV UR57, UR17 ;  /* 0x0000001100390c82 */ /* 0x000fe20008000000 */
[----:B------:R-:W5:Y:S01]  /*72a0*/  @P2 LDG.E R242, desc[UR34][R202.64+-0x100] ;  /* 0xffff0022caf22981 */ /* 0x000f62000c1e1900 */
[----:B------:R-:W-:Y:S01]  /*72b0*/  UISETP.GT.AND UP0, UPT, UR49, UR45, UPT ;  /* 0x0000002d3100728c */ /* 0x000fe2000bf04270 */
[C---:B------:R-:W-:Y:S01]  /*72c0*/  LEA.HI.X.SX32 R199, R245.reuse, R213, 0x5, P0 ;  /* 0x000000d5f5c77211 */ /* 0x040fe200000f2eff */
[----:B------:R-:W-:Y:S01]  /*72d0*/  UIADD3 UR49, UPT, UPT, UR49, -0x1, URZ ;  /* 0xffffffff31317890 */ /* 0x000fe2000fffe0ff */
[----:B------:R1:W5:Y:S01]  /*72e0*/  @P2 LDG.E R241, desc[UR34][R202.64+-0xe0] ;  /* 0xffff2022caf12981 */ /* 0x000362000c1e1900 */
[C---:B------:R-:W-:Y:S03]  /*72f0*/  IMAD.WIDE R2, R245.reuse, -0xc0, R198 ;  /* 0xffffff40f5027825 */ /* 0x040fe600078e02c6 */
[----:B------:R2:W-:Y:S04]  /*7300*/  REDG.E.ADD.F32.FTZ.RN.STRONG.GPU desc[UR34][R246.64], R4 ;  /* 0x00000004f60079a6 */ /* 0x0005e8000c12f322 */
[----:B------:R3:W-:Y:S01]  /*7310*/  REDG.E.ADD.F32.FTZ.RN.STRONG.GPU desc[UR34][R208.64], R5 ;  /* 0x00000005d00079a6 */ /* 0x0007e2000c12f322 */
[C---:B------:R-:W-:Y:S03]  /*7320*/  LEA R196, P0, R245.reuse, R2, 0x5 ;  /* 0x00000002f5c47211 */ /* 0x040fe600078028ff */
[----:B------:R4:W-:Y:S01]  /*7330*/  REDG.E.ADD.F32.FTZ.RN.STRONG.GPU desc[UR34][R210.64], R6 ;  /* 0x00000006d20079a6 */ /* 0x0009e2000c12f322 */
[C---:B------:R-:W-:Y:S03]  /*7340*/  LEA.HI.X.SX32 R197, R245.reuse, R3, 0x5, P0 ;  /* 0x00000003f5c57211 */ /* 0x040fe600000f2eff */
        /* <DEDUP_REMOVED lines=34> */
[C---:B-1----:R-:W-:Y:S03]  /*7570*/  LEA R216, P0, R245.reuse, R224, 0x5 ;  /* 0x000000e0f5d87211 */ /* 0x042fe600078028ff */
[----:B------:R1:W-:Y:S01]  /*7580*/  REDG.E.ADD.F32.FTZ.RN.STRONG.GPU desc[UR34][R4.64+0x100], R88 ;  /* 0x00010058040079a6 */ /* 0x0003e2000c12f322 */
[C---:B------:R-:W-:Y:S02]  /*7590*/  LEA.HI.X.SX32 R217, R245.reuse, R225, 0x5, P0 ;  /* 0x000000e1f5d97211 */ /* 0x040fe400000f2eff */
[C---:B------:R-:W-:Y:S01]  /*75a0*/  LEA R10, P0, R245.reuse, R216, 0x5 ;  /* 0x000000d8f50a7211 */ /* 0x040fe200078028ff */
[----:B------:R1:W-:Y:S03]  /*75b0*/  REDG.E.ADD.F32.FTZ.RN.STRONG.GPU desc[UR34][R208.64+0x100], R89 ;  /* 0x00010059d00079a6 */ /* 0x0003e6000c12f322 */
[C---:B--2---:R-:W-:Y:S01]  /*75c0*/  LEA.HI.X.SX32 R11, R245.reuse, R217, 0x5, P0 ;  /* 0x000000d9f50b7211 */ /* 0x044fe200000f2eff */
[----:B------:R2:W-:Y:S01]  /*75d0*/  REDG.E.ADD.F32.FTZ.RN.STRONG.GPU desc[UR34][R210.64+0x100], R90 ;  /* 0x0001005ad20079a6 */ /* 0x0005e2000c12f322 */
[C---:B------:R-:W-:Y:S03]  /*75e0*/  LEA R218, P0, R245.reuse, R10, 0x5 ;  /* 0x0000000af5da7211 */ /* 0x040fe600078028ff */
[----:B------:R2:W-:Y:S01]  /*75f0*/  REDG.E.ADD.F32.FTZ.RN.STRONG.GPU desc[UR34][R220.64+0x100], R91 ;  /* 0x0001005bdc0079a6 */ /* 0x0005e2000c12f322 */
[C---:B------:R-:W-:Y:S03]  /*7600*/  LEA.HI.X.SX32 R219, R245.reuse, R11, 0x5, P0 ;  /* 0x0000000bf5db7211 */ /* 0x040fe600000f2eff */
[----:B------:R-:W-:Y:S01]  /*7610*/  REDG.E.ADD.F32.FTZ.RN.STRONG.GPU desc[UR34][R246.64+0x180], R96 ;  /* 0x00018060f60079a6 */ /* 0x000fe2000c12f322 */
[C---:B---3--:R-:W-:Y:S03]  /*7620*/  IMAD.WIDE R16, R245.reuse, -0xc0, R218 ;  /* 0xffffff40f5107825 */ /* 0x048fe600078e02da */
[----:B------:R3:W-:Y:S01]  /*7630*/  REDG.E.ADD.F32.FTZ.RN.STRONG.GPU desc[UR34][R6.64+0x180], R97 ;  /* 0x00018061060079a6 */ /* 0x0007e2000c12f322 */
[C---:B------:R-:W-:Y:S03]  /*7640*/  LEA R226, P0, R245.reuse, R16, 0x5 ;  /* 0x00000010f5e27211 */ /* 0x040fe600078028ff */
[----:B------:R3:W-:Y:S01]  /*7650*/  REDG.E.ADD.F32.FTZ.RN.STRONG.GPU desc[UR34][R222.64+0x180], R98 ;  /* 0x00018062de0079a6 */ /* 0x0007e2000c12f322 */
[C---:B------:R-:W-:Y:S03]  /*7660*/  LEA.HI.X.SX32 R227, R245.reuse, R17, 0x5, P0 ;  /* 0x00000011f5e37211 */ /* 0x040fe600000f2eff */
        /* <DEDUP_REMOVED lines=59> */
[C---:B--2---:R-:W-:Y:S01]  /*7a20*/  LEA R210, P0, R245.reuse, R208, 0x5 ;  /* 0x000000d0f5d27211 */ /* 0x044fe200078028ff */
        /* <DEDUP_REMOVED lines=9> */
[C---:B---3--:R-:W-:Y:S03]  /*7ac0*/  LEA R6, P0, R245.reuse, R90, 0x5 ;  /* 0x0000005af5067211 */ /* 0x048fe600078028ff */
        /* <DEDUP_REMOVED lines=8> */
[C---:B------:R-:W-:Y:S01]  /*7b50*/  LEA R96, P0, R245.reuse, R222, 0x5 ;  /* 0x000000def5607211 */ /* 0x040fe200078028ff */
[----:B------:R-:W1:Y:S03]  /*7b60*/  LDSM.16.MT88.4 R4, [R234+0x28000] ;  /* 0x02800000ea04783b */ /* 0x000e660000004200 */
[C---:B------:R-:W-:Y:S01]  /*7b70*/  LEA.HI.X.SX32 R97, R245.reuse, R223, 0x5, P0 ;  /* 0x000000dff5617211 */ /* 0x040fe200000f2eff */
[----:B------:R-:W2:Y:S01]  /*7b80*/  LDSM.16.MT88.4 R12, [R120+0x28000] ;  /* 0x02800000780c783b */ /* 0x000ea20000004200 */
[C---:B------:R-:W-:Y:S03]  /*7b90*/  LEA R92, P0, R245.reuse, R96, 0x5 ;  /* 0x00000060f55c7211 */ /* 0x040fe600078028ff */
[----:B------:R-:W3:Y:S01]  /*7ba0*/  LDSM.16.MT88.4 R88, [R0+0x6000] ;  /* 0x006000000058783b */ /* 0x000ee20000004200 */
[C---:B------:R-:W-:Y:S02]  /*7bb0*/  LEA.HI.X.SX32 R93, R245.reuse, R97, 0x5, P0 ;  /* 0x00000061f55d7211 */ /* 0x040fe400000f2eff */
[C---:B------:R-:W-:Y:S01]  /*7bc0*/  LEA R98, P0, R245.reuse, R92, 0x5 ;  /* 0x0000005cf5627211 */ /* 0x040fe200078028ff */
[----:B------:R-:W-:Y:S03]  /*7bd0*/  LDSM.16.MT88.4 R104, [R0+0x2800] ;  /* 0x002800000068783b */ /* 0x000fe60000004200 */
[C---:B------:R-:W-:Y:S01]  /*7be0*/  LEA.HI.X.SX32 R99, R245.reuse, R93, 0x5, P0 ;  /* 0x0000005df5637211 */ /* 0x040fe200000f2eff */
[----:B------:R-:W-:Y:S01]  /*7bf0*/  LDSM.16.MT88.4 R108, [R0+0x4800] ;  /* 0x00480000006c783b */ /* 0x000fe20000004200 */
[C---:B------:R-:W-:Y:S03]  /*7c00*/  LEA R100, P0, R245.reuse, R98, 0x5 ;  /* 0x00000062f5647211 */ /* 0x040fe600078028ff */
[----:B------:R-:W-:Y:S01]  /*7c10*/  LDSM.16.MT88.4 R112, [R120+0x29800] ;  /* 0x029800007870783b */ /* 0x000fe20000004200 */
[----:B------:R-:W-:Y:S03]  /*7c20*/  LEA.HI.X.SX32 R101, R245, R99, 0x5, P0 ;  /* 0x00000063f5657211 */ /* 0x000fe600000f2eff */
[----:B------:R-:W-:Y:S04]  /*7c30*/  LDSM.16.MT88.4 R116, [R0+0x5800] ;  /* 0x005800000074783b */ /* 0x000fe80000004200 */
[----:B------:R4:W5:Y:S04]  /*7c40*/  LDL.LU.64 R2, [R1] ;  /* 0x0000000001027983 */ /* 0x0009680000300a00 */
[----:B------:R-:W-:Y:S04]  /*7c50*/  REDG.E.ADD.F32.FTZ.RN.STRONG.GPU desc[UR34][R222.64+0x380], R131 ;  /* 0x00038083de0079a6 */ /* 0x000fe8000c12f322 */
[----:B------:R-:W-:Y:S01]  /*7c60*/  REDG.E.ADD.F32.FTZ.RN.STRONG.GPU desc[UR34][R96.64+0x380], R124 ;  /* 0x0003807c600079a6 */ /* 0x000fe2000c12f322 */
[-C--:B-1----:R-:W-:Y:S03]  /*7c70*/  HMMA.16816.F32 R132, R4, R8.reuse, R132 ;  /* 0x000000080484723c */ /* 0x082fe60000001884 */
[----:B------:R-:W-:Y:S04]  /*7c80*/  REDG.E.ADD.F32.FTZ.RN.STRONG.GPU desc[UR34][R92.64+0x380], R125 ;  /* 0x0003807d5c0079a6 */ /* 0x000fe8000c12f322 */
[----:B------:R-:W-:Y:S01]  /*7c90*/  LDSM.16.MT88.4 R92, [R234+0x28800] ;  /* 0x02880000ea5c783b */ /* 0x000fe20000004200 */
[C---:B--2---:R-:W-:Y:S03]  /*7ca0*/  HMMA.16816.F32 R136, R12.reuse, R8, R136 ;  /* 0x000000080c88723c */ /* 0x044fe60000001888 */
[----:B------:R-:W-:Y:S04]  /*7cb0*/  REDG.E.ADD.F32.FTZ.RN.STRONG.GPU desc[UR34][R98.64+0x380], R126 ;  /* 0x0003807e620079a6 */ /* 0x000fe8000c12f322 */
[----:B------:R-:W1:Y:S01]  /*7cc0*/  LDSM.16.MT88.4 R96, [R0+0x800] ;  /* 0x000800000060783b */ /* 0x000e620000004200 */
[-C--:B------:R-:W-:Y:S03]  /*7cd0*/  HMMA.16816.F32 R140, R12, R10.reuse, R140 ;  /* 0x0000000a0c8c723c */ /* 0x080fe6000000188c */
[----:B------:R-:W-:Y:S04]  /*7ce0*/  REDG.E.ADD.F32.FTZ.RN.STRONG.GPU desc[UR34][R100.64+0x380], R127 ;  /* 0x0003807f640079a6 */ /* 0x000fe8000c12f322 */
[----:B------:R-:W2:Y:S01]  /*7cf0*/  LDSM.16.MT88.4 R100, [R120+0x28800] ;  /* 0x028800007864783b */ /* 0x000ea20000004200 */
[C---:B------:R-:W-:Y:S03]  /*7d00*/  HMMA.16816.F32 R144, R4.reuse, R10, R144 ;  /* 0x0000000a0490723c */ /* 0x040fe60000001890 */
[----:B------:R-:W4:Y:S05]  /*7d10*/  LDSM.16.MT88.4 R8, [R0+0x6800] ;  /* 0x006800000008783b */ /* 0x000f2a0000004200 */
        /* <DEDUP_REMOVED lines=10> */
[-C--:B---3--:R-:W-:Y:S08]  /*7dc0*/  HMMA.16816.F32 R180, R4, R88.reuse, R180 ;  /* 0x0000005804b4723c */ /* 0x088ff000000018b4 */
[C---:B------:R-:W-:Y:S08]  /*7dd0*/  HMMA.16816.F32 R184, R12.reuse, R88, R184 ;  /* 0x000000580cb8723c */ /* 0x040ff000000018b8 */
[-C--:B------:R-:W-:Y:S01]  /*7de0*/  HMMA.16816.F32 R188, R12, R90.reuse, R188 ;  /* 0x0000005a0cbc723c */ /* 0x080fe200000018bc */
[----:B------:R-:W-:Y:S07]  /*7df0*/  LDSM.16.MT88.4 R12, [R0+0x1000] ;  /* 0x00100000000c783b */ /* 0x000fee0000004200 */
[----:B------:R-:W-:Y:S01]  /*7e00*/  HMMA.16816.F32 R192, R4, R90, R192 ;  /* 0x0000005a04c0723c */ /* 0x000fe200000018c0 */
[----:B------:R-:W3:Y:S04]  /*7e10*/  LDSM.16.MT88.4 R4, [R234+0x29000] ;  /* 0x02900000ea04783b */ /* 0x000ee80000004200 */
[----:B------:R-:W3:Y:S03]  /*7e20*/  LDSM.16.MT88.4 R88, [R0+0x5000] ;  /* 0x005000000058783b */ /* 0x000ee60000004200 */
        /* <DEDUP_REMOVED lines=15> */
[-C--:B----4-:R-:W-:Y:S08]  /*7f20*/  HMMA.16816.F32 R180, R92, R8.reuse, R180 ;  /* 0x000000085cb4723c */ /* 0x090ff000000018b4 */
[C---:B------:R-:W-:Y:S08]  /*7f30*/  HMMA.16816.F32 R184, R100.reuse, R8, R184 ;  /* 0x0000000864b8723c */ /* 0x040ff000000018b8 */
[-C--:B------:R-:W-:Y:S01]  /*7f40*/  HMMA.16816.F32 R188, R100, R10.reuse, R188 ;  /* 0x0000000a64bc723c */ /* 0x080fe200000018bc */
[----:B------:R-:W4:Y:S07]  /*7f50*/  LDSM.16.MT88.4 R100, [R0+0x3800] ;  /* 0x003800000064783b */ /* 0x000f2e0000004200 */
[----:B------:R-:W-:Y:S01]  /*7f60*/  HMMA.16816.F32 R192, R92, R10, R192 ;  /* 0x0000000a5cc0723c */ /* 0x000fe200000018c0 */
[----:B------:R2:W4:Y:S07]  /*7f70*/  LDSM.16.MT88.4 R8, [R0+0x7800] ;  /* 0x007800000008783b */ /* 0x00052e0000004200 */
        /* <DEDUP_REMOVED lines=18> */
[-C--:B--2---:R-:W-:Y:S05]  /*80a0*/  HMMA.16816.F32 R132, R104, R108.reuse, R132 ;  /* 0x0000006c6884723c */ /* 0x084fea0000001884 */
[----:B------:R-:W-:Y:S03]  /*80b0*/  IMAD.MOV.U32 R0, RZ, RZ, R4 ;  /* 0x000000ffff007224 */ /* 0x000fe600078e0004 */
        /* <DEDUP_REMOVED lines=18> */
[----:B-----5:R-:W-:Y:S01]  /*81e0*/  SHF.R.U32.HI R3, RZ, 0x3, R239 ;  /* 0x00000003ff037819 */ /* 0x020fe200000116ef */
        /* <DEDUP_REMOVED lines=8> */
[--C-:B------:R-:W-:Y:S01]  /*8270*/  LOP3.LUT R5, R5, 0x6, R4.reuse, 0xf8, !PT ;  /* 0x0000000605057812 */ /* 0x100fe200078ef804 */
[----:B------:R-:W-:Y:S01]  /*8280*/  UISETP.NE.AND UP1, UPT, UR39, -0x1, UPT ;  /* 0xffffffff2700788c */ /* 0x000fe2000bf25270 */
[----:B------:R-:W-:-:S02]  /*8290*/  LOP3.LUT R4, R7, 0x38, R4, 0x78, !PT ;  /* 0x0000003807047812 */ /* 0x000fc400078e7804 */
[----:B------:R-:W-:Y:S02]  /*82a0*/  LOP3.LUT P0, RZ, R239, 0x10, RZ, 0xc0, !PT ;  /* 0x00000010efff7812 */ /* 0x000fe4000780c0ff */
[----:B------:R-:W-:Y:S02]  /*82b0*/  LOP3.LUT R4, R5, R4, RZ, 0xfc, !PT ;  /* 0x0000000405047212 */ /* 0x000fe400078efcff */
[----:B------:R-:W-:Y:S01]  /*82c0*/  F2FP.F16.F32.PACK_AB R20, R21, R20 ;  /* 0x000000141514723e */ /* 0x000fe200000000ff */
[----:B------:R-:W2:Y:S01]  /*82d0*/  @UP0 LDCU.64 UR10, c[0x0][0x5c0] ;  /* 0x0000b800ff0a07ac */ /* 0x000ea20008000a00 */
        /* <DEDUP_REMOVED lines=106> */
[----:B--2---:R-:W-:Y:S01]  /*8980*/  @UP0 UIMAD.WIDE.U32 UR8, UR16, UR10, URZ ;  /* 0x0000000a100802a5 */ /* 0x004fe2000f8e00ff */
        /* <DEDUP_REMOVED lines=105> */
[----:B------:R-:W-:-:S09]  /*9020*/  UMOV UR30, UR12 ;  /* 0x0000000c001e7c82 */ /* 0x000fd20008000000 */
.L_x_944:
        /* <DEDUP_REMOVED lines=14> */
.L_x_945:
[----:B------:R-:W2:Y:S01]  /*9110*/  LDCU.64 UR8, c[0x0][0x5c8] ;  /* 0x0000b900ff0877ac */ /* 0x000ea20008000a00 */
[----:B------:R-:W-:-:S04]  /*9120*/  UIADD3 UR12, UPT, UPT, UR37, UR39, URZ ;  /* 0x00000027250c7290 */ /* 0x000fc8000fffe0ff */
[----:B--2---:R-:W-:Y:S02]  /*9130*/  UIMAD.WIDE.U32 UR14, UR12, UR8, URZ ;  /* 0x000000080c0e72a5 */ /* 0x004fe4000f8e00ff */
[----:B------:R-:W-:-:S04]  /*9140*/  UIMAD UR12, UR12, UR9, URZ ;  /* 0x000000090c0c72a4 */ /* 0x000fc8000f8e02ff */
[----:B------:R-:W-:Y:S01]  /*9150*/  UIADD3 UR12, UPT, UPT, UR15, UR12, URZ ;  /* 0x0000000c0f0c7290 */ /* 0x000fe2000fffe0ff */
[----:B------:R-:W-:-:S05]  /*9160*/  UMOV UR42, UR14 ;  /* 0x0000000e002a7c82 */ /* 0x000fca0008000000 */
[----:B------:R-:W-:-:S07]  /*9170*/  MOV R0, UR12 ;  /* 0x0000000c00007c02 */ /* 0x000fce0008000f00 */
.L_x_946:
        /* <DEDUP_REMOVED lines=12> */
[--C-:B------:R-:W-:Y:S01]  /*9240*/  LOP3.LUT R2, R239, 0x1e00, R52.reuse, 0xf8, !PT ;  /* 0x00001e00ef027812 */ /* 0x100fe200078ef834 */
[----:B------:R-:W-:Y:S01]  /*9250*/  IMAD.U32 R5, RZ, RZ, UR45 ;  /* 0x0000002dff057e24 */ /* 0x000fe2000f8e00ff */
[----:B------:R-:W-:Y:S01]  /*9260*/  UIMAD UR13, UR15, UR10, URZ ;  /* 0x0000000a0f0d72a4 */ /* 0x000fe2000f8e02ff */
[----:B------:R-:W-:Y:S01]  /*9270*/  IMAD.U32 R55, RZ, RZ, UR45 ;  /* 0x0000002dff377e24 */ /* 0x000fe2000f8e00ff */
[----:B------:R-:W-:Y:S01]  /*9280*/  LEA R2, R2, UR5, 0x1 ;  /* 0x0000000502027c11 */ /* 0x000fe2000f8e08ff */
[----:B------:R-:W-:Y:S01]  /*9290*/  IMAD.U32 R54, RZ, RZ, UR44 ;  /* 0x0000002cff367e24 */ /* 0x000fe2000f8e00ff */
[----:B------:R-:W-:Y:S01]  /*92a0*/  LOP3.LUT R4, R4, 0x38, R52, 0xf8, !PT ;  /* 0x0000003804047812 */ /* 0x000fe200078ef834 */
[----:B------:R-:W-:Y:S01]  /*92b0*/  UIMAD UR13, UR14, UR11, UR13 ;  /* 0x0000000b0e0d72a4 */ /* 0x000fe2000f8e020d */
[----:B------:R-:W-:Y:S01]  /*92c0*/  ISETP.GE.AND P4, PT, R3, UR36, PT ;  /* 0x0000002403007c0c */ /* 0x000fe2000bf86270 */
[----:B------:R2:W3:Y:S01]  /*92d0*/  LDS.128 R48, [R2+0x19000] ;  /* 0x0190000002307984 */ /* 0x0004e20000000c00 */
[----:B------:R-:W-:-:S02]  /*92e0*/  IADD3 R76, P0, PT, R4, UR30, RZ ;  /* 0x0000001e044c7c10 */ /* 0x000fc4000ff1e0ff */
[----:B------:R-:W4:Y:S01]  /*92f0*/  LDC.64 R4, c[0x0][0x5e0] ;  /* 0x00017800ff047b82 */ /* 0x000f220000000a00 */
[----:B------:R2:W2:Y:S01]  /*9300*/  LDS.128 R44, [R2+0x1b000] ;  /* 0x01b00000022c7984 */ /* 0x0004a20000000c00 */
[----:B------:R-:W-:-:S03]  /*9310*/  IMAD.U32 R53, RZ, RZ, UR13 ;  /* 0x0000000dff357e24 */ /* 0x000fc6000f8e00ff */
[----:B------:R1:W2:Y:S02]  /*9320*/  LDS.128 R40, [R2+0x1d000] ;  /* 0x01d0000002287984 */ /* 0x0002a40000000c00 */
[----:B------:R-:W-:Y:S01]  /*9330*/  IADD3.X R77, PT, PT, R55, UR16, R53, P0, !PT ;  /* 0x00000010374d7c10 */ /* 0x000fe200087fe435 */
[C---:B------:R-:W-:Y:S01]  /*9340*/  VIADD R53, R3.reuse, 0x20 ;  /* 0x0000002003357836 */ /* 0x040fe20000000000 */
[----:B------:R2:W2:Y:S01]  /*9350*/  LDS.128 R36, [R2+0x20000] ;  /* 0x0200000002247984 */ /* 0x0004a20000000c00 */
[----:B------:R-:W-:Y:S01]  /*9360*/  IADD3 R68, P0, PT, R3, 0x20, RZ ;  /* 0x0000002003447810 */ /* 0x000fe20007f1e0ff */
[----:B-1----:R-:W-:Y:S02]  /*9370*/  IMAD.WIDE.U32 R76, R6, UR20, R76 ;  /* 0x00000014064c7c25 */ /* 0x002fe4000f8e004c */
[----:B------:R1:W1:Y:S01]  /*9380*/  LDS.128 R32, [R2+0x21000] ;  /* 0x0210000002207984 */ /* 0x0002620000000c00 */
[----:B------:R-:W-:Y:S01]  /*9390*/  LOP3.LUT R6, R52, 0x38, RZ, 0xc0, !PT ;  /* 0x0000003834067812 */ /* 0x000fe200078ec0ff */
[----:B------:R-:W-:-:S02]  /*93a0*/  IMAD R73, R7, UR20, R77 ;  /* 0x0000001407497c24 */ /* 0x000fc4000f8e024d */
[----:B------:R1:W1:Y:S01]  /*93b0*/  LDS.128 R28, [R2+0x22000] ;  /* 0x02200000021c7984 */ /* 0x0002620000000c00 */
[----:B------:R-:W-:Y:S01]  /*93c0*/  ISETP.GE.AND P6, PT, R53, UR36, PT ;  /* 0x0000002435007c0c */ /* 0x000fe2000bfc6270 */
[----:B------:R-:W-:Y:S01]  /*93d0*/  IMAD.U32 R7, RZ, RZ, UR8 ;  /* 0x00000008ff077e24 */ /* 0x000fe2000f8e00ff */
[C---:B------:R-:W-:Y:S01]  /*93e0*/  LOP3.LUT R71, R6.reuse, 0x80, RZ, 0xfc, !PT ;  /* 0x0000008006477812 */ /* 0x040fe200078efcff */
[----:B------:R1:W1:Y:S01]  /*93f0*/  LDS.128 R24, [R2+0x23000] ;  /* 0x0230000002187984 */ /* 0x0002620000000c00 */
[----:B------:R-:W-:Y:S01]  /*9400*/  IMAD.X R72, RZ, RZ, RZ, P0 ;  /* 0x000000ffff487224 */ /* 0x000fe200000e06ff */
[C---:B------:R-:W-:Y:S02]  /*9410*/  LOP3.LUT R70, R6.reuse, 0xc0, RZ, 0xfc, !PT ;  /* 0x000000c006467812 */ /* 0x040fe400078efcff */
[----:B------:R1:W1:Y:S01]  /*9420*/  LDS.128 R20, [R2+0x24000] ;  /* 0x0240000002147984 */ /* 0x0002620000000c00 */
[----:B------:R-:W-:-:S03]  /*9430*/  LOP3.LUT R69, R6, 0x40, RZ, 0xfc, !PT ;  /* 0x0000004006457812 */ /* 0x000fc600078efcff */
        /* <DEDUP_REMOVED lines=8> */
[----:B------:R-:W5:Y:S01]  /*94c0*/  LDS.128 R60, [R2+0x1c000] ;  /* 0x01c00000023c7984 */ /* 0x000f620000000c00 */
        /* <DEDUP_REMOVED lines=12> */
[----:B-----5:R3:W-:Y:S04]  /*9590*/  @!P1 STG.E.128 desc[UR34][R78.64+0x100], R60 ;  /* 0x0001003c4e009986 */ /* 0x0207e8000c101d22 */
[----:B-1----:R3:W-:Y:S04]  /*95a0*/  @!P0 STG.E.128 desc[UR34][R78.64+0x180], R56 ;  /* 0x000180384e008986 */ /* 0x0027e8000c101d22 */
[----:B--2---:R3:W-:Y:S02]  /*95b0*/  @!P3 STG.E.128 desc[UR34][R78.64], R52 ;  /* 0x000000344e00b986 */ /* 0x0047e4000c101d22 */
.L_x_948:
[----:B------:R-:W-:Y:S05]  /*95c0*/  BSYNC.RECONVERGENT B0 ;  /* 0x0000000000007941 */ /* 0x000fea0003800200 */
.L_x_947:
[----:B---3--:R2:W3:Y:S01]  /*95d0*/  LDS.128 R52, [R2+0x1f000] ;  /* 0x01f0000002347984 */ /* 0x0084e20000000c00 */
[----:B------:R-:W-:Y:S04]  /*95e0*/  BSSY.RECONVERGENT B0, `(.L_x_949) ;  /* 0x0000014000007945 */ /* 0x000fe80003800200 */
[----:B------:R-:W-:Y:S05]  /*95f0*/  @P6 BRA `(.L_x_950) ;  /* 0x0000000000486947 */ /* 0x000fea0003800000 */
[----:B------:R-:W4:Y:S01]  /*9600*/  LDCU UR16, c[0x0][0x440] ;  /* 0x00008800ff1077ac */ /* 0x000f220008000800 */
[----:B------:R-:W-:Y:S02]  /*9610*/  IMAD R57, R72, UR10, RZ ;  /* 0x0000000a48397c24 */ /* 0x000fe4000f8e02ff */
[----:B------:R-:W-:Y:S01]  /*9620*/  IMAD.MOV.U32 R58, RZ, RZ, R76 ;  /* 0x000000ffff3a7224 */ /* 0x000fe200078e004c */
[----:B------:R-:W5:Y:S01]  /*9630*/  LDCU.64 UR12, c[0x0][0x560] ;  /* 0x0000ac00ff0c77ac */ /* 0x000f620008000a00 */
        /* <DEDUP_REMOVED lines=8> */
[----:B-----5:R-:W-:-:S04]  /*96c0*/  LEA R56, P5, R58, UR12, 0x1 ;  /* 0x0000000c3a387c11 */ /* 0x020fc8000f8a08ff */
[----:B------:R-:W-:-:S05]  /*96d0*/  LEA.HI.X R57, R58, UR13, R57, 0x1, P5 ;  /* 0x0000000d3a397c11 */ /* 0x000fca000a8f0c39 */
[----:B------:R4:W-:Y:S04]  /*96e0*/  @!P3 STG.E.128 desc[UR34][R56.64], R48 ;  /* 0x000000303800b986 */ /* 0x0009e8000c101d22 */
[----:B------:R4:W-:Y:S04]  /*96f0*/  @!P2 STG.E.128 desc[UR34][R56.64+0x80], R44 ;  /* 0x0000802c3800a986 */ /* 0x0009e8000c101d22 */
[----:B------:R4:W-:Y:S04]  /*9700*/  @!P1 STG.E.128 desc[UR34][R56.64+0x100], R40 ;  /* 0x0001002838009986 */ /* 0x0009e8000c101d22 */
[----:B---3--:R4:W-:Y:S02]  /*9710*/  @!P0 STG.E.128 desc[UR34][R56.64+0x180], R52 ;  /* 0x0001803438008986 */ /* 0x0089e4000c101d22 */
.L_x_950:
[----:B------:R-:W-:Y:S05]  /*9720*/  BSYNC.RECONVERGENT B0 ;  /* 0x0000000000007941 */ /* 0x000fea0003800200 */
.L_x_949:
        /* <DEDUP_REMOVED lines=26> */
.L_x_952:
[----:B------:R-:W-:Y:S05]  /*98d0*/  BSYNC.RECONVERGENT B0 ;  /* 0x0000000000007941 */ /* 0x000fea0003800200 */
.L_x_951:
[----:B------:R-:W-:Y:S05]  /*98e0*/  @P6 BRA `(.L_x_918) ;  /* 0x0000000000446947 */ /* 0x000fea0003800000 */
[----:B------:R-:W5:Y:S01]  /*98f0*/  LDCU UR12, c[0x0][0x440] ;  /* 0x00008800ff0c77ac */ /* 0x000f620008000800 */
[----:B----4-:R-:W-:Y:S02]  /*9900*/  IMAD R3, R72, UR8, RZ ;  /* 0x0000000848037c24 */ /* 0x010fe4000f8e02ff */
        /* <DEDUP_REMOVED lines=15> */
.L_x_918:
[----:B------:R-:W-:Y:S05]  /*9a00*/  BSYNC.RECONVERGENT B1 ;  /* 0x0000000000017941 */ /* 0x000fea0003800200 */
.L_x_896:
[----:B------:R-:W5:Y:S01]  /*9a10*/  LDCU UR9, c[0x0][0x438] ;  /* 0x00008700ff0977ac */ /* 0x000f620008000800 */
[----:B------:R-:W3:Y:S01]  /*9a20*/  LDCU UR10, c[0x0][0x370] ;  /* 0x00006e00ff0a77ac */ /* 0x000ee20008000800 */
[----:B-----5:R-:W-:-:S04]  /*9a30*/  UIADD3 UR9, UPT, UPT, UR9, 0x3f, URZ ;  /* 0x0000003f09097890 */ /* 0x020fc8000fffe0ff */
[----:B------:R-:W-:Y:S02]  /*9a40*/  USHF.R.S32.HI UR8, URZ, 0x1f, UR9 ;  /* 0x0000001fff087899 */ /* 0x000fe40008011409 */
[----:B---3--:R-:W-:Y:S02]  /*9a50*/  UIADD3 UR38, UPT, UPT, UR10, UR38, URZ ;  /* 0x000000260a267290 */ /* 0x008fe4000fffe0ff */
[----:B------:R-:W-:Y:S01]  /*9a60*/  ULEA.HI UR8, UR8, UR9, URZ, 0x6 ;  /* 0x0000000908087291 */ /* 0x000fe2000f8f30ff */
[----:B-1----:R-:W-:-:S03]  /*9a70*/  UMOV UR10, UR19 ;  /* 0x00000013000a7c82 */ /* 0x002fc60008000000 */
[----:B------:R-:W-:-:S04]  /*9a80*/  USHF.R.S32.HI UR8, URZ, 0x6, UR8 ;  /* 0x00000006ff087899 */ /* 0x000fc80008011408 */
[----:B------:R-:W-:-:S09]  /*9a90*/  UISETP.GE.AND UP0, UPT, UR38, UR8, UPT ;  /* 0x000000082600728c */ /* 0x000fd2000bf06270 */
[----:B------:R-:W-:Y:S05]  /*9aa0*/  BRA.U !UP0, `(.L_x_953) ;  /* 0xffffff6908247547 */ /* 0x000fea000b83ffff */
[----:B------:R-:W-:Y:S05]  /*9ab0*/  EXIT ;  /* 0x000000000000794d */ /* 0x000fea0003800000 */
.L_x_954:
        /* <DEDUP_REMOVED lines=12> */
.L_x_2505:


//--------------------- .text._ZN5flash44flash_bwd_dq_dk_dv_loop_seqk_parallel_kernelI23Flash_bwd_kernel_traitsILi256ELi64ELi64ELi8ELi4ELi2ELi2ELb0ELb0EN7cutlass6half_tE19Flash_kernel_traitsILi256ELi64ELi64ELi8ES3_EELb0ELb0ELb0ELb0ELb0ELb1ELb0EEEvNS_16Flash_bwd_paramsE --------------------------
	.section	.text._ZN5flash44flash_bwd_dq_dk_dv_loop_seqk_parallel_kernelI23Flash_bwd_kernel_traitsILi256ELi64ELi64ELi8ELi4ELi2ELi2ELb0ELb0EN7cutlass6half_tE19Flash_kernel_traitsILi256ELi64ELi64ELi8ES3_EELb0ELb0ELb0ELb0ELb0ELb1ELb0EEEvNS_16Flash_bwd_paramsE,"ax",@progbits
	.align	128
        .global         _ZN5flash44flash_bwd_dq_dk_dv_loop_seqk_parallel_kernelI23Flash_bwd_kernel_traitsILi256ELi64ELi64ELi8ELi4ELi2ELi2ELb0ELb0EN7cutlass6half_tE19Flash_kernel_traitsILi256ELi64ELi64ELi8ES3_EELb0ELb0ELb0ELb0ELb0ELb1ELb0EEEvNS_16Flash_bwd_paramsE
        .type           _ZN5flash44flash_bwd_dq_dk_dv_loop_seqk_parallel_kernelI23Flash_bwd_kernel_traitsILi256ELi64ELi64ELi8ELi4ELi2ELi2ELb0ELb0EN7cutlass6half_tE19Flash_kernel_traitsILi256ELi64ELi64ELi8ES3_EELb0ELb0ELb0ELb0ELb0ELb1ELb0EEEvNS_16Flash_bwd_paramsE,@function
        .size           _ZN5flash44flash_bwd_dq_dk_dv_loop_seqk_parallel_kernelI23Flash_bwd_kernel_traitsILi256ELi64ELi64ELi8ELi4ELi2ELi2ELb0ELb0EN7cutlass6half_tE19Flash_kernel_traitsILi256ELi64ELi64ELi8ES3_EELb0ELb0ELb0ELb0ELb0ELb1ELb0EEEvNS_16Flash_bwd_paramsE,(.L_x_2506 - _ZN5flash44flash_bwd_dq_dk_dv_loop_seqk_parallel_kernelI23Flash_bwd_kernel_traitsILi256ELi64ELi64ELi8ELi4ELi2ELi2ELb0ELb0EN7cutlass6half_tE19Flash_kernel_traitsILi256ELi64ELi64ELi8ES3_EELb0ELb0ELb0ELb0ELb0ELb1ELb0EEEvNS_16Flash_bwd_paramsE)
        .other          _ZN5flash44flash_bwd_dq_dk_dv_loop_seqk_parallel_kernelI23Flash_bwd_kernel_traitsILi256ELi64ELi64ELi8ELi4ELi2ELi2ELb0ELb0EN7cutlass6half_tE19Flash_kernel_traitsILi256ELi64ELi64ELi8ES3_EELb0ELb0ELb0ELb0ELb0ELb1ELb0EEEvNS_16Flash_bwd_paramsE,@"STO_CUDA_ENTRY STV_DEFAULT"
_ZN5flash44flash_bwd_dq_dk_dv_loop_seqk_parallel_kernelI23Flash_bwd_kernel_traitsILi256ELi64ELi64ELi8ELi4ELi2ELi2ELb0ELb0EN7cutlass6half_tE19Flash_kernel_traitsILi256ELi64ELi64ELi8ES3_EELb0ELb0ELb0ELb0ELb0ELb1ELb0EEEvNS_16Flash_bwd_paramsE:
.text._ZN5flash44flash_bwd_dq_dk_dv_loop_seqk_parallel_kernelI23Flash_bwd_kernel_traitsILi256ELi64ELi64ELi8ELi4ELi2ELi2ELb0ELb0EN7cutlass6half_tE19Flash_kernel_traitsILi256ELi64ELi64ELi8ES3_EELb0ELb0ELb0ELb0ELb0ELb1ELb0EEEvNS_16Flash_bwd_paramsE:
        /* <DEDUP_REMOVED lines=51> */
.L_x_992:
[----:B---3--:R-:W3:Y:S01]  /*0330*/  LDCU.64 UR8, c[0x0][0x478] ;  /* 0x00008f00ff0877ac */ /* 0x008ee20008000a00 */
        /* <DEDUP_REMOVED lines=8> */
[----:B----4-:R-:W-:Y:S02]  /*03c0*/  UIMAD.WIDE.U32 UR12, UR40, 0x4, UR28 ;  /* 0x00000004280c78a5 */ /* 0x010fe4000f8e001c */
[----:B---3--:R-:W-:Y:S01]  /*03d0*/  UISETP.NE.U32.AND UP0, UPT, UR8, URZ, UPT ;  /* 0x000000ff0800728c */ /* 0x008fe2000bf05070 */
[----:B------:R-:W-:Y:S02]  /*03e0*/  PLOP3.LUT P3, PT, PT, PT, UP2, 0x80, 0x8 ;  /* 0x000000000008781c */ /* 0x000fe40003f6f028 */
[----:B------:R-:W3:Y:S01]  /*03f0*/  @P1 LDG.E R3, desc[UR34][R2.64] ;  /* 0x0000002202031981 */ /* 0x000ee2000c1e1900 */
        /* <DEDUP_REMOVED lines=9> */
[----:B------:R-:W-:-:S03]  /*0490*/  IMAD.U32 R5, RZ, RZ, UR15 ;  /* 0x0000000fff057e24 */ /* 0x000fc6000f8e00ff */
[----:B------:R-:W2:Y:S04]  /*04a0*/  @P2 LDG.E R2, desc[UR34][R6.64+0x4] ;  /* 0x0000042206022981 */ /* 0x000ea8000c1e1900 */
[----:B------:R-:W2:Y:S01]  /*04b0*/  @P0 LDG.E R0, desc[UR34][R4.64] ;  /* 0x0000002204000981 */ /* 0x000ea2000c1e1900 */
[----:B------:R-:W-:Y:S01]  /*04c0*/  UMOV UR41, URZ ;  /* 0x000000ff00297c82 */ /* 0x000fe20008000000 */
[----:B------:R-:W-:Y:S01]  /*04d0*/  UMOV UR16, 0xffffffff ;  /* 0xffffffff00107882 */ /* 0x000fe20000000000 */
[----:B------:R-:W-:Y:S01]  /*04e0*/  UMOV UR42, 0xffffffff ;  /* 0xffffffff002a7882 */ /* 0x000fe20000000000 */
[----:B-----5:R-:W-:-:S04]  /*04f0*/  @!UP0 UISETP.NE.U32.AND UP1, UPT, UR8, URZ, UPT ;  /* 0x000000ff0800828c */ /* 0x020fc8000bf25070 */
[----:B------:R-:W-:Y:S02]  /*0500*/  @!UP0 UISETP.NE.AND.EX UP1, UPT, UR9, URZ, UPT, UP1 ;  /* 0x000000ff0900828c */ /* 0x000fe4000bf25310 */
[----:B------:R-:W-:Y:S02]  /*0510*/  USHF.L.U32 UR30, UR37, 0x6, URZ ;  /* 0x00000006251e7899 */ /* 0x000fe400080006ff */
[----:B----4-:R-:W-:Y:S01]  /*0520*/  @!UP0 USEL UR9, UR11, URZ, UP1 ;  /* 0x000000ff0b098287 */ /* 0x010fe20008800000 */
[----:B------:R4:W5:Y:S02]  /*0530*/  @P4 LDG.E R4, desc[UR34][R6.64] ;  /* 0x0000002206044981 */ /* 0x000964000c1e1900 */
[----:B----4-:R-:W-:Y:S02]  /*0540*/  IMAD.U32 R6, RZ, RZ, UR38 ;  /* 0x00000026ff067e24 */ /* 0x010fe4000f8e00ff */
[----:B------:R-:W-:-:S05]  /*0550*/  IMAD.U32 R7, RZ, RZ, UR39 ;  /* 0x00000027ff077e24 */ /* 0x000fca000f8e00ff */
[----:B------:R-:W4:Y:S01]  /*0560*/  @!P3 LDG.E R6, desc[UR34][R6.64] ;  /* 0x000000220606b981 */ /* 0x000f22000c1e1900 */
[----:B---3--:R-:W-:Y:S02]  /*0570*/  @P1 R2UR UR41, R3 ;  /* 0x00000000032912ca */ /* 0x008fe400000e0000 */
[----:B--2---:R-:W-:Y:S02]  /*0580*/  @P2 R2UR UR8, R2 ;  /* 0x00000000020822ca */ /* 0x004fe400000e0000 */
[----:B------:R-:W-:-:S13]  /*0590*/  @P0 R2UR UR36, R0 ;  /* 0x00000000002402ca */ /* 0x000fda00000e0000 */
[----:B------:R-:W-:Y:S01]  /*05a0*/  @UP0 UIADD3 UR36, UPT, UPT, UR36, -UR41, URZ ;  /* 0x8000002924240290 */ /* 0x000fe2000fffe0ff */
[----:B-----5:R-:W-:Y:S02]  /*05b0*/  @P4 R2UR UR16, R4 ;  /* 0x00000000041042ca */ /* 0x020fe400000e0000 */
[----:B----4-:R-:W-:Y:S01]  /*05c0*/  @!P3 R2UR UR42, R6 ;  /* 0x00000000062ab2ca */ /* 0x010fe200000e0000 */
        /* <DEDUP_REMOVED lines=10> */
.L_x_955:
        /* <DEDUP_REMOVED lines=13> */
[----:B------:R-:W-:Y:S02]  /*0740*/  ULEA UR45, UR50, 0xffffffc0, 0x6 ;  /* 0xffffffc0322d7891 */ /* 0x000fe4000f8e30ff */
[----:B--2---:R-:W-:Y:S02]  /*0750*/  @!UP1 UIMAD.WIDE.U32 UR48, UR40, UR10, URZ ;  /* 0x0000000a283092a5 */ /* 0x004fe4000f8e00ff */
[----:B---3--:R-:W-:Y:S02]  /*0760*/  @UP1 UIMAD.WIDE.U32 UR14, UR16, UR8, URZ ;  /* 0x00000008100e12a5 */ /* 0x008fe4000f8e00ff */
[----:B------:R-:W-:Y:S02]  /*0770*/  @!UP1 UIMAD UR47, UR40, UR11, UR49 ;  /* 0x0000000b282f92a4 */ /* 0x000fe4000f8e0231 */
[----:B------:R-:W-:Y:S02]  /*0780*/  @UP1 UIMAD UR47, UR16, UR9, UR15 ;  /* 0x00000009102f12a4 */ /* 0x000fe4000f8e020f */
[----:B------:R-:W-:Y:S01]  /*0790*/  USHF.R.S32.HI UR49, URZ, 0x1f, UR45 ;  /* 0x0000001fff317899 */ /* 0x000fe2000801142d */
[----:B------:R-:W-:Y:S01]  /*07a0*/  @UP1 UMOV UR48, UR14 ;  /* 0x0000000e00301c82 */ /* 0x000fe20008000000 */
[----:B------:R-:W-:Y:S10]  /*07b0*/  BRA.U UP2, `(.L_x_957) ;  /* 0x0000000102347547 */ /* 0x000ff4000b800000 */
        /* <DEDUP_REMOVED lines=13> */
.L_x_957:
[----:B------:R-:W2:Y:S01]  /*0890*/  LDCU.64 UR14, c[0x0][0x3b8] ;  /* 0x00007700ff0e77ac */ /* 0x000ea20008000a00 */
[----:B------:R-:W-:-:S04]  /*08a0*/  UIADD3 UR8, UPT, UPT, UR41, UR42, URZ ;  /* 0x0000002a29087290 */ /* 0x000fc8000fffe0ff */
[----:B--2---:R-:W-:Y:S02]  /*08b0*/  UIMAD.WIDE.U32 UR10, UR8, UR14, URZ ;  /* 0x0000000e080a72a5 */ /* 0x004fe4000f8e00ff */
[----:B------:R-:W-:-:S04]  /*08c0*/  UIMAD UR8, UR8, UR15, URZ ;  /* 0x0000000f080872a4 */ /* 0x000fc8000f8e02ff */
[----:B------:R-:W-:Y:S01]  /*08d0*/  UIADD3 UR8, UPT, UPT, UR11, UR8, URZ ;  /* 0x000000080b087290 */ /* 0x000fe2000fffe0ff */
[----:B------:R-:W-:-:S05]  /*08e0*/  UMOV UR44, UR10 ;  /* 0x0000000a002c7c82 */ /* 0x000fca0008000000 */
[----:B------:R-:W-:Y:S02]  /*08f0*/  MOV R3, UR8 ;  /* 0x0000000800037c02 */ /* 0x000fe40008000f00 */
.L_x_958:
        /* <DEDUP_REMOVED lines=9> */
[----:B--2---:R-:W-:Y:S02]  /*0990*/  IMAD.MOV R4, RZ, RZ, -R7 ;  /* 0x000000ffff047224 */ /* 0x004fe400078e0a07 */
        /* <DEDUP_REMOVED lines=32> */
.L_x_959:
[----:B------:R-:W2:Y:S01]  /*0ba0*/  LDCU.64 UR12, c[0x0][0x3c0] ;  /* 0x00007800ff0c77ac */ /* 0x000ea20008000a00 */
[----:B------:R-:W-:-:S04]  /*0bb0*/  UIADD3 UR8, UPT, UPT, UR41, UR42, URZ ;  /* 0x0000002a29087290 */ /* 0x000fc8000fffe0ff */
[----:B--2---:R-:W-:Y:S02]  /*0bc0*/  UIMAD.WIDE.U32 UR10, UR8, UR12, URZ ;  /* 0x0000000c080a72a5 */ /* 0x004fe4000f8e00ff */
[----:B------:R-:W-:-:S04]  /*0bd0*/  UIMAD UR8, UR8, UR13, URZ ;  /* 0x0000000d080872a4 */ /* 0x000fc8000f8e02ff */
[----:B------:R-:W-:Y:S01]  /*0be0*/  UIADD3 UR8, UPT, UPT, UR11, UR8, URZ ;  /* 0x000000080b087290 */ /* 0x000fe2000fffe0ff */
[----:B------:R-:W-:-:S05]  /*0bf0*/  UMOV UR46, UR10 ;  /* 0x0000000a002e7c82 */ /* 0x000fca0008000000 */
[----:B------:R-:W-:-:S07]  /*0c00*/  MOV R2, UR8 ;  /* 0x0000000800027c02 */ /* 0x000fce0008000f00 */
.L_x_960:
        /* <DEDUP_REMOVED lines=27> */
.L_x_961:
[----:B------:R-:W-:Y:S02]  /*0dc0*/  UIMAD.WIDE.U32 UR54, UR62, UR16, URZ ;  /* 0x000000103e3672a5 */ /* 0x000fe4000f8e00ff */
[----:B------:R-:W-:-:S04]  /*0dd0*/  UIMAD UR8, UR63, UR16, URZ ;  /* 0x000000103f0872a4 */ /* 0x000fc8000f8e02ff */
[----:B------:R-:W-:Y:S02]  /*0de0*/  UIADD3 UR8, UPT, UPT, UR55, UR8, URZ ;  /* 0x0000000837087290 */ /* 0x000fe4000fffe0ff */
.L_x_962:
        /* <DEDUP_REMOVED lines=20> */
.L_x_963:
[----:B------:R-:W2:Y:S01]  /*0f30*/  LDCU UR56, c[0x0][0x434] ;  /* 0x00008680ff3877ac */ /* 0x000ea20008000800 */
[----:B------:R-:W-:-:S04]  /*0f40*/  UIMAD UR11, UR40, UR17, UR23 ;  /* 0x00000011280b72a4 */ /* 0x000fc8000f8e0217 */
[----:B--2---:R-:W-:Y:S02]  /*0f50*/  UIMAD UR56, UR11, UR56, URZ ;  /* 0x000000380b3872a4 */ /* 0x004fe4000f8e02ff */
.L_x_964:
        /* <DEDUP_REMOVED lines=11> */
.L_x_965:
[----:B------:R-:W2:Y:S01]  /*1010*/  LDCU UR55, c[0x0][0x444] ;  /* 0x00008880ff3777ac */ /* 0x000ea20008000800 */
[----:B------:R-:W-:-:S04]  /*1020*/  UIMAD UR10, UR40, UR17, UR23 ;  /* 0x00000011280a72a4 */ /* 0x000fc8000f8e0217 */
[----:B--2---:R-:W-:-:S12]  /*1030*/  UIMAD UR55, UR10, UR55, URZ ;  /* 0x000000370a3772a4 */ /* 0x004fd8000f8e02ff */
.L_x_966:
[----:B------:R-:W2:Y:S01]  /*1040*/  S2R R223, SR_TID.X ;  /* 0x0000000000df7919 */ /* 0x000ea20000002100 */
[----:B------:R-:W-:Y:S01]  /*1050*/  USHF.R.S32.HI UR10, URZ, 0x1f, UR9 ;  /* 0x0000001fff0a7899 */ /* 0x000fe20008011409 */
[----:B------:R-:W-:Y:S01]  /*1060*/  IMAD.MOV.U32 R17, RZ, RZ, RZ ;  /* 0x000000ffff117224 */ /* 0x000fe200078e00ff */
        /* <DEDUP_REMOVED lines=8> */
[----:B------:R-:W-:-:S02]  /*10f0*/  ULEA UR56, UR50, UR56, 0x6 ;  /* 0x0000003832387291 */ /* 0x000fc4000f8e30ff */
[----:B---3--:R-:W-:Y:S01]  /*1100*/  UIMAD UR16, UR49, UR8, URZ ;  /* 0x00000008311072a4 */ /* 0x008fe2000f8e02ff */
[C---:B--2---:R-:W-:Y:S01]  /*1110*/  IMAD.SHL.U32 R8, R223.reuse, 0x8, RZ ;  /* 0x00000008df087824 */ /* 0x044fe200078e00ff */
[----:B------:R-:W-:Y:S01]  /*1120*/  SHF.R.U32.HI R0, RZ, 0x5, R223 ;  /* 0x00000005ff007819 */ /* 0x000fe200000116df */
[----:B------:R-:W-:Y:S01]  /*1130*/  IMAD.U32 R6, RZ, RZ, UR8 ;  /* 0x00000008ff067e24 */ /* 0x000fe2000f8e00ff */
[----:B------:R-:W-:Y:S01]  /*1140*/  UIMAD UR16, UR45, UR9, UR16 ;  /* 0x000000092d1072a4 */ /* 0x000fe2000f8e0210 */
[----:B------:R-:W-:Y:S01]  /*1150*/  IMAD.U32 R10, RZ, RZ, UR10 ;  /* 0x0000000aff0a7e24 */ /* 0x000fe2000f8e00ff */
[----:B------:R-:W-:Y:S01]  /*1160*/  LOP3.LUT R16, R8, 0x38, RZ, 0xc0, !PT ;  /* 0x0000003808107812 */ /* 0x000fe200078ec0ff */
[----:B------:R-:W-:Y:S01]  /*1170*/  IMAD.U32 R14, RZ, RZ, UR11 ;  /* 0x0000000bff0e7e24 */ /* 0x000fe2000f8e00ff */
[----:B------:R-:W2:Y:S01]  /*1180*/  LDCU.64 UR10, c[0x0][0x550] ;  /* 0x0000aa00ff0a77ac */ /* 0x000ea20008000a00 */
[----:B------:R-:W-:Y:S02]  /*1190*/  LOP3.LUT R9, R223, 0x1f, RZ, 0xc0, !PT ;  /* 0x0000001fdf097812 */ /* 0x000fe400078ec0ff */
[----:B------:R-:W-:Y:S01]  /*11a0*/  IADD3 R4, P0, PT, R16, UR58, RZ ;  /* 0x0000003a10047c10 */ /* 0x000fe2000ff1e0ff */
[----:B------:R-:W3:Y:S02]  /*11b0*/  LDCU.64 UR58, c[0x0][0x420] ;  /* 0x00008400ff3a77ac */ /* 0x000ee40008000a00 */
[----:B------:R-:W-:-:S02]  /*11c0*/  IMAD R9, R0, UR51, R9 ;  /* 0x0000003300097c24 */ /* 0x000fc4000f8e0209 */
[----:B------:R-:W-:Y:S01]  /*11d0*/  IMAD.X R5, RZ, RZ, UR52, P0 ;  /* 0x00000034ff057e24 */ /* 0x000fe200080e06ff */
[----:B------:R-:W-:Y:S01]  /*11e0*/  USHF.L.U64.HI UR52, UR8, 0x5, UR9 ;  /* 0x0000000508347899 */ /* 0x000fe20008010209 */
[----:B------:R-:W-:-:S04]  /*11f0*/  IMAD.WIDE.U32 R6, R6, UR45, R4 ;  /* 0x0000002d06067c25 */ /* 0x000fc8000f8e0004 */
[----:B------:R-:W4:Y:S01]  /*1200*/  LDC.64 R4, c[0x0][0x3b0] ;  /* 0x0000ec00ff047b82 */ /* 0x000f220000000a00 */
[----:B------:R-:W-:Y:S01]  /*1210*/  IADD3 R7, PT, PT, R7, UR16, RZ ;  /* 0x0000001007077c10 */ /* 0x000fe2000fffe0ff */
[----:B------:R-:W5:Y:S02]  /*1220*/  LDCU.64 UR16, c[0x0][0x3c8] ;  /* 0x00007900ff1077ac */ /* 0x000f640008000a00 */
[----:B------:R-:W-:Y:S01]  /*1230*/  IMAD.WIDE.U32 R10, R10, UR23, R6 ;  /* 0x000000170a0a7c25 */ /* 0x000fe2000f8e0006 */
[----:B---3--:R-:W-:-:S03]  /*1240*/  UIMAD.WIDE UR58, UR56, 0x4, UR58 ;  /* 0x00000004383a78a5 */ /* 0x008fc6000f8e023a */
[----:B------:R-:W3:Y:S01]  /*1250*/  LDC.64 R6, c[0x0][0x5f8] ;  /* 0x00017e00ff067b82 */ /* 0x000ee20000000a00 */
[----:B------:R-:W-:Y:S01]  /*1260*/  IMAD R15, R14, UR23, R11 ;  /* 0x000000170e0f7c24 */ /* 0x000fe2000f8e020b */
[----:B------:R-:W-:Y:S02]  /*1270*/  MOV R14, R10 ;  /* 0x0000000a000e7202 */ /* 0x000fe40000000f00 */
[----:B------:R-:W-:-:S05]  /*1280*/  SHF.R.U32.HI R10, RZ, 0x3, R223 ;  /* 0x00000003ff0a7819 */ /* 0x000fca00000116df */
[----:B------:R-:W-:-:S04]  /*1290*/  IMAD.WIDE.U32 R14, R10, UR8, R14 ;  /* 0x000000080a0e7c25 */ /* 0x000fc8000f8e000e */
[----:B----4-:R-:W-:Y:S01]  /*12a0*/  IMAD R11, R4, UR49, RZ ;  /* 0x00000031040b7c24 */ /* 0x010fe2000f8e02ff */
[----:B--2---:R-:W-:Y:S01]  /*12b0*/  LEA R236, P2, R14, UR10, 0x1 ;  /* 0x0000000a0eec7c11 */ /* 0x004fe2000f8408ff */
[----:B------:R-:W-:-:S04]  /*12c0*/  IMAD.WIDE.U32 R18, R4, UR45, R16 ;  /* 0x0000002d04127c25 */ /* 0x000fc8000f8e0010 */
[----:B------:R-:W-:Y:S01]  /*12d0*/  IMAD R11, R5, UR45, R11 ;  /* 0x0000002d050b7c24 */ /* 0x000fe2000f8e020b */
[----:B------:R-:W-:Y:S01]  /*12e0*/  IADD3 R24, P0, PT, R18, UR48, RZ ;  /* 0x0000003012187c10 */ /* 0x000fe2000ff1e0ff */
[----:B------:R-:W-:Y:S01]  /*12f0*/  USHF.L.U32 UR45, UR8, 0x5, URZ ;  /* 0x00000005082d7899 */ /* 0x000fe200080006ff */
[----:B------:R-:W-:Y:S01]  /*1300*/  IMAD R0, R10, UR9, R15 ;  /* 0x000000090a007c24 */ /* 0x000fe2000f8e020f */
[----:B------:R-:W2:Y:S01]  /*1310*/  LDCU.64 UR8, c[0x0][0x380] ;  /* 0x00007000ff0877ac */ /* 0x000ea20008000a00 */
[----:B---3--:R-:W-:Y:S01]  /*1320*/  IMAD.WIDE.U32 R22, R6, UR21, RZ ;  /* 0x0000001506167c25 */ /* 0x008fe2000f8e00ff */
[----:B------:R-:W-:Y:S02]  /*1330*/  IADD3.X R25, PT, PT, R19, UR47, R11, P0, !PT ;  /* 0x0000002f13197c10 */ /* 0x000fe400087fe40b */
[----:B-----5:R-:W-:Y:S01]  /*1340*/  MOV R11, UR17 ;  /* 0x00000011000b7c02 */ /* 0x020fe20008000f00 */
[----:B------:R-:W-:Y:S01]  /*1350*/  IMAD.U32 R18, RZ, RZ, UR16 ;  /* 0x00000010ff127e24 */ /* 0x000fe2000f8e00ff */
[----:B------:R-:W3:Y:S01]  /*1360*/  LDCU.64 UR16, c[0x0][0x570] ;  /* 0x0000ae00ff1077ac */ /* 0x000ee20008000a00 */
[----:B------:R-:W-:Y:S01]  /*1370*/  SEL R6, R22, RZ, P5 ;  /* 0x000000ff16067207 */ /* 0x000fe20002800000 */
[----:B------:R-:W-:Y:S01]  /*1380*/  IMAD R7, R7, UR21, R23 ;  /* 0x0000001507077c24 */ /* 0x000fe2000f8e0217 */
[----:B------:R-:W-:Y:S01]  /*1390*/  LEA.HI.X R237, R14, UR11, R0, 0x1, P2 ;  /* 0x0000000b0eed7c11 */ /* 0x000fe200090f0c00 */
[----:B------:R-:W4:Y:S01]  /*13a0*/  LDCU.64 UR48, c[0x0][0x5e8] ;  /* 0x0000bd00ff3077ac */ /* 0x000f220008000a00 */
[----:B------:R-:W-:Y:S01]  /*13b0*/  IMAD.WIDE.U32 R18, R18, UR23, R24 ;  /* 0x0000001712127c25 */ /* 0x000fe2000f8e0018 */
[----:B------:R-:W-:Y:S01]  /*13c0*/  IADD3 R6, P1, P0, R9, UR54, R6 ;  /* 0x0000003609067c10 */ /* 0x000fe2000f83e006 */
[----:B------:R-:W-:Y:S01]  /*13d0*/  USHF.L.U32 UR47, UR51, 0x6, URZ ;  /* 0x00000006332f7899 */ /* 0x000fe200080006ff */
[----:B------:R-:W-:Y:S01]  /*13e0*/  SHF.R.S32.HI R9, RZ, 0x1f, R9 ;  /* 0x0000001fff097819 */ /* 0x000fe20000011409 */
[----:B------:R-:W-:Y:S01]  /*13f0*/  IMAD R15, R11, UR23, R19 ;  /* 0x000000170b0f7c24 */ /* 0x000fe2000f8e0213 */
[----:B------:R-:W-:Y:S01]  /*1400*/  SEL R7, R7, RZ, P5 ;  /* 0x000000ff07077207 */ /* 0x000fe20002800000 */
[----:B------:R-:W-:-:S03]  /*1410*/  IMAD.MOV.U32 R14, RZ, RZ, R18 ;  /* 0x000000ffff0e7224 */ /* 0x000fc600078e0012 */
[----:B------:R-:W-:Y:S01]  /*1420*/  IADD3.X R9, PT, PT, R9, UR53, R7, P1, P0 ;  /* 0x0000003509097c10 */ /* 0x000fe20008fe0407 */
[----:B------:R-:W-:Y:S01]  /*1430*/  IMAD.U32 R7, RZ, RZ, UR47 ;  /* 0x0000002fff077e24 */ /* 0x000fe2000f8e00ff */
[----:B------:R-:W-:Y:S01]  /*1440*/  IADD3 R6, P0, PT, R6, UR47, RZ ;  /* 0x0000002f06067c10 */ /* 0x000fe2000ff1e0ff */
[----:B------:R-:W-:-:S03]  /*1450*/  IMAD.WIDE.U32 R14, R10, R4, R14 ;  /* 0x000000040a0e7225 */ /* 0x000fc600078e000e */
[----:B------:R-:W-:Y:S01]  /*1460*/  LEA.HI.X.SX32 R7, R7, R9, 0x1, P0 ;  /* 0x0000000907077211 */ /* 0x000fe200000f0eff */
[----:B------:R-:W-:Y:S01]  /*1470*/  IMAD R0, R10, R5, R15 ;  /* 0x000000050a007224 */ /* 0x000fe200078e020f */
[----:B--2---:R-:W-:Y:S01]  /*1480*/  LEA R238, P1, R14, UR8, 0x1 ;  /* 0x000000080eee7c11 */ /* 0x004fe2000f8208ff */
[----:B----4-:R-:W-:Y:S01]  /*1490*/  UIMAD.WIDE UR48, UR55, 0x4, UR48 ;  /* 0x00000004373078a5 */ /* 0x010fe2000f8e0230 */
[----:B---3--:R-:W-:Y:S01]  /*14a0*/  LEA R234, P0, R6, UR16, 0x2 ;  /* 0x0000001006ea7c11 */ /* 0x008fe2000f8010ff */
[----:B------:R-:W-:Y:S01]  /*14b0*/  VIADD R9, R10, 0x20 ;  /* 0x000000200a097836 */ /* 0x000fe20000000000 */
[----:B------:R-:W-:Y:S02]  /*14c0*/  LEA.HI.X R239, R14, UR9, R0, 0x1, P1 ;  /* 0x000000090eef7c11 */ /* 0x000fe400088f0c00 */
[----:B------:R-:W-:Y:S02]  /*14d0*/  LEA.HI.X R235, R6, UR17, R7, 0x2, P0 ;  /* 0x0000001106eb7c11 */ /* 0x000fe400080f1407 */
[----:B------:R-:W-:Y:S01]  /*14e0*/  IADD3 R14, P0, PT, R10, 0x20, RZ ;  /* 0x000000200a0e7810 */ /* 0x000fe20007f1e0ff */
[----:B------:R-:W-:Y:S01]  /*14f0*/  UMOV UR16, UR48 ;  /* 0x0000003000107c82 */ /* 0x000fe20008000000 */
[C---:B------:R-:W-:Y:S01]  /*1500*/  SHF.L.U64.HI R5, R4.reuse, 0x5, R5 ;  /* 0x0000000504057819 */ /* 0x040fe20000010205 */
[----:B------:R-:W-:Y:S01]  /*1510*/  UMOV UR17, UR49 ;  /* 0x0000003100117c82 */ /* 0x000fe20008000000 */
[----:B------:R-:W-:-:S02]  /*1520*/  SHF.L.U32 R6, R4, 0x5, RZ ;  /* 0x0000000504067819 */ /* 0x000fc400000006ff */
[----:B------:R-:W-:Y:S01]  /*1530*/  IADD3.X R0, PT, PT, RZ, RZ, RZ, P0, !PT ;  /* 0x000000ffff007210 */ /* 0x000fe200007fe4ff */
[----:B------:R-:W-:Y:S06]  /*1540*/  BRA.U UP0, `(.L_x_967) ;  /* 0x0000000500e87547 */ /* 0x000fec000b800000 */
        /* <DEDUP_REMOVED lines=13> */
.L_x_968:
[----:B------:R-:W2:Y:S01]  /*1620*/  LDCU.64 UR12, c[0x0][0x5c0] ;  /* 0x0000b800ff0c77ac */ /* 0x000ea20008000a00 */
[----:B------:R-:W-:-:S04]  /*1630*/  UIADD3 UR8, UPT, UPT, UR41, UR42, URZ ;  /* 0x0000002a29087290 */ /* 0x000fc8000fffe0ff */
[----:B--2---:R-:W-:Y:S02]  /*1640*/  UIMAD.WIDE.U32 UR16, UR8, UR12, URZ ;  /* 0x0000000c081072a5 */ /* 0x004fe4000f8e00ff */
[----:B------:R-:W-:-:S04]  /*1650*/  UIMAD UR8, UR8, UR13, URZ ;  /* 0x0000000d080872a4 */ /* 0x000fc8000f8e02ff */
[----:B------:R-:W-:-:S06]  /*1660*/  UIADD3 UR8, UPT, UPT, UR17, UR8, URZ ;  /* 0x0000000811087290 */ /* 0x000fcc000fffe0ff */
[----:B------:R-:W-:Y:S02]  /*1670*/  MOV R2, UR8 ;  /* 0x0000000800027c02 */ /* 0x000fe40008000f00 */
.L_x_969:
        /* <DEDUP_REMOVED lines=13> */
.L_x_970:
[----:B------:R-:W2:Y:S01]  /*1750*/  LDCU.64 UR10, c[0x0][0x5c8] ;  /* 0x0000b900ff0a77ac */ /* 0x000ea20008000a00 */
[----:B------:R-:W-:-:S04]  /*1760*/  UIADD3 UR41, UPT, UPT, UR41, UR42, URZ ;  /* 0x0000002a29297290 */ /* 0x000fc8000fffe0ff */
[----:B--2---:R-:W-:Y:S02]  /*1770*/  UIMAD.WIDE.U32 UR14, UR41, UR10, URZ ;  /* 0x0000000a290e72a5 */ /* 0x004fe4000f8e00ff */
[----:B------:R-:W-:-:S04]  /*1780*/  UIMAD UR41, UR41, UR11, URZ ;  /* 0x0000000b292972a4 */ /* 0x000fc8000f8e02ff */
[----:B------:R-:W-:-:S06]  /*1790*/  UIADD3 UR41, UPT, UPT, UR15, UR41, URZ ;  /* 0x000000290f297290 */ /* 0x000fcc000fffe0ff */
[----:B------:R-:W-:-:S07]  /*17a0*/  MOV R3, UR41 ;  /* 0x0000002900037c02 */ /* 0x000fce0008000f00 */
.L_x_971:
[----:B------:R-:W2:Y:S01]  /*17b0*/  LDCU.64 UR8, c[0x0][0x5d8] ;  /* 0x0000bb00ff0877ac */ /* 0x000ea20008000a00 */
        /* <DEDUP_REMOVED lines=10> */
[----:B--2---:R-:W-:Y:S01]  /*1860*/  IMAD.U32 R4, RZ, RZ, UR9 ;  /* 0x00000009ff047e24 */ /* 0x004fe2000f8e00ff */
[----:B------:R-:W-:-:S05]  /*1870*/  MOV R2, UR8 ;  /* 0x0000000800027c02 */ /* 0x000fca0008000f00 */
        /* <DEDUP_REMOVED lines=14> */
.L_x_973:
[----:B-1----:R-:W-:Y:S05]  /*1960*/  BSYNC.RECONVERGENT B0 ;  /* 0x0000000000007941 */ /* 0x002fea0003800200 */
.L_x_972:
[----:B------:R-:W-:Y:S04]  /*1970*/  BSSY.RECONVERGENT B0, `(.L_x_974) ;  /* 0x000000f000007945 */ /* 0x000fe80003800200 */
[----:B------:R-:W-:Y:S05]  /*1980*/  @P1 BRA `(.L_x_975) ;  /* 0x0000000000341947 */ /* 0x000fea0003800000 */
[----:B------:R-:W1:Y:S01]  /*1990*/  LDCU.64 UR8, c[0x0][0x560] ;  /* 0x0000ac00ff0877ac */ /* 0x000e620008000a00 */
[----:B------:R-:W-:Y:S01]  /*19a0*/  MOV R5, R4 ;  /* 0x0000000400057202 */ /* 0x000fe20000000f00 */
[----:B------:R-:W-:Y:S01]  /*19b0*/  IMAD R2, R0, UR12, RZ ;  /* 0x0000000c00027c24 */ /* 0x000fe2000f8e02ff */
[----:B------:R-:W-:-:S03]  /*19c0*/  MOV R4, R6 ;  /* 0x0000000600047202 */ /* 0x000fc60000000f00 */
[C---:B------:R-:W-:Y:S02]  /*19d0*/  IMAD R2, R14.reuse, UR13, R2 ;  /* 0x0000000d0e027c24 */ /* 0x040fe4000f8e0202 */
[----:B------:R-:W-:-:S05]  /*19e0*/  IMAD.WIDE.U32 R4, R14, UR12, R4 ;  /* 0x0000000c0e047c25 */ /* 0x000fca000f8e0004 */
[----:B------:R-:W-:Y:S02]  /*19f0*/  IADD3 R2, PT, PT, R5, R2, RZ ;  /* 0x0000000205027210 */ /* 0x000fe40007ffe0ff */
[----:B-1----:R-:W-:-:S04]  /*1a00*/  LEA R6, P0, R4, UR8, 0x1 ;  /* 0x0000000804067c11 */ /* 0x002fc8000f8008ff */
[----:B------:R-:W-:-:S05]  /*1a10*/  LEA.HI.X R7, R4, UR9, R2, 0x1, P0 ;  /* 0x0000000904077c11 */ /* 0x000fca00080f0c02 */
[----:B------:R1:W-:Y:S04]  /*1a20*/  STG.E.128 desc[UR34][R6.64], RZ ;  /* 0x000000ff06007986 */ /* 0x0003e8000c101d22 */
[----:B------:R1:W-:Y:S04]  /*1a30*/  STG.E.128 desc[UR34][R6.64+0x80], RZ ;  /* 0x000080ff06007986 */ /* 0x0003e8000c101d22 */
[----:B------:R1:W-:Y:S04]  /*1a40*/  STG.E.128 desc[UR34][R6.64+0x100], RZ ;  /* 0x000100ff06007986 */ /* 0x0003e8000c101d22 */
[----:B------:R1:W-:Y:S02]  /*1a50*/  STG.E.128 desc[UR34][R6.64+0x180], RZ ;  /* 0x000180ff06007986 */ /* 0x0003e4000c101d22 */
.L_x_975:
[----:B------:R-:W-:Y:S05]  /*1a60*/  BSYNC.RECONVERGENT B0 ;  /* 0x0000000000007941 */ /* 0x000fea0003800200 */
.L_x_974:
[----:B------:R-:W3:Y:S01]  /*1a70*/  LDCU.64 UR8, c[0x0][0x5e0] ;  /* 0x0000bc00ff0877ac */ /* 0x000ee20008000a00 */
[----:B------:R-:W-:Y:S01]  /*1a80*/  MOV R2, UR10 ;  /* 0x0000000a00027c02 */ /* 0x000fe20008000f00 */
[----:B------:R-:W-:Y:S01]  /*1a90*/  BSSY.RECONVERGENT B0, `(.L_x_976) ;  /* 0x0000016000007945 */ /* 0x000fe20003800200 */
[----:B------:R-:W-:-:S03]  /*1aa0*/  UIMAD UR27, UR27, UR10, URZ ;  /* 0x0000000a1b1b72a4 */ /* 0x000fc6000f8e02ff */
[----:B------:R-:W-:Y:S01]  /*1ab0*/  IMAD.WIDE.U32 R16, R2, UR30, R16 ;  /* 0x0000001e02107c25 */ /* 0x000fe2000f8e0010 */
[----:B------:R-:W-:Y:S02]  /*1ac0*/  UIMAD UR27, UR30, UR11, UR27 ;  /* 0x0000000b1e1b72a4 */ /* 0x000fe4000f8e021b */
[----:B-1----:R-:W-:-:S04]  /*1ad0*/  IADD3 R6, P0, PT, R16, UR14, RZ ;  /* 0x0000000e10067c10 */ /* 0x002fc8000ff1e0ff */
[----:B------:R-:W-:Y:S02]  /*1ae0*/  IADD3.X R7, PT, PT, R3, UR27, R17, P0, !PT ;  /* 0x0000001b03077c10 */ /* 0x000fe400087fe411 */
[----:B---3--:R-:W-:Y:S02]  /*1af0*/  MOV R4, UR8 ;  /* 0x0000000800047c02 */ /* 0x008fe40008000f00 */
[----:B------:R-:W-:-:S03]  /*1b00*/  MOV R2, UR9 ;  /* 0x0000000900027c02 */ /* 0x000fc60008000f00 */
        /* <DEDUP_REMOVED lines=14> */
.L_x_977:
[----:B------:R-:W-:Y:S05]  /*1bf0*/  BSYNC.RECONVERGENT B0 ;  /* 0x0000000000007941 */ /* 0x000fea0003800200 */
.L_x_976:
[----:B------:R-:W-:Y:S05]  /*1c00*/  @P1 BRA `(.L_x_978) ;  /* 0x0000006400cc1947 */ /* 0x000fea0003800000 */
[----:B------:R-:W3:Y:S01]  /*1c10*/  LDCU.64 UR8, c[0x0][0x568] ;  /* 0x0000ad00ff0877ac */ /* 0x000ee20008000a00 */
[----:B------:R-:W-:Y:S01]  /*1c20*/  MOV R3, R2 ;  /* 0x0000000200037202 */ /* 0x000fe20000000f00 */
        /* <DEDUP_REMOVED lines=12> */
.L_x_967:
[----:B------:R-:W2:Y:S01]  /*1cf0*/  LDCU.64 UR10, c[0x0][0x3d0] ;  /* 0x00007a00ff0a77ac */ /* 0x000ea20008000a00 */
[----:B------:R-:W-:Y:S01]  /*1d00*/  IMAD.U32 R7, RZ, RZ, UR14 ;  /* 0x0000000eff077e24 */ /* 0x000fe2000f8e00ff */
[----:B------:R-:W-:Y:S01]  /*1d10*/  SHF.R.U32.HI R231, RZ, 0x2, R223 ;  /* 0x00000002ffe77819 */ /* 0x000fe200000116df */
[----:B------:R-:W-:Y:S01]  /*1d20*/  IMAD.U32 R4, RZ, RZ, UR12 ;  /* 0x0000000cff047e24 */ /* 0x000fe2000f8e00ff */
[----:B------:R-:W3:Y:S01]  /*1d30*/  LDCU.64 UR8, c[0x0][0x3d8] ;  /* 0x00007b00ff0877ac */ /* 0x000ee20008000a00 */
[----:B------:R-:W-:Y:S01]  /*1d40*/  IMAD.WIDE.U32 R22, R7, UR30, R16 ;  /* 0x0000001e07167c25 */ /* 0x000fe2000f8e0010 */
[----:B------:R-:W-:-:S03]  /*1d50*/  UIMAD UR43, UR50, -0x40, UR43 ;  /* 0xffffffc0322b78a4 */ /* 0x000fc6000f8e022b */
[----:B------:R-:W-:Y:S01]  /*1d60*/  IMAD.WIDE.U32 R18, R4, UR30, R16 ;  /* 0x0000001e04127c25 */ /* 0x000fe2000f8e0010 */
[----:B------:R-:W-:Y:S01]  /*1d70*/  UIADD3 UR40, UPT, UPT, -UR30, UR36, URZ ;  /* 0x000000241e287290 */ /* 0x000fe2000fffe1ff */
[----:B------:R-:W-:Y:S01]  /*1d80*/  IADD3 R16, P1, PT, R22, UR44, RZ ;  /* 0x0000002c16107c10 */ /* 0x000fe2000ff3e0ff */
[----:B------:R-:W-:Y:S01]  /*1d90*/  UIMAD UR47, UR27, UR14, URZ ;  /* 0x0000000e1b2f72a4 */ /* 0x000fe2000f8e02ff */
[----:B------:R-:W4:Y:S01]  /*1da0*/  S2R R216, SR_TID.X ;  /* 0x0000000000d87919 */ /* 0x000f220000002100 */
[----:B------:R-:W-:Y:S01]  /*1db0*/  UIMAD UR27, UR27, UR12, URZ ;  /* 0x0000000c1b1b72a4 */ /* 0x000fe2000f8e02ff */
[C---:B------:R-:W-:Y:S01]  /*1dc0*/  ISETP.GE.AND P4, PT, R9.reuse, UR43, PT ;  /* 0x0000002b09007c0c */ /* 0x040fe2000bf86270 */
[----:B------:R-:W-:Y:S01]  /*1dd0*/  UIMAD UR47, UR30, UR15, UR47 ;  /* 0x0000000f1e2f72a4 */ /* 0x000fe2000f8e022f */
[----:B------:R-:W-:Y:S01]  /*1de0*/  ISETP.GE.AND P2, PT, R9, UR40, PT ;  /* 0x0000002809007c0c */ /* 0x000fe2000bf46270 */
[----:B------:R-:W-:Y:S01]  /*1df0*/  UIMAD UR27, UR30, UR13, UR27 ;  /* 0x0000000d1e1b72a4 */ /* 0x000fe2000f8e021b */
[----:B------:R-:W-:Y:S01]  /*1e00*/  SHF.R.U32.HI R9, RZ, 0x1, R223 ;  /* 0x00000001ff097819 */ /* 0x000fe200000116df */
[----:B--2---:R-:W-:Y:S01]  /*1e10*/  IMAD R22, R20, UR10, RZ ;  /* 0x0000000a14167c24 */ /* 0x004fe2000f8e02ff */
[----:B------:R-:W-:Y:S01]  /*1e20*/  IADD3 R24, P0, PT, R18, UR46, RZ ;  /* 0x0000002e12187c10 */ /* 0x000fe2000ff1e0ff */
[----:B---3--:R-:W-:Y:S01]  /*1e30*/  IMAD R20, R20, UR8, RZ ;  /* 0x0000000814147c24 */ /* 0x008fe2000f8e02ff */
[----:B------:R-:W-:Y:S01]  /*1e40*/  LOP3.LUT R4, R9, 0x30, RZ, 0xc0, !PT ;  /* 0x0000003009047812 */ /* 0x000fe200078ec0ff */
[C---:B------:R-:W-:Y:S01]  /*1e50*/  IMAD R22, R12.reuse, UR11, R22 ;  /* 0x0000000b0c167c24 */ /* 0x040fe2000f8e0216 */
[----:B------:R-:W-:Y:S01]  /*1e60*/  IADD3.X R17, PT, PT, R3, UR47, R23, P1, !PT ;  /* 0x0000002f03117c10 */ /* 0x000fe20008ffe417 */
[----:B------:R-:W-:Y:S01]  /*1e70*/  IMAD R20, R12, UR9, R20 ;  /* 0x000000090c147c24 */ /* 0x000fe2000f8e0214 */
[----:B------:R-:W-:Y:S01]  /*1e80*/  IADD3.X R25, PT, PT, R2, UR27, R19, P0, !PT ;  /* 0x0000001b02197c10 */ /* 0x000fe200087fe413 */
[----:B------:R-:W-:Y:S01]  /*1e90*/  IMAD.U32 R18, RZ, RZ, UR45 ;  /* 0x0000002dff127e24 */ /* 0x000fe2000f8e00ff */
[----:B------:R-:W-:Y:S01]  /*1ea0*/  LOP3.LUT R231, R4, 0x7, R231, 0xf8, !PT ;  /* 0x0000000704e77812 */ /* 0x000fe200078ef8e7 */
[----:B------:R-:W-:Y:S01]  /*1eb0*/  IMAD.WIDE.U32 R16, R12, UR10, R16 ;  /* 0x0000000a0c107c25 */ /* 0x000fe2000f8e0010 */
[----:B------:R-:W-:-:S03]  /*1ec0*/  ISETP.GE.AND P3, PT, R10, UR40, PT ;  /* 0x000000280a007c0c */ /* 0x000fc6000bf66270 */
[----:B------:R-:W-:Y:S01]  /*1ed0*/  IMAD.MOV.U32 R230, RZ, RZ, 0x7f800000 ;  /* 0x7f800000ffe67424 */ /* 0x000fe200078e00ff */
[----:B------:R-:W-:Y:S01]  /*1ee0*/  @!P4 LEA R18, P1, R18, R236, 0x1 ;  /* 0x000000ec1212c211 */ /* 0x000fe200078208ff */
[----:B------:R-:W-:Y:S01]  /*1ef0*/  IMAD.WIDE.U32 R12, R12, UR8, R24 ;  /* 0x000000080c0c7c25 */ /* 0x000fe2000f8e0018 */
[C---:B------:R-:W-:Y:S01]  /*1f00*/  @!P4 LEA R24, P0, R6.reuse, R238, 0x1 ;  /* 0x000000ee0618c211 */ /* 0x040fe200078008ff */
[----:B------:R-:W-:Y:S01]  /*1f10*/  ULOP3.LUT UR8, UR50, 0x80000001, URZ, 0xc0, !UPT ;  /* 0x8000000132087892 */ /* 0x000fe2000f8ec0ff */
[----:B------:R-:W2:Y:S01]  /*1f20*/  LDC R244, c[0x0][0x44c] ;  /* 0x00011300fff47b82 */ /* 0x000ea20000000800 */
[----:B------:R-:W-:Y:S01]  /*1f30*/  VIADD R2, R231, 0x8 ;  /* 0x00000008e7027836 */ /* 0x000fe20000000000 */
[----:B------:R-:W-:Y:S01]  /*1f40*/  @!P4 LEA.HI.X R25, R6, R239, R5, 0x1, P0 ;  /* 0x000000ef0619c211 */ /* 0x000fe200000f0c05 */
[----:B------:R-:W-:Y:S01]  /*1f50*/  IMAD.U32 R4, RZ, RZ, UR45 ;  /* 0x0000002dff047e24 */ /* 0x000fe2000f8e00ff */
[----:B------:R-:W-:Y:S01]  /*1f60*/  UISETP.NE.AND UP0, UPT, UR8, 0x1, UPT ;  /* 0x000000010800788c */ /* 0x000fe2000bf05270 */
[----:B------:R-:W-:Y:S01]  /*1f70*/  IMAD.U32 R3, RZ, RZ, UR52 ;  /* 0x00000034ff037e24 */ /* 0x000fe2000f8e00ff */
[----:B------:R-:W-:Y:S01]  /*1f80*/  ISETP.GE.AND P0, PT, R2, UR43, PT ;  /* 0x0000002b02007c0c */ /* 0x000fe2000bf06270 */
[----:B------:R-:W-:Y:S01]  /*1f90*/  IMAD.IADD R21, R13, 0x1, R20 ;  /* 0x000000010d157824 */ /* 0x000fe200078e0214 */
[----:B------:R-:W-:Y:S01]  /*1fa0*/  LOP3.LUT R2, R8, 0x1f8, RZ, 0xc0, !PT ;  /* 0x000001f808027812 */ /* 0x000fe200078ec0ff */
[--C-:B------:R-:W-:Y:S01]  /*1fb0*/  @!P3 IMAD.MOV.U32 R20, RZ, RZ, R12.reuse ;  /* 0x000000ffff14b224 */ /* 0x100fe200078e000c */
[----:B------:R-:W-:Y:S01]  /*1fc0*/  @!P4 LEA.HI.X R19, R4, R237, R3, 0x1, P1 ;  /* 0x000000ed0413c211 */ /* 0x000fe200008f0c03 */
[----:B------:R-:W-:Y:S01]  /*1fd0*/  @!P2 IMAD.MOV.U32 R4, RZ, RZ, R12 ;  /* 0x000000ffff04a224 */ /* 0x000fe200078e000c */
[----:B------:R-:W-:Y:S01]  /*1fe0*/  LOP3.LUT R2, R2, 0x38, R223, 0x78, !PT ;  /* 0x0000003802027812 */ /* 0x000fe200078e78df */
[----:B------:R-:W-:Y:S01]  /*1ff0*/  @!P2 IMAD R12, R0, UR14, RZ ;  /* 0x0000000e000cac24 */ /* 0x000fe2000f8e02ff */
[----:B------:R-:W-:Y:S01]  /*2000*/  ISETP.GE.AND P1, PT, R10, UR43, PT ;  /* 0x0000002b0a007c0c */ /* 0x000fe2000bf26270 */
[----:B------:R-:W-:Y:S01]  /*2010*/  @!P2 IMAD R11, R0, UR12, RZ ;  /* 0x0000000c000bac24 */ /* 0x000fe2000f8e02ff */
[----:B------:R-:W-:Y:S01]  /*2020*/  LOP3.LUT R0, R2, 0x1e00, R8, 0xf8, !PT ;  /* 0x00001e0002007812 */ /* 0x000fe200078ef808 */
[----:B------:R-:W3:Y:S01]  /*2030*/  @!P3 LDC.64 R6, c[0x0][0x388] ;  /* 0x0000e200ff06bb82 */ /* 0x000ee20000000a00 */
[----:B------:R-:W-:Y:S01]  /*2040*/  USEL UR8, URZ, 0x8000, UP0 ;  /* 0x00008000ff087887 */ /* 0x000fe20008000000 */
[----:B------:R-:W-:Y:S01]  /*2050*/  IMAD.IADD R23, R17, 0x1, R22 ;  /* 0x0000000111177824 */ /* 0x000fe200078e0216 */
[----:B------:R-:W-:-:S05]  /*2060*/  LEA R0, R0, UR24, 0x1 ;  /* 0x0000001800007c11 */ /* 0x000fca000f8e08ff */
[----:B------:R-:W-:Y:S01]  /*2070*/  @P5 BAR.SYNC.DEFER_BLOCKING 0x0 ;  /* 0x0000000000005b1d */ /* 0x000fe20000010000 */
[----:B------:R-:W-:Y:S02]  /*2080*/  @!P3 IMAD.MOV.U32 R22, RZ, RZ, R16 ;  /* 0x000000ffff16b224 */ /* 0x000fe400078e0010 */
[----:B------:R-:W-:Y:S02]  /*2090*/  @!P2 IMAD.MOV.U32 R17, RZ, RZ, R23 ;  /* 0x000000ffff11a224 */ /* 0x000fe400078e0017 */
[----:B------:R-:W-:-:S03]  /*20a0*/  VIADD R232, R0, UR8 ;  /* 0x0000000800e87c36 */ /* 0x000fc60008000000 */
[----:B------:R-:W1:Y:S01]  /*20b0*/  @!P2 LDC.64 R2, c[0x0][0x388] ;  /* 0x0000e200ff02ab82 */ /* 0x000e620000000a00 */
[----:B------:R-:W-:Y:S02]  /*20c0*/  @!P2 IMAD.MOV.U32 R5, RZ, RZ, R21 ;  /* 0x000000ffff05a224 */ /* 0x000fe400078e0015 */
[----:B------:R-:W-:Y:S01]  /*20d0*/  IMAD.MOV.U32 R229, RZ, RZ, 0x7f800000 ;  /* 0x7f800000ffe57424 */ /* 0x000fe200078e00ff */
[----:B------:R-:W2:Y:S01]  /*20e0*/  S2R R243, SR_TID.X ;  /* 0x0000000000f37919 */ /* 0x000ea20000002100 */
[----:B------:R-:W-:Y:S01]  /*20f0*/  @!P3 IMAD.WIDE.U32 R22, R10, UR14, R22 ;  /* 0x0000000e0a16bc25 */ /* 0x000fe2000f8e0016 */
[----:B----4-:R-:W-:Y:S01]  /*2100*/  SHF.R.U32.HI R228, RZ, 0x2, R216 ;  /* 0x00000002ffe47819 */ /* 0x010fe200000116d8 */
[----:B------:R-:W4:Y:S02]  /*2110*/  LDCU UR11, c[0x0][0x590] ;  /* 0x0000b200ff0b77ac */ /* 0x000f240008000800 */
[C---:B------:R-:W-:Y:S02]  /*2120*/  @!P2 IMAD R12, R14.reuse, UR15, R12 ;  /* 0x0000000f0e0cac24 */ /* 0x040fe4000f8e020c */
[----:B------:R-:W-:-:S02]  /*2130*/  @!P2 IMAD R11, R14, UR13, R11 ;  /* 0x0000000d0e0bac24 */ /* 0x000fc4000f8e020b */
[C---:B------:R-:W-:Y:S02]  /*2140*/  IMAD.SHL.U32 R215, R216.reuse, 0x2, RZ ;  /* 0x00000002d8d77824 */ /* 0x040fe400078e00ff */
[C---:B------:R-:W-:Y:S02]  /*2150*/  IMAD.SHL.U32 R213, R216.reuse, 0x40, RZ ;  /* 0x00000040d8d57824 */ /* 0x040fe400078e00ff */
[----:B------:R-:W-:Y:S01]  /*2160*/  IMAD.SHL.U32 R214, R216, 0x20, RZ ;  /* 0x00000020d8d67824 */ /* 0x000fe200078e00ff */
[----:B------:R-:W-:Y:S01]  /*2170*/  @!PT LDS RZ, [RZ] ;  /* 0x00000000fffff984 */ /* 0x000fe20000000800 */
[----:B------:R-:W-:Y:S01]  /*2180*/  @!PT LDS RZ, [RZ] ;  /* 0x00000000fffff984 */ /* 0x000fe20000000800 */
[----:B------:R-:W-:Y:S01]  /*2190*/  @!PT LDS RZ, [RZ] ;  /* 0x00000000fffff984 */ /* 0x000fe20000000800 */
[----:B------:R-:W-:Y:S01]  /*21a0*/  @!P1 LDGSTS.E.BYPASS.LTC128B.128 [R0+0x10000], desc[UR34][R236.64] ;  /* 0x10000000ec009fae */ /* 0x000fe2000b981a22 */
[----:B------:R-:W-:-:S04]  /*21b0*/  @!P2 IMAD.WIDE.U32 R16, R14, UR14, R16 ;  /* 0x0000000e0e10ac25 */ /* 0x000fc8000f8e0010 */
[----:B------:R-:W-:Y:S01]  /*21c0*/  IMAD.SHL.U32 R212, R216, 0x8, RZ ;  /* 0x00000008d8d47824 */ /* 0x000fe200078e00ff */
[----:B------:R-:W-:Y:S01]  /*21d0*/  @!P1 LDGSTS.E.BYPASS.LTC128B.128 [R0+0x12000], desc[UR34][R236.64+0x80] ;  /* 0x12000080ec009fae */ /* 0x000fe2000b981a22 */
[----:B------:R-:W-:-:S04]  /*21e0*/  @!P2 IMAD.WIDE.U32 R14, R14, UR12, R4 ;  /* 0x0000000c0e0eac25 */ /* 0x000fc8000f8e0004 */
[----:B------:R-:W-:Y:S01]  /*21f0*/  IMAD.SHL.U32 R248, R216, 0x10, RZ ;  /* 0x00000010d8f87824 */ /* 0x000fe200078e00ff */
[----:B------:R-:W-:Y:S01]  /*2200*/  @!P1 LDGSTS.E.BYPASS.LTC128B.128 [R0+0x14000], desc[UR34][R236.64+0x100] ;  /* 0x14000100ec009fae */ /* 0x000fe2000b981a22 */
[C---:B------:R-:W-:Y:S01]  /*2210*/  @!P3 IMAD R13, R10.reuse, UR15, R23 ;  /* 0x0000000f0a0dbc24 */ /* 0x040fe2000f8e0217 */
[----:B------:R-:W4:Y:S01]  /*2220*/  @!P3 LDC.64 R4, c[0x0][0x390] ;  /* 0x0000e400ff04bb82 */ /* 0x000f220000000a00 */
[----:B------:R-:W-:Y:S01]  /*2230*/  @!P2 IMAD.IADD R12, R17, 0x1, R12 ;  /* 0x00000001110ca824 */ /* 0x000fe200078e020c */
[----:B------:R-:W-:Y:S01]  /*2240*/  @!P1 LDGSTS.E.BYPASS.LTC128B.128 [R0+0x16000], desc[UR34][R236.64+0x180] ;  /* 0x16000180ec009fae */ /* 0x000fe2000b981a22 */
[----:B------:R-:W-:-:S04]  /*2250*/  @!P3 IMAD.WIDE.U32 R20, R10, UR12, R20 ;  /* 0x0000000c0a14bc25 */ /* 0x000fc8000f8e0014 */
[----:B------:R-:W-:Y:S01]  /*2260*/  IMAD.MOV.U32 R225, RZ, RZ, 0x40 ;  /* 0x00000040ffe17424 */ /* 0x000fe200078e00ff */
[----:B------:R-:W-:Y:S01]  /*2270*/  @P1 STS.128 [R0+0x10000], RZ ;  /* 0x010000ff00001388 */ /* 0x000fe20000000c00 */
[----:B------:R-:W-:Y:S02]  /*2280*/  @!P2 IMAD.IADD R11, R15, 0x1, R11 ;  /* 0x000000010f0ba824 */ /* 0x000fe400078e020b */
[----:B------:R-:W-:Y:S01]  /*2290*/  IMAD.MOV.U32 R224, RZ, RZ, 0x20 ;  /* 0x00000020ffe07424 */ /* 0x000fe200078e00ff */
[----:B------:R-:W-:Y:S01]  /*22a0*/  @P1 STS.128 [R0+0x12000], RZ ;  /* 0x012000ff00001388 */ /* 0x000fe20000000c00 */
[----:B------:R-:W-:Y:S01]  /*22b0*/  IMAD.MOV.U32 R247, RZ, RZ, 0x10 ;  /* 0x00000010fff77424 */ /* 0x000fe200078e00ff */
[----:B------:R-:W-:Y:S02]  /*22c0*/  UIADD3 UR30, UPT, UPT, UR30, 0x40, URZ ;  /* 0x000000401e1e7890 */ /* 0x000fe4000fffe0ff */
[----:B------:R-:W-:Y:S01]  /*22d0*/  @P1 STS.128 [R0+0x14000], RZ ;  /* 0x014000ff00001388 */ /* 0x000fe20000000c00 */
[----:B------:R-:W-:Y:S01]  /*22e0*/  IMAD.MOV.U32 R246, RZ, RZ, 0x20 ;  /* 0x00000020fff67424 */ /* 0x000fe200078e00ff */
[----:B------:R-:W-:Y:S01]  /*22f0*/  CS2R R190, SRZ ;  /* 0x0000000000be7805 */ /* 0x000fe2000001ff00 */
[----:B------:R-:W-:Y:S01]  /*2300*/  IMAD.MOV.U32 R245, RZ, RZ, 0x40 ;  /* 0x00000040fff57424 */ /* 0x000fe200078e00ff */
[----:B------:R-:W-:Y:S01]  /*2310*/  @P1 STS.128 [R0+0x16000], RZ ;  /* 0x016000ff00001388 */ /* 0x000fe20000000c00 */
[----:B------:R-:W-:Y:S01]  /*2320*/  IMAD.MOV.U32 R240, RZ, RZ, 0x4 ;  /* 0x00000004fff07424 */ /* 0x000fe200078e00ff */
        /* <DEDUP_REMOVED lines=66> */
[----:B-1----:R-:W-:Y:S02]  /*2750*/  @!P2 LEA R2, P1, R16, R2, 0x1 ;  /* 0x000000021002a211 */ /* 0x002fe400078208ff */
[----:B------:R-:W-:-:S02]  /*2760*/  CS2R R46, SRZ ;  /* 0x00000000002e7805 */ /* 0x000fc4000001ff00 */
[----:B------:R-:W-:Y:S01]  /*2770*/  CS2R R44, SRZ ;  /* 0x00000000002c7805 */ /* 0x000fe2000001ff00 */
[----:B------:R-:W-:Y:S01]  /*2780*/  @P4 STS.128 [R232+0x1000], RZ ;  /* 0x001000ffe8004388 */ /* 0x000fe20000000c00 */
[----:B------:R-:W-:Y:S01]  /*2790*/  @!P2 LEA.HI.X R3, R16, R3, R12, 0x1, P1 ;  /* 0x000000031003a211 */ /* 0x000fe200008f0c0c */
[----:B------:R-:W-:Y:S01]  /*27a0*/  @!P3 IMAD R12, R10, UR13, R21 ;  /* 0x0000000d0a0cbc24 */ /* 0x000fe2000f8e0215 */
[C---:B----4-:R-:W-:Y:S01]  /*27b0*/  @!P3 LEA R4, P1, R20.reuse, R4, 0x1 ;  /* 0x000000041404b211 */ /* 0x050fe200078208ff */
[----:B------:R-:W-:Y:S01]  /*27c0*/  @P4 STS.128 [R232+0x3000], RZ ;  /* 0x003000ffe8004388 */ /* 0x000fe20000000c00 */
[----:B------:R-:W-:Y:S02]  /*27d0*/  CS2R R50, SRZ ;  /* 0x0000000000327805 */ /* 0x000fe4000001ff00 */
[----:B------:R-:W-:Y:S02]  /*27e0*/  CS2R R48, SRZ ;  /* 0x0000000000307805 */ /* 0x000fe4000001ff00 */
[----:B------:R-:W-:Y:S01]  /*27f0*/  @!P3 LEA.HI.X R5, R20, R5, R12, 0x1, P1 ;  /* 0x000000051405b211 */ /* 0x000fe200008f0c0c */
[----:B------:R-:W-:Y:S01]  /*2800*/  @P4 STS.128 [R232+0x5000], RZ ;  /* 0x005000ffe8004388 */ /* 0x000fe20000000c00 */
[----:B------:R-:W-:-:S02]  /*2810*/  CS2R R42, SRZ ;  /* 0x00000000002a7805 */ /* 0x000fc4000001ff00 */
[----:B------:R-:W-:Y:S02]  /*2820*/  CS2R R40, SRZ ;  /* 0x0000000000287805 */ /* 0x000fe4000001ff00 */
[----:B------:R-:W-:Y:S01]  /*2830*/  CS2R R38, SRZ ;  /* 0x0000000000267805 */ /* 0x000fe2000001ff00 */
[----:B------:R-:W-:Y:S01]  /*2840*/  @P4 STS.128 [R232+0x7000], RZ ;  /* 0x007000ffe8004388 */ /* 0x000fe20000000c00 */
[----:B------:R-:W-:Y:S02]  /*2850*/  CS2R R36, SRZ ;  /* 0x0000000000247805 */ /* 0x000fe4000001ff00 */
[----:B------:R-:W-:Y:S02]  /*2860*/  CS2R R30, SRZ ;  /* 0x00000000001e7805 */ /* 0x000fe4000001ff00 */
[----:B------:R-:W-:Y:S01]  /*2870*/  CS2R R28, SRZ ;  /* 0x00000000001c7805 */ /* 0x000fe2000001ff00 */
[----:B------:R-:W-:Y:S01]  /*2880*/  @!PT LDS RZ, [RZ] ;  /* 0x00000000fffff984 */ /* 0x000fe20000000800 */
[----:B------:R-:W-:Y:S01]  /*2890*/  @!PT LDS RZ, [RZ] ;  /* 0x00000000fffff984 */ /* 0x000fe20000000800 */
[----:B------:R-:W-:Y:S01]  /*28a0*/  @!PT LDS RZ, [RZ] ;  /* 0x00000000fffff984 */ /* 0x000fe20000000800 */
[----:B------:R-:W-:Y:S01]  /*28b0*/  @!P4 LDGSTS.E.BYPASS.LTC128B.128 [R232+0x1000], desc[UR34][R24.64] ;  /* 0x0100000018e8cfae */ /* 0x000fe2000b981a22 */
[----:B------:R-:W-:-:S02]  /*28c0*/  CS2R R34, SRZ ;  /* 0x0000000000227805 */ /* 0x000fc4000001ff00 */
[----:B------:R-:W-:Y:S02]  /*28d0*/  CS2R R32, SRZ ;  /* 0x0000000000207805 */ /* 0x000fe4000001ff00 */
[----:B------:R-:W-:Y:S01]  /*28e0*/  CS2R R26, SRZ ;  /* 0x00000000001a7805 */ /* 0x000fe2000001ff00 */
[----:B------:R-:W-:Y:S01]  /*28f0*/  @!P4 LDGSTS.E.BYPASS.LTC128B.128 [R232+0x3000], desc[UR34][R24.64+0x80] ;  /* 0x0300008018e8cfae */ /* 0x000fe2000b981a22 */
[----:B------:R-:W-:Y:S01]  /*2900*/  USHF.L.U32 UR51, UR51, 0x3, URZ ;  /* 0x0000000333337899 */ /* 0x000fe200080006ff */
[----:B------:R-:W1:Y:S02]  /*2910*/  LDCU UR9, c[0x0][0x3e0] ;  /* 0x00007c00ff0977ac */ /* 0x000e640008000800 */
[----:B------:R-:W-:Y:S01]  /*2920*/  @!P4 LDGSTS.E.BYPASS.LTC128B.128 [R232+0x5000], desc[UR34][R24.64+0x100] ;  /* 0x0500010018e8cfae */ /* 0x000fe2000b981a22 */
[----:B------:R-:W4:Y:S03]  /*2930*/  LDCU UR10, c[0x0][0x45c] ;  /* 0x00008b80ff0a77ac */ /* 0x000f260008000800 */
[----:B------:R-:W-:Y:S01]  /*2940*/  @!P4 LDGSTS.E.BYPASS.LTC128B.128 [R232+0x7000], desc[UR34][R24.64+0x180] ;  /* 0x0700018018e8cfae */ /* 0x000fe2000b981a22 */
[----:B---3--:R-:W-:-:S04]  /*2950*/  @!P3 LEA R18, P4, R22, R6, 0x1 ;  /* 0x000000061612b211 */ /* 0x008fc800078808ff */
        /* <DEDUP_REMOVED lines=8> */
[----:B---3--:R-:W-:-:S03]  /*29e0*/  @!P2 LEA R12, P1, R14, R6, 0x1 ;  /* 0x000000060e0ca211 */ /* 0x008fc600078208ff */
[----:B------:R-:W-:Y:S01]  /*29f0*/  @P3 STS.128 [R0+0x1c000], RZ ;  /* 0x01c000ff00003388 */ /* 0x000fe20000000c00 */
[----:B------:R-:W-:Y:S02]  /*2a00*/  @!P2 LEA.HI.X R13, R14, R7, R11, 0x1, P1 ;  /* 0x000000070e0da211 */ /* 0x000fe400008f0c0b */
        /* <DEDUP_REMOVED lines=19> */
[----:B---3--:R-:W-:-:S03]  /*2b40*/  IMAD.MOV.U32 R2, RZ, RZ, 0x4 ;  /* 0x00000004ff027424 */ /* 0x008fc600078e00ff */
[----:B------:R-:W-:Y:S01]  /*2b50*/  @P3 STS.128 [R0+0x24000], RZ ;  /* 0x024000ff00003388 */ /* 0x000fe20000000c00 */
[----:B------:R-:W-:-:S03]  /*2b60*/  IMAD.WIDE.U32 R2, R231, R2, UR58 ;  /* 0x0000003ae7027e25 */ /* 0x000fc6000f8e0002 */
[----:B------:R-:W-:Y:S04]  /*2b70*/  @P3 STS.128 [R0+0x26000], RZ ;  /* 0x026000ff00003388 */ /* 0x000fe80000000c00 */
[----:B------:R-:W-:Y:S04]  /*2b80*/  @P2 STS.128 [R0+0x21000], RZ ;  /* 0x021000ff00002388 */ /* 0x000fe80000000c00 */
[----:B------:R-:W-:Y:S04]  /*2b90*/  @P2 STS.128 [R0+0x23000], RZ ;  /* 0x023000ff00002388 */ /* 0x000fe80000000c00 */
[----:B------:R-:W-:Y:S04]  /*2ba0*/  @P2 STS.128 [R0+0x25000], RZ ;  /* 0x025000ff00002388 */ /* 0x000fe80000000c00 */
        /* <DEDUP_REMOVED lines=8> */
[----:B------:R-:W0:Y:S01]  /*2c30*/  LDGDEPBAR ;  /* 0x00000000000079af */ /* 0x000e220000000000 */
[----:B------:R-:W-:-:S03]  /*2c40*/  IMAD.SHL.U32 R6, R223, 0x20, RZ ;  /* 0x00000020df067824 */ /* 0x000fc600078e00ff */
[----:B------:R-:W5:Y:S01]  /*2c50*/  @!P1 LDG.E R230, desc[UR34][R2.64] ;  /* 0x0000002202e69981 */ /* 0x000f62000c1e1900 */
[----:B------:R-:W-:-:S03]  /*2c60*/  IMAD.SHL.U32 R7, R223, 0x2, RZ ;  /* 0x00000002df077824 */ /* 0x000fc600078e00ff */
[----:B------:R1:W5:Y:S01]  /*2c70*/  @!P0 LDG.E R229, desc[UR34][R2.64+0x20] ;  /* 0x0000202202e58981 */ /* 0x000362000c1e1900 */
[----:B--2---:R-:W-:Y:S01]  /*2c80*/  IMAD.SHL.U32 R4, R223, 0x10, RZ ;  /* 0x00000010df047824 */ /* 0x004fe200078e00ff */
[----:B------:R-:W-:Y:S02]  /*2c90*/  LOP3.LUT R7, R7, 0x20, RZ, 0xc0, !PT ;  /* 0x0000002007077812 */ /* 0x000fe400078ec0ff */
[----:B------:R-:W-:Y:S02]  /*2ca0*/  CS2R R24, SRZ ;  /* 0x0000000000187805 */ /* 0x000fe4000001ff00 */
[----:B------:R-:W-:Y:S02]  /*2cb0*/  R2P PR, R223, 0x6 ;  /* 0x00000006df007804 */ /* 0x000fe40000000000 */
[----:B------:R-:W-:Y:S02]  /*2cc0*/  CS2R R22, SRZ ;  /* 0x0000000000167805 */ /* 0x000fe4000001ff00 */
[----:B------:R-:W-:-:S02]  /*2cd0*/  LOP3.LUT R10, R7, 0x18, R10, 0xf8, !PT ;  /* 0x00000018070a7812 */ /* 0x000fc400078ef80a */
[----:B------:R-:W-:Y:S02]  /*2ce0*/  CS2R R20, SRZ ;  /* 0x0000000000147805 */ /* 0x000fe4000001ff00 */
[C---:B------:R-:W-:Y:S01]  /*2cf0*/  LOP3.LUT R233, R214.reuse, 0x200, RZ, 0xc0, !PT ;  /* 0x00000200d6e97812 */ /* 0x040fe200078ec0ff */
[----:B------:R-:W-:Y:S01]  /*2d00*/  UISETP.GE.AND UP1, UPT, UR30, UR36, UPT ;  /* 0x000000241e00728c */ /* 0x000fe2000bf26270 */
[----:B------:R-:W-:Y:S01]  /*2d10*/  SEL R225, R225, 0xffffffc0, !P2 ;  /* 0xffffffc0e1e17807 */ /* 0x000fe20005000000 */
[----:B------:R-:W-:Y:S01]  /*2d20*/  USHF.L.U32 UR11, UR11, 0x6, URZ ;  /* 0x000000060b0b7899 */ /* 0x000fe200080006ff */
[----:B------:R-:W-:Y:S02]  /*2d30*/  LOP3.LUT R233, R233, 0x3800, R248, 0xf8, !PT ;  /* 0x00003800e9e97812 */ /* 0x000fe400078ef8f8 */
[----:B------:R-:W-:Y:S01]  /*2d40*/  LOP3.LUT R7, R214, 0xc00, RZ, 0xc0, !PT ;  /* 0x00000c00d6077812 */ /* 0x000fe200078ec0ff */
[----:B---3--:R-:W-:Y:S01]  /*2d50*/  IMAD.SHL.U32 R0, R223, 0x40, RZ ;  /* 0x00000040df007824 */ /* 0x008fe200078e00ff */
[----:B------:R-:W-:-:S02]  /*2d60*/  SEL R224, R224, 0xffffffe0, !P1 ;  /* 0xffffffe0e0e07807 */ /* 0x000fc40004800000 */
[----:B------:R-:W-:Y:S02]  /*2d70*/  LOP3.LUT R7, R7, 0x6, R215, 0xf8, !PT ;  /* 0x0000000607077812 */ /* 0x000fe400078ef8d7 */
[----:B------:R-:W-:Y:S02]  /*2d80*/  LOP3.LUT R5, R0, 0x200, RZ, 0xc0, !PT ;  /* 0x0000020000057812 */ /* 0x000fe400078ec0ff */
[C---:B------:R-:W-:Y:S02]  /*2d90*/  LOP3.LUT P2, RZ, R216.reuse, 0x4, RZ, 0xc0, !PT ;  /* 0x00000004d8ff7812 */ /* 0x040fe4000784c0ff */
[----:B------:R-:W-:Y:S02]  /*2da0*/  LOP3.LUT P3, RZ, R216, 0x2, RZ, 0xc0, !PT ;  /* 0x00000002d8ff7812 */ /* 0x000fe4000786c0ff */
[----:B-1----:R-:W-:Y:S02]  /*2db0*/  LOP3.LUT R3, R0, 0x1c0, RZ, 0xc0, !PT ;  /* 0x000001c000037812 */ /* 0x002fe400078ec0ff */
[----:B------:R-:W-:-:S02]  /*2dc0*/  LOP3.LUT R2, R6, 0x200, RZ, 0xc0, !PT ;  /* 0x0000020006027812 */ /* 0x000fc400078ec0ff */
[----:B------:R-:W-:Y:S02]  /*2dd0*/  LOP3.LUT R3, R3, 0x38, R8, 0xf8, !PT ;  /* 0x0000003803037812 */ /* 0x000fe400078ef808 */
[----:B------:R-:W-:Y:S02]  /*2de0*/  LOP3.LUT R4, R2, 0x3800, R4, 0xf8, !PT ;  /* 0x0000380002047812 */ /* 0x000fe400078ef804 */
[C---:B------:R-:W-:Y:S02]  /*2df0*/  LOP3.LUT R9, R3.reuse, 0x8, R9, 0x78, !PT ;  /* 0x0000000803097812 */ /* 0x040fe400078e7809 */
[----:B------:R-:W-:Y:S02]  /*2e00*/  LOP3.LUT R223, R3, 0x8, R223, 0x78, !PT ;  /* 0x0000000803df7812 */ /* 0x000fe400078e78df */
[----:B------:R-:W-:Y:S02]  /*2e10*/  LOP3.LUT R2, R215, 0x38, RZ, 0xc0, !PT ;  /* 0x00000038d7027812 */ /* 0x000fe400078ec0ff */
[----:B------:R-:W-:-:S02]  /*2e20*/  LOP3.LUT R3, R213, 0x1c0, RZ, 0xc0, !PT ;  /* 0x000001c0d5037812 */ /* 0x000fc400078ec0ff */
[----:B------:R-:W-:Y:S02]  /*2e30*/  LOP3.LUT R2, R2, 0x20, R228, 0x78, !PT ;  /* 0x0000002002027812 */ /* 0x000fe400078e78e4 */
[----:B------:R-:W-:Y:S02]  /*2e40*/  LOP3.LUT R6, R5, 0xc00, R6, 0xf8, !PT ;  /* 0x00000c0005067812 */ /* 0x000fe400078ef806 */
[----:B------:R-:W-:Y:S02]  /*2e50*/  LOP3.LUT R3, R3, 0x38, R212, 0xf8, !PT ;  /* 0x0000003803037812 */ /* 0x000fe400078ef8d4 */
[----:B------:R-:W-:Y:S02]  /*2e60*/  LOP3.LUT R5, R10, 0x1c0, R0, 0xf8, !PT ;  /* 0x000001c00a057812 */ /* 0x000fe400078ef800 */
[----:B------:R-:W-:Y:S02]  /*2e70*/  LOP3.LUT R248, R2, 0x1c0, R248, 0xf8, !PT ;  /* 0x000001c002f87812 */ /* 0x000fe400078ef8f8 */
[----:B------:R-:W-:-:S02]  /*2e80*/  LOP3.LUT R2, R3, 0x8, R216, 0x78, !PT ;  /* 0x0000000803027812 */ /* 0x000fc400078e78d8 */
[----:B------:R-:W-:Y:S02]  /*2e90*/  LOP3.LUT R5, R5, 0x38, R8, 0x78, !PT ;  /* 0x0000003805057812 */ /* 0x000fe400078e7808 */
[----:B------:R-:W-:Y:S02]  /*2ea0*/  LOP3.LUT R223, R4, R223, RZ, 0xfc, !PT ;  /* 0x000000df04df7212 */ /* 0x000fe400078efcff */
[----:B------:R-:W-:Y:S02]  /*2eb0*/  LOP3.LUT R233, R233, R2, RZ, 0xfc, !PT ;  /* 0x00000002e9e97212 */ /* 0x000fe400078efcff */
[----:B------:R-:W-:Y:S02]  /*2ec0*/  LOP3.LUT R6, R6, R9, RZ, 0xfc, !PT ;  /* 0x0000000906067212 */ /* 0x000fe400078efcff */
[----:B------:R-:W-:Y:S02]  /*2ed0*/  LOP3.LUT R5, R5, 0x200, R0, 0xf8, !PT ;  /* 0x0000020005057812 */ /* 0x000fe400078ef800 */
[----:B------:R-:W-:-:S02]  /*2ee0*/  LOP3.LUT R4, R213, 0x200, RZ, 0xc0, !PT ;  /* 0x00000200d5047812 */ /* 0x000fc400078ec0ff */
[----:B------:R-:W-:Y:S02]  /*2ef0*/  SHF.R.U32.HI R2, RZ, 0x1, R216 ;  /* 0x00000001ff027819 */ /* 0x000fe400000116d8 */
[----:B------:R-:W-:Y:S02]  /*2f00*/  LEA R223, R223, UR24, 0x1 ;  /* 0x00000018dfdf7c11 */ /* 0x000fe4000f8e08ff */
[----:B------:R-:W-:Y:S02]  /*2f10*/  LOP3.LUT R0, R4, 0xc00, R214, 0xf8, !PT ;  /* 0x00000c0004007812 */ /* 0x000fe400078ef8d6 */
[----:B------:R-:W-:Y:S01]  /*2f20*/  LOP3.LUT R217, R3, 0x8, R2, 0x78, !PT ;  /* 0x0000000803d97812 */ /* 0x000fe200078e7802 */
[--C-:B------:R-:W-:Y:S01]  /*2f30*/  IMAD.IADD R221, R225, 0x1, R223.reuse ;  /* 0x00000001e1dd7824 */ /* 0x100fe200078e02df */
[----:B------:R-:W-:Y:S01]  /*2f40*/  LEA R6, R6, UR24, 0x1 ;  /* 0x0000001806067c11 */ /* 0x000fe2000f8e08ff */
[C---:B------:R-:W-:Y:S01]  /*2f50*/  IMAD.IADD R222, R224.reuse, 0x1, R223 ;  /* 0x00000001e0de7824 */ /* 0x040fe200078e02df */
[----:B------:R-:W-:Y:S01]  /*2f60*/  LEA R5, R5, UR24, 0x1 ;  /* 0x0000001805057c11 */ /* 0x000fe2000f8e08ff */
[----:B------:R-:W-:Y:S01]  /*2f70*/  IMAD.IADD R220, R224, 0x1, R221 ;  /* 0x00000001e0dc7824 */ /* 0x000fe200078e02dd */
[----:B------:R-:W-:Y:S01]  /*2f80*/  LOP3.LUT R4, R4, 0x400, R214, 0xf8, !PT ;  /* 0x0000040004047812 */ /* 0x000fe200078ef8d6 */
[----:B------:R-:W-:Y:S01]  /*2f90*/  VIADD R219, R6, UR8 ;  /* 0x0000000806db7c36 */ /* 0x000fe20008000000 */
[-C--:B------:R-:W-:Y:S01]  /*2fa0*/  LOP3.LUT R0, R0, R217.reuse, RZ, 0xfc, !PT ;  /* 0x000000d900007212 */ /* 0x080fe200078efcff */
[----:B------:R-:W-:Y:S01]  /*2fb0*/  VIADD R218, R5, UR8 ;  /* 0x0000000805da7c36 */ /* 0x000fe20008000000 */
[----:B------:R-:W-:-:S02]  /*2fc0*/  LOP3.LUT R217, R4, R217, RZ, 0xfc, !PT ;  /* 0x000000d904d97212 */ /* 0x000fc400078efcff */
[----:B------:R-:W-:Y:S02]  /*2fd0*/  LOP3.LUT R248, R7, R248, RZ, 0xfc, !PT ;  /* 0x000000f807f87212 */ /* 0x000fe400078efcff */
[----:B------:R-:W-:Y:S02]  /*2fe0*/  LOP3.LUT P4, RZ, R216, 0x8, RZ, 0xc0, !PT ;  /* 0x00000008d8ff7812 */ /* 0x000fe4000788c0ff */
[--C-:B------:R-:W-:Y:S02]  /*2ff0*/  SHF.R.U32.HI R242, RZ, 0x2, R243.reuse ;  /* 0x00000002fff27819 */ /* 0x100fe400000116f3 */
[----:B------:R-:W-:Y:S02]  /*3000*/  SHF.R.U32.HI R241, RZ, 0x1, R243 ;  /* 0x00000001fff17819 */ /* 0x000fe400000116f3 */
[----:B----4-:R-:W-:-:S07]  /*3010*/  SEL R247, R247, 0xfffffff0, !P2 ;  /* 0xfffffff0f7f77807 */ /* 0x010fce0005000000 */
.L_x_981:
[----:B------:R-:W0:Y:S01]  /*3020*/  LDGDEPBAR ;  /* 0x00000000000079af */ /* 0x000e220000000000 */
[C---:B------:R-:W-:Y:S01]  /*3030*/  IMAD.IADD R116, R219.reuse, 0x1, R224 ;  /* 0x00000001db747824 */ /* 0x040fe200078e02e0 */
[----:B------:R-:W-:Y:S01]  /*3040*/  LEA R198, R248, UR4, 0x1 ;  /* 0x00000004f8c67c11 */ /* 0x000fe2000f8e08ff */
[----:B------:R-:W-:Y:S01]  /*3050*/  IMAD.IADD R225, R219, 0x1, R225 ;  /* 0x00000001dbe17824 */ /* 0x000fe200078e02e1 */
[----:B------:R-:W-:Y:S01]  /*3060*/  LEA R119, R0, UR4, 0x1 ;  /* 0x0000000400777c11 */ /* 0x000fe2000f8e08ff */
[----:B------:R-:W-:Y:S01]  /*3070*/  UISETP.NE.AND UP2, UPT, UR50, URZ, UPT ;  /* 0x000000ff3200728c */ /* 0x000fe2000bf45270 */
[----:B------:R-:W-:Y:S01]  /*3080*/  PLOP3.LUT P6, PT, PT, PT, UP1, 0x80, 0x8 ;  /* 0x000000000008781c */ /* 0x000fe20003fcf018 */
[----:B------:R-:W-:Y:S01]  /*3090*/  IMAD.IADD R224, R224, 0x1, R225 ;  /* 0x00000001e0e07824 */ /* 0x000fe200078e02e1 */
[----:B------:R-:W-:Y:S01]  /*30a0*/  PLOP3.LUT P1, PT, PT, PT, UP1, 0x80, 0x8 ;  /* 0x000000000008781c */ /* 0x000fe20003f2f018 */
[C---:B------:R-:W-:Y:S01]  /*30b0*/  IMAD.IADD R196, R198.reuse, 0x1, R247 ;  /* 0x00000001c6c47824 */ /* 0x040fe200078e02f7 */
[----:B------:R-:W-:Y:S01]  /*30c0*/  PLOP3.LUT P0, PT, PT, PT, UP1, 0x80, 0x8 ;  /* 0x000000000008781c */ /* 0x000fe20003f0f018 */
[----:B------:R-:W-:Y:S01]  /*30d0*/  VIADD R129, R198, 0x2a020 ;  /* 0x0002a020c6817836 */ /* 0x000fe20000000000 */
[----:B------:R-:W-:Y:S01]  /*30e0*/  PLOP3.LUT P5, PT, PT, PT, UP1, 0x80, 0x8 ;  /* 0x000000000008781c */ /* 0x000fe20003faf018 */
[----:B------:R-:W-:Y:S04]  /*30f0*/  DEPBAR.LE SB0, 0x0 ;  /* 0x000080000000791a */ /* 0x000fe80000000000 */
[----:B------:R-:W-:Y:S06]  /*3100*/  BAR.SYNC.DEFER_BLOCKING 0x0 ;  /* 0x0000000000007b1d */ /* 0x000fec0000010000 */
[----:B------:R-:W-:Y:S05]  /*3110*/  LDSM.16.M88.4 R16, [R219] ;  /* 0x00000000db10783b */ /* 0x000fea0000000200 */
[----:B------:R-:W1:Y:S05]  /*3120*/  LDSM.16.M88.4 R8, [R223+0x18000] ;  /* 0x01800000df08783b */ /* 0x000e6a0000000200 */
[----:B------:R-:W2:Y:S05]  /*3130*/  LDSM.16.M88.4 R84, [R223+0x18800] ;  /* 0x01880000df54783b */ /* 0x000eaa0000000200 */
[----:B------:R-:W-:Y:S05]  /*3140*/  LDSM.16.M88.4 R88, [R116] ;  /* 0x000000007458783b */ /* 0x000fea0000000200 */
[----:B------:R-:W3:Y:S05]  /*3150*/  LDSM.16.M88.4 R92, [R222+0x18000] ;  /* 0x01800000de5c783b */ /* 0x000eea0000000200 */
[----:B------:R-:W4:Y:S05]  /*3160*/  LDSM.16.M88.4 R96, [R222+0x18800] ;  /* 0x01880000de60783b */ /* 0x000f2a0000000200 */
[----:B------:R-:W-:Y:S05]  /*3170*/  LDSM.16.M88.4 R100, [R225] ;  /* 0x00000000e164783b */ /* 0x000fea0000000200 */
[----:B------:R-:W4:Y:S05]  /*3180*/  LDSM.16.M88.4 R104, [R221+0x18000] ;  /* 0x01800000dd68783b */ /* 0x000f2a0000000200 */
[----:B------:R-:W-:Y:S01]  /*3190*/  LDSM.16.M88.4 R108, [R224] ;  /* 0x00000000e06c783b */ /* 0x000fe20000000200 */
[C---:B-1----:R-:W-:Y:S04]  /*31a0*/  HMMA.16816.F32 R4, R16.reuse, R8, RZ ;  /* 0x000000081004723c */ /* 0x042fe800000018ff */
[----:B------:R-:W-:Y:S04]  /*31b0*/  LDSM.16.M88.4 R112, [R220+0x18000] ;  /* 0x01800000dc70783b */ /* 0x000fe80000000200 */
[C---:B------:R-:W-:Y:S08]  /*31c0*/  HMMA.16816.F32 R8, R16.reuse, R10, RZ ;  /* 0x0000000a1008723c */ /* 0x040ff000000018ff */
        /* <DEDUP_REMOVED lines=71> */
[----:B------:R1:W3:Y:S05]  /*3640*/  LDSM.16.M88.4 R84, [R223+0x1e800] ;  /* 0x01e80000df54783b */ /* 0x0002ea0000000200 */
[----:B------:R-:W3:Y:S02]  /*3650*/  LDSM.16.M88.4 R92, [R116+0x6000] ;  /* 0x00600000745c783b */ /* 0x000ee40000000200 */
[C---:B----4-:R-:W-:Y:S08]  /*3660*/  HMMA.16816.F32 R4, R100.reuse, R104, R4 ;  /* 0x000000686404723c */ /* 0x050ff00000001804 */
[C---:B------:R-:W-:Y:S01]  /*3670*/  HMMA.16816.F32 R8, R100.reuse, R106, R8 ;  /* 0x0000006a6408723c */ /* 0x040fe20000001808 */
[----:B------:R-:W4:Y:S07]  /*3680*/  LDSM.16.M88.4 R104, [R222+0x1e800] ;  /* 0x01e80000de68783b */ /* 0x000f2e0000000200 */
[C---:B--2---:R-:W-:Y:S03]  /*3690*/  HMMA.16816.F32 R12, R100.reuse, R88, R12 ;  /* 0x00000058640c723c */ /* 0x044fe6000000180c */
[----:B-1----:R-:W-:Y:S05]  /*36a0*/  LEA R223, R233, UR4, 0x1 ;  /* 0x00000004e9df7c11 */ /* 0x002fea000f8e08ff */
[----:B------:R-:W-:Y:S01]  /*36b0*/  HMMA.16816.F32 R16, R100, R90, R16 ;  /* 0x0000005a6410723c */ /* 0x000fe20000001810 */
[----:B------:R1:W-:Y:S05]  /*36c0*/  LDSM.16.M88.4 R88, [R225+0x6000] ;  /* 0x00600000e158783b */ /* 0x0003ea0000000200 */
[----:B------:R-:W2:Y:S02]  /*36d0*/  LDSM.16.M88.4 R100, [R221+0x1e000] ;  /* 0x01e00000dd64783b */ /* 0x000ea40000000200 */
[C---:B---3--:R-:W-:Y:S08]  /*36e0*/  HMMA.16816.F32 R4, R96.reuse, R108, R4 ;  /* 0x0000006c6004723c */ /* 0x048ff00000001804 */
[C---:B------:R-:W-:Y:S01]  /*36f0*/  HMMA.16816.F32 R8, R96.reuse, R110, R8 ;  /* 0x0000006e6008723c */ /* 0x040fe20000001808 */
[----:B------:R3:W2:Y:S07]  /*3700*/  LDSM.16.M88.4 R108, [R221+0x1e800] ;  /* 0x01e80000dd6c783b */ /* 0x0006ae0000000200 */
[C---:B------:R-:W-:Y:S03]  /*3710*/  HMMA.16816.F32 R12, R96.reuse, R84, R12 ;  /* 0x00000054600c723c */ /* 0x040fe6000000180c */
[----:B-1----:R-:W-:Y:S05]  /*3720*/  SEL R225, R245, 0xffffffc0, !P2 ;  /* 0xffffffc0f5e17807 */ /* 0x002fea0005000000 */
[----:B------:R-:W-:Y:S01]  /*3730*/  HMMA.16816.F32 R16, R96, R86, R16 ;  /* 0x000000566010723c */ /* 0x000fe20000001810 */
[----:B------:R1:W-:Y:S02]  /*3740*/  LDSM.16.M88.4 R84, [R224+0x6000] ;  /* 0x00600000e054783b */ /* 0x0003e40000000200 */
[----:B------:R-:W-:Y:S03]  /*3750*/  IMAD.IADD R117, R119, 0x1, R225 ;  /* 0x0000000177757824 */ /* 0x000fe600078e02e1 */
[----:B------:R-:W2:Y:S02]  /*3760*/  LDSM.16.M88.4 R96, [R220+0x1e000] ;  /* 0x01e00000dc60783b */ /* 0x000ea40000000200 */
[C---:B------:R-:W-:Y:S01]  /*3770*/  HMMA.16816.F32 R4, R92.reuse, R112, R4 ;  /* 0x000000705c04723c */ /* 0x040fe20000001804 */
[----:B------:R-:W-:Y:S02]  /*3780*/  IMAD.U32 R112, RZ, RZ, UR16 ;  /* 0x00000010ff707e24 */ /* 0x000fe4000f8e00ff */
[----:B------:R-:W-:Y:S02]  /*3790*/  IMAD.U32 R113, RZ, RZ, UR17 ;  /* 0x00000011ff717e24 */ /* 0x000fe4000f8e00ff */
[--C-:B---3--:R-:W-:Y:S03]  /*37a0*/  IMAD.IADD R221, R225, 0x1, R223.reuse ;  /* 0x00000001e1dd7824 */ /* 0x108fe600078e02df */
[C---:B------:R-:W-:Y:S08]  /*37b0*/  HMMA.16816.F32 R8, R92.reuse, R114, R8 ;  /* 0x000000725c08723c */ /* 0x040ff00000001808 */
[C---:B----4-:R-:W-:Y:S03]  /*37c0*/  HMMA.16816.F32 R12, R92.reuse, R104, R12 ;  /* 0x000000685c0c723c */ /* 0x050fe6000000180c */
[----:B-1----:R-:W-:Y:S05]  /*37d0*/  SEL R224, R246, 0xffffffe0, !P3 ;  /* 0xffffffe0f6e07807 */ /* 0x002fea0005800000 */
[----:B------:R-:W-:Y:S01]  /*37e0*/  HMMA.16816.F32 R16, R92, R106, R16 ;  /* 0x0000006a5c10723c */ /* 0x000fe20000001810 */
[----:B------:R-:W-:Y:S02]  /*37f0*/  IMAD.U32 R92, RZ, RZ, UR37 ;  /* 0x00000025ff5c7e24 */ /* 0x000fe4000f8e00ff */
[----:B------:R-:W-:Y:S02]  /*3800*/  IMAD.IADD R118, R119, 0x1, R224 ;  /* 0x0000000177767824 */ /* 0x000fe400078e02e0 */
[----:B-----5:R-:W-:Y:S01]  /*3810*/  FMUL.FTZ R93, R230, 1.4426950216293334961 ;  /* 0x3fb8aa3be65d7820 */ /* 0x020fe20000410000 */
[C---:B------:R-:W-:Y:S02]  /*3820*/  IMAD.IADD R222, R224.reuse, 0x1, R223 ;  /* 0x00000001e0de7824 */ /* 0x040fe400078e02df */
[----:B------:R-:W-:Y:S01]  /*3830*/  IMAD.IADD R116, R224, 0x1, R117 ;  /* 0x00000001e0747824 */ /* 0x000fe200078e0275 */
[C---:B--2---:R-:W-:Y:S08]  /*3840*/  HMMA.16816.F32 R4, R88.reuse, R100, R4 ;  /* 0x000000645804723c */ /* 0x044ff00000001804 */
[C---:B------:R-:W-:Y:S08]  /*3850*/  HMMA.16816.F32 R8, R88.reuse, R102, R8 ;  /* 0x000000665808723c */ /* 0x040ff00000001808 */
[C---:B------:R-:W-:Y:S08]  /*3860*/  HMMA.16816.F32 R12, R88.reuse, R108, R12 ;  /* 0x0000006c580c723c */ /* 0x040ff0000000180c */
[----:B------:R-:W-:Y:S03]  /*3870*/  HMMA.16816.F32 R16, R88, R110, R16 ;  /* 0x0000006e5810723c */ /* 0x000fe60000001810 */
[----:B------:R-:W-:Y:S02]  /*3880*/  @P5 LOP3.LUT R88, R215, 0x6, RZ, 0xc0, !PT ;  /* 0x00000006d7585812 */ /* 0x000fe400078ec0ff */
[----:B------:R-:W-:Y:S02]  /*3890*/  PLOP3.LUT P5, PT, PT, PT, UP1, 0x80, 0x8 ;  /* 0x000000000008781c */ /* 0x000fe40003faf018 */
[----:B------:R-:W-:Y:S01]  /*38a0*/  @P1 LOP3.LUT R88, R88, 0xe0, R228, 0xf8, !PT ;  /* 0x000000e058581812 */ /* 0x000fe200078ef8e4 */
[C---:B------:R-:W-:Y:S01]  /*38b0*/  HMMA.16816.F32 R4, R84.reuse, R96, R4 ;  /* 0x000000605404723c */ /* 0x040fe20000001804 */
[----:B------:R-:W-:Y:S04]  /*38c0*/  PLOP3.LUT P1, PT, PT, PT, UP1, 0x80, 0x8 ;  /* 0x000000000008781c */ /* 0x000fe80003f2f018 */
[----:B------:R-:W-:Y:S01]  /*38d0*/  @P0 IMAD R92, R92, 0x40, R88 ;  /* 0x000000405c5c0824 */ /* 0x000fe200078e0258 */
[----:B------:R-:W-:Y:S02]  /*38e0*/  PLOP3.LUT P0, PT, PT, PT, UP1, 0x80, 0x8 ;  /* 0x000000000008781c */ /* 0x000fe40003f0f018 */
[C---:B------:R-:W-:Y:S03]  /*38f0*/  HMMA.16816.F32 R8, R84.reuse, R98, R8 ;  /* 0x000000625408723c */ /* 0x040fe60000001808 */
[C---:B------:R-:W-:Y:S01]  /*3900*/  @P6 VIADD R88, R92.reuse, 0x1 ;  /* 0x000000015c586836 */ /* 0x040fe20000000000 */
[----:B------:R-:W-:Y:S02]  /*3910*/  PLOP3.LUT P6, PT, PT, PT, UP1, 0x80, 0x8 ;  /* 0x000000000008781c */ /* 0x000fe40003fcf018 */
[----:B------:R-:W-:Y:S05]  /*3920*/  @P5 ISETP.GE.AND P5, PT, R92, UR36, PT ;  /* 0x000000245c005c0c */ /* 0x000fea000bfa6270 */
[----:B------:R-:W-:Y:S02]  /*3930*/  @P1 FSEL R4, R4, -INF , !P5 ;  /* 0xff80000004041808 */ /* 0x000fe40006800000 */
[----:B------:R-:W-:Y:S02]  /*3940*/  PLOP3.LUT P1, PT, PT, PT, UP1, 0x80, 0x8 ;  /* 0x000000000008781c */ /* 0x000fe40003f2f018 */
[----:B------:R-:W-:Y:S02]  /*3950*/  @P0 FSEL R6, R6, -INF , !P5 ;  /* 0xff80000006060808 */ /* 0x000fe40006800000 */
[----:B------:R-:W-:Y:S02]  /*3960*/  PLOP3.LUT P5, PT, PT, PT, UP1, 0x80, 0x8 ;  /* 0x000000000008781c */ /* 0x000fe40003faf018 */
[----:B------:R-:W-:Y:S02]  /*3970*/  @P6 ISETP.GE.AND P6, PT, R88, UR36, PT ;  /* 0x0000002458006c0c */ /* 0x000fe4000bfc6270 */
[----:B------:R-:W-:Y:S01]  /*3980*/  PLOP3.LUT P0, PT, PT, PT, UP1, 0x80, 0x8 ;  /* 0x000000000008781c */ /* 0x000fe20003f0f018 */
[----:B------:R1:W2:Y:S04]  /*3990*/  LDSM.16.M88.4 R88, [R220+0x1e800] ;  /* 0x01e80000dc58783b */ /* 0x0002a80000000200 */
[----:B------:R-:W-:Y:S02]  /*39a0*/  @P1 FSEL R5, R5, -INF , !P6 ;  /* 0xff80000005051808 */ /* 0x000fe40007000000 */
[----:B------:R-:W-:Y:S02]  /*39b0*/  PLOP3.LUT P1, PT, PT, PT, UP1, 0x80, 0x8 ;  /* 0x000000000008781c */ /* 0x000fe40003f2f018 */
[----:B------:R-:W-:Y:S02]  /*39c0*/  @P5 FSEL R7, R7, -INF , !P6 ;  /* 0xff80000007075808 */ /* 0x000fe40007000000 */
[----:B------:R-:W-:Y:S02]  /*39d0*/  PLOP3.LUT P5, PT, PT, PT, UP1, 0x80, 0x8 ;  /* 0x000000000008781c */ /* 0x000fe40003faf018 */
[----:B------:R-:W-:Y:S01]  /*39e0*/  @P0 VIADD R94, R92, 0x8 ;  /* 0x000000085c5e0836 */ /* 0x000fe20000000000 */
[----:B------:R-:W-:Y:S02]  /*39f0*/  PLOP3.LUT P0, PT, PT, PT, UP1, 0x80, 0x8 ;  /* 0x000000000008781c */ /* 0x000fe40003f0f018 */
[----:B------:R-:W-:Y:S04]  /*3a00*/  FSETP.NEU.FTZ.AND P6, PT, R230, -INF , PT ;  /* 0xff800000e600780b */ /* 0x000fe80003fdd000 */
[----:B------:R-:W-:Y:S02]  /*3a10*/  FSEL R93, R93, RZ, P6 ;  /* 0x000000ff5d5d7208 */ /* 0x000fe40003000000 */
[----:B------:R-:W-:Y:S02]  /*3a20*/  @P1 ISETP.GE.AND P1, PT, R94, UR36, PT ;  /* 0x000000245e001c0c */ /* 0x000fe4000bf26270 */
[----:B------:R-:W-:Y:S01]  /*3a30*/  PLOP3.LUT P6, PT, PT, PT, UP1, 0x80, 0x8 ;  /* 0x000000000008781c */ /* 0x000fe20003fcf018 */
[--C-:B------:R-:W-:Y:S01]  /*3a40*/  FFMA.FTZ R120, R4, UR10, -R93.reuse ;  /* 0x0000000a04787c23 */ /* 0x100fe2000801085d */
[----:B------:R-:W-:Y:S01]  /*3a50*/  @P5 FSEL R8, R8, -INF , !P1 ;  /* 0xff80000008085808 */ /* 0x000fe20004800000 */
[----:B------:R-:W-:Y:S01]  /*3a60*/  FMUL.FTZ R4, R229, 1.4426950216293334961 ;  /* 0x3fb8aa3be5047820 */ /* 0x000fe20000410000 */
[----:B------:R-:W-:Y:S01]  /*3a70*/  PLOP3.LUT P5, PT, PT, PT, UP1, 0x80, 0x8 ;  /* 0x000000000008781c */ /* 0x000fe20003faf018 */
[----:B------:R-:W-:Y:S01]  /*3a80*/  FFMA.FTZ R121, R5, UR10, -R93 ;  /* 0x0000000a05797c23 */ /* 0x000fe2000801085d */
[----:B------:R-:W-:Y:S01]  /*3a90*/  @P0 FSEL R10, R10, -INF , !P1 ;  /* 0xff8000000a0a0808 */ /* 0x000fe20004800000 */
[----:B-1----:R-:W-:Y:S01]  /*3aa0*/  IMAD.IADD R220, R224, 0x1, R221 ;  /* 0x00000001e0dc7824 */ /* 0x002fe200078e02dd */
[----:B------:R-:W-:Y:S01]  /*3ab0*/  FSETP.NEU.FTZ.AND P0, PT, R229, -INF , PT ;  /* 0xff800000e500780b */ /* 0x000fe20003f1d000 */
[--C-:B------:R-:W-:Y:S01]  /*3ac0*/  FFMA.FTZ R124, R8, UR10, -R93.reuse ;  /* 0x0000000a087c7c23 */ /* 0x100fe2000801085d */
[----:B------:R-:W-:Y:S01]  /*3ad0*/  PLOP3.LUT P1, PT, PT, PT, UP1, 0x80, 0x8 ;  /* 0x000000000008781c */ /* 0x000fe20003f2f018 */
[----:B------:R-:W-:Y:S01]  /*3ae0*/  MUFU.EX2 R120, R120 ;  /* 0x0000007800787308 */ /* 0x000fe20000000800 */
[----:B------:R-:W-:Y:S01]  /*3af0*/  FSEL R4, R4, RZ, P0 ;  /* 0x000000ff04047208 */ /* 0x000fe20000000000 */
[----:B------:R-:W-:Y:S01]  /*3b00*/  @P6 VIADD R5, R92, 0x9 ;  /* 0x000000095c056836 */ /* 0x000fe20000000000 */
[----:B------:R-:W-:Y:S02]  /*3b10*/  PLOP3.LUT P0, PT, PT, PT, UP1, 0x80, 0x8 ;  /* 0x000000000008781c */ /* 0x000fe40003f0f018 */
[----:B------:R-:W-:Y:S01]  /*3b20*/  PLOP3.LUT P6, PT, PT, PT, UP1, 0x80, 0x8 ;  /* 0x000000000008781c */ /* 0x000fe20003fcf018 */
[C---:B--2---:R-:W-:Y:S04]  /*3b30*/  HMMA.16816.F32 R12, R84.reuse, R88, R12 ;  /* 0x00000058540c723c */ /* 0x044fe8000000180c */
[----:B------:R-:W1:Y:S01]  /*3b40*/  MUFU.EX2 R121, R121 ;  /* 0x0000007900797308 */ /* 0x000e620000000800 */
[----:B------:R-:W-:Y:S01]  /*3b50*/  @P5 ISETP.GE.AND P5, PT, R5, UR36, PT ;  /* 0x0000002405005c0c */ /* 0x000fe2000bfa6270 */
[--C-:B------:R-:W-:Y:S01]  /*3b60*/  FFMA.FTZ R126, R10, UR10, -R4.reuse ;  /* 0x0000000a0a7e7c23 */ /* 0x100fe20008010804 */
[--C-:B------:R-:W-:Y:S01]  /*3b70*/  FFMA.FTZ R122, R6, UR10, -R4.reuse ;  /* 0x0000000a067a7c23 */ /* 0x100fe20008010804 */
[--C-:B------:R-:W-:Y:S01]  /*3b80*/  FFMA.FTZ R123, R7, UR10, -R4.reuse ;  /* 0x0000000a077b7c23 */ /* 0x100fe20008010804 */
[----:B------:R-:W-:Y:S01]  /*3b90*/  @P1 FSEL R9, R9, -INF , !P5 ;  /* 0xff80000009091808 */ /* 0x000fe20006800000 */
[----:B------:R-:W-:Y:S01]  /*3ba0*/  HMMA.16816.F32 R16, R84, R90, R16 ;  /* 0x0000005a5410723c */ /* 0x000fe20000001810 */
[----:B------:R-:W-:Y:S03]  /*3bb0*/  PLOP3.LUT P1, PT, PT, PT, UP1, 0x80, 0x8 ;  /* 0x000000000008781c */ /* 0x000fe60003f2f018 */
[----:B------:R-:W-:Y:S01]  /*3bc0*/  MUFU.EX2 R124, R124 ;  /* 0x0000007c007c7308 */ /* 0x000fe20000000800 */
[----:B------:R-:W-:Y:S01]  /*3bd0*/  @P0 FSEL R11, R11, -INF , !P5 ;  /* 0xff8000000b0b0808 */ /* 0x000fe20006800000 */
[----:B------:R-:W-:Y:S01]  /*3be0*/  @P6 VIADD R5, R92, 0x10 ;  /* 0x000000105c056836 */ /* 0x000fe20000000000 */
[----:B------:R-:W-:Y:S01]  /*3bf0*/  PLOP3.LUT P5, PT, PT, PT, UP1, 0x80, 0x8 ;  /* 0x000000000008781c */ /* 0x000fe20003faf018 */
[--C-:B------:R-:W-:Y:S01]  /*3c00*/  FFMA.FTZ R125, R9, UR10, -R93.reuse ;  /* 0x0000000a097d7c23 */ /* 0x100fe2000801085d */
[----:B------:R-:W-:Y:S01]  /*3c10*/  PLOP3.LUT P0, PT, PT, PT, UP1, 0x80, 0x8 ;  /* 0x000000000008781c */ /* 0x000fe20003f0f018 */
[--C-:B------:R-:W-:Y:S01]  /*3c20*/  FFMA.FTZ R127, R11, UR10, -R4.reuse ;  /* 0x0000000a0b7f7c23 */ /* 0x100fe20008010804 */
[----:B------:R-:W-:Y:S03]  /*3c30*/  PLOP3.LUT P6, PT, PT, PT, UP1, 0x80, 0x8 ;  /* 0x000000000008781c */ /* 0x000fe60003fcf018 */
[----:B------:R-:W-:Y:S01]  /*3c40*/  MUFU.EX2 R122, R122 ;  /* 0x0000007a007a7308 */ /* 0x000fe20000000800 */
[----:B-1----:R-:W-:Y:S02]  /*3c50*/  F2FP.F16.F32.PACK_AB R8, R121, R120 ;  /* 0x000000787908723e */ /* 0x002fe400000000ff */
[----:B------:R-:W-:Y:S03]  /*3c60*/  @P1 ISETP.GE.AND P1, PT, R5, UR36, PT ;  /* 0x0000002405001c0c */ /* 0x000fe6000bf26270 */
[----:B------:R-:W-:Y:S01]  /*3c70*/  STS [R198+0x2a000], R8 ;  /* 0x02a00008c6007388 */ /* 0x000fe20000000800 */
[----:B------:R-:W-:Y:S03]  /*3c80*/  @P5 FSEL R12, R12, -INF , !P1 ;  /* 0xff8000000c0c5808 */ /* 0x000fe60004800000 */
[----:B------:R-:W1:Y:S01]  /*3c90*/  MUFU.EX2 R123, R123 ;  /* 0x0000007b007b7308 */ /* 0x000e620000000800 */
[----:B------:R-:W-:Y:S02]  /*3ca0*/  PLOP3.LUT P5, PT, PT, PT, UP1, 0x80, 0x8 ;  /* 0x000000000008781c */ /* 0x000fe40003faf018 */
[----:B------:R-:W-:Y:S01]  /*3cb0*/  @P0 FSEL R14, R14, -INF , !P1 ;  /* 0xff8000000e0e0808 */ /* 0x000fe20004800000 */
[----:B------:R-:W-:Y:S01]  /*3cc0*/  @P6 VIADD R5, R92, 0x11 ;  /* 0x000000115c056836 */ /* 0x000fe20000000000 */
[----:B------:R-:W-:Y:S01]  /*3cd0*/  PLOP3.LUT P0, PT, PT, PT, UP1, 0x80, 0x8 ;  /* 0x000000000008781c */ /* 0x000fe20003f0f018 */
[--C-:B------:R-:W-:Y:S01]  /*3ce0*/  FFMA.FTZ R128, R12, UR10, -R93.reuse ;  /* 0x0000000a0c807c23 */ /* 0x100fe2000801085d */
[----:B------:R-:W-:Y:S01]  /*3cf0*/  PLOP3.LUT P1, PT, PT, PT, UP1, 0x80, 0x8 ;  /* 0x000000000008781c */ /* 0x000fe20003f2f018 */
[--C-:B------:R-:W-:Y:S01]  /*3d00*/  FFMA.FTZ R131, R14, UR10, -R4.reuse ;  /* 0x0000000a0e837c23 */ /* 0x100fe20008010804 */
[----:B------:R-:W-:Y:S01]  /*3d10*/  PLOP3.LUT P6, PT, PT, PT, UP1, 0x80, 0x8 ;  /* 0x000000000008781c */ /* 0x000fe20003fcf018 */
[----:B------:R-:W2:Y:S04]  /*3d20*/  MUFU.EX2 R125, R125 ;  /* 0x0000007d007d7308 */ /* 0x000ea80000000800 */
[----:B------:R-:W-:Y:S02]  /*3d30*/  @P5 ISETP.GE.AND P5, PT, R5, UR36, PT ;  /* 0x0000002405005c0c */ /* 0x000fe4000bfa6270 */
[----:B-1----:R-:W-:Y:S04]  /*3d40*/  F2FP.F16.F32.PACK_AB R7, R123, R122 ;  /* 0x0000007a7b07723e */ /* 0x002fe800000000ff */
[----:B------:R-:W-:Y:S01]  /*3d50*/  MUFU.EX2 R126, R126 ;  /* 0x0000007e007e7308 */ /* 0x000fe20000000800 */
[----:B------:R-:W-:Y:S02]  /*3d60*/  @P0 FSEL R13, R13, -INF , !P5 ;  /* 0xff8000000d0d0808 */ /* 0x000fe40006800000 */
[----:B------:R-:W-:Y:S01]  /*3d70*/  PLOP3.LUT P0, PT, PT, PT, UP1, 0x80, 0x8 ;  /* 0x000000000008781c */ /* 0x000fe20003f0f018 */
[C---:B------:R-:W-:Y:S01]  /*3d80*/  @P6 VIADD R5, R92.reuse, 0x18 ;  /* 0x000000185c056836 */ /* 0x040fe20000000000 */
[----:B------:R-:W-:Y:S01]  /*3d90*/  @P1 FSEL R15, R15, -INF , !P5 ;  /* 0xff8000000f0f1808 */ /* 0x000fe20006800000 */
[--C-:B------:R-:W-:Y:S01]  /*3da0*/  FFMA.FTZ R130, R13, UR10, -R93.reuse ;  /* 0x0000000a0d827c23 */ /* 0x100fe2000801085d */
[----:B------:R-:W-:Y:S03]  /*3db0*/  PLOP3.LUT P5, PT, PT, PT, UP1, 0x80, 0x8 ;  /* 0x000000000008781c */ /* 0x000fe60003faf018 */
[----:B------:R-:W1:Y:S01]  /*3dc0*/  MUFU.EX2 R127, R127 ;  /* 0x0000007f007f7308 */ /* 0x000e620000000800 */
[----:B------:R-:W-:Y:S01]  /*3dd0*/  PLOP3.LUT P6, PT, PT, PT, UP1, 0x80, 0x8 ;  /* 0x000000000008781c */ /* 0x000fe20003fcf018 */
[--C-:B------:R-:W-:Y:S01]  /*3de0*/  FFMA.FTZ R197, R15, UR10, -R4.reuse ;  /* 0x0000000a0fc57c23 */ /* 0x100fe20008010804 */
[----:B------:R-:W-:Y:S01]  /*3df0*/  PLOP3.LUT P1, PT, PT, PT, UP1, 0x80, 0x8 ;  /* 0x000000000008781c */ /* 0x000fe20003f2f018 */
[----:B------:R3:W-:Y:S01]  /*3e00*/  STS [R198+0x2a400], R7 ;  /* 0x02a40007c6007388 */ /* 0x0007e20000000800 */
[----:B--2---:R-:W-:Y:S01]  /*3e10*/  F2FP.F16.F32.PACK_AB R6, R125, R124 ;  /* 0x0000007c7d06723e */ /* 0x004fe200000000ff */
[----:B------:R-:W-:Y:S01]  /*3e20*/  @P0 VIADD R92, R92, 0x19 ;  /* 0x000000195c5c0836 */ /* 0x000fe20000000000 */
[----:B------:R-:W-:Y:S03]  /*3e30*/  PLOP3.LUT P0, PT, PT, PT, UP1, 0x80, 0x8 ;  /* 0x000000000008781c */ /* 0x000fe60003f0f018 */
[----:B------:R-:W-:Y:S01]  /*3e40*/  MUFU.EX2 R128, R128 ;  /* 0x0000008000807308 */ /* 0x000fe20000000800 */
[----:B------:R2:W-:Y:S01]  /*3e50*/  STS [R196+0x2a000], R6 ;  /* 0x02a00006c4007388 */ /* 0x0005e20000000800 */
[----:B------:R-:W-:Y:S01]  /*3e60*/  @P5 ISETP.GE.AND P5, PT, R5, UR36, PT ;  /* 0x0000002405005c0c */ /* 0x000fe2000bfa6270 */
[----:B------:R-:W-:Y:S01]  /*3e70*/  VIADD R5, R198, 0x2a000 ;  /* 0x0002a000c6057836 */ /* 0x000fe20000000000 */
[----:B------:R-:W-:Y:S02]  /*3e80*/  @P6 ISETP.GE.AND P6, PT, R92, UR36, PT ;  /* 0x000000245c006c0c */ /* 0x000fe4000bfc6270 */
[----:B------:R-:W-:Y:S01]  /*3e90*/  @P1 FSEL R16, R16, -INF , !P5 ;  /* 0xff80000010101808 */ /* 0x000fe20006800000 */
[----:B------:R-:W-:Y:S01]  /*3ea0*/  @P4 VIADD R129, R5, 0xffffffe0 ;  /* 0xffffffe005814836 */ /* 0x000fe20000000000 */
[----:B------:R-:W-:Y:S02]  /*3eb0*/  PLOP3.LUT P1, PT, PT, PT, UP1, 0x80, 0x8 ;  /* 0x000000000008781c */ /* 0x000fe40003f2f018 */
[----:B------:R-:W-:Y:S01]  /*3ec0*/  MUFU.EX2 R130, R130 ;  /* 0x0000008200827308 */ /* 0x000fe20000000800 */
[----:B-1----:R-:W-:Y:S01]  /*3ed0*/  F2FP.F16.F32.PACK_AB R5, R127, R126 ;  /* 0x0000007e7f05723e */ /* 0x002fe200000000ff */
[--C-:B------:R-:W-:Y:S01]  /*3ee0*/  FFMA.FTZ R199, R16, UR10, -R93.reuse ;  /* 0x0000000a10c77c23 */ /* 0x100fe2000801085d */
[----:B------:R-:W-:Y:S02]  /*3ef0*/  @P0 FSEL R17, R17, -INF , !P6 ;  /* 0xff80000011110808 */ /* 0x000fe40007000000 */
[----:B------:R-:W-:Y:S01]  /*3f00*/  PLOP3.LUT P0, PT, PT, PT, UP1, 0x80, 0x8 ;  /* 0x000000000008781c */ /* 0x000fe20003f0f018 */
[----:B------:R1:W-:Y:S02]  /*3f10*/  STS [R196+0x2a400], R5 ;  /* 0x02a40005c4007388 */ /* 0x0003e40000000800 */
[----:B------:R-:W-:Y:S02]  /*3f20*/  FFMA.FTZ R93, R17, UR10, -R93 ;  /* 0x0000000a115d7c23 */ /* 0x000fe4000801085d */
[----:B------:R-:W-:Y:S01]  /*3f30*/  MUFU.EX2 R131, R131 ;  /* 0x0000008300837308 */ /* 0x000fe20000000800 */
[----:B------:R-:W-:Y:S05]  /*3f40*/  @P1 FSEL R18, R18, -INF , !P5 ;  /* 0xff80000012121808 */ /* 0x000fea0006800000 */
[--C-:B------:R-:W-:Y:S02]  /*3f50*/  FFMA.FTZ R202, R18, UR10, -R4.reuse ;  /* 0x0000000a12ca7c23 */ /* 0x100fe40008010804 */
[----:B------:R-:W-:Y:S02]  /*3f60*/  @P0 FSEL R19, R19, -INF , !P6 ;  /* 0xff80000013130808 */ /* 0x000fe40007000000 */
[----:B------:R-:W3:Y:S01]  /*3f70*/  MUFU.EX2 R197, R197 ;  /* 0x000000c500c57308 */ /* 0x000ee20000000800 */
[----:B------:R-:W-:Y:S02]  /*3f80*/  LEA R204, P0, R231, R112, 0x2 ;  /* 0x00000070e7cc7211 */ /* 0x000fe400078010ff */
[----:B------:R-:W-:Y:S02]  /*3f90*/  FFMA.FTZ R4, R19, UR10, -R4 ;  /* 0x0000000a13047c23 */ /* 0x000fe40008010804 */
[----:B------:R-:W-:Y:S05]  /*3fa0*/  LEA.HI.X R205, R231, R113, RZ, 0x2, P0 ;  /* 0x00000071e7cd7211 */ /* 0x000fea00000f14ff */
[----:B------:R4:W-:Y:S01]  /*3fb0*/  MUFU.EX2 R201, R4 ;  /* 0x0000000400c97308 */ /* 0x0009e20000000800 */
[----:B------:R-:W2:Y:S09]  /*3fc0*/  LDG.E R203, desc[UR34][R204.64] ;  /* 0x00000022cccb7981 */ /* 0x000eb2000c1e1900 */
[----:B------:R-:W-:Y:S01]  /*3fd0*/  MUFU.EX2 R200, R93 ;  /* 0x0000005d00c87308 */ /* 0x000fe20000000800 */
[----:B---3--:R-:W-:Y:S05]  /*3fe0*/  F2FP.F16.F32.PACK_AB R7, R197, R131 ;  /* 0x00000083c507723e */ /* 0x008fea00000000ff */
[----:B------:R-:W-:Y:S04]  /*3ff0*/  STS [R129+0x400], R7 ;  /* 0x0004000781007388 */ /* 0x000fe80000000800 */
[----:B------:R-:W2:Y:S01]  /*4000*/  MUFU.EX2 R199, R199 ;  /* 0x000000c700c77308 */ /* 0x000ea20000000800 */
[----:B----4-:R-:W-:Y:S05]  /*4010*/  F2FP.F16.F32.PACK_AB R4, R130, R128 ;  /* 0x000000808204723e */ /* 0x010fea00000000ff */
[----:B------:R3:W-:Y:S04]  /*4020*/  STS [R129], R4 ;  /* 0x0000000481007388 */ /* 0x0007e80000000800 */
[----:B------:R-:W1:Y:S01]  /*4030*/  MUFU.EX2 R202, R202 ;  /* 0x000000ca00ca7308 */ /* 0x000e620000000800 */
[----:B------:R-:W4:Y:S01]  /*4040*/  LDG.E R204, desc[UR34][R204.64+0x20] ;  /* 0x00002022cccc7981 */ /* 0x000f22000c1e1900 */
[----:B--2---:R-:W-:Y:S02]  /*4050*/  F2FP.F16.F32.PACK_AB R6, R200, R199 ;  /* 0x000000c7c806723e */ /* 0x004fe400000000ff */
[----:B-1----:R-:W-:Y:S01]  /*4060*/  F2FP.F16.F32.PACK_AB R5, R201, R202 ;  /* 0x000000cac905723e */ /* 0x002fe200000000ff */
[----:B---3--:R-:W-:Y:S05]  /*4070*/  IMAD.IADD R4, R247, 0x1, R129 ;  /* 0x00000001f7047824 */ /* 0x008fea00078e0281 */
[----:B------:R-:W-:Y:S05]  /*4080*/  STS [R4], R6 ;  /* 0x0000000604007388 */ /* 0x000fea0000000800 */
[----:B------:R-:W-:Y:S05]  /*4090*/  STS [R4+0x400], R5 ;  /* 0x0004000504007388 */ /* 0x000fea0000000800 */
[----:B------:R-:W-:Y:S05]  /*40a0*/  LDSM.16.M88.4 R16, [R119+0x10000] ;  /* 0x010000007710783b */ /* 0x000fea0000000200 */
[----:B------:R-:W1:Y:S05]  /*40b0*/  LDSM.16.M88.4 R8, [R223+0x20000] ;  /* 0x02000000df08783b */ /* 0x000e6a0000000200 */
[----:B------:R-:W2:Y:S05]  /*40c0*/  LDSM.16.M88.4 R84, [R223+0x20800] ;  /* 0x02080000df54783b */ /* 0x000eaa0000000200 */
[----:B------:R-:W-:Y:S05]  /*40d0*/  LDSM.16.M88.4 R88, [R118+0x10000] ;  /* 0x010000007658783b */ /* 0x000fea0000000200 */
[----:B------:R-:W3:Y:S05]  /*40e0*/  LDSM.16.M88.4 R92, [R222+0x20000] ;  /* 0x02000000de5c783b */ /* 0x000eea0000000200 */
[----:B------:R-:W3:Y:S05]  /*40f0*/  LDSM.16.M88.4 R96, [R222+0x20800] ;  /* 0x02080000de60783b */ /* 0x000eea0000000200 */
[----:B------:R-:W-:Y:S05]  /*4100*/  LDSM.16.M88.4 R100, [R117+0x10000] ;  /* 0x010000007564783b */ /* 0x000fea0000000200 */
[----:B------:R-:W3:Y:S05]  /*4110*/  LDSM.16.M88.4 R104, [R221+0x20000] ;  /* 0x02000000dd68783b */ /* 0x000eea0000000200 */
[----:B------:R-:W-:Y:S01]  /*4120*/  LDSM.16.M88.4 R108, [R220+0x20000] ;  /* 0x02000000dc6c783b */ /* 0x000fe20000000200 */
        /* <DEDUP_REMOVED lines=8> */
[----:B------:R-:W2:Y:S07]  /*41b0*/  LDSM.16.M88.4 R92, [R116+0x10000] ;  /* 0x01000000745c783b */ /* 0x000eae0000000200 */
[C---:B------:R-:W-:Y:S08]  /*41c0*/  HMMA.16816.F32 R12, R88.reuse, R96, R12 ;  /* 0x00000060580c723c */ /* 0x040ff0000000180c */
[----:B------:R-:W-:Y:S01]  /*41d0*/  HMMA.16816.F32 R16, R88, R98, R16 ;  /* 0x000000625810723c */ /* 0x000fe20000001810 */
[----:B------:R-:W3:Y:S05]  /*41e0*/  LDSM.16.M88.4 R88, [R220+0x20800] ;  /* 0x02080000dc58783b */ /* 0x000eea0000000200 */
        /* <DEDUP_REMOVED lines=22> */
[C---:B------:R-:W-:Y:S08]  /*4350*/  HMMA.16816.F32 R4, R100.reuse, R104, R4 ;  /* 0x000000686404723c */ /* 0x040ff00000001804 */
        /* <DEDUP_REMOVED lines=56> */
[C---:B------:R-:W-:Y:S08]  /*46e0*/  HMMA.16816.F32 R8, R96.reuse, R114, R8 ;  /* 0x000000726008723c */ /* 0x040ff00000001808 */
[C---:B--2---:R-:W-:Y:S08]  /*46f0*/  HMMA.16816.F32 R12, R96.reuse, R88, R12 ;  /* 0x00000058600c723c */ /* 0x044ff0000000180c */
[----:B------:R-:W-:Y:S01]  /*4700*/  HMMA.16816.F32 R16, R96, R90, R16 ;  /* 0x0000005a6010723c */ /* 0x000fe20000001810 */
[----:B------:R-:W2:Y:S07]  /*4710*/  LDSM.16.M88.4 R88, [R220+0x26800] ;  /* 0x02680000dc58783b */ /* 0x000eae0000000200 */
[C---:B----4-:R-:W-:Y:S08]  /*4720*/  HMMA.16816.F32 R4, R100.reuse, R104, R4 ;  /* 0x000000686404723c */ /* 0x050ff00000001804 */
[C---:B------:R-:W-:Y:S08]  /*4730*/  HMMA.16816.F32 R8, R100.reuse, R106, R8 ;  /* 0x0000006a6408723c */ /* 0x040ff00000001808 */
[C---:B-1----:R-:W-:Y:S08]  /*4740*/  HMMA.16816.F32 R12, R100.reuse, R84, R12 ;  /* 0x00000054640c723c */ /* 0x042ff0000000180c */
[----:B------:R-:W-:Y:S08]  /*4750*/  HMMA.16816.F32 R16, R100, R86, R16 ;  /* 0x000000566410723c */ /* 0x000ff00000001810 */
[C---:B---3--:R-:W-:Y:S08]  /*4760*/  HMMA.16816.F32 R4, R92.reuse, R108, R4 ;  /* 0x0000006c5c04723c */ /* 0x048ff00000001804 */
[C---:B------:R-:W-:Y:S08]  /*4770*/  HMMA.16816.F32 R8, R92.reuse, R110, R8 ;  /* 0x0000006e5c08723c */ /* 0x040ff00000001808 */
[C---:B--2---:R-:W-:Y:S03]  /*4780*/  HMMA.16816.F32 R12, R92.reuse, R88, R12 ;  /* 0x000000585c0c723c */ /* 0x044fe6000000180c */
[C---:B------:R-:W-:Y:S01]  /*4790*/  FADD.FTZ R4, -R203.reuse, R4 ;  /* 0x00000004cb047221 */ /* 0x040fe20000010100 */
[C---:B------:R-:W-:Y:S01]  /*47a0*/  FADD.FTZ R5, -R203.reuse, R5 ;  /* 0x00000005cb057221 */ /* 0x040fe20000010100 */
[C---:B------:R-:W-:Y:S01]  /*47b0*/  FADD.FTZ R6, -R204.reuse, R6 ;  /* 0x00000006cc067221 */ /* 0x040fe20000010100 */
[----:B------:R-:W-:Y:S01]  /*47c0*/  FADD.FTZ R7, -R204, R7 ;  /* 0x00000007cc077221 */ /* 0x000fe20000010100 */
[----:B------:R-:W-:Y:S01]  /*47d0*/  FMUL.FTZ R120, R120, R4 ;  /* 0x0000000478787220 */ /* 0x000fe20000410000 */
[----:B------:R-:W-:Y:S03]  /*47e0*/  HMMA.16816.F32 R16, R92, R90, R16 ;  /* 0x0000005a5c10723c */ /* 0x000fe60000001810 */
[----:B------:R-:W-:Y:S01]  /*47f0*/  SHF.R.U32.HI R4, RZ, 0x3, R216 ;  /* 0x00000003ff047819 */ /* 0x000fe200000116d8 */
[C---:B------:R-:W-:Y:S01]  /*4800*/  FADD.FTZ R8, -R203.reuse, R8 ;  /* 0x00000008cb087221 */ /* 0x040fe20000010100 */
[----:B------:R-:W-:Y:S01]  /*4810*/  FADD.FTZ R9, -R203, R9 ;  /* 0x00000009cb097221 */ /* 0x000fe20000010100 */
[----:B------:R-:W-:Y:S01]  /*4820*/  FMUL.FTZ R121, R121, R5 ;  /* 0x0000000579797220 */ /* 0x000fe20000410000 */
[----:B------:R-:W-:Y:S01]  /*4830*/  LOP3.LUT R5, R215, 0x20, RZ, 0xc0, !PT ;  /* 0x00000020d7057812 */ /* 0x000fe200078ec0ff */
[----:B------:R-:W-:Y:S01]  /*4840*/  FMUL.FTZ R8, R124, R8 ;  /* 0x000000087c087220 */ /* 0x000fe20000410000 */
[----:B------:R-:W-:Y:S01]  /*4850*/  FMUL.FTZ R9, R125, R9 ;  /* 0x000000097d097220 */ /* 0x000fe20000410000 */
[----:B------:R-:W-:Y:S01]  /*4860*/  FMUL.FTZ R6, R122, R6 ;  /* 0x000000067a067220 */ /* 0x000fe20000410000 */
[C---:B------:R-:W-:Y:S01]  /*4870*/  FADD.FTZ R12, -R203.reuse, R12 ;  /* 0x0000000ccb0c7221 */ /* 0x040fe20000010100 */
[----:B------:R-:W-:Y:S01]  /*4880*/  FADD.FTZ R13, -R203, R13 ;  /* 0x0000000dcb0d7221 */ /* 0x000fe20000010100 */
[----:B------:R-:W-:Y:S01]  /*4890*/  LOP3.LUT R4, R5, 0x18, R4, 0xf8, !PT ;  /* 0x0000001805047812 */ /* 0x000fe200078ef804 */
[----:B------:R-:W-:Y:S01]  /*48a0*/  FMUL.FTZ R7, R123, R7 ;  /* 0x000000077b077220 */ /* 0x000fe20000410000 */
[----:B------:R-:W-:Y:S01]  /*48b0*/  FMUL.FTZ R12, R128, R12 ;  /* 0x0000000c800c7220 */ /* 0x000fe20000410000 */
[----:B------:R-:W-:Y:S01]  /*48c0*/  F2FP.F16.F32.PACK_AB R120, R121, R120 ;  /* 0x000000787978723e */ /* 0x000fe200000000ff */
[----:B------:R-:W-:Y:S01]  /*48d0*/  FMUL.FTZ R13, R130, R13 ;  /* 0x0000000d820d7220 */ /* 0x000fe20000410000 */
[----:B------:R-:W-:Y:S01]  /*48e0*/  F2FP.F16.F32.PACK_AB R8, R9, R8 ;  /* 0x000000080908723e */ /* 0x000fe200000000ff */
[C---:B------:R-:W-:Y:S01]  /*48f0*/  FADD.FTZ R16, -R203.reuse, R16 ;  /* 0x00000010cb107221 */ /* 0x040fe20000010100 */
[----:B------:R-:W-:Y:S01]  /*4900*/  FADD.FTZ R17, -R203, R17 ;  /* 0x00000011cb117221 */ /* 0x000fe20000010100 */
[----:B------:R-:W-:Y:S01]  /*4910*/  FADD.FTZ R10, -R204, R10 ;  /* 0x0000000acc0a7221 */ /* 0x000fe20000010100 */
[----:B------:R-:W-:Y:S01]  /*4920*/  F2FP.F16.F32.PACK_AB R12, R13, R12 ;  /* 0x0000000c0d0c723e */ /* 0x000fe200000000ff */
[----:B------:R-:W-:Y:S01]  /*4930*/  FMUL.FTZ R16, R199, R16 ;  /* 0x00000010c7107220 */ /* 0x000fe20000410000 */
[----:B------:R-:W-:Y:S01]  /*4940*/  FMUL.FTZ R17, R200, R17 ;  /* 0x00000011c8117220 */ /* 0x000fe20000410000 */
[----:B------:R-:W-:Y:S04]  /*4950*/  FADD.FTZ R13, -R204, R11 ;  /* 0x0000000bcc0d7221 */ /* 0x000fe80000010100 */
[----:B------:R-:W-:Y:S01]  /*4960*/  F2FP.F16.F32.PACK_AB R16, R17, R16 ;  /* 0x000000101110723e */ /* 0x000fe200000000ff */
[----:B------:R-:W-:Y:S06]  /*4970*/  BRA.U !UP2, `(.L_x_979) ;  /* 0x000000010a6c7547 */ /* 0x000fec000b800000 */
[----:B------:R-:W1:Y:S01]  /*4980*/  LDC R9, c[0x0][0x3b0] ;  /* 0x0000ec00ff097b82 */ /* 0x000e620000000800 */
[----:B------:R-:W-:Y:S01]  /*4990*/  IADD3 R17, P0, PT, RZ, -UR32, RZ ;  /* 0x80000020ff117c10 */ /* 0x000fe2000ff1e0ff */
[----:B------:R-:W-:Y:S04]  /*49a0*/  ULOP3.LUT UR8, UR50, 0x1, URZ, 0xc0, !UPT ;  /* 0x0000000132087892 */ /* 0x000fe8000f8ec0ff */
[----:B------:R-:W-:Y:S02]  /*49b0*/  UISETP.NE.U32.AND UP0, UPT, UR8, 0x1, UPT ;  /* 0x000000010800788c */ /* 0x000fe4000bf05070 */
[----:B------:R-:W2:Y:S02]  /*49c0*/  LDC R5, c[0x0][0x3b4] ;  /* 0x0000ed00ff057b82 */ /* 0x000ea40000000800 */
[----:B------:R-:W-:Y:S06]  /*49d0*/  USEL UR8, UR31, 0x8000, !UP0 ;  /* 0x000080001f087887 */ /* 0x000fec000c000000 */
        /* <DEDUP_REMOVED lines=21> */
.L_x_979:
[----:B------:R-:W-:Y:S01]  /*4b30*/  FMUL.FTZ R13, R127, R13 ;  /* 0x0000000d7f0d7220 */ /* 0x000fe20000410000 */
[----:B------:R-:W-:Y:S01]  /*4b40*/  FMUL.FTZ R10, R126, R10 ;  /* 0x0000000a7e0a7220 */ /* 0x000fe20000410000 */
[C---:B------:R-:W-:Y:S01]  /*4b50*/  FADD.FTZ R15, -R204.reuse, R15 ;  /* 0x0000000fcc0f7221 */ /* 0x040fe20000010100 */
[C---:B------:R-:W-:Y:S01]  /*4b60*/  FADD.FTZ R14, -R204.reuse, R14 ;  /* 0x0000000ecc0e7221 */ /* 0x040fe20000010100 */
[----:B------:R-:W-:Y:S01]  /*4b70*/  F2FP.F16.F32.PACK_AB R6, R7, R6 ;  /* 0x000000060706723e */ /* 0x000fe200000000ff */
[C---:B------:R-:W-:Y:S01]  /*4b80*/  FADD.FTZ R19, -R204.reuse, R19 ;  /* 0x00000013cc137221 */ /* 0x040fe20000010100 */
[----:B------:R-:W-:Y:S01]  /*4b90*/  FMUL.FTZ R15, R197, R15 ;  /* 0x0000000fc50f7220 */ /* 0x000fe20000410000 */
[----:B------:R-:W-:Y:S01]  /*4ba0*/  FMUL.FTZ R14, R131, R14 ;  /* 0x0000000e830e7220 */ /* 0x000fe20000410000 */
[----:B------:R-:W-:Y:S01]  /*4bb0*/  FADD.FTZ R18, -R204, R18 ;  /* 0x00000012cc127221 */ /* 0x000fe20000010100 */
[----:B------:R-:W-:Y:S01]  /*4bc0*/  F2FP.F16.F32.PACK_AB R10, R13, R10 ;  /* 0x0000000a0d0a723e */ /* 0x000fe200000000ff */
[----:B------:R-:W-:Y:S01]  /*4bd0*/  STS [R198+0x28000], R120 ;  /* 0x02800078c6007388 */ /* 0x000fe20000000800 */
[----:B------:R-:W-:Y:S01]  /*4be0*/  FMUL.FTZ R19, R201, R19 ;  /* 0x00000013c9137220 */ /* 0x000fe20000410000 */
[----:B------:R-:W-:Y:S01]  /*4bf0*/  FMUL.FTZ R18, R202, R18 ;  /* 0x00000012ca127220 */ /* 0x000fe20000410000 */
[----:B------:R-:W-:Y:S01]  /*4c00*/  LOP3.LUT R4, R4, 0x1c0, R213, 0xf8, !PT ;  /* 0x000001c004047812 */ /* 0x000fe200078ef8d5 */
[----:B------:R-:W-:Y:S01]  /*4c10*/  STS [R198+0x28400], R6 ;  /* 0x02840006c6007388 */ /* 0x000fe20000000800 */
[----:B------:R-:W-:Y:S01]  /*4c20*/  F2FP.F16.F32.PACK_AB R14, R15, R14 ;  /* 0x0000000e0f0e723e */ /* 0x000fe200000000ff */
[----:B------:R-:W-:Y:S01]  /*4c30*/  IMAD R249, R244, UR9, RZ ;  /* 0x00000009f4f97c24 */ /* 0x000fe2000f8e02ff */
[----:B------:R-:W-:Y:S01]  /*4c40*/  LOP3.LUT R227, R4, 0x38, R212, 0x78, !PT ;  /* 0x0000003804e37812 */ /* 0x000fe200078e78d4 */
[----:B------:R-:W-:Y:S01]  /*4c50*/  STS [R196+0x28000], R8 ;  /* 0x02800008c4007388 */ /* 0x000fe20000000800 */
[----:B------:R-:W-:Y:S01]  /*4c60*/  IMAD.IADD R4, R247, 0x1, R129 ;  /* 0x00000001f7047824 */ /* 0x000fe200078e0281 */
[----:B------:R-:W-:Y:S02]  /*4c70*/  F2FP.F16.F32.PACK_AB R18, R19, R18 ;  /* 0x000000121312723e */ /* 0x000fe400000000ff */
[----:B------:R-:W-:Y:S01]  /*4c80*/  STS [R196+0x28400], R10 ;  /* 0x0284000ac4007388 */ /* 0x000fe20000000800 */
[----:B------:R-:W-:Y:S02]  /*4c90*/  LOP3.LUT R226, R2, 0x10, RZ, 0xc0, !PT ;  /* 0x0000001002e27812 */ /* 0x000fe400078ec0ff */
[----:B------:R-:W-:Y:S01]  /*4ca0*/  LOP3.LUT R227, R227, 0x200, R213, 0xf8, !PT ;  /* 0x00000200e3e37812 */ /* 0x000fe200078ef8d5 */
[----:B------:R2:W-:Y:S01]  /*4cb0*/  STS [R129+-0x2000], R12 ;  /* 0xffe0000c81007388 */ /* 0x0005e20000000800 */
[----:B------:R-:W-:Y:S02]  /*4cc0*/  LOP3.LUT R226, R226, 0x8, R216, 0xf8, !PT ;  /* 0x00000008e2e27812 */ /* 0x000fe400078ef8d8 */
[----:B------:R-:W-:Y:S01]  /*4cd0*/  LEA R227, R227, UR4, 0x1 ;  /* 0x00000004e3e37c11 */ /* 0x000fe2000f8e08ff */
[----:B------:R-:W-:Y:S01]  /*4ce0*/  STS [R129+-0x1c00], R14 ;  /* 0xffe4000e81007388 */ /* 0x000fe20000000800 */
[----:B------:R-:W-:Y:S03]  /*4cf0*/  LOP3.LUT R226, R226, R3, RZ, 0x3c, !PT ;  /* 0x00000003e2e27212 */ /* 0x000fe600078e3cff */
[----:B------:R-:W-:Y:S01]  /*4d00*/  STS [R4+-0x2000], R16 ;  /* 0xffe0001004007388 */ /* 0x000fe20000000800 */
[----:B------:R-:W-:Y:S03]  /*4d10*/  LOP3.LUT R226, R226, 0x200, R214, 0xf8, !PT ;  /* 0x00000200e2e27812 */ /* 0x000fe600078ef8d6 */
[----:B------:R-:W-:Y:S01]  /*4d20*/  STS [R4+-0x1c00], R18 ;  /* 0xffe4001204007388 */ /* 0x000fe20000000800 */
[----:B------:R-:W-:Y:S01]  /*4d30*/  LEA R226, R226, UR4, 0x1 ;  /* 0x00000004e2e27c11 */ /* 0x000fe2000f8e08ff */
[----:B------:R-:W-:Y:S03]  /*4d40*/  BAR.SYNC.DEFER_BLOCKING 0x0 ;  /* 0x0000000000007b1d */ /* 0x000fe60000010000 */
[C---:B------:R-:W-:Y:S01]  /*4d50*/  IADD3 R112, PT, PT, R226.reuse, 0x2a040, RZ ;  /* 0x0002a040e2707810 */ /* 0x040fe20007ffe0ff */
[----:B--2---:R-:W-:Y:S04]  /*4d60*/  VIADD R12, R226, 0x2a000 ;  /* 0x0002a000e20c7836 */ /* 0x004fe80000000000 */
[----:B------:R-:W-:Y:S01]  /*4d70*/  @P2 VIADD R112, R12, 0xffffffc0 ;  /* 0xffffffc00c702836 */ /* 0x000fe20000000000 */
[----:B------:R-:W-:Y:S08]  /*4d80*/  LDSM.16.MT88.4 R4, [R226+0x2a000] ;  /* 0x02a00000e204783b */ /* 0x000ff00000004200 */
[----:B------:R-:W2:Y:S08]  /*4d90*/  LDSM.16.MT88.4 R8, [R227+0x10000] ;  /* 0x01000000e308783b */ /* 0x000eb00000004200 */
[----:B------:R-:W3:Y:S08]  /*4da0*/  LDSM.16.MT88.4 R12, [R112] ;  /* 0x00000000700c783b */ /* 0x000ef00000004200 */
[----:B------:R-:W4:Y:S08]  /*4db0*/  LDSM.16.MT88.4 R16, [R227+0x12000] ;  /* 0x01200000e310783b */ /* 0x000f300000004200 */
[----:B-1----:R-:W1:Y:S08]  /*4dc0*/  LDSM.16.MT88.4 R84, [R227+0x14000] ;  /* 0x01400000e354783b */ /* 0x002e700000004200 */
[----:B------:R-:W5:Y:S01]  /*4dd0*/  LDSM.16.MT88.4 R88, [R227+0x16000] ;  /* 0x01600000e358783b */ /* 0x000f620000004200 */
[-C--:B--2---:R-:W-:Y:S07]  /*4de0*/  HMMA.16816.F32 R20, R4, R8.reuse, R20 ;  /* 0x000000080414723c */ /* 0x084fee0000001814 */
[----:B------:R-:W-:Y:S01]  /*4df0*/  LDSM.16.MT88.4 R92, [R226+0x2a800] ;  /* 0x02a80000e25c783b */ /* 0x000fe20000004200 */
[C---:B---3--:R-:W-:Y:S07]  /*4e00*/  HMMA.16816.F32 R24, R12.reuse, R8, R24 ;  /* 0x000000080c18723c */ /* 0x048fee0000001818 */
[----:B------:R-:W2:Y:S01]  /*4e10*/  LDSM.16.MT88.4 R96, [R227+0x10800] ;  /* 0x01080000e360783b */ /* 0x000ea20000004200 */
[-C--:B------:R-:W-:Y:S07]  /*4e20*/  HMMA.16816.F32 R28, R12, R10.reuse, R28 ;  /* 0x0000000a0c1c723c */ /* 0x080fee000000181c */
[----:B------:R-:W3:Y:S01]  /*4e30*/  LDSM.16.MT88.4 R100, [R112+0x800] ;  /* 0x000800007064783b */ /* 0x000ee20000004200 */
[C---:B------:R-:W-:Y:S07]  /*4e40*/  HMMA.16816.F32 R32, R4.reuse, R10, R32 ;  /* 0x0000000a0420723c */ /* 0x040fee0000001820 */
[----:B------:R-:W3:Y:S01]  /*4e50*/  LDSM.16.MT88.4 R104, [R227+0x12800] ;  /* 0x01280000e368783b */ /* 0x000ee20000004200 */
[-C--:B----4-:R-:W-:Y:S07]  /*4e60*/  HMMA.16816.F32 R36, R4, R16.reuse, R36 ;  /* 0x000000100424723c */ /* 0x090fee0000001824 */
[----:B------:R-:W4:Y:S01]  /*4e70*/  LDSM.16.MT88.4 R108, [R227+0x14800] ;  /* 0x01480000e36c783b */ /* 0x000f220000004200 */
[C---:B------:R-:W-:Y:S07]  /*4e80*/  HMMA.16816.F32 R40, R12.reuse, R16, R40 ;  /* 0x000000100c28723c */ /* 0x040fee0000001828 */
[----:B------:R-:W4:Y:S01]  /*4e90*/  LDSM.16.MT88.4 R8, [R227+0x16800] ;  /* 0x01680000e308783b */ /* 0x000f220000004200 */
[-C--:B------:R-:W-:Y:S07]  /*4ea0*/  HMMA.16816.F32 R44, R12, R18.reuse, R44 ;  /* 0x000000120c2c723c */ /* 0x080fee000000182c */
[----:B------:R-:W-:Y:S01]  /*4eb0*/  LDSM.16.MT88.4 R116, [R227+0x15800] ;  /* 0x01580000e374783b */ /* 0x000fe20000004200 */
[C---:B------:R-:W-:Y:S07]  /*4ec0*/  HMMA.16816.F32 R48, R4.reuse, R18, R48 ;  /* 0x000000120430723c */ /* 0x040fee0000001830 */
[----:B------:R-:W-:Y:S01]  /*4ed0*/  LDSM.16.MT88.4 R16, [R112+0x1000] ;  /* 0x001000007010783b */ /* 0x000fe20000004200 */
[-C--:B-1----:R-:W-:Y:S07]  /*4ee0*/  HMMA.16816.F32 R52, R4, R84.reuse, R52 ;  /* 0x000000540434723c */ /* 0x082fee0000001834 */
        /* <DEDUP_REMOVED lines=10> */
[----:B------:R-:W1:Y:S07]  /*4f90*/  LDSM.16.MT88.4 R4, [R226+0x2b000] ;  /* 0x02b00000e204783b */ /* 0x000e6e0000004200 */
[-C--:B--2---:R-:W-:Y:S01]  /*4fa0*/  HMMA.16816.F32 R20, R92, R96.reuse, R20 ;  /* 0x000000605c14723c */ /* 0x084fe20000001814 */
[----:B------:R-:W2:Y:S07]  /*4fb0*/  LDSM.16.MT88.4 R88, [R227+0x15000] ;  /* 0x01500000e358783b */ /* 0x000eae0000004200 */
[C---:B---3--:R-:W-:Y:S08]  /*4fc0*/  HMMA.16816.F32 R24, R100.reuse, R96, R24 ;  /* 0x000000606418723c */ /* 0x048ff00000001818 */
[-C--:B------:R-:W-:Y:S08]  /*4fd0*/  HMMA.16816.F32 R28, R100, R98.reuse, R28 ;  /* 0x00000062641c723c */ /* 0x080ff0000000181c */
[C---:B------:R-:W-:Y:S01]  /*4fe0*/  HMMA.16816.F32 R32, R92.reuse, R98, R32 ;  /* 0x000000625c20723c */ /* 0x040fe20000001820 */
[----:B------:R-:W3:Y:S07]  /*4ff0*/  LDSM.16.MT88.4 R96, [R227+0x17000] ;  /* 0x01700000e360783b */ /* 0x000eee0000004200 */
[-C--:B------:R-:W-:Y:S08]  /*5000*/  HMMA.16816.F32 R36, R92, R104.reuse, R36 ;  /* 0x000000685c24723c */ /* 0x080ff00000001824 */
        /* <DEDUP_REMOVED lines=8> */
[----:B------:R-:W4:Y:S07]  /*5090*/  LDSM.16.MT88.4 R108, [R227+0x11800] ;  /* 0x01180000e36c783b */ /* 0x000f2e0000004200 */
[-C--:B------:R-:W-:Y:S08]  /*50a0*/  HMMA.16816.F32 R68, R92, R8.reuse, R68 ;  /* 0x000000085c44723c */ /* 0x080ff00000001844 */
[C---:B------:R-:W-:Y:S08]  /*50b0*/  HMMA.16816.F32 R72, R100.reuse, R8, R72 ;  /* 0x000000086448723c */ /* 0x040ff00000001848 */
[-C--:B------:R-:W-:Y:S01]  /*50c0*/  HMMA.16816.F32 R76, R100, R10.reuse, R76 ;  /* 0x0000000a644c723c */ /* 0x080fe2000000184c */
[----:B------:R-:W5:Y:S07]  /*50d0*/  LDSM.16.MT88.4 R100, [R227+0x13800] ;  /* 0x01380000e364783b */ /* 0x000f6e0000004200 */
[----:B------:R-:W-:Y:S01]  /*50e0*/  HMMA.16816.F32 R80, R92, R10, R80 ;  /* 0x0000000a5c50723c */ /* 0x000fe20000001850 */
[----:B------:R-:W5:Y:S07]  /*50f0*/  LDSM.16.MT88.4 R8, [R227+0x17800] ;  /* 0x01780000e308783b */ /* 0x000f6e0000004200 */
[-C--:B-1----:R-:W-:Y:S01]  /*5100*/  HMMA.16816.F32 R20, R4, R12.reuse, R20 ;  /* 0x0000000c0414723c */ /* 0x082fe20000001814 */
        /* <DEDUP_REMOVED lines=11> */
[C---:B------:R-:W-:Y:S08]  /*51c0*/  HMMA.16816.F32 R64, R4.reuse, R90, R64 ;  /* 0x0000005a0440723c */ /* 0x040ff00000001840 */
[-C--:B---3--:R-:W-:Y:S08]  /*51d0*/  HMMA.16816.F32 R68, R4, R96.reuse, R68 ;  /* 0x000000600444723c */ /* 0x088ff00000001844 */
[C---:B------:R-:W-:Y:S08]  /*51e0*/  HMMA.16816.F32 R72, R16.reuse, R96, R72 ;  /* 0x000000601048723c */ /* 0x040ff00000001848 */
[-C--:B------:R-:W-:Y:S08]  /*51f0*/  HMMA.16816.F32 R76, R16, R98.reuse, R76 ;  /* 0x00000062104c723c */ /* 0x080ff0000000184c */
[----:B------:R-:W-:Y:S04]  /*5200*/  HMMA.16816.F32 R80, R4, R98, R80 ;  /* 0x000000620450723c */ /* 0x000fe80000001850 */
[----:B------:R-:W-:Y:S04]  /*5210*/  LEA R4, -R249, RZ, 0x6 ;  /* 0x000000fff9047211 */ /* 0x000fe800078e31ff */
[-C--:B----4-:R-:W-:Y:S05]  /*5220*/  HMMA.16816.F32 R20, R104, R108.reuse, R20 ;  /* 0x0000006c6814723c */ /* 0x090fea0000001814 */
        /* <DEDUP_REMOVED lines=45> */
.L_x_980:
[----:B------:R-:W-:Y:S01]  /*5500*/  LEA R208, R217, UR4, 0x1 ;  /* 0x00000004d9d07c11 */ /* 0x000fe2000f8e08ff */
[----:B------:R-:W-:Y:S01]  /*5510*/  LDSM.16.MT88.4 R16, [R227+0x18000] ;  /* 0x01800000e310783b */ /* 0x000fe20000004200 */
[----:B------:R-:W-:Y:S01]  /*5520*/  PLOP3.LUT P5, PT, PT, PT, UP2, 0x80, 0x8 ;  /* 0x000000000008781c */ /* 0x000fe20003faf028 */
[----:B------:R-:W-:Y:S02]  /*5530*/  @UP2 UIADD3 UR13, UP0, UPT, UR58, -0x100, URZ ;  /* 0xffffff003a0d2890 */ /* 0x000fe4000ff1e0ff */
[----:B------:R-:W2:Y:S01]  /*5540*/  LDSM.16.M88.4 R128, [R208+0x28000] ;  /* 0x02800000d080783b */ /* 0x000ea20000000200 */
[----:B------:R-:W-:Y:S01]  /*5550*/  IMAD.IADD R204, R224, 0x1, R208 ;  /* 0x00000001e0cc7824 */ /* 0x000fe200078e02d0 */
[----:B------:R-:W-:Y:S02]  /*5560*/  @UP2 UIADD3.X UR12, UPT, UPT, UR59, -0x1, URZ, UP0, !UPT ;  /* 0xffffffff3b0c2890 */ /* 0x000fe400087fe4ff */
[----:B------:R-:W3:Y:S01]  /*5570*/  LDSM.16.M88.4 R124, [R208+0x29000] ;  /* 0x02900000d07c783b */ /* 0x000ee20000000200 */
[----:B------:R-:W-:Y:S02]  /*5580*/  @UP2 UIADD3 UR16, UP0, UPT, UR16, -0x100, URZ ;  /* 0xffffff0010102890 */ /* 0x000fe4000ff1e0ff */
[----:B------:R-:W-:Y:S01]  /*5590*/  ULOP3.LUT UR8, UR50, 0x1, URZ, 0xc0, !UPT ;  /* 0x0000000132087892 */ /* 0x000fe2000f8ec0ff */
[----:B------:R-:W4:Y:S01]  /*55a0*/  LDSM.16.MT88.4 R96, [R227+0x1a000] ;  /* 0x01a00000e360783b */ /* 0x000f220000004200 */
[----:B------:R-:W-:Y:S01]  /*55b0*/  @UP2 UIADD3.X UR17, UPT, UPT, UR17, -0x1, URZ, UP0, !UPT ;  /* 0xffffffff11112890 */ /* 0x000fe200087fe4ff */
[----:B-1----:R-:W-:Y:S01]  /*55c0*/  @P5 LOP3.LUT R4, R241, 0x30, RZ, 0xc0, !PT ;  /* 0x00000030f1045812 */ /* 0x002fe200078ec0ff */
[----:B------:R-:W-:Y:S01]  /*55d0*/  UISETP.NE.U32.AND UP0, UPT, UR8, 0x1, UPT ;  /* 0x000000010800788c */ /* 0x000fe2000bf05070 */
[----:B------:R-:W1:Y:S01]  /*55e0*/  LDSM.16.MT88.4 R112, [R227+0x1c000] ;  /* 0x01c00000e370783b */ /* 0x000e620000004200 */
[----:B------:R-:W-:Y:S01]  /*55f0*/  UIADD3 UR8, UPT, UPT, UR50, -0x1, URZ ;  /* 0xffffffff32087890 */ /* 0x000fe2000fffe0ff */
[----:B------:R-:W-:Y:S02]  /*5600*/  @P5 LOP3.LUT R231, R4, 0x7, R242, 0xf8, !PT ;  /* 0x0000000704e75812 */ /* 0x000fe400078ef8f2 */
[----:B------:R-:W1:Y:S01]  /*5610*/  LDSM.16.MT88.4 R196, [R227+0x1e000] ;  /* 0x01e00000e3c4783b */ /* 0x000e620000004200 */
[----:B------:R-:W-:Y:S01]  /*5620*/  PLOP3.LUT P1, PT, PT, PT, UP0, 0x80, 0x8 ;  /* 0x000000000008781c */ /* 0x000fe20003f2f008 */
[----:B------:R-:W-:Y:S01]  /*5630*/  UISETP.GT.AND UP0, UPT, UR50, URZ, UPT ;  /* 0x000000ff3200728c */ /* 0x000fe2000bf04270 */
[----:B------:R-:W-:Y:S01]  /*5640*/  @P5 IMAD.WIDE.U32 R250, R231, R240, UR58 ;  /* 0x0000003ae7fa5e25 */ /* 0x000fe2000f8e00f0 */
[----:B------:R-:W-:Y:S01]  /*5650*/  LDSM.16.MT88.4 R200, [R227+0x18800] ;  /* 0x01880000e3c8783b */ /* 0x000fe20000004200 */
[----:B------:R-:W-:Y:S01]  /*5660*/  @UP2 UMOV UR58, UR13 ;  /* 0x0000000d003a2c82 */ /* 0x000fe20008000000 */
[----:B------:R-:W-:Y:S01]  /*5670*/  @UP2 UMOV UR59, UR12 ;  /* 0x0000000c003b2c82 */ /* 0x000fe20008000000 */
[----:B------:R-:W-:Y:S01]  /*5680*/  UMOV UR50, UR8 ;  /* 0x0000000800327c82 */ /* 0x000fe20008000000 */
[----:B------:R-:W5:Y:S04]  /*5690*/  @P5 LDG.E R230, desc[UR34][R250.64+-0x100] ;  /* 0xffff0022fae65981 */ /* 0x000f68000c1e1900 */
[----:B------:R1:W5:Y:S01]  /*56a0*/  @P5 LDG.E R229, desc[UR34][R250.64+-0xe0] ;  /* 0xffff2022fae55981 */ /* 0x000362000c1e1900 */
[-C--:B--2---:R-:W-:Y:S08]  /*56b0*/  HMMA.16816.F32 R4, R128, R16.reuse, RZ ;  /* 0x000000108004723c */ /* 0x084ff000000018ff */
[C---:B---3--:R-:W-:Y:S08]  /*56c0*/  HMMA.16816.F32 R8, R124.reuse, R16, RZ ;  /* 0x000000107c08723c */ /* 0x048ff000000018ff */
[-C--:B------:R-:W-:Y:S08]  /*56d0*/  HMMA.16816.F32 R12, R124, R18.reuse, RZ ;  /* 0x000000127c0c723c */ /* 0x080ff000000018ff */
[C---:B------:R-:W-:Y:S08]  /*56e0*/  HMMA.16816.F32 R16, R128.reuse, R18, RZ ;  /* 0x000000128010723c */ /* 0x040ff000000018ff */
[-C--:B----4-:R-:W-:Y:S08]  /*56f0*/  HMMA.16816.F32 R84, R128, R96.reuse, RZ ;  /* 0x000000608054723c */ /* 0x090ff000000018ff */
[C---:B------:R-:W-:Y:S08]  /*5700*/  HMMA.16816.F32 R88, R124.reuse, R96, RZ ;  /* 0x000000607c58723c */ /* 0x040ff000000018ff */
[-C--:B------:R-:W-:Y:S08]  /*5710*/  HMMA.16816.F32 R92, R124, R98.reuse, RZ ;  /* 0x000000627c5c723c */ /* 0x080ff000000018ff */
[C---:B------:R-:W-:Y:S08]  /*5720*/  HMMA.16816.F32 R96, R128.reuse, R98, RZ ;  /* 0x000000628060723c */ /* 0x040ff000000018ff */
[-C--:B-1----:R-:W-:Y:S08]  /*5730*/  HMMA.16816.F32 R100, R128, R112.reuse, RZ ;  /* 0x000000708064723c */ /* 0x082ff000000018ff */
[C---:B------:R-:W-:Y:S08]  /*5740*/  HMMA.16816.F32 R104, R124.reuse, R112, RZ ;  /* 0x000000707c68723c */ /* 0x040ff000000018ff */
[-C--:B------:R-:W-:Y:S08]  /*5750*/  HMMA.16816.F32 R108, R124, R114.reuse, RZ ;  /* 0x000000727c6c723c */ /* 0x080ff000000018ff */
[C---:B------:R-:W-:Y:S08]  /*5760*/  HMMA.16816.F32 R112, R128.reuse, R114, RZ ;  /* 0x000000728070723c */ /* 0x040ff000000018ff */
[-C--:B------:R-:W-:Y:S08]  /*5770*/  HMMA.16816.F32 R116, R128, R196.reuse, RZ ;  /* 0x000000c48074723c */ /* 0x080ff000000018ff */
[C---:B------:R-:W-:Y:S08]  /*5780*/  HMMA.16816.F32 R120, R124.reuse, R196, RZ ;  /* 0x000000c47c78723c */ /* 0x040ff000000018ff */
[-C--:B------:R-:W-:Y:S08]  /*5790*/  HMMA.16816.F32 R124, R124, R198.reuse, RZ ;  /* 0x000000c67c7c723c */ /* 0x080ff000000018ff */
[----:B------:R-:W-:Y:S01]  /*57a0*/  HMMA.16816.F32 R128, R128, R198, RZ ;  /* 0x000000c68080723c */ /* 0x000fe200000018ff */
[----:B------:R-:W1:Y:S04]  /*57b0*/  LDSM.16.M88.4 R196, [R204+0x28000] ;  /* 0x02800000ccc4783b */ /* 0x000e680000000200 */
[----:B------:R-:W2:Y:S03]  /*57c0*/  LDSM.16.M88.4 R204, [R204+0x29000] ;  /* 0x02900000cccc783b */ /* 0x000ea60000000200 */
[-C--:B-1----:R-:W-:Y:S08]  /*57d0*/  HMMA.16816.F32 R4, R196, R200.reuse, R4 ;  /* 0x000000c8c404723c */ /* 0x082ff00000001804 */
[C---:B--2---:R-:W-:Y:S08]  /*57e0*/  HMMA.16816.F32 R8, R204.reuse, R200, R8 ;  /* 0x000000c8cc08723c */ /* 0x044ff00000001808 */
        /* <DEDUP_REMOVED lines=15> */
[C---:B------:R-:W-:Y:S02]  /*58e0*/  VIADD R200, R208.reuse, 0x28000 ;  /* 0x00028000d0c87836 */ /* 0x040fe40000000000 */
[----:B------:R-:W-:Y:S02]  /*58f0*/  VIADD R208, R208, 0x28040 ;  /* 0x00028040d0d07836 */ /* 0x000fe40000000000 */
[-C--:B------:R-:W-:Y:S03]  /*5900*/  HMMA.16816.F32 R124, R204, R202.reuse, R124 ;  /* 0x000000cacc7c723c */ /* 0x080fe6000000187c */
[----:B------:R-:W-:Y:S05]  /*5910*/  @P2 VIADD R208, R200, 0xffffffc0 ;  /* 0xffffffc0c8d02836 */ /* 0x000fea0000000000 */
[----:B------:R-:W-:Y:S01]  /*5920*/  HMMA.16816.F32 R128, R196, R202, R128 ;  /* 0x000000cac480723c */ /* 0x000fe20000001880 */
[----:B------:R-:W-:Y:S04]  /*5930*/  LDSM.16.MT88.4 R200, [R227+0x19000] ;  /* 0x01900000e3c8783b */ /* 0x000fe80000004200 */
[----:B------:R-:W1:Y:S04]  /*5940*/  LDSM.16.M88.4 R196, [R208] ;  /* 0x00000000d0c4783b */ /* 0x000e680000000200 */
[----:B------:R-:W2:Y:S01]  /*5950*/  LDSM.16.M88.4 R204, [R208+0x1000] ;  /* 0x00100000d0cc783b */ /* 0x000ea20000000200 */
        /* <DEDUP_REMOVED lines=17> */
[-C--:B------:R-:W-:Y:S03]  /*5a70*/  HMMA.16816.F32 R124, R204, R202.reuse, R124 ;  /* 0x000000cacc7c723c */ /* 0x080fe6000000187c */
[----:B------:R-:W-:Y:S02]  /*5a80*/  IMAD.IADD R204, R224, 0x1, R208 ;  /* 0x00000001e0cc7824 */ /* 0x000fe400078e02d0 */
[----:B------:R-:W-:Y:S03]  /*5a90*/  LDSM.16.MT88.4 R208, [R227+0x1b800] ;  /* 0x01b80000e3d0783b */ /* 0x000fe60000004200 */
[----:B------:R-:W-:Y:S01]  /*5aa0*/  HMMA.16816.F32 R128, R196, R202, R128 ;  /* 0x000000cac480723c */ /* 0x000fe20000001880 */
[----:B------:R-:W-:Y:S04]  /*5ab0*/  LDSM.16.MT88.4 R200, [R227+0x19800] ;  /* 0x01980000e3c8783b */ /* 0x000fe80000004200 */
[----:B------:R-:W1:Y:S04]  /*5ac0*/  LDSM.16.M88.4 R196, [R204] ;  /* 0x00000000ccc4783b */ /* 0x000e680000000200 */
[----:B------:R-:W2:Y:S01]  /*5ad0*/  LDSM.16.M88.4 R204, [R204+0x1000] ;  /* 0x00100000cccc783b */ /* 0x000ea20000000200 */
[-C--:B-1----:R-:W-:Y:S08]  /*5ae0*/  HMMA.16816.F32 R4, R196, R200.reuse, R4 ;  /* 0x000000c8c404723c */ /* 0x082ff00000001804 */
[C---:B--2---:R-:W-:Y:S08]  /*5af0*/  HMMA.16816.F32 R8, R204.reuse, R200, R8 ;  /* 0x000000c8cc08723c */ /* 0x044ff00000001808 */
[-C--:B------:R-:W-:Y:S03]  /*5b00*/  HMMA.16816.F32 R12, R204, R202.reuse, R12 ;  /* 0x000000cacc0c723c */ /* 0x080fe6000000180c */
[----:B------:R-:W-:Y:S05]  /*5b10*/  REDG.E.ADD.F32.FTZ.RN.STRONG.GPU desc[UR34][R234.64], R4 ;  /* 0x00000004ea0079a6 */ /* 0x000fea000c12f322 */
[C---:B------:R-:W-:Y:S01]  /*5b20*/  HMMA.16816.F32 R16, R196.reuse, R202, R16 ;  /* 0x000000cac410723c */ /* 0x040fe20000001810 */
[----:B------:R-:W1:Y:S07]  /*5b30*/  LDSM.16.MT88.4 R200, [R227+0x1d800] ;  /* 0x01d80000e3c8783b */ /* 0x000e6e0000004200 */
[-C--:B------:R-:W-:Y:S08]  /*5b40*/  HMMA.16816.F32 R84, R196, R208.reuse, R84 ;  /* 0x000000d0c454723c */ /* 0x080ff00000001854 */
[C---:B------:R-:W-:Y:S08]  /*5b50*/  HMMA.16816.F32 R88, R204.reuse, R208, R88 ;  /* 0x000000d0cc58723c */ /* 0x040ff00000001858 */
[-C--:B------:R-:W-:Y:S08]  /*5b60*/  HMMA.16816.F32 R92, R204, R210.reuse, R92 ;  /* 0x000000d2cc5c723c */ /* 0x080ff0000000185c */
[C---:B------:R-:W-:Y:S01]  /*5b70*/  HMMA.16816.F32 R96, R196.reuse, R210, R96 ;  /* 0x000000d2c460723c */ /* 0x040fe20000001860 */
[----:B------:R-:W2:Y:S07]  /*5b80*/  LDSM.16.MT88.4 R208, [R227+0x1f800] ;  /* 0x01f80000e3d0783b */ /* 0x000eae0000004200 */
[-C--:B-1----:R-:W-:Y:S08]  /*5b90*/  HMMA.16816.F32 R100, R196, R200.reuse, R100 ;  /* 0x000000c8c464723c */ /* 0x082ff00000001864 */
[C---:B------:R-:W-:Y:S01]  /*5ba0*/  HMMA.16816.F32 R104, R204.reuse, R200, R104 ;  /* 0x000000c8cc68723c */ /* 0x040fe20000001868 */
[----:B------:R-:W-:Y:S02]  /*5bb0*/  IMAD.U32 R200, RZ, RZ, UR51 ;  /* 0x00000033ffc87e24 */ /* 0x000fe4000f8e00ff */
[----:B------:R-:W-:Y:S03]  /*5bc0*/  IMAD.U32 R201, RZ, RZ, UR51 ;  /* 0x00000033ffc97e24 */ /* 0x000fe6000f8e00ff */
[----:B------:R-:W-:Y:S02]  /*5bd0*/  LEA R200, P0, R200, R234, 0x2 ;  /* 0x000000eac8c87211 */ /* 0x000fe400078010ff */
[-C--:B------:R-:W-:Y:S03]  /*5be0*/  HMMA.16816.F32 R108, R204, R202.reuse, R108 ;  /* 0x000000cacc6c723c */ /* 0x080fe6000000186c */
[----:B------:R-:W-:Y:S05]  /*5bf0*/  LEA.HI.X.SX32 R201, R201, R235, 0x2, P0 ;  /* 0x000000ebc9c97211 */ /* 0x000fea00000f16ff */
[C---:B------:R-:W-:Y:S01]  /*5c00*/  HMMA.16816.F32 R112, R196.reuse, R202, R112 ;  /* 0x000000cac470723c */ /* 0x040fe20000001870 */
[----:B------:R1:W-:Y:S03]  /*5c10*/  REDG.E.ADD.F32.FTZ.RN.STRONG.GPU desc[UR34][R200.64], R5 ;  /* 0x00000005c80079a6 */ /* 0x0003e6000c12f322 */
[C---:B------:R-:W-:Y:S04]  /*5c20*/  LEA R202, P0, R249.reuse, R200, 0x5 ;  /* 0x000000c8f9ca7211 */ /* 0x040fe800078028ff */
[-C--:B--2---:R-:W-:Y:S03]  /*5c30*/  HMMA.16816.F32 R116, R196, R208.reuse, R116 ;  /* 0x000000d0c474723c */ /* 0x084fe60000001874 */
[C---:B------:R-:W-:Y:S05]  /*5c40*/  LEA.HI.X.SX32 R203, R249.reuse, R201, 0x5, P0 ;  /* 0x000000c9f9cb7211 */ /* 0x040fea00000f2eff */
[C---:B------:R-:W-:Y:S01]  /*5c50*/  HMMA.16816.F32 R120, R204.reuse, R208, R120 ;  /* 0x000000d0cc78723c */ /* 0x040fe20000001878 */
[----:B------:R2:W-:Y:S03]  /*5c60*/  REDG.E.ADD.F32.FTZ.RN.STRONG.GPU desc[UR34][R202.64], R6 ;  /* 0x00000006ca0079a6 */ /* 0x0005e6000c12f322 */
[C---:B------:R-:W-:Y:S04]  /*5c70*/  LEA R208, P0, R249.reuse, R202, 0x5 ;  /* 0x000000caf9d07211 */ /* 0x040fe800078028ff */
[-C--:B------:R-:W-:Y:S03]  /*5c80*/  HMMA.16816.F32 R124, R204, R210.reuse, R124 ;  /* 0x000000d2cc7c723c */ /* 0x080fe6000000187c */
[C---:B------:R-:W-:Y:S02]  /*5c90*/  LEA.HI.X.SX32 R209, R249.reuse, R203, 0x5, P0 ;  /* 0x000000cbf9d17211 */ /* 0x040fe400000f2eff */
[C---:B------:R-:W-:Y:S03]  /*5ca0*/  LEA R206, P0, R249.reuse, R208, 0x5 ;  /* 0x000000d0f9ce7211 */ /* 0x040fe600078028ff */
[----:B------:R-:W-:Y:S01]  /*5cb0*/  HMMA.16816.F32 R128, R196, R210, R128 ;  /* 0x000000d2c480723c */ /* 0x000fe20000001880 */
        /* <DEDUP_REMOVED lines=14> */
[----:B------:R4:W-:Y:S01]  /*5da0*/  REDG.E.ADD.F32.FTZ.RN.STRONG.GPU desc[UR34][R234.64+0x80], R16 ;  /* 0x00008010ea0079a6 */ /* 0x0009e2000c12f322 */
        /* <DEDUP_REMOVED lines=10> */
[C---:B------:R-:W-:Y:S02]  /*5e50*/  LEA.HI.X.SX32 R203, R249.reuse, R5, 0x5, P0 ;  /* 0x00000005f9cb7211 */ /* 0x040fe400000f2eff */
[C---:B---3--:R-:W-:Y:S03]  /*5e60*/  LEA R208, P0, R249.reuse, R202, 0x5 ;  /* 0x000000caf9d07211 */ /* 0x048fe600078028ff */
[----:B------:R3:W-:Y:S01]  /*5e70*/  REDG.E.ADD.F32.FTZ.RN.STRONG.GPU desc[UR34][R202.64+0x80], R13 ;  /* 0x0000800dca0079a6 */ /* 0x0007e2000c12f322 */
[C---:B------:R-:W-:Y:S02]  /*5e80*/  LEA.HI.X.SX32 R209, R249.reuse, R203, 0x5, P0 ;  /* 0x000000cbf9d17211 */ /* 0x040fe400000f2eff */
[C---:B------:R-:W-:Y:S03]  /*5e90*/  LEA R6, P0, R249.reuse, R208, 0x5 ;  /* 0x000000d0f9067211 */ /* 0x040fe600078028ff */
[----:B------:R3:W-:Y:S01]  /*5ea0*/  REDG.E.ADD.F32.FTZ.RN.STRONG.GPU desc[UR34][R208.64+0x80], R14 ;  /* 0x0000800ed00079a6 */ /* 0x0007e2000c12f322 */
[C---:B------:R-:W-:Y:S03]  /*5eb0*/  LEA.HI.X.SX32 R7, R249.reuse, R209, 0x5, P0 ;  /* 0x000000d1f9077211 */ /* 0x040fe600000f2eff */
[C---:B----4-:R-:W-:Y:S02]  /*5ec0*/  IMAD.WIDE R206, R249.reuse, -0xc0, R6 ;  /* 0xffffff40f9ce7825 */ /* 0x050fe400078e0206 */
        /* <DEDUP_REMOVED lines=22> */
[C---:B-1----:R-:W-:Y:S03]  /*6030*/  LEA R210, P0, R249.reuse, R250, 0x5 ;  /* 0x000000faf9d27211 */ /* 0x042fe600078028ff */
        /* <DEDUP_REMOVED lines=9> */
[C---:B--2---:R-:W-:Y:S03]  /*60d0*/  LEA R4, P0, R249.reuse, R18, 0x5 ;  /* 0x00000012f9047211 */ /* 0x044fe600078028ff */
[----:B------:R-:W-:Y:S01]  /*60e0*/  REDG.E.ADD.F32.FTZ.RN.STRONG.GPU desc[UR34][R18.64+0x180], R92 ;  /* 0x0001805c120079a6 */ /* 0x000fe2000c12f322 */
[C---:B------:R-:W-:Y:S02]  /*60f0*/  LEA.HI.X.SX32 R5, R249.reuse, R19, 0x5, P0 ;  /* 0x00000013f9057211 */ /* 0x040fe400000f2eff */
[C---:B---3--:R-:W-:Y:S03]  /*6100*/  LEA R202, P0, R249.reuse, R4, 0x5 ;  /* 0x00000004f9ca7211 */ /* 0x048fe600078028ff */
        /* <DEDUP_REMOVED lines=9> */
[C---:B----4-:R-:W-:Y:S03]  /*61a0*/  LEA.HI.X.SX32 R15, R249.reuse, R209, 0x5, P0 ;  /* 0x000000d1f90f7211 */ /* 0x050fe600000f2eff */
        /* <DEDUP_REMOVED lines=37> */
[C---:B-1----:R-:W-:Y:S02]  /*6400*/  VIADD R112, R226.reuse, 0x40 ;  /* 0x00000040e2707836 */ /* 0x042fe40000000000 */
[----:B------:R-:W-:Y:S01]  /*6410*/  REDG.E.ADD.F32.FTZ.RN.STRONG.GPU desc[UR34][R90.64+0x280], R110 ;  /* 0x0002806e5a0079a6 */ /* 0x000fe2000c12f322 */
[C---:B------:R-:W-:Y:S01]  /*6420*/  LEA.HI.X.SX32 R17, R249.reuse, R91, 0x5, P0 ;  /* 0x0000005bf9117211 */ /* 0x040fe200000f2eff */
[----:B------:R-:W-:Y:S02]  /*6430*/  @P2 VIADD R112, R226, 0xffffffc0 ;  /* 0xffffffc0e2702836 */ /* 0x000fe40000000000 */
        /* <DEDUP_REMOVED lines=74> */
[----:B------:R-:W3:Y:S04]  /*68e0*/  LDSM.16.MT88.4 R4, [R226+0x29000] ;  /* 0x02900000e204783b */ /* 0x000ee80000004200 */
[----:B------:R-:W4:Y:S03]  /*68f0*/  LDSM.16.MT88.4 R88, [R218+0x5000] ;  /* 0x00500000da58783b */ /* 0x000f260000004200 */
        /* <DEDUP_REMOVED lines=15> */
[-C--:B-1----:R-:W-:Y:S08]  /*69f0*/  HMMA.16816.F32 R180, R92, R8.reuse, R180 ;  /* 0x000000085cb4723c */ /* 0x082ff000000018b4 */
[C---:B------:R-:W-:Y:S08]  /*6a00*/  HMMA.16816.F32 R184, R100.reuse, R8, R184 ;  /* 0x0000000864b8723c */ /* 0x040ff000000018b8 */
[-C--:B------:R-:W-:Y:S01]  /*6a10*/  HMMA.16816.F32 R188, R100, R10.reuse, R188 ;  /* 0x0000000a64bc723c */ /* 0x080fe200000018bc */
[----:B------:R-:W1:Y:S07]  /*6a20*/  LDSM.16.MT88.4 R100, [R218+0x3800] ;  /* 0x00380000da64783b */ /* 0x000e6e0000004200 */
[----:B------:R-:W-:Y:S01]  /*6a30*/  HMMA.16816.F32 R192, R92, R10, R192 ;  /* 0x0000000a5cc0723c */ /* 0x000fe200000018c0 */
[----:B------:R1:W1:Y:S07]  /*6a40*/  LDSM.16.MT88.4 R8, [R218+0x7800] ;  /* 0x00780000da08783b */ /* 0x00026e0000004200 */
        /* <DEDUP_REMOVED lines=12> */
[-C--:B--2---:R-:W-:Y:S08]  /*6b10*/  HMMA.16816.F32 R180, R4, R96.reuse, R180 ;  /* 0x0000006004b4723c */ /* 0x084ff000000018b4 */
[C---:B------:R-:W-:Y:S08]  /*6b20*/  HMMA.16816.F32 R184, R16.reuse, R96, R184 ;  /* 0x0000006010b8723c */ /* 0x040ff000000018b8 */
[-C--:B------:R-:W-:Y:S08]  /*6b30*/  HMMA.16816.F32 R188, R16, R98.reuse, R188 ;  /* 0x0000006210bc723c */ /* 0x080ff000000018bc */
[----:B------:R-:W-:Y:S04]  /*6b40*/  HMMA.16816.F32 R192, R4, R98, R192 ;  /* 0x0000006204c0723c */ /* 0x000fe800000018c0 */
[C---:B------:R-:W-:Y:S02]  /*6b50*/  VIADD R4, R218.reuse, 0xffff8000 ;  /* 0xffff8000da047836 */ /* 0x040fe40000000000 */
[----:B------:R-:W-:Y:S02]  /*6b60*/  @P1 VIADD R4, R218, 0x8000 ;  /* 0x00008000da041836 */ /* 0x000fe40000000000 */
[-C--:B------:R-:W-:Y:S05]  /*6b70*/  HMMA.16816.F32 R132, R104, R108.reuse, R132 ;  /* 0x0000006c6884723c */ /* 0x080fea0000001884 */
[----:B-1----:R-:W-:Y:S03]  /*6b80*/  IMAD.MOV.U32 R218, RZ, RZ, R4 ;  /* 0x000000ffffda7224 */ /* 0x002fe600078e0004 */
        /* <DEDUP_REMOVED lines=239> */
[----:B-1----:R-:W-:Y:S01]  /*7a80*/  MOV R2, UR9 ;  /* 0x0000000900027c02 */ /* 0x002fe20008000f00 */
[----:B------:R-:W-:Y:S05]  /*7a90*/  BRA `(.L_x_983) ;  /* 0x0000000000187947 */ /* 0x000fea0003800000 */
.L_x_982:
[----:B------:R-:W2:Y:S01]  /*7aa0*/  LDCU.64 UR10, c[0x0][0x5c0] ;  /* 0x0000b800ff0a77ac */ /* 0x000ea20008000a00 */
[----:B------:R-:W-:-:S04]  /*7ab0*/  UIADD3 UR8, UPT, UPT, UR41, UR42, URZ ;  /* 0x0000002a29087290 */ /* 0x000fc8000fffe0ff */
[----:B--2---:R-:W-:Y:S02]  /*7ac0*/  UIMAD.WIDE.U32 UR16, UR8, UR10, URZ ;  /* 0x0000000a081072a5 */ /* 0x004fe4000f8e00ff */
[----:B------:R-:W-:-:S04]  /*7ad0*/  UIMAD UR8, UR8, UR11, URZ ;  /* 0x0000000b080872a4 */ /* 0x000fc8000f8e02ff */
[----:B------:R-:W-:-:S06]  /*7ae0*/  UIADD3 UR8, UPT, UPT, UR17, UR8, URZ ;  /* 0x0000000811087290 */ /* 0x000fcc000fffe0ff */
[----:B-1----:R-:W-:Y:S02]  /*7af0*/  MOV R2, UR8 ;  /* 0x0000000800027c02 */ /* 0x002fe40008000f00 */
.L_x_983:
        /* <DEDUP_REMOVED lines=14> */
.L_x_984:
[----:B------:R-:W1:Y:S01]  /*7be0*/  LDCU.64 UR8, c[0x0][0x5c8] ;  /* 0x0000b900ff0877ac */ /* 0x000e620008000a00 */
[----:B------:R-:W-:-:S04]  /*7bf0*/  UIADD3 UR12, UPT, UPT, UR41, UR42, URZ ;  /* 0x0000002a290c7290 */ /* 0x000fc8000fffe0ff */
[----:B-1----:R-:W-:Y:S02]  /*7c00*/  UIMAD.WIDE.U32 UR14, UR12, UR8, URZ ;  /* 0x000000080c0e72a5 */ /* 0x002fe4000f8e00ff */
[----:B------:R-:W-:-:S04]  /*7c10*/  UIMAD UR12, UR12, UR9, URZ ;  /* 0x000000090c0c72a4 */ /* 0x000fc8000f8e02ff */
[----:B------:R-:W-:Y:S01]  /*7c20*/  UIADD3 UR12, UPT, UPT, UR15, UR12, URZ ;  /* 0x0000000c0f0c7290 */ /* 0x000fe2000fffe0ff */
[----:B------:R-:W-:-:S05]  /*7c30*/  UMOV UR30, UR14 ;  /* 0x0000000e001e7c82 */ /* 0x000fca0008000000 */
[----:B------:R-:W-:-:S07]  /*7c40*/  MOV R0, UR12 ;  /* 0x0000000c00007c02 */ /* 0x000fce0008000f00 */
.L_x_985:
[----:B------:R-:W-:Y:S01]  /*7c50*/  BAR.SYNC.DEFER_BLOCKING 0x0 ;  /* 0x0000000000007b1d */ /* 0x000fe20000010000 */
[----:B------:R-:W-:Y:S01]  /*7c60*/  IMAD.SHL.U32 R69, R243, 0x8, RZ ;  /* 0x00000008f3457824 */ /* 0x000fe200078e00ff */
        /* <DEDUP_REMOVED lines=9> */
[----:B------:R-:W-:Y:S01]  /*7d00*/  UIMAD UR12, UR15, UR10, URZ ;  /* 0x0000000a0f0c72a4 */ /* 0x000fe2000f8e02ff */
[--C-:B------:R-:W-:Y:S01]  /*7d10*/  LOP3.LUT R68, R4, 0x1e00, R69.reuse, 0xf8, !PT ;  /* 0x00001e0004447812 */ /* 0x100fe200078ef845 */
[----:B------:R-:W-:Y:S01]  /*7d20*/  IMAD.U32 R52, RZ, RZ, UR42 ;  /* 0x0000002aff347e24 */ /* 0x000fe2000f8e00ff */
[----:B------:R-:W2:Y:S01]  /*7d30*/  LDC.64 R4, c[0x0][0x5e0] ;  /* 0x00017800ff047b82 */ /* 0x000ea20000000a00 */
[----:B------:R-:W-:Y:S01]  /*7d40*/  UIMAD UR12, UR14, UR11, UR12 ;  /* 0x0000000b0e0c72a4 */ /* 0x000fe2000f8e020c */
[----:B------:R-:W-:Y:S01]  /*7d50*/  LEA R68, R68, UR5, 0x1 ;  /* 0x0000000544447c11 */ /* 0x000fe2000f8e08ff */
[----:B------:R-:W-:Y:S01]  /*7d60*/  IMAD.U32 R53, RZ, RZ, UR43 ;  /* 0x0000002bff357e24 */ /* 0x000fe2000f8e00ff */
[----:B------:R-:W-:Y:S01]  /*7d70*/  LOP3.LUT R52, R52, 0x38, R69, 0xf8, !PT ;  /* 0x0000003834347812 */ /* 0x000fe200078ef845 */
[C---:B------:R-:W-:Y:S01]  /*7d80*/  VIADD R53, R3.reuse, 0x20 ;  /* 0x0000002003357836 */ /* 0x040fe20000000000 */
[----:B------:R-:W-:Y:S01]  /*7d90*/  ISETP.GE.AND P1, PT, R3, UR36, PT ;  /* 0x0000002403007c0c */ /* 0x000fe2000bf26270 */
[----:B------:R3:W4:Y:S01]  /*7da0*/  LDS.128 R48, [R68+0x19000] ;  /* 0x0190000044307984 */ /* 0x0007220000000c00 */
[----:B------:R-:W-:Y:S01]  /*7db0*/  IADD3 R72, P0, PT, R52, UR16, RZ ;  /* 0x0000001034487c10 */ /* 0x000fe2000ff1e0ff */
[----:B------:R-:W-:Y:S01]  /*7dc0*/  IMAD.U32 R52, RZ, RZ, UR12 ;  /* 0x0000000cff347e24 */ /* 0x000fe2000f8e00ff */
[----:B------:R-:W-:Y:S01]  /*7dd0*/  ISETP.GE.AND P2, PT, R53, UR36, PT ;  /* 0x0000002435007c0c */ /* 0x000fe2000bf46270 */
[----:B------:R3:W2:Y:S01]  /*7de0*/  LDS.128 R44, [R68+0x1b000] ;  /* 0x01b00000442c7984 */ /* 0x0006a20000000c00 */
[----:B------:R-:W-:-:S02]  /*7df0*/  LOP3.LUT R69, R69, 0x38, RZ, 0xc0, !PT ;  /* 0x0000003845457812 */ /* 0x000fc400078ec0ff */
[----:B------:R-:W-:Y:S01]  /*7e00*/  IADD3.X R73, PT, PT, R2, UR43, R52, P0, !PT ;  /* 0x0000002b02497c10 */ /* 0x000fe200087fe434 */
[----:B------:R3:W2:Y:S01]  /*7e10*/  LDS.128 R40, [R68+0x1d000] ;  /* 0x01d0000044287984 */ /* 0x0006a20000000c00 */
[----:B------:R-:W-:-:S03]  /*7e20*/  IADD3 R2, P0, PT, R3, 0x20, RZ ;  /* 0x0000002003027810 */ /* 0x000fc60007f1e0ff */
[----:B------:R3:W2:Y:S01]  /*7e30*/  LDS.128 R36, [R68+0x20000] ;  /* 0x0200000044247984 */ /* 0x0006a20000000c00 */
[----:B-1----:R-:W-:-:S03]  /*7e40*/  IMAD.WIDE.U32 R72, R6, UR20, R72 ;  /* 0x0000001406487c25 */ /* 0x002fc6000f8e0048 */
[----:B------:R3:W1:Y:S01]  /*7e50*/  LDS.128 R32, [R68+0x21000] ;  /* 0x0210000044207984 */ /* 0x0006620000000c00 */
[----:B------:R-:W-:Y:S02]  /*7e60*/  IMAD.U32 R6, RZ, RZ, UR8 ;  /* 0x00000008ff067e24 */ /* 0x000fe4000f8e00ff */
[----:B------:R-:W-:Y:S01]  /*7e70*/  IMAD.X R70, RZ, RZ, RZ, P0 ;  /* 0x000000ffff467224 */ /* 0x000fe200000e06ff */
[----:B------:R3:W1:Y:S01]  /*7e80*/  LDS.128 R28, [R68+0x22000] ;  /* 0x02200000441c7984 */ /* 0x0006620000000c00 */
[----:B------:R-:W-:-:S03]  /*7e90*/  IMAD R7, R7, UR20, R73 ;  /* 0x0000001407077c24 */ /* 0x000fc6000f8e0249 */
        /* <DEDUP_REMOVED lines=21> */
.L_x_987:
[----:B------:R-:W-:Y:S05]  /*7ff0*/  BSYNC.RECONVERGENT B0 ;  /* 0x0000000000007941 */ /* 0x000fea0003800200 */
.L_x_986:
[----:B--2---:R2:W4:Y:S01]  /*8000*/  LDS.128 R52, [R68+0x1f000] ;  /* 0x01f0000044347984 */ /* 0x0045220000000c00 */
[----:B------:R-:W-:Y:S04]  /*8010*/  BSSY.RECONVERGENT B0, `(.L_x_988) ;  /* 0x000000f000007945 */ /* 0x000fe80003800200 */
        /* <DEDUP_REMOVED lines=10> */
[----:B------:R3:W-:Y:S04]  /*80c0*/  STG.E.128 desc[UR34][R60.64], R48 ;  /* 0x000000303c007986 */ /* 0x0007e8000c101d22 */
[----:B------:R3:W-:Y:S04]  /*80d0*/  STG.E.128 desc[UR34][R60.64+0x80], R44 ;  /* 0x0000802c3c007986 */ /* 0x0007e8000c101d22 */
[----:B------:R3:W-:Y:S04]  /*80e0*/  STG.E.128 desc[UR34][R60.64+0x100], R40 ;  /* 0x000100283c007986 */ /* 0x0007e8000c101d22 */
[----:B----4-:R3:W-:Y:S02]  /*80f0*/  STG.E.128 desc[UR34][R60.64+0x180], R52 ;  /* 0x000180343c007986 */ /* 0x0107e4000c101d22 */
.L_x_989:
[----:B------:R-:W-:Y:S05]  /*8100*/  BSYNC.RECONVERGENT B0 ;  /* 0x0000000000007941 */ /* 0x000fea0003800200 */
.L_x_988:
[----:B---3--:R-:W-:Y:S01]  /*8110*/  MOV R40, R69 ;  /* 0x0000004500287202 */ /* 0x008fe20000000f00 */
        /* <DEDUP_REMOVED lines=10> */
[----:B------:R-:W3:Y:S01]  /*81c0*/  LDCU.64 UR10, c[0x0][0x568] ;  /* 0x0000ad00ff0a77ac */ /* 0x000ee20008000a00 */
[----:B------:R-:W-:-:S05]  /*81d0*/  MOV R4, R6 ;  /* 0x0000000600047202 */ /* 0x000fca0000000f00 */
[----:B------:R-:W-:-:S04]  /*81e0*/  IMAD.WIDE.U32 R40, R3, UR8, R4 ;  /* 0x0000000803287c25 */ /* 0x000fc8000f8e0004 */
[----:B------:R-:W-:Y:S01]  /*81f0*/  IMAD R3, R3, UR9, R41 ;  /* 0x0000000903037c24 */ /* 0x000fe2000f8e0229 */
[----:B---3--:R-:W-:-:S04]  /*8200*/  LEA R42, P0, R40, UR10, 0x1 ;  /* 0x0000000a282a7c11 */ /* 0x008fc8000f8008ff */
[----:B------:R-:W-:-:S05]  /*8210*/  LEA.HI.X R43, R40, UR11, R3, 0x1, P0 ;  /* 0x0000000b282b7c11 */ /* 0x000fca00080f0c03 */
[----:B------:R3:W-:Y:S04]  /*8220*/  STG.E.128 desc[UR34][R42.64], R36 ;  /* 0x000000242a007986 */ /* 0x0007e8000c101d22 */
[----:B-1----:R3:W-:Y:S04]  /*8230*/  STG.E.128 desc[UR34][R42.64+0x80], R28 ;  /* 0x0000801c2a007986 */ /* 0x0027e8000c101d22 */
[----:B------:R3:W-:Y:S04]  /*8240*/  STG.E.128 desc[UR34][R42.64+0x100], R20 ;  /* 0x000100142a007986 */ /* 0x0007e8000c101d22 */
[----:B------:R3:W-:Y:S02]  /*8250*/  STG.E.128 desc[UR34][R42.64+0x180], R12 ;  /* 0x0001800c2a007986 */ /* 0x0007e4000c101d22 */
.L_x_991:
[----:B------:R-:W-:Y:S05]  /*8260*/  BSYNC.RECONVERGENT B0 ;  /* 0x0000000000007941 */ /* 0x000fea0003800200 */
.L_x_990:
[----:B------:R-:W-:Y:S05]  /*8270*/  @P2 BRA `(.L_x_978) ;  /* 0x0000000000302947 */ /* 0x000fea0003800000 */
[----:B------:R-:W1:Y:S01]  /*8280*/  LDCU.64 UR10, c[0x0][0x568] ;  /* 0x0000ad00ff0a77ac */ /* 0x000e620008000a00 */
[----:B------:R-:W-:Y:S01]  /*8290*/  MOV R4, R6 ;  /* 0x0000000600047202 */ /* 0x000fe20000000f00 */
[----:B------:R-:W-:-:S04]  /*82a0*/  IMAD R70, R70, UR8, RZ ;  /* 0x0000000846467c24 */ /* 0x000fc8000f8e02ff */
[----:B------:R-:W-:-:S04]  /*82b0*/  IMAD.WIDE.U32 R4, R2, UR8, R4 ;  /* 0x0000000802047c25 */ /* 0x000fc8000f8e0004 */
[----:B------:R-:W-:-:S05]  /*82c0*/  IMAD R70, R2, UR9, R70 ;  /* 0x0000000902467c24 */ /* 0x000fca000f8e0246 */
[----:B------:R-:W-:Y:S02]  /*82d0*/  IADD3 R70, PT, PT, R70, R5, RZ ;  /* 0x0000000546467210 */ /* 0x000fe40007ffe0ff */
[----:B-1----:R-:W-:-:S04]  /*82e0*/  LEA R2, P0, R4, UR10, 0x1 ;  /* 0x0000000a04027c11 */ /* 0x002fc8000f8008ff */
[----:B------:R-:W-:-:S05]  /*82f0*/  LEA.HI.X R3, R4, UR11, R70, 0x1, P0 ;  /* 0x0000000b04037c11 */ /* 0x000fca00080f0c46 */
[----:B------:R1:W-:Y:S04]  /*8300*/  STG.E.128 desc[UR34][R2.64], R32 ;  /* 0x0000002002007986 */ /* 0x0003e8000c101d22 */
[----:B------:R1:W-:Y:S04]  /*8310*/  STG.E.128 desc[UR34][R2.64+0x80], R24 ;  /* 0x0000801802007986 */ /* 0x0003e8000c101d22 */
[----:B------:R1:W-:Y:S04]  /*8320*/  STG.E.128 desc[UR34][R2.64+0x100], R16 ;  /* 0x0001001002007986 */ /* 0x0003e8000c101d22 */
[----:B------:R1:W-:Y:S02]  /*8330*/  STG.E.128 desc[UR34][R2.64+0x180], R8 ;  /* 0x0001800802007986 */ /* 0x0003e4000c101d22 */
.L_x_978:
[----:B------:R-:W-:Y:S05]  /*8340*/  BSYNC.RECONVERGENT B1 ;  /* 0x0000000000017941 */ /* 0x000fea0003800200 */
.L_x_956:
[----:B------:R-:W2:Y:S01]  /*8350*/  LDCU UR9, c[0x0][0x438] ;  /* 0x00008700ff0977ac */ /* 0x000ea20008000800 */
[----:B------:R-:W4:Y:S01]  /*8360*/  LDCU UR10, c[0x0][0x370] ;  /* 0x00006e00ff0a77ac */ /* 0x000f220008000800 */
[----:B--2---:R-:W-:-:S04]  /*8370*/  UIADD3 UR9, UPT, UPT, UR9, 0x3f, URZ ;  /* 0x0000003f09097890 */ /* 0x004fc8000fffe0ff */
[----:B------:R-:W-:Y:S02]  /*8380*/  USHF.R.S32.HI UR8, URZ, 0x1f, UR9 ;  /* 0x0000001fff087899 */ /* 0x000fe40008011409 */
[----:B----4-:R-:W-:Y:S02]  /*8390*/  UIADD3 UR37, UPT, UPT, UR10, UR37, URZ ;  /* 0x000000250a257290 */ /* 0x010fe4000fffe0ff */
[----:B------:R-:W-:Y:S01]  /*83a0*/  ULEA.HI UR8, UR8, UR9, URZ, 0x6 ;  /* 0x0000000908087291 */ /* 0x000fe2000f8f30ff */
[----:B-1----:R-:W-:-:S03]  /*83b0*/  UMOV UR10, UR19 ;  /* 0x00000013000a7c82 */ /* 0x002fc60008000000 */
[----:B------:R-:W-:-:S04]  /*83c0*/  USHF.R.S32.HI UR8, URZ, 0x6, UR8 ;  /* 0x00000006ff087899 */ /* 0x000fc80008011408 */
[----:B------:R-:W-:-:S09]  /*83d0*/  UISETP.GE.AND UP0, UPT, UR37, UR8, UPT ;  /* 0x000000082500728c */ /* 0x000fd2000bf06270 */
[----:B------:R-:W-:Y:S05]  /*83e0*/  BRA.U !UP0, `(.L_x_992) ;  /* 0xffffff7d08d07547 */ /* 0x000fea000b83ffff */
[----:B------:R-:W-:Y:S05]  /*83f0*/  EXIT ;  /* 0x000000000000794d */ /* 0x000fea0003800000 */
.L_x_993:
        /* <DEDUP_REMOVED lines=16> */
.L_x_2506:


//--------------------- .text._ZN5flash44flash_bwd_dq_dk_dv_loop_seqk_parallel_kernelI23Flash_bwd_kernel_traitsILi256ELi64ELi64ELi8ELi4ELi2ELi2ELb0ELb0EN7cutlass6half_tE19Flash_kernel_traitsILi256ELi64ELi64ELi8ES3_EELb0ELb0ELb0ELb1ELb0ELb0ELb0EEEvNS_16Flash_bwd_paramsE --------------------------
	.section	.text._ZN5flash44flash_bwd_dq_dk_dv_loop_seqk_parallel_kernelI23Flash_bwd_kernel_traitsILi256ELi64ELi64ELi8ELi4ELi2ELi2ELb0ELb0EN7cutlass6half_tE19Flash_kernel_traitsILi256ELi64ELi64ELi8ES3_EELb0ELb0ELb0ELb1ELb0ELb0ELb0EEEvNS_16Flash_bwd_paramsE,"ax",@progbits
	.align	128
        .global         _ZN5flash44flash_bwd_dq_dk_dv_loop_seqk_parallel_kernelI23Flash_bwd_kernel_traitsILi256ELi64ELi64ELi8ELi4ELi2ELi2ELb0ELb0EN7cutlass6half_tE19Flash_kernel_traitsILi256ELi64ELi64ELi8ES3_EELb0ELb0ELb0ELb1ELb0ELb0ELb0EEEvNS_16Flash_bwd_paramsE
        .type           _ZN5flash44flash_bwd_dq_dk_dv_loop_seqk_parallel_kernelI23Flash_bwd_kernel_traitsILi256ELi64ELi64ELi8ELi4ELi2ELi2ELb0ELb0EN7cutlass6half_tE19Flash_kernel_traitsILi256ELi64ELi64ELi8ES3_EELb0ELb0ELb0ELb1ELb0ELb0ELb0EEEvNS_16Flash_bwd_paramsE,@function
        .size           _ZN5flash44flash_bwd_dq_dk_dv_loop_seqk_parallel_kernelI23Flash_bwd_kernel_traitsILi256ELi64ELi64ELi8ELi4ELi2ELi2ELb0ELb0EN7cutlass6half_tE19Flash_kernel_traitsILi256ELi64ELi64ELi8ES3_EELb0ELb0ELb0ELb1ELb0ELb0ELb0EEEvNS_16Flash_bwd_paramsE,(.L_x_2507 - _ZN5flash44flash_bwd_dq_dk_dv_loop_seqk_parallel_kernelI23Flash_bwd_kernel_traitsILi256ELi64ELi64ELi8ELi4ELi2ELi2ELb0ELb0EN7cutlass6half_tE19Flash_kernel_traitsILi256ELi64ELi64ELi8ES3_EELb0ELb0ELb0ELb1ELb0ELb0ELb0EEEvNS_16Flash_bwd_paramsE)
        .other          _ZN5flash44flash_bwd_dq_dk_dv_loop_seqk_parallel_kernelI23Flash_bwd_kernel_traitsILi256ELi64ELi64ELi8ELi4ELi2ELi2ELb0ELb0EN7cutlass6half_tE19Flash_kernel_traitsILi256ELi64ELi64ELi8ES3_EELb0ELb0ELb0ELb1ELb0ELb0ELb0EEEvNS_16Flash_bwd_paramsE,@"STO_CUDA_ENTRY STV_DEFAULT"
_ZN5flash44flash_bwd_dq_dk_dv_loop_seqk_parallel_kernelI23Flash_bwd_kernel_traitsILi256ELi64ELi64ELi8ELi4ELi2ELi2ELb0ELb0EN7cutlass6half_tE19Flash_kernel_traitsILi256ELi64ELi64ELi8ES3_EELb0ELb0ELb0ELb1ELb0ELb0ELb0EEEvNS_16Flash_bwd_paramsE:
.text._ZN5flash44flash_bwd_dq_dk_dv_loop_seqk_parallel_kernelI23Flash_bwd_kernel_traitsILi256ELi64ELi64ELi8ELi4ELi2ELi2ELb0ELb0EN7cutlass6half_tE19Flash_kernel_traitsILi256ELi64ELi64ELi8ES3_EELb0ELb0ELb0ELb1ELb0ELb0ELb0EEEvNS_16Flash_bwd_paramsE:
        /* <DEDUP_REMOVED lines=20> */
[----:B------:R-:W-:Y:S01]  /*0140*/  S2UR UR19, SR_CTAID.Y ;  /* 0x00000000001379c3 */ /* 0x000fe20000002600 */
[----:B-1----:R-:W-:Y:S02]  /*0150*/  ULEA UR44, UP0, UR25, UR44, 0x2 ;  /* 0x0000002c192c7291 */ /* 0x002fe4000f8010ff */
[----:B---3--:R-:W-:Y:S02]  /*0160*/  UISETP.EQ.U32.AND UP2, UPT, UR4, URZ, UPT ;  /* 0x000000ff0400728c */ /* 0x008fe4000bf42070 */
[----:B------:R-:W-:Y:S02]  /*0170*/  ULEA.HI.X UR45, UR25, UR45, URZ, 0x2, UP0 ;  /* 0x0000002d192d7291 */ /* 0x000fe400080f14ff */
[----:B------:R-:W-:Y:S01]  /*0180*/  UISETP.NE.U32.AND UP0, UPT, UR6, URZ, UPT ;  /* 0x000000ff0600728c */ /* 0x000fe2000bf05070 */
[----:B------:R-:W-:Y:S01]  /*0190*/  S2UR UR22, SR_CTAID.X ;  /* 0x00000000001679c3 */ /* 0x000fe20000002500 */
        /* <DEDUP_REMOVED lines=13> */
[----:B------:R-:W4:Y:S01]  /*0270*/  S2UR UR18, SR_CTAID.Y ;  /* 0x00000000001279c3 */ /* 0x000f220000002600 */
[----:B------:R-:W4:Y:S01]  /*0280*/  LDCU.64 UR30, c[0x0][0x460] ;  /* 0x00008c00ff1e77ac */ /* 0x000f220008000a00 */
[----:B--2---:R-:W-:-:S06]  /*0290*/  UISETP.NE.U32.AND UP0, UPT, UR6, URZ, UPT ;  /* 0x000000ff0600728c */ /* 0x004fcc000bf05070 */
[----:B------:R-:W2:Y:S01]  /*02a0*/  S2UR UR21, SR_CTAID.Z ;  /* 0x00000000001579c3 */ /* 0x000ea20000002700 */
[----:B-1----:R-:W-:Y:S01]  /*02b0*/  ULEA UR4, UR4, UR5, 0x18 ;  /* 0x0000000504047291 */ /* 0x002fe2000f8ec0ff */
[----:B------:R-:W1:Y:S01]  /*02c0*/  LDCU UR20, c[0x0][0x438] ;  /* 0x00008700ff1477ac */ /* 0x000e620008000800 */
[----:B------:R-:W1:Y:S01]  /*02d0*/  @!UP4 LDCU UR23, c[0x0][0x434] ;  /* 0x00008680ff17c7ac */ /* 0x000e620008000800 */
[----:B------:R-:W-:Y:S02]  /*02e0*/  ULEA UR26, UR26, UR11, 0x18 ;  /* 0x0000000b1a1a7291 */ /* 0x000fe4000f8ec0ff */
[----:B---3--:R-:W-:Y:S02]  /*02f0*/  ULEA UR5, UR8, UR9, 0x18 ;  /* 0x0000000908057291 */ /* 0x008fe4000f8ec0ff */
[----:B------:R-:W-:Y:S01]  /*0300*/  UISETP.NE.AND.EX UP3, UPT, UR7, URZ, UPT, UP0 ;  /* 0x000000ff0700728c */ /* 0x000fe2000bf65300 */
[----:B------:R-:W-:Y:S01]  /*0310*/  UMOV UR33, 0xffff8000 ;  /* 0xffff800000217882 */ /* 0x000fe20000000000 */
[----:B------:R-:W-:Y:S01]  /*0320*/  UMOV UR34, URZ ;  /* 0x000000ff00227c82 */ /* 0x000fe20008000000 */
[----:B------:R-:W-:-:S08]  /*0330*/  UMOV UR35, URZ ;  /* 0x000000ff00237c82 */ /* 0x000fd00008000000 */
.L_x_1051:
[----:B------:R-:W3:Y:S01]  /*0340*/  LDCU.64 UR8, c[0x0][0x478] ;  /* 0x00008f00ff0877ac */ /* 0x000ee20008000a00 */
[----:B------:R-:W-:Y:S02]  /*0350*/  PLOP3.LUT P1, PT, PT, PT, UP3, 0x80, 0x8 ;  /* 0x000000000008781c */ /* 0x000fe40003f2f038 */
[----:B------:R-:W-:Y:S01]  /*0360*/  PLOP3.LUT P4, PT, PT, PT, UP5, 0x80, 0x8 ;  /* 0x000000000008781c */ /* 0x000fe20003f8f058 */
[----:B------:R-:W-:Y:S01]  /*0370*/  @UP3 ULEA UR12, UP0, UR25, UR6, 0x2 ;  /* 0x00000006190c3291 */ /* 0x000fe2000f8010ff */
[----:B------:R-:W-:Y:S01]  /*0380*/  PLOP3.LUT P2, PT, PT, PT, UP4, 0x80, 0x8 ;  /* 0x000000000008781c */ /* 0x000fe20003f4f048 */
[----:B------:R-:W-:Y:S02]  /*0390*/  UISETP.NE.AND UP2, UPT, UR28, URZ, UPT ;  /* 0x000000ff1c00728c */ /* 0x000fe4000bf45270 */
[----:B------:R-:W-:Y:S02]  /*03a0*/  @UP3 ULEA.HI.X UR13, UR25, UR7, URZ, 0x2, UP0 ;  /* 0x00000007190d3291 */ /* 0x000fe400080f14ff */
[----:B-1--4-:R-:W-:-:S04]  /*03b0*/  IMAD.U32 R2, RZ, RZ, UR12 ;  /* 0x0000000cff027e24 */ /* 0x012fc8000f8e00ff */
        /* <DEDUP_REMOVED lines=44> */
.L_x_994:
[----:B------:R-:W-:Y:S01]  /*0680*/  @!UP0 UIADD3 UR38, UPT, UPT, UR9, UR10, -UR39 ;  /* 0x0000000a09268290 */ /* 0x000fe2000fffe827 */
[----:B-1----:R-:W-:Y:S01]  /*0690*/  @!UP4 UMOV UR40, UR23 ;  /* 0x000000170028cc82 */ /* 0x002fe20008000000 */
        /* <DEDUP_REMOVED lines=32> */
.L_x_996:
[----:B------:R-:W1:Y:S01]  /*08a0*/  LDCU.64 UR14, c[0x0][0x3b8] ;  /* 0x00007700ff0e77ac */ /* 0x000e620008000a00 */
[----:B------:R-:W-:-:S04]  /*08b0*/  UIADD3 UR8, UPT, UPT, UR39, UR41, URZ ;  /* 0x0000002927087290 */ /* 0x000fc8000fffe0ff */
[----:B-1----:R-:W-:Y:S02]  /*08c0*/  UIMAD.WIDE.U32 UR10, UR8, UR14, URZ ;  /* 0x0000000e080a72a5 */ /* 0x002fe4000f8e00ff */
[----:B------:R-:W-:-:S04]  /*08d0*/  UIMAD UR8, UR8, UR15, URZ ;  /* 0x0000000f080872a4 */ /* 0x000fc8000f8e02ff */
[----:B------:R-:W-:Y:S01]  /*08e0*/  UIADD3 UR8, UPT, UPT, UR11, UR8, URZ ;  /* 0x000000080b087290 */ /* 0x000fe2000fffe0ff */
[----:B------:R-:W-:-:S05]  /*08f0*/  UMOV UR52, UR10 ;  /* 0x0000000a00347c82 */ /* 0x000fca0008000000 */
[----:B------:R-:W-:Y:S02]  /*0900*/  MOV R7, UR8 ;  /* 0x0000000800077c02 */ /* 0x000fe40008000f00 */
.L_x_997:
        /* <DEDUP_REMOVED lines=42> */
.L_x_998:
[----:B------:R-:W1:Y:S01]  /*0bb0*/  LDCU.64 UR12, c[0x0][0x3c0] ;  /* 0x00007800ff0c77ac */ /* 0x000e620008000a00 */
[----:B------:R-:W-:-:S04]  /*0bc0*/  UIADD3 UR8, UPT, UPT, UR39, UR41, URZ ;  /* 0x0000002927087290 */ /* 0x000fc8000fffe0ff */
[----:B-1----:R-:W-:Y:S02]  /*0bd0*/  UIMAD.WIDE.U32 UR10, UR8, UR12, URZ ;  /* 0x0000000c080a72a5 */ /* 0x002fe4000f8e00ff */
[----:B------:R-:W-:-:S04]  /*0be0*/  UIMAD UR8, UR8, UR13, URZ ;  /* 0x0000000d080872a4 */ /* 0x000fc8000f8e02ff */
[----:B------:R-:W-:Y:S01]  /*0bf0*/  UIADD3 UR8, UPT, UPT, UR11, UR8, URZ ;  /* 0x000000080b087290 */ /* 0x000fe2000fffe0ff */
[----:B------:R-:W-:-:S05]  /*0c00*/  UMOV UR50, UR10 ;  /* 0x0000000a00327c82 */ /* 0x000fca0008000000 */
[----:B------:R-:W-:-:S07]  /*0c10*/  MOV R8, UR8 ;  /* 0x0000000800087c02 */ /* 0x000fce0008000f00 */
.L_x_999:
        /* <DEDUP_REMOVED lines=27> */
.L_x_1000:
[----:B------:R-:W-:Y:S02]  /*0dd0*/  UIMAD.WIDE.U32 UR56, UR64, UR16, URZ ;  /* 0x00000010403872a5 */ /* 0x000fe4000f8e00ff */
[----:B------:R-:W-:-:S04]  /*0de0*/  UIMAD UR8, UR65, UR16, URZ ;  /* 0x00000010410872a4 */ /* 0x000fc8000f8e02ff */
[----:B------:R-:W-:-:S12]  /*0df0*/  UIADD3 UR8, UPT, UPT, UR57, UR8, URZ ;  /* 0x0000000839087290 */ /* 0x000fd8000fffe0ff */
.L_x_1001:
        /* <DEDUP_REMOVED lines=21> */
.L_x_1002:
[----:B------:R-:W1:Y:S01]  /*0f50*/  LDCU UR58, c[0x0][0x434] ;  /* 0x00008680ff3a77ac */ /* 0x000e620008000800 */
[----:B------:R-:W-:-:S04]  /*0f60*/  UIMAD UR10, UR25, UR17, UR24 ;  /* 0x00000011190a72a4 */ /* 0x000fc8000f8e0218 */
[----:B-1----:R-:W-:Y:S02]  /*0f70*/  UIMAD UR58, UR10, UR58, URZ ;  /* 0x0000003a0a3a72a4 */ /* 0x002fe4000f8e02ff */
.L_x_1003:
        /* <DEDUP_REMOVED lines=11> */
.L_x_1004:
[----:B------:R-:W1:Y:S01]  /*1030*/  LDCU UR57, c[0x0][0x444] ;  /* 0x00008880ff3977ac */ /* 0x000e620008000800 */
[----:B------:R-:W-:-:S04]  /*1040*/  UIMAD UR10, UR25, UR17, UR24 ;  /* 0x00000011190a72a4 */ /* 0x000fc8000f8e0218 */
[----:B-1----:R-:W-:-:S12]  /*1050*/  UIMAD UR57, UR10, UR57, URZ ;  /* 0x000000390a3972a4 */ /* 0x002fd8000f8e02ff */
.L_x_1005:
        /* <DEDUP_REMOVED lines=23> */
[----:B------:R-:W3:Y:S01]  /*11d0*/  LDCU.64 UR60, c[0x0][0x5e8] ;  /* 0x0000bd00ff3c77ac */ /* 0x000ee20008000a00 */
[----:B------:R-:W-:-:S03]  /*11e0*/  SHF.R.U32.HI R9, RZ, 0x5, R219 ;  /* 0x00000005ff097819 */ /* 0x000fc600000116db */
        /* <DEDUP_REMOVED lines=9> */
[----:B------:R-:W-:Y:S02]  /*1280*/  IMAD R15, R14, UR24, R13 ;  /* 0x000000180e0f7c24 */ /* 0x000fe4000f8e020d */
[----:B------:R-:W-:Y:S01]  /*1290*/  IMAD.MOV.U32 R14, RZ, RZ, R12 ;  /* 0x000000ffff0e7224 */ /* 0x000fe200078e000c */
[----:B------:R-:W-:-:S03]  /*12a0*/  LOP3.LUT R12, R219, 0x1f, RZ, 0xc0, !PT ;  /* 0x0000001fdb0c7812 */ /* 0x000fc600078ec0ff */
[----:B------:R-:W-:-:S04]  /*12b0*/  IMAD.WIDE.U32 R14, R4, UR8, R14 ;  /* 0x00000008040e7c25 */ /* 0x000fc8000f8e000e */
[----:B------:R-:W-:Y:S01]  /*12c0*/  IMAD R12, R9, UR47, R12 ;  /* 0x0000002f090c7c24 */ /* 0x000fe2000f8e020c */
[----:B-1----:R-:W-:Y:S01]  /*12d0*/  LEA R234, P2, R14, UR10, 0x1 ;  /* 0x0000000a0eea7c11 */ /* 0x002fe2000f8408ff */
[----:B------:R-:W-:Y:S02]  /*12e0*/  IMAD R9, R4, UR9, R15 ;  /* 0x0000000904097c24 */ /* 0x000fe4000f8e020f */
[C---:B----4-:R-:W-:Y:S02]  /*12f0*/  IMAD R13, R2.reuse, UR53, RZ ;  /* 0x00000035020d7c24 */ /* 0x050fe4000f8e02ff */
[----:B------:R-:W-:Y:S01]  /*1300*/  IMAD.WIDE.U32 R16, R2, UR49, R18 ;  /* 0x0000003102107c25 */ /* 0x000fe2000f8e0012 */
[----:B------:R-:W-:-:S03]  /*1310*/  LEA.HI.X R235, R14, UR11, R9, 0x1, P2 ;  /* 0x0000000b0eeb7c11 */ /* 0x000fc600090f0c09 */
[----:B------:R-:W-:Y:S01]  /*1320*/  IMAD R13, R3, UR49, R13 ;  /* 0x00000031030d7c24 */ /* 0x000fe2000f8e020d */
[----:B------:R-:W-:Y:S01]  /*1330*/  IADD3 R22, P0, PT, R16, UR54, RZ ;  /* 0x0000003610167c10 */ /* 0x000fe2000ff1e0ff */
[----:B--2---:R-:W-:Y:S01]  /*1340*/  IMAD.WIDE.U32 R20, R10, UR22, RZ ;  /* 0x000000160a147c25 */ /* 0x004fe2000f8e00ff */
[----:B------:R-:W-:Y:S02]  /*1350*/  USHF.L.U32 UR49, UR8, 0x5, URZ ;  /* 0x0000000508317899 */ /* 0x000fe400080006ff */
[----:B------:R-:W-:Y:S01]  /*1360*/  IADD3.X R23, PT, PT, R17, UR51, R13, P0, !PT ;  /* 0x0000003311177c10 */ /* 0x000fe200087fe40d */
[----:B-----5:R-:W-:Y:S01]  /*1370*/  IMAD.U32 R16, RZ, RZ, UR16 ;  /* 0x00000010ff107e24 */ /* 0x020fe2000f8e00ff */
        /* <DEDUP_REMOVED lines=8> */
[----:B------:R-:W-:Y:S01]  /*1400*/  USHF.L.U32 UR51, UR47, 0x6, URZ ;  /* 0x000000062f337899 */ /* 0x000fe200080006ff */
[----:B------:R-:W-:Y:S01]  /*1410*/  SEL R11, R11, RZ, P3 ;  /* 0x000000ff0b0b7207 */ /* 0x000fe20001800000 */
[----:B------:R-:W-:Y:S01]  /*1420*/  IMAD R15, R13, UR24, R17 ;  /* 0x000000180d0f7c24 */ /* 0x000fe2000f8e0211 */
[----:B------:R-:W-:Y:S01]  /*1430*/  IADD3 R13, PT, PT, R4, 0x20, RZ ;  /* 0x00000020040d7810 */ /* 0x000fe20007ffe0ff */
[----:B------:R-:W-:Y:S01]  /*1440*/  IMAD.MOV.U32 R14, RZ, RZ, R16 ;  /* 0x000000ffff0e7224 */ /* 0x000fe200078e0010 */
[----:B------:R-:W-:Y:S01]  /*1450*/  IADD3.X R12, PT, PT, R12, UR55, R11, P1, P0 ;  /* 0x000000370c0c7c10 */ /* 0x000fe20008fe040b */
[----:B------:R-:W-:Y:S01]  /*1460*/  IMAD.U32 R11, RZ, RZ, UR51 ;  /* 0x00000033ff0b7e24 */ /* 0x000fe2000f8e00ff */
[----:B------:R-:W-:Y:S01]  /*1470*/  IADD3 R10, P0, PT, R10, UR51, RZ ;  /* 0x000000330a0a7c10 */ /* 0x000fe2000ff1e0ff */
[----:B------:R-:W-:Y:S01]  /*1480*/  IMAD.WIDE.U32 R14, R4, R2, R14 ;  /* 0x00000002040e7225 */ /* 0x000fe200078e000e */
[----:B------:R-:W-:Y:S01]  /*1490*/  LOP3.LUT R16, R18, 0x40, RZ, 0xfc, !PT ;  /* 0x0000004012107812 */ /* 0x000fe200078efcff */
[----:B------:R-:W-:Y:S01]  /*14a0*/  UIMAD.WIDE UR54, UR58, 0x4, UR62 ;  /* 0x000000043a3678a5 */ /* 0x000fe2000f8e023e */
[----:B------:R-:W-:Y:S01]  /*14b0*/  LEA.HI.X.SX32 R11, R11, R12, 0x1, P0 ;  /* 0x0000000c0b0b7211 */ /* 0x000fe200000f0eff */
[----:B------:R-:W-:Y:S01]  /*14c0*/  IMAD R9, R4, R3, R15 ;  /* 0x0000000304097224 */ /* 0x000fe200078e020f */
[----:B-1----:R-:W-:Y:S01]  /*14d0*/  LEA R232, P0, R10, UR16, 0x2 ;  /* 0x000000100ae87c11 */ /* 0x002fe2000f8010ff */
[----:B------:R-:W-:Y:S01]  /*14e0*/  UMOV UR16, UR60 ;  /* 0x0000003c00107c82 */ /* 0x000fe20008000000 */
[----:B--2---:R-:W-:-:S02]  /*14f0*/  LEA R236, P1, R14, UR8, 0x1 ;  /* 0x000000080eec7c11 */ /* 0x004fc4000f8208ff */
[----:B------:R-:W-:Y:S01]  /*1500*/  LEA.HI.X R233, R10, UR17, R11, 0x2, P0 ;  /* 0x000000110ae97c11 */ /* 0x000fe200080f140b */
[----:B------:R-:W-:Y:S01]  /*1510*/  IMAD.SHL.U32 R11, R2, 0x20, RZ ;  /* 0x00000020020b7824 */ /* 0x000fe200078e00ff */
[----:B------:R-:W-:Y:S01]  /*1520*/  IADD3 R10, P0, PT, R4, 0x20, RZ ;  /* 0x00000020040a7810 */ /* 0x000fe20007f1e0ff */
[----:B------:R-:W-:Y:S01]  /*1530*/  UMOV UR17, UR61 ;  /* 0x0000003d00117c82 */ /* 0x000fe20008000000 */
[----:B------:R-:W-:Y:S02]  /*1540*/  LEA.HI.X R237, R14, UR9, R9, 0x1, P1 ;  /* 0x000000090eed7c11 */ /* 0x000fe400088f0c09 */
[----:B------:R-:W-:Y:S01]  /*1550*/  SHF.L.U64.HI R3, R2, 0x5, R3 ;  /* 0x0000000502037819 */ /* 0x000fe20000010203 */
        /* <DEDUP_REMOVED lines=17> */
.L_x_1007:
[----:B------:R-:W1:Y:S01]  /*1670*/  LDCU.64 UR10, c[0x0][0x5c0] ;  /* 0x0000b800ff0a77ac */ /* 0x000e620008000a00 */
[----:B------:R-:W-:-:S04]  /*1680*/  UIADD3 UR8, UPT, UPT, UR39, UR41, URZ ;  /* 0x0000002927087290 */ /* 0x000fc8000fffe0ff */
[----:B-1----:R-:W-:Y:S02]  /*1690*/  UIMAD.WIDE.U32 UR16, UR8, UR10, URZ ;  /* 0x0000000a081072a5 */ /* 0x002fe4000f8e00ff */
[----:B------:R-:W-:-:S04]  /*16a0*/  UIMAD UR8, UR8, UR11, URZ ;  /* 0x0000000b080872a4 */ /* 0x000fc8000f8e02ff */
[----:B------:R-:W-:-:S06]  /*16b0*/  UIADD3 UR8, UPT, UPT, UR17, UR8, URZ ;  /* 0x0000000811087290 */ /* 0x000fcc000fffe0ff */
[----:B------:R-:W-:Y:S02]  /*16c0*/  MOV R2, UR8 ;  /* 0x0000000800027c02 */ /* 0x000fe40008000f00 */
.L_x_1008:
        /* <DEDUP_REMOVED lines=13> */
.L_x_1009:
[----:B------:R-:W1:Y:S01]  /*17a0*/  LDCU.64 UR8, c[0x0][0x5c8] ;  /* 0x0000b900ff0877ac */ /* 0x000e620008000a00 */
[----:B------:R-:W-:-:S04]  /*17b0*/  UIADD3 UR39, UPT, UPT, UR39, UR41, URZ ;  /* 0x0000002927277290 */ /* 0x000fc8000fffe0ff */
[----:B-1----:R-:W-:Y:S02]  /*17c0*/  UIMAD.WIDE.U32 UR14, UR39, UR8, URZ ;  /* 0x00000008270e72a5 */ /* 0x002fe4000f8e00ff */
[----:B------:R-:W-:-:S04]  /*17d0*/  UIMAD UR39, UR39, UR9, URZ ;  /* 0x00000009272772a4 */ /* 0x000fc8000f8e02ff */
[----:B------:R-:W-:-:S06]  /*17e0*/  UIADD3 UR39, UPT, UPT, UR15, UR39, URZ ;  /* 0x000000270f277290 */ /* 0x000fcc000fffe0ff */
[----:B------:R-:W-:-:S07]  /*17f0*/  MOV R0, UR39 ;  /* 0x0000002700007c02 */ /* 0x000fce0008000f00 */
.L_x_1010:
        /* <DEDUP_REMOVED lines=32> */
.L_x_1012:
[----:B------:R-:W-:Y:S05]  /*1a00*/  BSYNC.RECONVERGENT B0 ;  /* 0x0000000000007941 */ /* 0x000fea0003800200 */
.L_x_1011:
        /* <DEDUP_REMOVED lines=19> */
.L_x_1014:
[----:B------:R-:W-:Y:S05]  /*1b40*/  BSYNC.RECONVERGENT B0 ;  /* 0x0000000000007941 */ /* 0x000fea0003800200 */
.L_x_1013:
        /* <DEDUP_REMOVED lines=29> */
.L_x_1016:
[----:B------:R-:W-:Y:S05]  /*1d20*/  BSYNC.RECONVERGENT B0 ;  /* 0x0000000000007941 */ /* 0x000fea0003800200 */
.L_x_1015:
        /* <DEDUP_REMOVED lines=20> */
.L_x_1006:
        /* <DEDUP_REMOVED lines=38> */
.L_x_1019:
[----:B------:R2:W-:Y:S04]  /*20d0*/  STS.128 [R12+0x10000], RZ ;  /* 0x010000ff0c007388 */ /* 0x0005e80000000c00 */
[----:B------:R2:W-:Y:S04]  /*20e0*/  STS.128 [R12+0x12000], RZ ;  /* 0x012000ff0c007388 */ /* 0x0005e80000000c00 */
[----:B------:R2:W-:Y:S04]  /*20f0*/  STS.128 [R12+0x14000], RZ ;  /* 0x014000ff0c007388 */ /* 0x0005e80000000c00 */
[----:B------:R2:W-:Y:S02]  /*2100*/  STS.128 [R12+0x16000], RZ ;  /* 0x016000ff0c007388 */ /* 0x0005e40000000c00 */
.L_x_1020:
[----:B------:R-:W-:Y:S05]  /*2110*/  BSYNC.RECONVERGENT B0 ;  /* 0x0000000000007941 */ /* 0x000fea0003800200 */
.L_x_1018:
        /* <DEDUP_REMOVED lines=37> */
.L_x_1022:
[----:B------:R-:W-:Y:S05]  /*2370*/  BSYNC.RECONVERGENT B0 ;  /* 0x0000000000007941 */ /* 0x000fea0003800200 */
.L_x_1021:
        /* <DEDUP_REMOVED lines=29> */
.L_x_1024:
[----:B------:R1:W-:Y:S04]  /*2550*/  STS.128 [R230], RZ ;  /* 0x000000ffe6007388 */ /* 0x0003e80000000c00 */
[----:B------:R1:W-:Y:S04]  /*2560*/  STS.128 [R230+0x2000], RZ ;  /* 0x002000ffe6007388 */ /* 0x0003e80000000c00 */
[----:B------:R1:W-:Y:S04]  /*2570*/  STS.128 [R230+0x4000], RZ ;  /* 0x004000ffe6007388 */ /* 0x0003e80000000c00 */
[----:B------:R1:W-:Y:S02]  /*2580*/  STS.128 [R230+0x6000], RZ ;  /* 0x006000ffe6007388 */ /* 0x0003e40000000c00 */
.L_x_1025:
[----:B------:R-:W-:Y:S05]  /*2590*/  BSYNC.RECONVERGENT B0 ;  /* 0x0000000000007941 */ /* 0x000fea0003800200 */
.L_x_1023:
        /* <DEDUP_REMOVED lines=46> */
.L_x_1027:
[----:B------:R-:W-:Y:S05]  /*2880*/  BSYNC.RECONVERGENT B0 ;  /* 0x0000000000007941 */ /* 0x000fea0003800200 */
.L_x_1026:
        /* <DEDUP_REMOVED lines=48> */
.L_x_1029:
[----:B------:R2:W-:Y:S04]  /*2b90*/  STS.128 [R12+0x18000], RZ ;  /* 0x018000ff0c007388 */ /* 0x0005e80000000c00 */
[----:B------:R2:W-:Y:S04]  /*2ba0*/  STS.128 [R12+0x1a000], RZ ;  /* 0x01a000ff0c007388 */ /* 0x0005e80000000c00 */
[----:B------:R2:W-:Y:S04]  /*2bb0*/  STS.128 [R12+0x1c000], RZ ;  /* 0x01c000ff0c007388 */ /* 0x0005e80000000c00 */
[----:B------:R2:W-:Y:S02]  /*2bc0*/  STS.128 [R12+0x1e000], RZ ;  /* 0x01e000ff0c007388 */ /* 0x0005e40000000c00 */
.L_x_1030:
[----:B------:R-:W-:Y:S05]  /*2bd0*/  BSYNC.RECONVERGENT B0 ;  /* 0x0000000000007941 */ /* 0x000fea0003800200 */
.L_x_1028:
        /* <DEDUP_REMOVED lines=40> */
.L_x_1032:
[----:B------:R-:W-:Y:S05]  /*2e60*/  BSYNC.RECONVERGENT B0 ;  /* 0x0000000000007941 */ /* 0x000fea0003800200 */
.L_x_1031:
        /* <DEDUP_REMOVED lines=46> */
.L_x_1034:
[----:B------:R2:W-:Y:S04]  /*3150*/  STS.128 [R12+0x20000], RZ ;  /* 0x020000ff0c007388 */ /* 0x0005e80000000c00 */
[----:B------:R2:W-:Y:S04]  /*3160*/  STS.128 [R12+0x22000], RZ ;  /* 0x022000ff0c007388 */ /* 0x0005e80000000c00 */
[----:B------:R2:W-:Y:S04]  /*3170*/  STS.128 [R12+0x24000], RZ ;  /* 0x024000ff0c007388 */ /* 0x0005e80000000c00 */
[----:B------:R2:W-:Y:S02]  /*3180*/  STS.128 [R12+0x26000], RZ ;  /* 0x026000ff0c007388 */ /* 0x0005e40000000c00 */
.L_x_1035:
[----:B------:R-:W-:Y:S05]  /*3190*/  BSYNC.RECONVERGENT B0 ;  /* 0x0000000000007941 */ /* 0x000fea0003800200 */
.L_x_1033:
        /* <DEDUP_REMOVED lines=40> */
.L_x_1037:
[----:B------:R-:W-:Y:S05]  /*3420*/  BSYNC.RECONVERGENT B0 ;  /* 0x0000000000007941 */ /* 0x000fea0003800200 */
.L_x_1036:
[----:B------:R-:W2:Y:S01]  /*3430*/  LDCU.64 UR10, c[0x0][0x538] ;  /* 0x0000a700ff0a77ac */ /* 0x000ea20008000a00 */
[----:B------:R-:W3:Y:S01]  /*3440*/  S2R R212, SR_TID.X ;  /* 0x0000000000d47919 */ /* 0x000ee20000002100 */
[----:B------:R-:W-:Y:S01]  /*3450*/  IMAD.U32 R226, RZ, RZ, UR29 ;  /* 0x0000001dffe27e24 */ /* 0x000fe2000f8e00ff */
[----:B------:R-:W3:Y:S01]  /*3460*/  LDC R242, c[0x0][0x44c] ;  /* 0x00011300fff27b82 */ /* 0x000ee20000000800 */
[----:B------:R-:W4:Y:S01]  /*3470*/  S2R R241, SR_TID.X ;  /* 0x0000000000f17919 */ /* 0x000f220000002100 */
[C---:B-1----:R-:W-:Y:S02]  /*3480*/  IMAD.SHL.U32 R9, R219.reuse, 0x20, RZ ;  /* 0x00000020db097824 */ /* 0x042fe400078e00ff */
[----:B------:R-:W-:Y:S01]  /*3490*/  IMAD.SHL.U32 R8, R219, 0x10, RZ ;  /* 0x00000010db087824 */ /* 0x000fe200078e00ff */
        /* <DEDUP_REMOVED lines=12> */
[----:B------:R-:W-:Y:S02]  /*3560*/  IMAD.U32 R6, RZ, RZ, UR10 ;  /* 0x0000000aff067e24 */ /* 0x000fe4000f8e00ff */
[C---:B---3--:R-:W-:Y:S02]  /*3570*/  IMAD.SHL.U32 R208, R212.reuse, 0x40, RZ ;  /* 0x00000040d4d07824 */ /* 0x048fe400078e00ff */
[C---:B------:R-:W-:Y:S02]  /*3580*/  IMAD.SHL.U32 R209, R212.reuse, 0x20, RZ ;  /* 0x00000020d4d17824 */ /* 0x040fe400078e00ff */
[----:B------:R-:W-:Y:S01]  /*3590*/  IMAD.SHL.U32 R210, R212, 0x8, RZ ;  /* 0x00000008d4d27824 */ /* 0x000fe200078e00ff */
[----:B------:R-:W-:Y:S01]  /*35a0*/  LOP3.LUT R10, R9, 0x200, RZ, 0xc0, !PT ;  /* 0x00000200090a7812 */ /* 0x000fe200078ec0ff */
[----:B------:R-:W-:-:S02]  /*35b0*/  IMAD.U32 R7, RZ, RZ, UR11 ;  /* 0x0000000bff077e24 */ /* 0x000fc4000f8e00ff */
[C---:B------:R-:W-:Y:S01]  /*35c0*/  IMAD.SHL.U32 R211, R212.reuse, 0x2, RZ ;  /* 0x00000002d4d37824 */ /* 0x040fe200078e00ff */
[----:B------:R-:W-:Y:S01]  /*35d0*/  R2P PR, R219, 0x6 ;  /* 0x00000006db007804 */ /* 0x000fe20000000000 */
[----:B------:R-:W-:Y:S01]  /*35e0*/  IMAD.SHL.U32 R250, R212, 0x10, RZ ;  /* 0x00000010d4fa7824 */ /* 0x000fe200078e00ff */
[----:B------:R2:W3:Y:S01]  /*35f0*/  @P0 LDG.E R0, desc[UR36][R6.64] ;  /* 0x0000002406000981 */ /* 0x0004e2000c1e1900 */
[----:B------:R-:W-:Y:S01]  /*3600*/  LOP3.LUT R8, R10, 0x3800, R8, 0xf8, !PT ;  /* 0x000038000a087812 */ /* 0x000fe200078ef808 */
[----:B------:R-:W4:Y:S01]  /*3610*/  LDCU UR11, c[0x0][0x590] ;  /* 0x0000b200ff0b77ac */ /* 0x000f220008000800 */
[----:B------:R-:W-:Y:S01]  /*3620*/  SHF.R.U32.HI R225, RZ, 0x2, R212 ;  /* 0x00000002ffe17819 */ /* 0x000fe200000116d4 */
[----:B------:R-:W-:Y:S01]  /*3630*/  IMAD.MOV.U32 R221, RZ, RZ, 0x40 ;  /* 0x00000040ffdd7424 */ /* 0x000fe200078e00ff */
[----:B------:R-:W-:Y:S01]  /*3640*/  LOP3.LUT R248, R210, 0x38, RZ, 0xc0, !PT ;  /* 0x00000038d2f87812 */ /* 0x000fe200078ec0ff */
[----:B------:R-:W-:Y:S01]  /*3650*/  IMAD.MOV.U32 R220, RZ, RZ, 0x20 ;  /* 0x00000020ffdc7424 */ /* 0x000fe200078e00ff */
[----:B------:R-:W-:Y:S01]  /*3660*/  CS2R R190, SRZ ;  /* 0x0000000000be7805 */ /* 0x000fe2000001ff00 */
[----:B------:R-:W-:Y:S01]  /*3670*/  IMAD.MOV.U32 R249, RZ, RZ, 0x10 ;  /* 0x00000010fff97424 */ /* 0x000fe200078e00ff */
[----:B------:R-:W-:Y:S01]  /*3680*/  SEL R221, R221, 0xffffffc0, !P2 ;  /* 0xffffffc0dddd7807 */ /* 0x000fe20005000000 */
[----:B------:R-:W-:Y:S01]  /*3690*/  IMAD.MOV.U32 R251, RZ, RZ, R230 ;  /* 0x000000fffffb7224 */ /* 0x000fe200078e00e6 */
[----:B------:R-:W-:Y:S01]  /*36a0*/  SEL R220, R220, 0xffffffe0, !P1 ;  /* 0xffffffe0dcdc7807 */ /* 0x000fe20004800000 */
[----:B------:R-:W-:Y:S01]  /*36b0*/  IMAD.MOV.U32 R244, RZ, RZ, 0x20 ;  /* 0x00000020fff47424 */ /* 0x000fe200078e00ff */
[----:B------:R-:W-:Y:S01]  /*36c0*/  CS2R R188, SRZ ;  /* 0x0000000000bc7805 */ /* 0x000fe2000001ff00 */
[----:B------:R-:W-:Y:S01]  /*36d0*/  IMAD.MOV.U32 R243, RZ, RZ, 0x40 ;  /* 0x00000040fff37424 */ /* 0x000fe200078e00ff */
[----:B------:R-:W-:Y:S01]  /*36e0*/  CS2R R194, SRZ ;  /* 0x0000000000c27805 */ /* 0x000fe2000001ff00 */
[----:B------:R-:W-:Y:S01]  /*36f0*/  IMAD.MOV.U32 R238, RZ, RZ, 0x4 ;  /* 0x00000004ffee7424 */ /* 0x000fe200078e00ff */
        /* <DEDUP_REMOVED lines=8> */
[----:B--2---:R-:W-:Y:S01]  /*3780*/  IMAD.SHL.U32 R6, R219, 0x2, RZ ;  /* 0x00000002db067824 */ /* 0x004fe200078e00ff */
[----:B------:R-:W-:Y:S01]  /*3790*/  CS2R R176, SRZ ;  /* 0x0000000000b07805 */ /* 0x000fe2000001ff00 */
[----:B------:R-:W-:Y:S01]  /*37a0*/  VIADD R7, R229, UR38 ;  /* 0x00000026e5077c36 */ /* 0x000fe20008000000 */
[----:B------:R-:W-:Y:S02]  /*37b0*/  CS2R R170, SRZ ;  /* 0x0000000000aa7805 */ /* 0x000fe4000001ff00 */
[----:B------:R-:W-:Y:S02]  /*37c0*/  CS2R R168, SRZ ;  /* 0x0000000000a87805 */ /* 0x000fe4000001ff00 */
[----:B------:R-:W-:Y:S01]  /*37d0*/  LOP3.LUT R3, R6, 0x6, RZ, 0xc0, !PT ;  /* 0x0000000606037812 */ /* 0x000fe200078ec0ff */
[----:B------:R-:W-:Y:S01]  /*37e0*/  IMAD R226, R226, 0x40, R7 ;  /* 0x00000040e2e27824 */ /* 0x000fe200078e0207 */
[----:B------:R-:W-:-:S02]  /*37f0*/  LOP3.LUT R6, R6, 0x20, RZ, 0xc0, !PT ;  /* 0x0000002006067812 */ /* 0x000fc400078ec0ff */
[----:B------:R-:W-:Y:S02]  /*3800*/  CS2R R166, SRZ ;  /* 0x0000000000a67805 */ /* 0x000fe4000001ff00 */
[----:B------:R-:W-:Y:S01]  /*3810*/  LOP3.LUT R2, R3, 0xe0, R2, 0xf8, !PT ;  /* 0x000000e003027812 */ /* 0x000fe200078ef802 */
[----:B------:R-:W-:Y:S01]  /*3820*/  IMAD.U32 R3, RZ, RZ, UR32 ;  /* 0x00000020ff037e24 */ /* 0x000fe2000f8e00ff */
[----:B------:R-:W-:Y:S01]  /*3830*/  LOP3.LUT R6, R6, 0x18, R4, 0xf8, !PT ;  /* 0x0000001806067812 */ /* 0x000fe200078ef804 */
[----:B------:R-:W-:Y:S01]  /*3840*/  IMAD.SHL.U32 R4, R219, 0x40, RZ ;  /* 0x00000040db047824 */ /* 0x000fe200078e00ff */
[----:B------:R-:W-:Y:S01]  /*3850*/  UIADD3 UR32, UPT, UPT, UR32, 0x40, URZ ;  /* 0x0000004020207890 */ /* 0x000fe2000fffe0ff */
[----:B------:R-:W-:Y:S02]  /*3860*/  CS2R R164, SRZ ;  /* 0x0000000000a47805 */ /* 0x000fe4000001ff00 */
[----:B------:R-:W-:Y:S02]  /*3870*/  IADD3 R2, PT, PT, R2, UR40, R3 ;  /* 0x0000002802027c10 */ /* 0x000fe4000fffe003 */
[----:B------:R-:W-:-:S02]  /*3880*/  CS2R R158, SRZ ;  /* 0x00000000009e7805 */ /* 0x000fc4000001ff00 */
[----:B------:R-:W-:Y:S02]  /*3890*/  LOP3.LUT R7, R4, 0x1c0, RZ, 0xc0, !PT ;  /* 0x000001c004077812 */ /* 0x000fe400078ec0ff */
[----:B------:R-:W-:Y:S02]  /*38a0*/  CS2R R156, SRZ ;  /* 0x00000000009c7805 */ /* 0x000fe4000001ff00 */
[----:B------:R-:W-:Y:S02]  /*38b0*/  LOP3.LUT R6, R6, 0x1c0, R4, 0xf8, !PT ;  /* 0x000001c006067812 */ /* 0x000fe400078ef804 */
[----:B------:R-:W-:Y:S02]  /*38c0*/  CS2R R162, SRZ ;  /* 0x0000000000a27805 */ /* 0x000fe4000001ff00 */
[----:B------:R-:W-:Y:S02]  /*38d0*/  LOP3.LUT R7, R7, 0x38, R5, 0xf8, !PT ;  /* 0x0000003807077812 */ /* 0x000fe400078ef805 */
[----:B------:R-:W-:-:S02]  /*38e0*/  CS2R R160, SRZ ;  /* 0x0000000000a07805 */ /* 0x000fc4000001ff00 */
[----:B------:R-:W-:Y:S02]  /*38f0*/  LOP3.LUT R5, R6, 0x38, R5, 0x78, !PT ;  /* 0x0000003806057812 */ /* 0x000fe400078e7805 */
[----:B------:R-:W-:Y:S01]  /*3900*/  CS2R R154, SRZ ;  /* 0x00000000009a7805 */ /* 0x000fe2000001ff00 */
[----:B-1----:R-:W3:Y:S01]  /*3910*/  @P0 MUFU.RCP R6, UR8 ;  /* 0x0000000800060d08 */ /* 0x002ee20008001000 */
[----:B------:R-:W-:Y:S02]  /*3920*/  LOP3.LUT R3, R208, 0x1c0, RZ, 0xc0, !PT ;  /* 0x000001c0d0037812 */ /* 0x000fe400078ec0ff */
[----:B------:R-:W-:Y:S02]  /*3930*/  CS2R R152, SRZ ;  /* 0x0000000000987805 */ /* 0x000fe4000001ff00 */
[----:B------:R-:W-:Y:S02]  /*3940*/  IADD3 R226, PT, PT, R226, -0x59, -R2 ;  /* 0xffffffa7e2e27810 */ /* 0x000fe40007ffe802 */
[----:B------:R-:W-:-:S02]  /*3950*/  CS2R R150, SRZ ;  /* 0x0000000000967805 */ /* 0x000fc4000001ff00 */
[C---:B------:R-:W-:Y:S02]  /*3960*/  LOP3.LUT R215, R7.reuse, 0x8, R215, 0x78, !PT ;  /* 0x0000000807d77812 */ /* 0x040fe400078e78d7 */
[----:B------:R-:W-:Y:S02]  /*3970*/  CS2R R148, SRZ ;  /* 0x0000000000947805 */ /* 0x000fe4000001ff00 */
[----:B------:R-:W-:Y:S02]  /*3980*/  LOP3.LUT R219, R7, 0x8, R219, 0x78, !PT ;  /* 0x0000000807db7812 */ /* 0x000fe400078e78db */
[----:B------:R-:W-:Y:S02]  /*3990*/  CS2R R142, SRZ ;  /* 0x00000000008e7805 */ /* 0x000fe4000001ff00 */
[----:B------:R-:W-:Y:S02]  /*39a0*/  LOP3.LUT R2, R209, 0x200, RZ, 0xc0, !PT ;  /* 0x00000200d1027812 */ /* 0x000fe400078ec0ff */
[----:B------:R-:W-:-:S02]  /*39b0*/  CS2R R140, SRZ ;  /* 0x00000000008c7805 */ /* 0x000fc4000001ff00 */
[----:B------:R-:W-:Y:S02]  /*39c0*/  LOP3.LUT R3, R3, 0x38, R210, 0xf8, !PT ;  /* 0x0000003803037812 */ /* 0x000fe400078ef8d2 */
[----:B------:R-:W-:Y:S02]  /*39d0*/  CS2R R146, SRZ ;  /* 0x0000000000927805 */ /* 0x000fe4000001ff00 */
[----:B------:R-:W-:Y:S02]  /*39e0*/  LOP3.LUT R11, R4, 0x200, RZ, 0xc0, !PT ;  /* 0x00000200040b7812 */ /* 0x000fe400078ec0ff */
[----:B------:R-:W-:Y:S02]  /*39f0*/  CS2R R144, SRZ ;  /* 0x0000000000907805 */ /* 0x000fe4000001ff00 */
[----:B------:R-:W-:Y:S02]  /*3a00*/  LOP3.LUT R7, R211, 0x38, RZ, 0xc0, !PT ;  /* 0x00000038d3077812 */ /* 0x000fe400078ec0ff */
[----:B------:R-:W-:-:S02]  /*3a10*/  CS2R R138, SRZ ;  /* 0x00000000008a7805 */ /* 0x000fc4000001ff00 */
[----:B------:R-:W-:Y:S02]  /*3a20*/  LOP3.LUT R2, R2, 0x3800, R250, 0xf8, !PT ;  /* 0x0000380002027812 */ /* 0x000fe400078ef8fa */
[----:B------:R-:W-:Y:S02]  /*3a30*/  CS2R R136, SRZ ;  /* 0x0000000000887805 */ /* 0x000fe4000001ff00 */
[----:B------:R-:W-:Y:S02]  /*3a40*/  LOP3.LUT R231, R3, 0x8, R212, 0x78, !PT ;  /* 0x0000000803e77812 */ /* 0x000fe400078e78d4 */
[----:B------:R-:W-:Y:S02]  /*3a50*/  CS2R R134, SRZ ;  /* 0x0000000000867805 */ /* 0x000fe4000001ff00 */
[----:B------:R-:W-:Y:S02]  /*3a60*/  LOP3.LUT R9, R11, 0xc00, R9, 0xf8, !PT ;  /* 0x00000c000b097812 */ /* 0x000fe400078ef809 */
[----:B------:R-:W-:-:S02]  /*3a70*/  CS2R R132, SRZ ;  /* 0x0000000000847805 */ /* 0x000fc4000001ff00 */
[----:B------:R-:W-:Y:S02]  /*3a80*/  LOP3.LUT R7, R7, 0x20, R225, 0x78, !PT ;  /* 0x0000002007077812 */ /* 0x000fe400078e78e1 */
[----:B------:R-:W-:Y:S02]  /*3a90*/  CS2R R78, SRZ ;  /* 0x00000000004e7805 */ /* 0x000fe4000001ff00 */
[----:B------:R-:W-:Y:S02]  /*3aa0*/  LOP3.LUT R219, R8, R219, RZ, 0xfc, !PT ;  /* 0x000000db08db7212 */ /* 0x000fe400078efcff */
[----:B------:R-:W-:Y:S02]  /*3ab0*/  CS2R R76, SRZ ;  /* 0x00000000004c7805 */ /* 0x000fe4000001ff00 */
[----:B------:R-:W-:Y:S02]  /*3ac0*/  LOP3.LUT R5, R5, 0x200, R4, 0xf8, !PT ;  /* 0x0000020005057812 */ /* 0x000fe400078ef804 */
[----:B------:R-:W-:-:S02]  /*3ad0*/  CS2R R82, SRZ ;  /* 0x0000000000527805 */ /* 0x000fc4000001ff00 */
[----:B------:R-:W-:Y:S02]  /*3ae0*/  LOP3.LUT R231, R2, R231, RZ, 0xfc, !PT ;  /* 0x000000e702e77212 */ /* 0x000fe400078efcff */
[----:B------:R-:W-:Y:S02]  /*3af0*/  CS2R R80, SRZ ;  /* 0x0000000000507805 */ /* 0x000fe4000001ff00 */
[----:B------:R-:W-:Y:S02]  /*3b00*/  LOP3.LUT R215, R9, R215, RZ, 0xfc, !PT ;  /* 0x000000d709d77212 */ /* 0x000fe400078efcff */
[----:B------:R-:W-:Y:S02]  /*3b10*/  CS2R R74, SRZ ;  /* 0x00000000004a7805 */ /* 0x000fe4000001ff00 */
[----:B------:R-:W-:Y:S02]  /*3b20*/  LOP3.LUT R250, R7, 0x1c0, R250, 0xf8, !PT ;  /* 0x000001c007fa7812 */ /* 0x000fe400078ef8fa */
[----:B------:R-:W-:-:S02]  /*3b30*/  CS2R R72, SRZ ;  /* 0x0000000000487805 */ /* 0x000fc4000001ff00 */
[----:B------:R-:W-:Y:S02]  /*3b40*/  LOP3.LUT R4, R208, 0x200, RZ, 0xc0, !PT ;  /* 0x00000200d0047812 */ /* 0x000fe400078ec0ff */
[----:B------:R-:W-:Y:S02]  /*3b50*/  CS2R R70, SRZ ;  /* 0x0000000000467805 */ /* 0x000fe4000001ff00 */
[----:B------:R-:W-:Y:S02]  /*3b60*/  SHF.R.U32.HI R2, RZ, 0x1, R212 ;  /* 0x00000001ff027819 */ /* 0x000fe400000116d4 */
[----:B------:R-:W-:Y:S02]  /*3b70*/  CS2R R68, SRZ ;  /* 0x0000000000447805 */ /* 0x000fe4000001ff00 */
[----:B------:R-:W-:Y:S02]  /*3b80*/  LEA R219, R219, UR26, 0x1 ;  /* 0x0000001adbdb7c11 */ /* 0x000fe4000f8e08ff */
[----:B------:R-:W-:-:S02]  /*3b90*/  CS2R R62, SRZ ;  /* 0x00000000003e7805 */ /* 0x000fc4000001ff00 */
[----:B------:R-:W-:Y:S02]  /*3ba0*/  LOP3.LUT R7, R209, 0xc00, RZ, 0xc0, !PT ;  /* 0x00000c00d1077812 */ /* 0x000fe400078ec0ff */
[----:B------:R-:W-:Y:S02]  /*3bb0*/  CS2R R60, SRZ ;  /* 0x00000000003c7805 */ /* 0x000fe4000001ff00 */
[----:B------:R-:W-:Y:S01]  /*3bc0*/  LOP3.LUT R213, R3, 0x8, R2, 0x78, !PT ;  /* 0x0000000803d57812 */ /* 0x000fe200078e7802 */
[----:B------:R-:W-:Y:S01]  /*3bd0*/  IMAD.IADD R217, R221, 0x1, R219 ;  /* 0x00000001ddd97824 */ /* 0x000fe200078e02db */
[----:B------:R-:W-:Y:S02]  /*3be0*/  LEA R215, R215, UR26, 0x1 ;  /* 0x0000001ad7d77c11 */ /* 0x000fe4000f8e08ff */
[----:B------:R-:W-:Y:S02]  /*3bf0*/  CS2R R66, SRZ ;  /* 0x0000000000427805 */ /* 0x000fe4000001ff00 */
[----:B------:R-:W-:-:S02]  /*3c00*/  LEA R5, R5, UR26, 0x1 ;  /* 0x0000001a05057c11 */ /* 0x000fc4000f8e08ff */
[----:B------:R-:W-:Y:S02]  /*3c10*/  CS2R R64, SRZ ;  /* 0x0000000000407805 */ /* 0x000fe4000001ff00 */
[----:B------:R-:W-:Y:S02]  /*3c20*/  LOP3.LUT R7, R7, 0x6, R211, 0xf8, !PT ;  /* 0x0000000607077812 */ /* 0x000fe400078ef8d3 */
[----:B------:R-:W-:Y:S02]  /*3c30*/  CS2R R58, SRZ ;  /* 0x00000000003a7805 */ /* 0x000fe4000001ff00 */
[----:B------:R-:W-:Y:S02]  /*3c40*/  CS2R R56, SRZ ;  /* 0x0000000000387805 */ /* 0x000fe4000001ff00 */
        /* <DEDUP_REMOVED lines=19> */
[C---:B------:R-:W-:Y:S01]  /*3d80*/  LOP3.LUT P3, RZ, R212.reuse, 0x2, RZ, 0xc0, !PT ;  /* 0x00000002d4ff7812 */ /* 0x040fe2000786c0ff */
[----:B------:R-:W-:Y:S01]  /*3d90*/  VIADD R215, R215, UR51 ;  /* 0x00000033d7d77c36 */ /* 0x000fe20008000000 */
[----:B------:R-:W-:Y:S01]  /*3da0*/  LOP3.LUT P4, RZ, R212, 0x8, RZ, 0xc0, !PT ;  /* 0x00000008d4ff7812 */ /* 0x000fe2000788c0ff */
[----:B------:R-:W-:Y:S01]  /*3db0*/  VIADD R214, R5, UR51 ;  /* 0x0000003305d67c36 */ /* 0x000fe20008000000 */
[----:B----4-:R-:W-:Y:S01]  /*3dc0*/  SHF.R.U32.HI R240, RZ, 0x2, R241 ;  /* 0x00000002fff07819 */ /* 0x010fe200000116f1 */
[C---:B------:R-:W-:Y:S01]  /*3dd0*/  IMAD.IADD R218, R220.reuse, 0x1, R219 ;  /* 0x00000001dcda7824 */ /* 0x040fe200078e02db */
[----:B------:R-:W-:Y:S01]  /*3de0*/  SHF.R.U32.HI R239, RZ, 0x1, R241 ;  /* 0x00000001ffef7819 */ /* 0x000fe200000116f1 */
[----:B------:R-:W-:Y:S01]  /*3df0*/  IMAD.IADD R216, R220, 0x1, R217 ;  /* 0x00000001dcd87824 */ /* 0x000fe200078e02d9 */
[C---:B------:R-:W-:Y:S01]  /*3e00*/  LOP3.LUT R247, R248.reuse, 0x40, RZ, 0xfc, !PT ;  /* 0x00000040f8f77812 */ /* 0x040fe200078efcff */
[----:B------:R-:W-:Y:S01]  /*3e10*/  UMOV UR13, URZ ;  /* 0x000000ff000d7c82 */ /* 0x000fe20008000000 */
[C---:B------:R-:W-:Y:S01]  /*3e20*/  LOP3.LUT R246, R248.reuse, 0xc0, RZ, 0xfc, !PT ;  /* 0x000000c0f8f67812 */ /* 0x040fe200078efcff */
[----:B------:R-:W1:Y:S01]  /*3e30*/  LDCU UR8, c[0x0][0x440] ;  /* 0x00008800ff0877ac */ /* 0x000e620008000800 */
[----:B------:R-:W-:Y:S01]  /*3e40*/  LOP3.LUT R245, R248, 0x80, RZ, 0xfc, !PT ;  /* 0x00000080f8f57812 */ /* 0x000fe200078efcff */
[----:B------:R-:W2:Y:S01]  /*3e50*/  LDCU UR9, c[0x0][0x3e0] ;  /* 0x00007c00ff0977ac */ /* 0x000ea20008000800 */
[----:B------:R-:W4:Y:S01]  /*3e60*/  LDCU UR10, c[0x0][0x45c] ;  /* 0x00008b80ff0a77ac */ /* 0x000f220008000800 */
[----:B------:R-:W-:-:S02]  /*3e70*/  USHF.L.U32 UR11, UR11, 0x6, URZ ;  /* 0x000000060b0b7899 */ /* 0x000fc400080006ff */
[----:B------:R-:W-:Y:S02]  /*3e80*/  USHF.L.U32 UR47, UR47, 0x3, URZ ;  /* 0x000000032f2f7899 */ /* 0x000fe400080006ff */
[----:B------:R-:W-:Y:S01]  /*3e90*/  UISETP.GE.AND UP1, UPT, UR32, UR38, UPT ;  /* 0x000000262000728c */ /* 0x000fe2000bf26270 */
[----:B---3--:R-:W-:Y:S01]  /*3ea0*/  @P0 FMUL.FTZ R6, R0, R6 ;  /* 0x0000000600060220 */ /* 0x008fe20000410000 */
[C-C-:B------:R-:W-:Y:S02]  /*3eb0*/  LOP3.LUT R0, R4.reuse, 0xc00, R209.reuse, 0xf8, !PT ;  /* 0x00000c0004007812 */ /* 0x140fe400078ef8d1 */
[----:B------:R-:W-:Y:S02]  /*3ec0*/  LOP3.LUT R4, R4, 0x400, R209, 0xf8, !PT ;  /* 0x0000040004047812 */ /* 0x000fe400078ef8d1 */
[----:B------:R-:W-:Y:S02]  /*3ed0*/  @P0 R2UR UR12, R6 ;  /* 0x00000000060c02ca */ /* 0x000fe400000e0000 */
[----:B------:R-:W-:-:S02]  /*3ee0*/  LOP3.LUT P0, RZ, R212, 0x4, RZ, 0xc0, !PT ;  /* 0x00000004d4ff7812 */ /* 0x000fc4000780c0ff */
[-C--:B------:R-:W-:Y:S02]  /*3ef0*/  LOP3.LUT R0, R0, R213.reuse, RZ, 0xfc, !PT ;  /* 0x000000d500007212 */ /* 0x080fe400078efcff */
[----:B------:R-:W-:Y:S02]  /*3f00*/  LOP3.LUT R213, R4, R213, RZ, 0xfc, !PT ;  /* 0x000000d504d57212 */ /* 0x000fe400078efcff */
[----:B------:R-:W-:-:S05]  /*3f10*/  SEL R249, R249, 0xfffffff0, !P0 ;  /* 0xfffffff0f9f97807 */ /* 0x000fca0004000000 */
[----:B-12-4-:R-:W-:-:S05]  /*3f20*/  @UP0 UMOV UR13, UR12 ;  /* 0x0000000c000d0c82 */ /* 0x016fca0008000000 */
.L_x_1040:
        /* <DEDUP_REMOVED lines=92> */
[----:B------:R4:W-:Y:S02]  /*44f0*/  LDSM.16.M88.4 R108, [R219+0x1e000] ;  /* 0x01e00000db6c783b */ /* 0x0009e40000000200 */
[C---:B---3--:R-:W-:Y:S08]  /*4500*/  HMMA.16816.F32 R4, R92.reuse, R96, R4 ;  /* 0x000000605c04723c */ /* 0x048ff00000001804 */
[C---:B------:R-:W-:Y:S01]  /*4510*/  HMMA.16816.F32 R8, R92.reuse, R98, R8 ;  /* 0x000000625c08723c */ /* 0x040fe20000001808 */
[----:B------:R-:W3:Y:S07]  /*4520*/  LDSM.16.M88.4 R96, [R215+0x6000] ;  /* 0x00600000d760783b */ /* 0x000eee0000000200 */
[C---:B-1----:R-:W-:Y:S03]  /*4530*/  HMMA.16816.F32 R12, R92.reuse, R84, R12 ;  /* 0x000000545c0c723c */ /* 0x042fe6000000180c */
[----:B----4-:R-:W-:Y:S05]  /*4540*/  LEA R219, R231, UR4, 0x1 ;  /* 0x00000004e7db7c11 */ /* 0x010fea000f8e08ff */
[----:B------:R-:W-:Y:S01]  /*4550*/  HMMA.16816.F32 R16, R92, R86, R16 ;  /* 0x000000565c10723c */ /* 0x000fe20000001810 */
[----:B------:R-:W-:Y:S05]  /*4560*/  LDSM.16.M88.4 R84, [R116+0x6000] ;  /* 0x006000007454783b */ /* 0x000fea0000000200 */
[----:B------:R-:W1:Y:S02]  /*4570*/  LDSM.16.M88.4 R92, [R218+0x1e000] ;  /* 0x01e00000da5c783b */ /* 0x000e640000000200 */
[C---:B------:R-:W-:Y:S08]  /*4580*/  HMMA.16816.F32 R4, R100.reuse, R104, R4 ;  /* 0x000000686404723c */ /* 0x040ff00000001804 */
[C---:B------:R-:W-:Y:S01]  /*4590*/  HMMA.16816.F32 R8, R100.reuse, R106, R8 ;  /* 0x0000006a6408723c */ /* 0x040fe20000001808 */
[----:B------:R-:W4:Y:S07]  /*45a0*/  LDSM.16.M88.4 R104, [R218+0x1e800] ;  /* 0x01e80000da68783b */ /* 0x000f2e0000000200 */
[C---:B--2---:R-:W-:Y:S08]  /*45b0*/  HMMA.16816.F32 R12, R100.reuse, R88, R12 ;  /* 0x00000058640c723c */ /* 0x044ff0000000180c */
[----:B------:R-:W-:Y:S01]  /*45c0*/  HMMA.16816.F32 R16, R100, R90, R16 ;  /* 0x0000005a6410723c */ /* 0x000fe20000001810 */
[----:B------:R2:W-:Y:S05]  /*45d0*/  LDSM.16.M88.4 R88, [R221+0x6000] ;  /* 0x00600000dd58783b */ /* 0x0005ea0000000200 */
[----:B------:R-:W4:Y:S02]  /*45e0*/  LDSM.16.M88.4 R100, [R217+0x1e000] ;  /* 0x01e00000d964783b */ /* 0x000f240000000200 */
[C---:B---3--:R-:W-:Y:S08]  /*45f0*/  HMMA.16816.F32 R4, R96.reuse, R108, R4 ;  /* 0x0000006c6004723c */ /* 0x048ff00000001804 */
[C---:B------:R-:W-:Y:S01]  /*4600*/  HMMA.16816.F32 R8, R96.reuse, R110, R8 ;  /* 0x0000006e6008723c */ /* 0x040fe20000001808 */
[----:B------:R3:W4:Y:S07]  /*4610*/  LDSM.16.M88.4 R108, [R217+0x1e800] ;  /* 0x01e80000d96c783b */ /* 0x00072e0000000200 */
[C---:B------:R-:W-:Y:S01]  /*4620*/  HMMA.16816.F32 R12, R96.reuse, R112, R12 ;  /* 0x00000070600c723c */ /* 0x040fe2000000180c */
[----:B------:R-:W-:Y:S02]  /*4630*/  IMAD.U32 R112, RZ, RZ, UR16 ;  /* 0x00000010ff707e24 */ /* 0x000fe4000f8e00ff */
[----:B------:R-:W-:Y:S01]  /*4640*/  IMAD.U32 R113, RZ, RZ, UR17 ;  /* 0x00000011ff717e24 */ /* 0x000fe2000f8e00ff */
[----:B--2---:R-:W-:Y:S04]  /*4650*/  SEL R221, R243, 0xffffffc0, !P0 ;  /* 0xffffffc0f3dd7807 */ /* 0x004fe80004000000 */
[----:B------:R-:W-:Y:S01]  /*4660*/  HMMA.16816.F32 R16, R96, R114, R16 ;  /* 0x000000726010723c */ /* 0x000fe20000001810 */
[----:B------:R-:W-:Y:S02]  /*4670*/  LDSM.16.M88.4 R96, [R216+0x1e000] ;  /* 0x01e00000d860783b */ /* 0x000fe40000000200 */
[----:B------:R-:W-:Y:S05]  /*4680*/  IMAD.IADD R117, R119, 0x1, R221 ;  /* 0x0000000177757824 */ /* 0x000fea00078e02dd */
[C---:B-1----:R-:W-:Y:S05]  /*4690*/  HMMA.16816.F32 R4, R84.reuse, R92, R4 ;  /* 0x0000005c5404723c */ /* 0x042fea0000001804 */
[----:B---3--:R-:W-:Y:S03]  /*46a0*/  IMAD.IADD R217, R221, 0x1, R219 ;  /* 0x00000001ddd97824 */ /* 0x008fe600078e02db */
[C---:B------:R-:W-:Y:S01]  /*46b0*/  HMMA.16816.F32 R8, R84.reuse, R94, R8 ;  /* 0x0000005e5408723c */ /* 0x040fe20000001808 */
[----:B------:R1:W2:Y:S07]  /*46c0*/  LDSM.16.M88.4 R92, [R220+0x6000] ;  /* 0x00600000dc5c783b */ /* 0x0002ae0000000200 */
[C---:B----4-:R-:W-:Y:S08]  /*46d0*/  HMMA.16816.F32 R12, R84.reuse, R104, R12 ;  /* 0x00000068540c723c */ /* 0x050ff0000000180c */
[----:B------:R-:W-:Y:S03]  /*46e0*/  HMMA.16816.F32 R16, R84, R106, R16 ;  /* 0x0000006a5410723c */ /* 0x000fe60000001810 */
[C---:B------:R-:W-:Y:S01]  /*46f0*/  VIADD R85, R226.reuse, 0x21 ;  /* 0x00000021e2557836 */ /* 0x040fe20000000000 */
[----:B------:R-:W-:Y:S01]  /*4700*/  @P5 LOP3.LUT R86, R211, 0x6, RZ, 0xc0, !PT ;  /* 0x00000006d3565812 */ /* 0x000fe200078ec0ff */
[----:B------:R-:W-:Y:S01]  /*4710*/  VIADD R84, R226, 0x19 ;  /* 0x00000019e2547836 */ /* 0x000fe20000000000 */
[----:B------:R-:W-:Y:S02]  /*4720*/  PLOP3.LUT P5, PT, PT, PT, UP1, 0x80, 0x8 ;  /* 0x000000000008781c */ /* 0x000fe40003faf018 */
[C---:B------:R-:W-:Y:S05]  /*4730*/  HMMA.16816.F32 R4, R88.reuse, R100, R4 ;  /* 0x000000645804723c */ /* 0x040fea0000001804 */
[----:B------:R-:W-:Y:S02]  /*4740*/  IABS R87, R85 ;  /* 0x0000005500577213 */ /* 0x000fe40000000000 */
[----:B-1----:R-:W-:Y:S01]  /*4750*/  SEL R220, R244, 0xffffffe0, !P3 ;  /* 0xffffffe0f4dc7807 */ /* 0x002fe20005800000 */
[C---:B------:R-:W-:Y:S03]  /*4760*/  HMMA.16816.F32 R8, R88.reuse, R102, R8 ;  /* 0x000000665808723c */ /* 0x040fe60000001808 */
[----:B------:R-:W-:Y:S01]  /*4770*/  I2FP.F32.S32 R87, R87 ;  /* 0x0000005700577245 */ /* 0x000fe20000201400 */
[----:B------:R-:W-:Y:S01]  /*4780*/  IMAD.IADD R118, R119, 0x1, R220 ;  /* 0x0000000177767824 */ /* 0x000fe200078e02dc */
[----:B------:R-:W-:Y:S01]  /*4790*/  @P2 LOP3.LUT R86, R86, 0xe0, R225, 0xf8, !PT ;  /* 0x000000e056562812 */ /* 0x000fe200078ef8e1 */
[C---:B------:R-:W-:Y:S01]  /*47a0*/  IMAD.IADD R218, R220.reuse, 0x1, R219 ;  /* 0x00000001dcda7824 */ /* 0x040fe200078e02db */
[----:B------:R-:W-:Y:S01]  /*47b0*/  PLOP3.LUT P2, PT, PT, PT, UP1, 0x80, 0x8 ;  /* 0x000000000008781c */ /* 0x000fe20003f4f018 */
[C---:B------:R-:W-:Y:S03]  /*47c0*/  HMMA.16816.F32 R12, R88.reuse, R108, R12 ;  /* 0x0000006c580c723c */ /* 0x040fe6000000180c */
[----:B------:R-:W-:Y:S01]  /*47d0*/  IMAD.IADD R116, R220, 0x1, R117 ;  /* 0x00000001dc747824 */ /* 0x000fe200078e0275 */
[----:B------:R-:W-:Y:S04]  /*47e0*/  IABS R84, R84 ;  /* 0x0000005400547213 */ /* 0x000fe80000000000 */
[----:B------:R-:W-:Y:S01]  /*47f0*/  HMMA.16816.F32 R16, R88, R110, R16 ;  /* 0x0000006e5810723c */ /* 0x000fe20000001810 */
[----:B------:R-:W-:Y:S02]  /*4800*/  IMAD.U32 R88, RZ, RZ, UR42 ;  /* 0x0000002aff587e24 */ /* 0x000fe4000f8e00ff */
[----:B------:R-:W-:Y:S02]  /*4810*/  VIADD R89, R226, 0x11 ;  /* 0x00000011e2597836 */ /* 0x000fe40000000000 */
[----:B------:R-:W-:Y:S01]  /*4820*/  @P1 IMAD R88, R88, 0x40, R86 ;  /* 0x0000004058581824 */ /* 0x000fe200078e0256 */
[----:B------:R-:W-:Y:S01]  /*4830*/  PLOP3.LUT P1, PT, PT, PT, UP1, 0x80, 0x8 ;  /* 0x000000000008781c */ /* 0x000fe20003f2f018 */
[----:B------:R-:W-:Y:S01]  /*4840*/  VIADD R86, R226, 0x18 ;  /* 0x00000018e2567836 */ /* 0x000fe20000000000 */
[C---:B--2---:R-:W-:Y:S05]  /*4850*/  HMMA.16816.F32 R4, R92.reuse, R96, R4 ;  /* 0x000000605c04723c */ /* 0x044fea0000001804 */
[----:B------:R-:W-:Y:S01]  /*4860*/  I2FP.F32.S32 R96, R84 ;  /* 0x0000005400607245 */ /* 0x000fe20000201400 */
[----:B------:R-:W-:Y:S01]  /*4870*/  @P6 VIADD R85, R88, 0x1 ;  /* 0x0000000158556836 */ /* 0x000fe20000000000 */
[----:B------:R-:W-:Y:S01]  /*4880*/  PLOP3.LUT P6, PT, PT, PT, UP1, 0x80, 0x8 ;  /* 0x000000000008781c */ /* 0x000fe20003fcf018 */
[C---:B------:R-:W-:Y:S03]  /*4890*/  HMMA.16816.F32 R8, R92.reuse, R98, R8 ;  /* 0x000000625c08723c */ /* 0x040fe60000001808 */
[----:B------:R-:W-:Y:S01]  /*48a0*/  VIADD R84, R226, 0x20 ;  /* 0x00000020e2547836 */ /* 0x000fe20000000000 */
[----:B------:R-:W-:Y:S02]  /*48b0*/  @P2 ISETP.GE.AND P2, PT, R88, UR38, PT ;  /* 0x0000002658002c0c */ /* 0x000fe4000bf46270 */
[----:B------:R-:W-:Y:S02]  /*48c0*/  IABS R86, R86 ;  /* 0x0000005600567213 */ /* 0x000fe40000000000 */
[----:B------:R-:W-:Y:S02]  /*48d0*/  IABS R84, R84 ;  /* 0x0000005400547213 */ /* 0x000fe40000000000 */
[----:B------:R-:W-:Y:S01]  /*48e0*/  I2FP.F32.S32 R90, R86 ;  /* 0x00000056005a7245 */ /* 0x000fe20000201400 */
[----:B------:R-:W-:Y:S01]  /*48f0*/  FFMA.FTZ R4, R96, -UR13, R4 ;  /* 0x8000000d60047c23 */ /* 0x000fe20008010004 */
[----:B------:R-:W-:Y:S01]  /*4900*/  I2FP.F32.S32 R84, R84 ;  /* 0x0000005400547245 */ /* 0x000fe20000201400 */
[----:B------:R-:W-:Y:S01]  /*4910*/  FFMA.FTZ R6, R87, -UR13, R6 ;  /* 0x8000000d57067c23 */ /* 0x000fe20008010006 */
[----:B------:R-:W-:Y:S01]  /*4920*/  @P6 ISETP.GE.AND P6, PT, R85, UR38, PT ;  /* 0x0000002655006c0c */ /* 0x000fe2000bfc6270 */
[----:B------:R-:W-:Y:S01]  /*4930*/  FFMA.FTZ R5, R90, -UR13, R5 ;  /* 0x8000000d5a057c23 */ /* 0x000fe20008010005 */
[----:B------:R-:W-:Y:S01]  /*4940*/  @P5 FSEL R4, R4, -INF , !P2 ;  /* 0xff80000004045808 */ /* 0x000fe20005000000 */
[----:B------:R-:W-:Y:S01]  /*4950*/  FFMA.FTZ R7, R84, -UR13, R7 ;  /* 0x8000000d54077c23 */ /* 0x000fe20008010007 */
[----:B------:R-:W-:Y:S01]  /*4960*/  PLOP3.LUT P5, PT, PT, PT, UP1, 0x80, 0x8 ;  /* 0x000000000008781c */ /* 0x000fe20003faf018 */
[----:B------:R1:W2:Y:S01]  /*4970*/  LDSM.16.M88.4 R84, [R216+0x1e800] ;  /* 0x01e80000d854783b */ /* 0x0002a20000000200 */
[----:B------:R-:W-:Y:S01]  /*4980*/  @P1 FSEL R6, R6, -INF , !P2 ;  /* 0xff80000006061808 */ /* 0x000fe20005000000 */
[----:B------:R-:W-:Y:S01]  /*4990*/  FFMA.FTZ R10, R96, -UR13, R10 ;  /* 0x8000000d600a7c23 */ /* 0x000fe2000801000a */
[----:B------:R-:W-:Y:S01]  /*49a0*/  PLOP3.LUT P2, PT, PT, PT, UP1, 0x80, 0x8 ;  /* 0x000000000008781c */ /* 0x000fe20003f4f018 */
[----:B------:R-:W-:Y:S01]  /*49b0*/  VIADD R96, R226, 0x10 ;  /* 0x00000010e2607836 */ /* 0x000fe20000000000 */
[----:B------:R-:W-:Y:S01]  /*49c0*/  PLOP3.LUT P1, PT, PT, PT, UP1, 0x80, 0x8 ;  /* 0x000000000008781c */ /* 0x000fe20003f2f018 */
[----:B------:R-:W-:Y:S01]  /*49d0*/  FFMA.FTZ R11, R90, -UR13, R11 ;  /* 0x8000000d5a0b7c23 */ /* 0x000fe2000801000b */
[----:B------:R-:W-:Y:S02]  /*49e0*/  IABS R89, R89 ;  /* 0x0000005900597213 */ /* 0x000fe40000000000 */
[----:B------:R-:W-:Y:S02]  /*49f0*/  IABS R96, R96 ;  /* 0x0000006000607213 */ /* 0x000fe40000000000 */
[----:B------:R-:W-:Y:S01]  /*4a00*/  I2FP.F32.S32 R91, R89 ;  /* 0x00000059005b7245 */ /* 0x000fe20000201400 */
[----:B-----5:R-:W-:Y:S01]  /*4a10*/  FMUL.FTZ R89, R228, 1.4426950216293334961 ;  /* 0x3fb8aa3be4597820 */ /* 0x020fe20000410000 */
[----:B------:R-:W-:Y:S02]  /*4a20*/  @P5 FSEL R5, R5, -INF , !P6 ;  /* 0xff80000005055808 */ /* 0x000fe40007000000 */
[----:B------:R-:W-:Y:S01]  /*4a30*/  PLOP3.LUT P5, PT, PT, PT, UP1, 0x80, 0x8 ;  /* 0x000000000008781c */ /* 0x000fe20003faf018 */
[----:B------:R-:W-:Y:S01]  /*4a40*/  FFMA.FTZ R8, R91, -UR13, R8 ;  /* 0x8000000d5b087c23 */ /* 0x000fe20008010008 */
[----:B------:R-:W-:Y:S01]  /*4a50*/  @P2 FSEL R7, R7, -INF , !P6 ;  /* 0xff80000007072808 */ /* 0x000fe20007000000 */
[----:B------:R-:W-:Y:S01]  /*4a60*/  @P1 VIADD R97, R88, 0x8 ;  /* 0x0000000858611836 */ /* 0x000fe20000000000 */
[----:B------:R-:W-:Y:S02]  /*4a70*/  PLOP3.LUT P2, PT, PT, PT, UP1, 0x80, 0x8 ;  /* 0x000000000008781c */ /* 0x000fe40003f4f018 */
[----:B------:R-:W-:Y:S02]  /*4a80*/  PLOP3.LUT P6, PT, PT, PT, UP1, 0x80, 0x8 ;  /* 0x000000000008781c */ /* 0x000fe40003fcf018 */
[----:B------:R-:W-:Y:S01]  /*4a90*/  FSETP.NEU.FTZ.AND P1, PT, R228, -INF , PT ;  /* 0xff800000e400780b */ /* 0x000fe20003f3d000 */
[----:B-1----:R-:W-:Y:S03]  /*4aa0*/  IMAD.IADD R216, R220, 0x1, R217 ;  /* 0x00000001dcd87824 */ /* 0x002fe600078e02d9 */
[----:B------:R-:W-:Y:S02]  /*4ab0*/  FSEL R89, R89, RZ, P1 ;  /* 0x000000ff59597208 */ /* 0x000fe40000800000 */
[----:B------:R-:W-:Y:S02]  /*4ac0*/  @P5 ISETP.GE.AND P5, PT, R97, UR38, PT ;  /* 0x0000002661005c0c */ /* 0x000fe4000bfa6270 */
[----:B------:R-:W-:Y:S01]  /*4ad0*/  PLOP3.LUT P1, PT, PT, PT, UP1, 0x80, 0x8 ;  /* 0x000000000008781c */ /* 0x000fe20003f2f018 */
[--C-:B------:R-:W-:Y:S01]  /*4ae0*/  FFMA.FTZ R121, R4, UR10, -R89.reuse ;  /* 0x0000000a04797c23 */ /* 0x100fe20008010859 */
[----:B------:R-:W-:Y:S01]  /*4af0*/  @P2 FSEL R10, R10, -INF , !P5 ;  /* 0xff8000000a0a2808 */ /* 0x000fe20006800000 */
[----:B------:R-:W-:Y:S01]  /*4b00*/  FMUL.FTZ R4, R227, 1.4426950216293334961 ;  /* 0x3fb8aa3be3047820 */ /* 0x000fe20000410000 */
[----:B------:R-:W-:Y:S01]  /*4b10*/  @P6 FSEL R8, R8, -INF , !P5 ;  /* 0xff80000008086808 */ /* 0x000fe20006800000 */
[----:B------:R-:W-:Y:S01]  /*4b20*/  FFMA.FTZ R120, R5, UR10, -R89 ;  /* 0x0000000a05787c23 */ /* 0x000fe20008010859 */
[----:B------:R-:W-:Y:S01]  /*4b30*/  FSETP.NEU.FTZ.AND P5, PT, R227, -INF , PT ;  /* 0xff800000e300780b */ /* 0x000fe20003fbd000 */
[----:B------:R-:W-:Y:S01]  /*4b40*/  IMAD.MOV.U32 R5, RZ, RZ, R96 ;  /* 0x000000ffff057224 */ /* 0x000fe200078e0060 */
[----:B------:R-:W-:Y:S01]  /*4b50*/  PLOP3.LUT P6, PT, PT, PT, UP1, 0x80, 0x8 ;  /* 0x000000000008781c */ /* 0x000fe20003fcf018 */
[C---:B--2---:R-:W-:Y:S01]  /*4b60*/  HMMA.16816.F32 R12, R92.reuse, R84, R12 ;  /* 0x000000545c0c723c */ /* 0x044fe2000000180c */
[----:B------:R-:W-:Y:S01]  /*4b70*/  PLOP3.LUT P2, PT, PT, PT, UP1, 0x80, 0x8 ;  /* 0x000000000008781c */ /* 0x000fe20003f4f018 */
[----:B------:R-:W-:Y:S01]  /*4b80*/  MUFU.EX2 R121, R121 ;  /* 0x0000007900797308 */ /* 0x000fe20000000800 */
[----:B------:R-:W-:Y:S01]  /*4b90*/  FSEL R4, R4, RZ, P5 ;  /* 0x000000ff04047208 */ /* 0x000fe20002800000 */
[----:B------:R-:W-:Y:S01]  /*4ba0*/  @P1 VIADD R96, R88, 0x9 ;  /* 0x0000000958601836 */ /* 0x000fe20000000000 */
[----:B------:R-:W-:Y:S01]  /*4bb0*/  PLOP3.LUT P5, PT, PT, PT, UP1, 0x80, 0x8 ;  /* 0x000000000008781c */ /* 0x000fe20003faf018 */
[----:B------:R-:W-:Y:S01]  /*4bc0*/  VIADD R84, R226, 0x8 ;  /* 0x00000008e2547836 */ /* 0x000fe20000000000 */
[----:B------:R-:W-:Y:S01]  /*4bd0*/  I2FP.F32.S32 R5, R5 ;  /* 0x0000000500057245 */ /* 0x000fe20000201400 */
[----:B------:R-:W-:Y:S01]  /*4be0*/  HMMA.16816.F32 R16, R92, R86, R16 ;  /* 0x000000565c10723c */ /* 0x000fe20000001810 */
[----:B------:R-:W-:Y:S03]  /*4bf0*/  PLOP3.LUT P1, PT, PT, PT, UP1, 0x80, 0x8 ;  /* 0x000000000008781c */ /* 0x000fe60003f2f018 */
[----:B------:R-:W-:Y:S01]  /*4c00*/  MUFU.EX2 R120, R120 ;  /* 0x0000007800787308 */ /* 0x000fe20000000800 */
[--C-:B------:R-:W-:Y:S01]  /*4c10*/  FFMA.FTZ R123, R7, UR10, -R4.reuse ;  /* 0x0000000a077b7c23 */ /* 0x100fe20008010804 */
[----:B------:R-:W-:Y:S01]  /*4c20*/  FFMA.FTZ R9, R5, -UR13, R9 ;  /* 0x8000000d05097c23 */ /* 0x000fe20008010009 */
[----:B------:R-:W-:Y:S01]  /*4c30*/  @P6 ISETP.GE.AND P6, PT, R96, UR38, PT ;  /* 0x0000002660006c0c */ /* 0x000fe2000bfc6270 */
[----:B------:R-:W-:Y:S02]  /*4c40*/  VIADD R7, R226, 0x9 ;  /* 0x00000009e2077836 */ /* 0x000fe40000000000 */
[----:B------:R-:W-:Y:S01]  /*4c50*/  FFMA.FTZ R122, R6, UR10, -R4 ;  /* 0x0000000a067a7c23 */ /* 0x000fe20008010804 */
[----:B------:R-:W-:Y:S01]  /*4c60*/  IABS R84, R84 ;  /* 0x0000005400547213 */ /* 0x000fe20000000000 */
[----:B------:R-:W-:Y:S01]  /*4c70*/  FFMA.FTZ R125, R8, UR10, -R89 ;  /* 0x0000000a087d7c23 */ /* 0x000fe20008010859 */
[----:B------:R-:W-:Y:S01]  /*4c80*/  @P5 FSEL R11, R11, -INF , !P6 ;  /* 0xff8000000b0b5808 */ /* 0x000fe20007000000 */
[----:B------:R-:W-:Y:S01]  /*4c90*/  FFMA.FTZ R14, R91, -UR13, R14 ;  /* 0x8000000d5b0e7c23 */ /* 0x000fe2000801000e */
[----:B------:R-:W-:Y:S01]  /*4ca0*/  @P2 FSEL R9, R9, -INF , !P6 ;  /* 0xff80000009092808 */ /* 0x000fe20007000000 */
[----:B------:R-:W-:Y:S01]  /*4cb0*/  FFMA.FTZ R15, R5, -UR13, R15 ;  /* 0x8000000d050f7c23 */ /* 0x000fe2000801000f */
[----:B------:R-:W-:Y:S01]  /*4cc0*/  PLOP3.LUT P6, PT, PT, PT, UP1, 0x80, 0x8 ;  /* 0x000000000008781c */ /* 0x000fe20003fcf018 */
[----:B------:R-:W-:Y:S01]  /*4cd0*/  @P1 VIADD R6, R88, 0x10 ;  /* 0x0000001058061836 */ /* 0x000fe20000000000 */
[----:B------:R-:W-:Y:S01]  /*4ce0*/  PLOP3.LUT P2, PT, PT, PT, UP1, 0x80, 0x8 ;  /* 0x000000000008781c */ /* 0x000fe20003f4f018 */
[----:B------:R-:W-:Y:S01]  /*4cf0*/  FFMA.FTZ R124, R9, UR10, -R89 ;  /* 0x0000000a097c7c23 */ /* 0x000fe20008010859 */
[----:B------:R-:W-:Y:S01]  /*4d00*/  IABS R7, R7 ;  /* 0x0000000700077213 */ /* 0x000fe20000000000 */
[----:B------:R-:W-:Y:S01]  /*4d10*/  IMAD.MOV.U32 R9, RZ, RZ, R84 ;  /* 0x000000ffff097224 */ /* 0x000fe200078e0054 */
[----:B------:R-:W-:Y:S01]  /*4d20*/  PLOP3.LUT P1, PT, PT, PT, UP1, 0x80, 0x8 ;  /* 0x000000000008781c */ /* 0x000fe20003f2f018 */
[--C-:B------:R-:W-:Y:S01]  /*4d30*/  FFMA.FTZ R126, R10, UR10, -R4.reuse ;  /* 0x0000000a0a7e7c23 */ /* 0x100fe20008010804 */
[----:B------:R-:W-:Y:S01]  /*4d40*/  I2FP.F32.S32 R7, R7 ;  /* 0x0000000700077245 */ /* 0x000fe20000201400 */
[----:B------:R-:W-:Y:S01]  /*4d50*/  FFMA.FTZ R128, R11, UR10, -R4 ;  /* 0x0000000a0b807c23 */ /* 0x000fe20008010804 */
[----:B------:R-:W-:Y:S01]  /*4d60*/  PLOP3.LUT P5, PT, PT, PT, UP1, 0x80, 0x8 ;  /* 0x000000000008781c */ /* 0x000fe20003faf018 */
[----:B------:R-:W-:Y:S01]  /*4d70*/  MUFU.EX2 R122, R122 ;  /* 0x0000007a007a7308 */ /* 0x000fe20000000800 */
[----:B------:R-:W-:Y:S01]  /*4d80*/  IABS R5, R226 ;  /* 0x000000e200057213 */ /* 0x000fe20000000000 */
[C---:B------:R-:W-:Y:S01]  /*4d90*/  FFMA.FTZ R12, R7.reuse, -UR13, R12 ;  /* 0x8000000d070c7c23 */ /* 0x040fe2000801000c */
[----:B------:R-:W-:Y:S01]  /*4da0*/  @P6 ISETP.GE.AND P6, PT, R6, UR38, PT ;  /* 0x0000002606006c0c */ /* 0x000fe2000bfc6270 */
[----:B------:R-:W-:Y:S01]  /*4db0*/  @P2 VIADD R8, R88, 0x11 ;  /* 0x0000001158082836 */ /* 0x000fe20000000000 */
[----:B------:R-:W-:Y:S01]  /*4dc0*/  PLOP3.LUT P2, PT, PT, PT, UP1, 0x80, 0x8 ;  /* 0x000000000008781c */ /* 0x000fe20003f4f018 */
[----:B------:R-:W-:Y:S01]  /*4dd0*/  FFMA.FTZ R18, R7, -UR13, R18 ;  /* 0x8000000d07127c23 */ /* 0x000fe20008010012 */
[----:B------:R-:W-:Y:S03]  /*4de0*/  I2FP.F32.S32 R6, R9 ;  /* 0x0000000900067245 */ /* 0x000fe60000201400 */
[----:B------:R-:W1:Y:S01]  /*4df0*/  MUFU.EX2 R123, R123 ;  /* 0x0000007b007b7308 */ /* 0x000e620000000800 */
[----:B------:R-:W-:Y:S02]  /*4e00*/  @P1 FSEL R12, R12, -INF , !P6 ;  /* 0xff8000000c0c1808 */ /* 0x000fe40007000000 */
[----:B------:R-:W-:Y:S01]  /*4e10*/  PLOP3.LUT P1, PT, PT, PT, UP1, 0x80, 0x8 ;  /* 0x000000000008781c */ /* 0x000fe20003f2f018 */
[----:B------:R-:W-:Y:S01]  /*4e20*/  FFMA.FTZ R13, R6, -UR13, R13 ;  /* 0x8000000d060d7c23 */ /* 0x000fe2000801000d */
[----:B------:R-:W-:Y:S01]  /*4e30*/  @P5 ISETP.GE.AND P5, PT, R8, UR38, PT ;  /* 0x0000002608005c0c */ /* 0x000fe2000bfa6270 */
[----:B------:R-:W-:Y:S01]  /*4e40*/  VIADD R8, R226, 0x1 ;  /* 0x00000001e2087836 */ /* 0x000fe20000000000 */
[----:B------:R-:W-:Y:S01]  /*4e50*/  I2FP.F32.S32 R5, R5 ;  /* 0x0000000500057245 */ /* 0x000fe20000201400 */
[----:B------:R-:W-:Y:S01]  /*4e60*/  FFMA.FTZ R19, R6, -UR13, R19 ;  /* 0x8000000d06137c23 */ /* 0x000fe20008010013 */
[----:B------:R-:W-:Y:S01]  /*4e70*/  FFMA.FTZ R131, R12, UR10, -R89 ;  /* 0x0000000a0c837c23 */ /* 0x000fe20008010859 */
[----:B------:R-:W-:Y:S01]  /*4e80*/  @P2 FSEL R13, R13, -INF , !P5 ;  /* 0xff8000000d0d2808 */ /* 0x000fe20006800000 */
[----:B------:R-:W-:Y:S01]  /*4e90*/  MUFU.EX2 R125, R125 ;  /* 0x0000007d007d7308 */ /* 0x000fe20000000800 */
[----:B------:R-:W-:Y:S01]  /*4ea0*/  PLOP3.LUT P2, PT, PT, PT, UP1, 0x80, 0x8 ;  /* 0x000000000008781c */ /* 0x000fe20003f4f018 */
[----:B------:R-:W-:Y:S01]  /*4eb0*/  FFMA.FTZ R17, R5, -UR13, R17 ;  /* 0x8000000d05117c23 */ /* 0x000fe20008010011 */
[----:B------:R-:W-:Y:S01]  /*4ec0*/  IABS R8, R8 ;  /* 0x0000000800087213 */ /* 0x000fe20000000000 */
[--C-:B------:R-:W-:Y:S01]  /*4ed0*/  FFMA.FTZ R130, R13, UR10, -R89.reuse ;  /* 0x0000000a0d827c23 */ /* 0x100fe20008010859 */
[----:B------:R-:W-:Y:S01]  /*4ee0*/  @P1 FSEL R14, R14, -INF , !P6 ;  /* 0xff8000000e0e1808 */ /* 0x000fe20007000000 */
[----:B------:R-:W-:Y:S01]  /*4ef0*/  VIADD R5, R198, 0x2a000 ;  /* 0x0002a000c6057836 */ /* 0x000fe20000000000 */
[----:B------:R-:W-:Y:S03]  /*4f00*/  PLOP3.LUT P6, PT, PT, PT, UP1, 0x80, 0x8 ;  /* 0x000000000008781c */ /* 0x000fe60003fcf018 */
[----:B------:R-:W2:Y:S01]  /*4f10*/  MUFU.EX2 R124, R124 ;  /* 0x0000007c007c7308 */ /* 0x000ea20000000800 */
[----:B------:R-:W-:Y:S01]  /*4f20*/  PLOP3.LUT P1, PT, PT, PT, UP1, 0x80, 0x8 ;  /* 0x000000000008781c */ /* 0x000fe20003f2f018 */
[----:B------:R-:W-:Y:S01]  /*4f30*/  FFMA.FTZ R197, R14, UR10, -R4 ;  /* 0x0000000a0ec57c23 */ /* 0x000fe20008010804 */
[----:B------:R-:W-:Y:S01]  /*4f40*/  I2FP.F32.S32 R8, R8 ;  /* 0x0000000800087245 */ /* 0x000fe20000201400 */
[----:B------:R-:W-:Y:S01]  /*4f50*/  @P4 VIADD R127, R5, 0xffffffe0 ;  /* 0xffffffe0057f4836 */ /* 0x000fe20000000000 */
[----:B-1----:R-:W-:Y:S02]  /*4f60*/  F2FP.F16.F32.PACK_AB R7, R123, R122 ;  /* 0x0000007a7b07723e */ /* 0x002fe400000000ff */
[----:B------:R-:W-:Y:S01]  /*4f70*/  @P2 FSEL R15, R15, -INF , !P5 ;  /* 0xff8000000f0f2808 */ /* 0x000fe20006800000 */
[----:B------:R-:W-:Y:S01]  /*4f80*/  FFMA.FTZ R16, R8, -UR13, R16 ;  /* 0x8000000d08107c23 */ /* 0x000fe20008010010 */
[----:B------:R-:W-:Y:S01]  /*4f90*/  PLOP3.LUT P5, PT, PT, PT, UP1, 0x80, 0x8 ;  /* 0x000000000008781c */ /* 0x000fe20003faf018 */
[----:B------:R-:W-:Y:S01]  /*4fa0*/  MUFU.EX2 R126, R126 ;  /* 0x0000007e007e7308 */ /* 0x000fe20000000800 */
[----:B------:R-:W-:Y:S01]  /*4fb0*/  PLOP3.LUT P2, PT, PT, PT, UP1, 0x80, 0x8 ;  /* 0x000000000008781c */ /* 0x000fe20003f4f018 */
[C---:B------:R-:W-:Y:S01]  /*4fc0*/  @P6 VIADD R8, R88.reuse, 0x18 ;  /* 0x0000001858086836 */ /* 0x040fe20000000000 */
[----:B------:R-:W-:Y:S01]  /*4fd0*/  PLOP3.LUT P6, PT, PT, PT, UP1, 0x80, 0x8 ;  /* 0x000000000008781c */ /* 0x000fe20003fcf018 */
[----:B------:R-:W-:Y:S01]  /*4fe0*/  @P1 VIADD R88, R88, 0x19 ;  /* 0x0000001958581836 */ /* 0x000fe20000000000 */
[----:B------:R-:W-:Y:S01]  /*4ff0*/  PLOP3.LUT P1, PT, PT, PT, UP1, 0x80, 0x8 ;  /* 0x000000000008781c */ /* 0x000fe20003f2f018 */
[--C-:B------:R-:W-:Y:S01]  /*5000*/  FFMA.FTZ R196, R15, UR10, -R4.reuse ;  /* 0x0000000a0fc47c23 */ /* 0x100fe20008010804 */
[----:B--2---:R-:W-:Y:S03]  /*5010*/  F2FP.F16.F32.PACK_AB R6, R124, R125 ;  /* 0x0000007d7c06723e */ /* 0x004fe600000000ff */
[----:B------:R-:W1:Y:S01]  /*5020*/  MUFU.EX2 R128, R128 ;  /* 0x0000008000807308 */ /* 0x000e620000000800 */
[----:B------:R2:W-:Y:S01]  /*5030*/  STS [R198+0x2a400], R7 ;  /* 0x02a40007c6007388 */ /* 0x0005e20000000800 */
[----:B------:R-:W-:Y:S02]  /*5040*/  @P5 ISETP.GE.AND P5, PT, R8, UR38, PT ;  /* 0x0000002608005c0c */ /* 0x000fe4000bfa6270 */
[----:B------:R-:W-:Y:S02]  /*5050*/  F2FP.F16.F32.PACK_AB R8, R120, R121 ;  /* 0x000000797808723e */ /* 0x000fe400000000ff */
[----:B------:R-:W-:Y:S04]  /*5060*/  @P6 ISETP.GE.AND P6, PT, R88, UR38, PT ;  /* 0x0000002658006c0c */ /* 0x000fe8000bfc6270 */
[----:B------:R-:W-:Y:S01]  /*5070*/  MUFU.EX2 R131, R131 ;  /* 0x0000008300837308 */ /* 0x000fe20000000800 */
[----:B------:R-:W-:Y:S01]  /*5080*/  @P2 FSEL R16, R16, -INF , !P5 ;  /* 0xff80000010102808 */ /* 0x000fe20006800000 */
[----:B------:R-:W-:Y:S01]  /*5090*/  STS [R198+0x2a000], R8 ;  /* 0x02a00008c6007388 */ /* 0x000fe20000000800 */
[----:B------:R-:W-:Y:S02]  /*50a0*/  @P1 FSEL R17, R17, -INF , !P6 ;  /* 0xff80000011111808 */ /* 0x000fe40007000000 */
[----:B------:R-:W-:Y:S02]  /*50b0*/  PLOP3.LUT P2, PT, PT, PT, UP1, 0x80, 0x8 ;  /* 0x000000000008781c */ /* 0x000fe40003f4f018 */
[----:B------:R3:W-:Y:S01]  /*50c0*/  STS [R129+0x2a000], R6 ;  /* 0x02a0000681007388 */ /* 0x0007e20000000800 */
[----:B------:R-:W-:Y:S02]  /*50d0*/  PLOP3.LUT P1, PT, PT, PT, UP1, 0x80, 0x8 ;  /* 0x000000000008781c */ /* 0x000fe40003f2f018 */
[----:B------:R-:W-:Y:S01]  /*50e0*/  MUFU.EX2 R130, R130 ;  /* 0x0000008200827308 */ /* 0x000fe20000000800 */
[----:B-1----:R-:W-:Y:S01]  /*50f0*/  F2FP.F16.F32.PACK_AB R5, R128, R126 ;  /* 0x0000007e8005723e */ /* 0x002fe200000000ff */
[--C-:B------:R-:W-:Y:S01]  /*5100*/  FFMA.FTZ R201, R16, UR10, -R89.reuse ;  /* 0x0000000a10c97c23 */ /* 0x100fe20008010859 */
[----:B------:R-:W-:Y:S03]  /*5110*/  FFMA.FTZ R89, R17, UR10, -R89 ;  /* 0x0000000a11597c23 */ /* 0x000fe60008010859 */
[----:B------:R1:W-:Y:S04]  /*5120*/  STS [R129+0x2a400], R5 ;  /* 0x02a4000581007388 */ /* 0x0003e80000000800 */
[----:B------:R-:W-:Y:S01]  /*5130*/  MUFU.EX2 R197, R197 ;  /* 0x000000c500c57308 */ /* 0x000fe20000000800 */
[----:B------:R-:W-:Y:S02]  /*5140*/  @P2 FSEL R18, R18, -INF , !P5 ;  /* 0xff80000012122808 */ /* 0x000fe40006800000 */
[----:B------:R-:W-:Y:S02]  /*5150*/  @P1 FSEL R19, R19, -INF , !P6 ;  /* 0xff80000013131808 */ /* 0x000fe40007000000 */
[----:B------:R-:W-:Y:S01]  /*5160*/  LEA R204, P1, R229, R112, 0x2 ;  /* 0x00000070e5cc7211 */ /* 0x000fe200078210ff */
[--C-:B------:R-:W-:Y:S04]  /*5170*/  FFMA.FTZ R202, R18, UR10, -R4.reuse ;  /* 0x0000000a12ca7c23 */ /* 0x100fe80008010804 */
[----:B------:R-:W2:Y:S01]  /*5180*/  MUFU.EX2 R196, R196 ;  /* 0x000000c400c47308 */ /* 0x000ea20000000800 */
[----:B------:R-:W-:Y:S01]  /*5190*/  FFMA.FTZ R4, R19, UR10, -R4 ;  /* 0x0000000a13047c23 */ /* 0x000fe20008010804 */
[----:B------:R-:W-:Y:S05]  /*51a0*/  LEA.HI.X R205, R229, R113, RZ, 0x2, P1 ;  /* 0x00000071e5cd7211 */ /* 0x000fea00008f14ff */
[----:B------:R-:W4:Y:S03]  /*51b0*/  LDG.E R203, desc[UR36][R204.64] ;  /* 0x00000024cccb7981 */ /* 0x000f26000c1e1900 */
[----:B------:R3:W-:Y:S10]  /*51c0*/  MUFU.EX2 R199, R4 ;  /* 0x0000000400c77308 */ /* 0x0007f40000000800 */
[----:B------:R-:W-:Y:S01]  /*51d0*/  MUFU.EX2 R200, R89 ;  /* 0x0000005900c87308 */ /* 0x000fe20000000800 */
[----:B--2---:R-:W-:Y:S05]  /*51e0*/  F2FP.F16.F32.PACK_AB R7, R196, R197 ;  /* 0x000000c5c407723e */ /* 0x004fea00000000ff */
[----:B------:R-:W-:Y:S04]  /*51f0*/  STS [R127+0x400], R7 ;  /* 0x000400077f007388 */ /* 0x000fe80000000800 */
[----:B------:R-:W2:Y:S01]  /*5200*/  MUFU.EX2 R201, R201 ;  /* 0x000000c900c97308 */ /* 0x000ea20000000800 */
[----:B---3--:R-:W-:Y:S05]  /*5210*/  F2FP.F16.F32.PACK_AB R4, R130, R131 ;  /* 0x000000838204723e */ /* 0x008fea00000000ff */
        /* <DEDUP_REMOVED lines=146> */
[----:B------:R-:W-:Y:S05]  /*5b40*/  FMUL.FTZ R17, R200, R17 ;  /* 0x00000011c8117220 */ /* 0x000fea0000410000 */
[----:B------:R-:W-:Y:S01]  /*5b50*/  F2FP.F16.F32.PACK_AB R16, R17, R16 ;  /* 0x000000101110723e */ /* 0x000fe200000000ff */
[----:B------:R-:W-:Y:S01]  /*5b60*/  FADD.FTZ R17, -R204, R11 ;  /* 0x0000000bcc117221 */ /* 0x000fe20000010100 */
        /* <DEDUP_REMOVED lines=70> */
.L_x_1038:
[----:B------:R-:W-:Y:S01]  /*5fd0*/  FMUL.FTZ R17, R128, R17 ;  /* 0x0000001180117220 */ /* 0x000fe20000410000 */
[----:B------:R-:W-:Y:S01]  /*5fe0*/  FMUL.FTZ R10, R126, R10 ;  /* 0x0000000a7e0a7220 */ /* 0x000fe20000410000 */
[C---:B------:R-:W-:Y:S01]  /*5ff0*/  FADD.FTZ R15, -R204.reuse, R15 ;  /* 0x0000000fcc0f7221 */ /* 0x040fe20000010100 */
[C---:B------:R-:W-:Y:S01]  /*6000*/  FADD.FTZ R14, -R204.reuse, R14 ;  /* 0x0000000ecc0e7221 */ /* 0x040fe20000010100 */
[----:B------:R-:W-:Y:S01]  /*6010*/  F2FP.F16.F32.PACK_AB R6, R7, R6 ;  /* 0x000000060706723e */ /* 0x000fe200000000ff */
        /* <DEDUP_REMOVED lines=128> */
[----:B------:R-:W-:Y:S02]  /*6820*/  LOP3.LUT R7, R210, 0x1f8, RZ, 0xc0, !PT ;  /* 0x000001f8d2077812 */ /* 0x000fe400078ec0ff */
[----:B------:R-:W-:Y:S01]  /*6830*/  ISETP.GE.AND P6, PT, R248, UR8, PT ;  /* 0x00000008f8007c0c */ /* 0x000fe2000bfc6270 */
[----:B------:R-:W-:Y:S01]  /*6840*/  IMAD.X R4, RZ, RZ, ~UR11, P1 ;  /* 0x8000000bff047e24 */ /* 0x000fe200088e06ff */
[----:B------:R-:W-:Y:S02]  /*6850*/  LOP3.LUT R7, R7, 0x38, R212, 0x78, !PT ;  /* 0x0000003807077812 */ /* 0x000fe400078e78d4 */
[----:B------:R-:W-:Y:S02]  /*6860*/  ISETP.GE.AND P5, PT, R247, UR8, PT ;  /* 0x00000008f7007c0c */ /* 0x000fe4000bfa6270 */
[----:B------:R-:W-:Y:S02]  /*6870*/  SHF.R.S64 R5, R5, 0x1f, R4 ;  /* 0x0000001f05057819 */ /* 0x000fe40000001004 */
        /* <DEDUP_REMOVED lines=51> */
.L_x_1039:
        /* <DEDUP_REMOVED lines=11> */
[----:B------:R-:W-:Y:S01]  /*6c60*/  VIADD R226, R226, 0xffffffc0 ;  /* 0xffffffc0e2e27836 */ /* 0x000fe20000000000 */
[----:B------:R-:W-:Y:S01]  /*6c70*/  @UP2 UIADD3.X UR14, UPT, UPT, UR55, -0x1, URZ, UP0, !UPT ;  /* 0xffffffff370e2890 */ /* 0x000fe200087fe4ff */
        /* <DEDUP_REMOVED lines=61> */
[----:B------:R-:W1:Y:S03]  /*7050*/  LDSM.16.M88.4 R196, [R224] ;  /* 0x00000000e0c4783b */ /* 0x000e660000000200 */
        /* <DEDUP_REMOVED lines=18> */
[----:B------:R-:W-:Y:S05]  /*7180*/  IMAD.IADD R204, R220, 0x1, R224 ;  /* 0x00000001dccc7824 */ /* 0x000fea00078e02e0 */
[----:B------:R-:W-:Y:S01]  /*7190*/  HMMA.16816.F32 R128, R196, R202, R128 ;  /* 0x000000cac480723c */ /* 0x000fe20000001880 */
[----:B------:R-:W-:Y:S04]  /*71a0*/  LDSM.16.MT88.4 R200, [R223+0x19800] ;  /* 0x01980000dfc8783b */ /* 0x000fe80000004200 */
[----:B------:R-:W1:Y:S04]  /*71b0*/  LDSM.16.M88.4 R196, [R204] ;  /* 0x00000000ccc4783b */ /* 0x000e680000000200 */
[----:B------:R-:W2:Y:S01]  /*71c0*/  LDSM.16.M88.4 R204, [R204+0x1000] ;  /* 0x00100000cccc783b */ /* 0x000ea20000000200 */
[-C--:B-1----:R-:W-:Y:S08]  /*71d0*/  HMMA.16816.F32 R4, R196, R200.reuse, R4 ;  /* 0x000000c8c404723c */ /* 0x082ff00000001804 */
[C---:B--2---:R-:W-:Y:S08]  /*71e0*/  HMMA.16816.F32 R8, R204.reuse, R200, R8 ;  /* 0x000000c8cc08723c */ /* 0x044ff00000001808 */
[-C--:B------:R-:W-:Y:S03]  /*71f0*/  HMMA.16816.F32 R12, R204, R202.reuse, R12 ;  /* 0x000000cacc0c723c */ /* 0x080fe6000000180c */
[----:B------:R1:W-:Y:S05]  /*7200*/  REDG.E.ADD.F32.FTZ.RN.STRONG.GPU desc[UR36][R232.64], R4 ;  /* 0x00000004e80079a6 */ /* 0x0003ea000c12f324 */
[C---:B------:R-:W-:Y:S01]  /*7210*/  HMMA.16816.F32 R16, R196.reuse, R202, R16 ;  /* 0x000000cac410723c */ /* 0x040fe20000001810 */
[----:B------:R-:W2:Y:S01]  /*7220*/  LDSM.16.MT88.4 R200, [R223+0x1b800] ;  /* 0x01b80000dfc8783b */ /* 0x000ea20000004200 */
[----:B-1----:R-:W-:Y:S06]  /*7230*/  IMAD.U32 R4, RZ, RZ, UR47 ;  /* 0x0000002fff047e24 */ /* 0x002fec000f8e00ff */
        /* <DEDUP_REMOVED lines=13> */
[----:B------:R-:W-:Y:S02]  /*7310*/  LEA R200, P1, R200, R232, 0x2 ;  /* 0x000000e8c8c87211 */ /* 0x000fe400078210ff */
[-C--:B------:R-:W-:Y:S03]  /*7320*/  HMMA.16816.F32 R124, R204, R202.reuse, R124 ;  /* 0x000000cacc7c723c */ /* 0x080fe6000000187c */
[----:B------:R-:W-:Y:S02]  /*7330*/  LEA.HI.X.SX32 R201, R4, R233, 0x2, P1 ;  /* 0x000000e904c97211 */ /* 0x000fe400008f16ff */
        /* <DEDUP_REMOVED lines=18> */
[C---:B-1----:R-:W-:Y:S03]  /*7460*/  LEA.HI.X.SX32 R5, R252.reuse, R197, 0x5, P1 ;  /* 0x000000c5fc057211 */ /* 0x042fe600008f2eff */
[C---:B--2---:R-:W-:Y:S02]  /*7470*/  IMAD.WIDE R206, R252.reuse, -0xc0, R4 ;  /* 0xffffff40fcce7825 */ /* 0x044fe400078e0204 */
        /* <DEDUP_REMOVED lines=24> */
[C---:B-1----:R-:W-:Y:S03]  /*7600*/  LEA.HI.X.SX32 R11, R252.reuse, R197, 0x5, P1 ;  /* 0x000000c5fc0b7211 */ /* 0x042fe600008f2eff */
        /* <DEDUP_REMOVED lines=16> */
[C---:B------:R-:W-:Y:S02]  /*7710*/  IMAD.WIDE R204, R252.reuse, -0xc0, R18 ;  /* 0xffffff40fccc7825 */ /* 0x040fe400078e0212 */
[----:B------:R3:W-:Y:S01]  /*7720*/  REDG.E.ADD.F32.FTZ.RN.STRONG.GPU desc[UR36][R18.64+0x100], R91 ;  /* 0x0001005b120079a6 */ /* 0x0007e2000c12f324 */
[C---:B----4-:R-:W-:Y:S03]  /*7730*/  LEA R6, P1, R252.reuse, R204, 0x5 ;  /* 0x000000ccfc067211 */ /* 0x050fe600078228ff */
[----:B------:R-:W-:Y:S01]  /*7740*/  REDG.E.ADD.F32.FTZ.RN.STRONG.GPU desc[UR36][R232.64+0x180], R96 ;  /* 0x00018060e80079a6 */ /* 0x000fe2000c12f324 */
[C---:B------:R-:W-:Y:S03]  /*7750*/  LEA.HI.X.SX32 R7, R252.reuse, R205, 0x5, P1 ;  /* 0x000000cdfc077211 */ /* 0x040fe600008f2eff */
[----:B------:R4:W-:Y:S01]  /*7760*/  REDG.E.ADD.F32.FTZ.RN.STRONG.GPU desc[UR36][R204.64+0x180], R97 ;  /* 0x00018061cc0079a6 */ /* 0x0009e2000c12f324 */
        /* <DEDUP_REMOVED lines=15> */
[C---:B-1----:R-:W-:Y:S02]  /*7860*/  IMAD.WIDE R196, R252.reuse, -0xc0, R8 ;  /* 0xffffff40fcc47825 */ /* 0x042fe400078e0208 */
        /* <DEDUP_REMOVED lines=10> */
[C---:B--2---:R-:W-:Y:S02]  /*7910*/  LEA.HI.X.SX32 R87, R252.reuse, R11, 0x5, P1 ;  /* 0x0000000bfc577211 */ /* 0x044fe400008f2eff */
[C---:B------:R-:W-:Y:S03]  /*7920*/  LEA R4, P1, R252.reuse, R86, 0x5 ;  /* 0x00000056fc047211 */ /* 0x040fe600078228ff */
[----:B------:R-:W-:Y:S01]  /*7930*/  REDG.E.ADD.F32.FTZ.RN.STRONG.GPU desc[UR36][R86.64+0x200], R104 ;  /* 0x00020068560079a6 */ /* 0x000fe2000c12f324 */
[C---:B------:R-:W-:Y:S02]  /*7940*/  LEA.HI.X.SX32 R5, R252.reuse, R87, 0x5, P1 ;  /* 0x00000057fc057211 */ /* 0x040fe400008f2eff */
[C---:B------:R-:W-:Y:S03]  /*7950*/  LEA R206, P1, R252.reuse, R4, 0x5 ;  /* 0x00000004fcce7211 */ /* 0x040fe600078228ff */
[----:B------:R-:W-:Y:S01]  /*7960*/  REDG.E.ADD.F32.FTZ.RN.STRONG.GPU desc[UR36][R4.64+0x200], R105 ;  /* 0x00020069040079a6 */ /* 0x000fe2000c12f324 */
[C---:B------:R-:W-:Y:S02]  /*7970*/  LEA.HI.X.SX32 R207, R252.reuse, R5, 0x5, P1 ;  /* 0x00000005fccf7211 */ /* 0x040fe400008f2eff */
[C---:B---3--:R-:W-:Y:S03]  /*7980*/  LEA R16, P1, R252.reuse, R206, 0x5 ;  /* 0x000000cefc107211 */ /* 0x048fe600078228ff */
        /* <DEDUP_REMOVED lines=15> */
[C---:B----4-:R-:W-:Y:S03]  /*7a80*/  LEA R204, P1, R252.reuse, R18, 0x5 ;  /* 0x00000012fccc7211 */ /* 0x050fe600078228ff */
[----:B------:R-:W-:Y:S01]  /*7a90*/  REDG.E.ADD.F32.FTZ.RN.STRONG.GPU desc[UR36][R18.64+0x280], R108 ;  /* 0x0002806c120079a6 */ /* 0x000fe2000c12f324 */
[C---:B------:R-:W-:Y:S02]  /*7aa0*/  LEA.HI.X.SX32 R205, R252.reuse, R19, 0x5, P1 ;  /* 0x00000013fccd7211 */ /* 0x040fe400008f2eff */
[C---:B------:R-:W-:Y:S01]  /*7ab0*/  LEA R96, P1, R252.reuse, R204, 0x5 ;  /* 0x000000ccfc607211 */ /* 0x040fe200078228ff */
[----:B------:R-:W-:Y:S03]  /*7ac0*/  LDSM.16.MT88.4 R16, [R214+0x2000] ;  /* 0x00200000d610783b */ /* 0x000fe60000004200 */
[C---:B------:R-:W-:Y:S01]  /*7ad0*/  LEA.HI.X.SX32 R97, R252.reuse, R205, 0x5, P1 ;  /* 0x000000cdfc617211 */ /* 0x040fe200008f2eff */
[----:B------:R-:W-:Y:S01]  /*7ae0*/  REDG.E.ADD.F32.FTZ.RN.STRONG.GPU desc[UR36][R204.64+0x280], R109 ;  /* 0x0002806dcc0079a6 */ /* 0x000fe2000c12f324 */
[----:B------:R-:W-:Y:S01]  /*7af0*/  LEA R6, P1, R252, R96, 0x5 ;  /* 0x00000060fc067211 */ /* 0x000fe200078228ff */
[----:B-1----:R-:W-:Y:S02]  /*7b00*/  VIADD R112, R222, 0x40 ;  /* 0x00000040de707836 */ /* 0x002fe40000000000 */
[----:B------:R-:W-:Y:S01]  /*7b10*/  REDG.E.ADD.F32.FTZ.RN.STRONG.GPU desc[UR36][R96.64+0x280], R110 ;  /* 0x0002806e600079a6 */ /* 0x000fe2000c12f324 */
[----:B------:R-:W-:Y:S01]  /*7b20*/  LEA.HI.X.SX32 R7, R252, R97, 0x5, P1 ;  /* 0x00000061fc077211 */ /* 0x000fe200008f2eff */
[----:B------:R-:W-:Y:S02]  /*7b30*/  @P0 VIADD R112, R222, 0xffffffc0 ;  /* 0xffffffc0de700836 */ /* 0x000fe40000000000 */
        /* <DEDUP_REMOVED lines=358> */
.L_x_1041:
[----:B------:R-:W2:Y:S01]  /*91a0*/  LDCU.64 UR10, c[0x0][0x5c0] ;  /* 0x0000b800ff0a77ac */ /* 0x000ea20008000a00 */
[----:B------:R-:W-:-:S04]  /*91b0*/  UIADD3 UR8, UPT, UPT, UR39, UR41, URZ ;  /* 0x0000002927087290 */ /* 0x000fc8000fffe0ff */
[----:B--2---:R-:W-:Y:S02]  /*91c0*/  UIMAD.WIDE.U32 UR16, UR8, UR10, URZ ;  /* 0x0000000a081072a5 */ /* 0x004fe4000f8e00ff */
[----:B------:R-:W-:-:S04]  /*91d0*/  UIMAD UR8, UR8, UR11, URZ ;  /* 0x0000000b080872a4 */ /* 0x000fc8000f8e02ff */
[----:B------:R-:W-:-:S06]  /*91e0*/  UIADD3 UR8, UPT, UPT, UR17, UR8, URZ ;  /* 0x0000000811087290 */ /* 0x000fcc000fffe0ff */
[----:B------:R-:W-:Y:S02]  /*91f0*/  MOV R53, UR8 ;  /* 0x0000000800357c02 */ /* 0x000fe40008000f00 */
.L_x_1042:
        /* <DEDUP_REMOVED lines=12> */
[----:B-1----:R-:W-:Y:S01]  /*92c0*/  MOV R0, UR13 ;  /* 0x0000000d00007c02 */ /* 0x002fe20008000f00 */
[----:B------:R-:W-:Y:S06]  /*92d0*/  BRA `(.L_x_1044) ;  /* 0x00000000001c7947 */ /* 0x000fec0003800000 */
.L_x_1043:
[----:B------:R-:W2:Y:S01]  /*92e0*/  LDCU.64 UR8, c[0x0][0x5c8] ;  /* 0x0000b900ff0877ac */ /* 0x000ea20008000a00 */
[----:B------:R-:W-:-:S04]  /*92f0*/  UIADD3 UR12, UPT, UPT, UR39, UR41, URZ ;  /* 0x00000029270c7290 */ /* 0x000fc8000fffe0ff */
[----:B--2---:R-:W-:Y:S02]  /*9300*/  UIMAD.WIDE.U32 UR14, UR12, UR8, URZ ;  /* 0x000000080c0e72a5 */ /* 0x004fe4000f8e00ff */
[----:B------:R-:W-:-:S04]  /*9310*/  UIMAD UR12, UR12, UR9, URZ ;  /* 0x000000090c0c72a4 */ /* 0x000fc8000f8e02ff */
[----:B------:R-:W-:Y:S01]  /*9320*/  UIADD3 UR12, UPT, UPT, UR15, UR12, URZ ;  /* 0x0000000c0f0c7290 */ /* 0x000fe2000fffe0ff */
[----:B------:R-:W-:-:S05]  /*9330*/  UMOV UR32, UR14 ;  /* 0x0000000e00207c82 */ /* 0x000fca0008000000 */
[----:B-1----:R-:W-:-:S07]  /*9340*/  MOV R0, UR12 ;  /* 0x0000000c00007c02 */ /* 0x002fce0008000f00 */
.L_x_1044:
        /* <DEDUP_REMOVED lines=66> */
.L_x_1046:
[----:B------:R-:W-:Y:S05]  /*9770*/  BSYNC.RECONVERGENT B0 ;  /* 0x0000000000007941 */ /* 0x000fea0003800200 */
.L_x_1045:
[----:B---3--:R2:W3:Y:S01]  /*9780*/  LDS.128 R52, [R2+0x1f000] ;  /* 0x01f0000002347984 */ /* 0x0084e20000000c00 */
[----:B------:R-:W-:Y:S04]  /*9790*/  BSSY.RECONVERGENT B0, `(.L_x_1047) ;  /* 0x0000014000007945 */ /* 0x000fe80003800200 */
[----:B------:R-:W-:Y:S05]  /*97a0*/  @P6 BRA `(.L_x_1048) ;  /* 0x0000000000486947 */ /* 0x000fea0003800000 */
[----:B------:R-:W4:Y:S01]  /*97b0*/  LDCU UR16, c[0x0][0x440] ;  /* 0x00008800ff1077ac */ /* 0x000f220008000800 */
[----:B-12---:R-:W-:Y:S02]  /*97c0*/  IMAD R2, R72, UR10, RZ ;  /* 0x0000000a48027c24 */ /* 0x006fe4000f8e02ff */
[----:B------:R-:W-:Y:S01]  /*97d0*/  IMAD.MOV.U32 R56, RZ, RZ, R76 ;  /* 0x000000ffff387224 */ /* 0x000fe200078e004c */
[----:B------:R-:W1:Y:S01]  /*97e0*/  LDCU.64 UR12, c[0x0][0x560] ;  /* 0x0000ac00ff0c77ac */ /* 0x000e620008000a00 */
        /* <DEDUP_REMOVED lines=13> */
[----:B---3--:R4:W-:Y:S02]  /*98c0*/  @!P0 STG.E.128 desc[UR36][R58.64+0x180], R52 ;  /* 0x000180343a008986 */ /* 0x0089e4000c101d24 */
.L_x_1048:
[----:B------:R-:W-:Y:S05]  /*98d0*/  BSYNC.RECONVERGENT B0 ;  /* 0x0000000000007941 */ /* 0x000fea0003800200 */
.L_x_1047:
        /* <DEDUP_REMOVED lines=26> */
.L_x_1050:
[----:B------:R-:W-:Y:S05]  /*9a80*/  BSYNC.RECONVERGENT B0 ;  /* 0x0000000000007941 */ /* 0x000fea0003800200 */
.L_x_1049:
[----:B------:R-:W-:Y:S05]  /*9a90*/  @P6 BRA `(.L_x_1017) ;  /* 0x0000000000486947 */ /* 0x000fea0003800000 */
[----:B------:R-:W3:Y:S01]  /*9aa0*/  LDCU UR12, c[0x0][0x440] ;  /* 0x00008800ff0c77ac */ /* 0x000ee20008000800 */
[----:B------:R-:W-:Y:S02]  /*9ab0*/  IMAD R72, R72, UR8, RZ ;  /* 0x0000000848487c24 */ /* 0x000fe4000f8e02ff */
[----:B-12-4-:R-:W-:Y:S01]  /*9ac0*/  IMAD.MOV.U32 R2, RZ, RZ, R40 ;  /* 0x000000ffff027224 */ /* 0x016fe200078e0028 */
[----:B------:R-:W1:Y:S01]  /*9ad0*/  LDCU.64 UR10, c[0x0][0x568] ;  /* 0x0000ad00ff0a77ac */ /* 0x000e620008000a00 */
        /* <DEDUP_REMOVED lines=14> */
.L_x_1017:
[----:B------:R-:W-:Y:S05]  /*9bc0*/  BSYNC.RECONVERGENT B1 ;  /* 0x0000000000017941 */ /* 0x000fea0003800200 */
.L_x_995:
        /* <DEDUP_REMOVED lines=11> */
.L_x_1052:
        /* <DEDUP_REMOVED lines=16> */
.L_x_2507:


//--------------------- .text._ZN5flash44flash_bwd_dq_dk_dv_loop_seqk_parallel_kernelI23Flash_bwd_kernel_traitsILi256ELi64ELi64ELi8ELi4ELi2ELi2ELb0ELb0EN7cutlass6half_tE19Flash_kernel_traitsILi256ELi64ELi64ELi8ES3_EELb0ELb0ELb1ELb0ELb0ELb1ELb0EEEvNS_16Flash_bwd_paramsE --------------------------
	.section	.text._ZN5flash44flash_bwd_dq_dk_dv_loop_seqk_parallel_kernelI23Flash_bwd_kernel_traitsILi256ELi64ELi64ELi8ELi4ELi2ELi2ELb0ELb0EN7cutlass6half_tE19Flash_kernel_traitsILi256ELi64ELi64ELi8ES3_EELb0ELb0ELb1ELb0ELb0ELb1ELb0EEEvNS_16Flash_bwd_paramsE,"ax",@progbits
	.align	128
        .global         _ZN5flash44flash_bwd_dq_dk_dv_loop_seqk_parallel_kernelI23Flash_bwd_kernel_traitsILi256ELi64ELi64ELi8ELi4ELi2ELi2ELb0ELb0EN7cutlass6half_tE19Flash_kernel_traitsILi256ELi64ELi64ELi8ES3_EELb0ELb0ELb1ELb0ELb0ELb1ELb0EEEvNS_16Flash_bwd_paramsE
        .type           _ZN5flash44flash_bwd_dq_dk_dv_loop_seqk_parallel_kernelI23Flash_bwd_kernel_traitsILi256ELi64ELi64ELi8ELi4ELi2ELi2ELb0ELb0EN7cutlass6half_tE19Flash_kernel_traitsILi256ELi64ELi64ELi8ES3_EELb0ELb0ELb1ELb0ELb0ELb1ELb0EEEvNS_16Flash_bwd_paramsE,@function
        .size           _ZN5flash44flash_bwd_dq_dk_dv_loop_seqk_parallel_kernelI23Flash_bwd_kernel_traitsILi256ELi64ELi64ELi8ELi4ELi2ELi2ELb0ELb0EN7cutlass6half_tE19Flash_kernel_traitsILi256ELi64ELi64ELi8ES3_EELb0ELb0ELb1ELb0ELb0ELb1ELb0EEEvNS_16Flash_bwd_paramsE,(.L_x_2508 - _ZN5flash44flash_bwd_dq_dk_dv_loop_seqk_parallel_kernelI23Flash_bwd_kernel_traitsILi256ELi64ELi64ELi8ELi4ELi2ELi2ELb0ELb0EN7cutlass6half_tE19Flash_kernel_traitsILi256ELi64ELi64ELi8ES3_EELb0ELb0ELb1ELb0ELb0ELb1ELb0EEEvNS_16Flash_bwd_paramsE)
        .other          _ZN5flash44flash_bwd_dq_dk_dv_loop_seqk_parallel_kernelI23Flash_bwd_kernel_traitsILi256ELi64ELi64ELi8ELi4ELi2ELi2ELb0ELb0EN7cutlass6half_tE19Flash_kernel_traitsILi256ELi64ELi64ELi8ES3_EELb0ELb0ELb1ELb0ELb0ELb1ELb0EEEvNS_16Flash_bwd_paramsE,@"STO_CUDA_ENTRY STV_DEFAULT"
_ZN5flash44flash_bwd_dq_dk_dv_loop_seqk_parallel_kernelI23Flash_bwd_kernel_traitsILi256ELi64ELi64ELi8ELi4ELi2ELi2ELb0ELb0EN7cutlass6half_tE19Flash_kernel_traitsILi256ELi64ELi64ELi8ES3_EELb0ELb0ELb1ELb0ELb0ELb1ELb0EEEvNS_16Flash_bwd_paramsE:
.text._ZN5flash44flash_bwd_dq_dk_dv_loop_seqk_parallel_kernelI23Flash_bwd_kernel_traitsILi256ELi64ELi64ELi8ELi4ELi2ELi2ELb0ELb0EN7cutlass6half_tE19Flash_kernel_traitsILi256ELi64ELi64ELi8ES3_EELb0ELb0ELb1ELb0ELb0ELb1ELb0EEEvNS_16Flash_bwd_paramsE:
        /* <DEDUP_REMOVED lines=51> */
.L_x_1091:
        /* <DEDUP_REMOVED lines=52> */
.L_x_1053:
        /* <DEDUP_REMOVED lines=44> */
.L_x_1055:
[----:B------:R-:W2:Y:S01]  /*0930*/  LDCU.64 UR14, c[0x0][0x3b8] ;  /* 0x00007700ff0e77ac */ /* 0x000ea20008000a00 */
[----:B------:R-:W-:-:S04]  /*0940*/  UIADD3 UR8, UPT, UPT, UR41, UR42, URZ ;  /* 0x0000002a29087290 */ /* 0x000fc8000fffe0ff */
[----:B--2---:R-:W-:Y:S02]  /*0950*/  UIMAD.WIDE.U32 UR10, UR8, UR14, URZ ;  /* 0x0000000e080a72a5 */ /* 0x004fe4000f8e00ff */
[----:B------:R-:W-:-:S04]  /*0960*/  UIMAD UR8, UR8, UR15, URZ ;  /* 0x0000000f080872a4 */ /* 0x000fc8000f8e02ff */
[----:B------:R-:W-:Y:S01]  /*0970*/  UIADD3 UR8, UPT, UPT, UR11, UR8, URZ ;  /* 0x000000080b087290 */ /* 0x000fe2000fffe0ff */
[----:B------:R-:W-:-:S05]  /*0980*/  UMOV UR46, UR10 ;  /* 0x0000000a002e7c82 */ /* 0x000fca0008000000 */
[----:B------:R-:W-:Y:S02]  /*0990*/  MOV R4, UR8 ;  /* 0x0000000800047c02 */ /* 0x000fe40008000f00 */
.L_x_1056:
        /* <DEDUP_REMOVED lines=42> */
.L_x_1057:
[----:B------:R-:W2:Y:S01]  /*0c40*/  LDCU.64 UR12, c[0x0][0x3c0] ;  /* 0x00007800ff0c77ac */ /* 0x000ea20008000a00 */
[----:B------:R-:W-:-:S04]  /*0c50*/  UIADD3 UR8, UPT, UPT, UR41, UR42, URZ ;  /* 0x0000002a29087290 */ /* 0x000fc8000fffe0ff */
[----:B--2---:R-:W-:Y:S02]  /*0c60*/  UIMAD.WIDE.U32 UR10, UR8, UR12, URZ ;  /* 0x0000000c080a72a5 */ /* 0x004fe4000f8e00ff */
[----:B------:R-:W-:-:S04]  /*0c70*/  UIMAD UR8, UR8, UR13, URZ ;  /* 0x0000000d080872a4 */ /* 0x000fc8000f8e02ff */
[----:B------:R-:W-:Y:S01]  /*0c80*/  UIADD3 UR8, UPT, UPT, UR11, UR8, URZ ;  /* 0x000000080b087290 */ /* 0x000fe2000fffe0ff */
[----:B------:R-:W-:-:S05]  /*0c90*/  UMOV UR48, UR10 ;  /* 0x0000000a00307c82 */ /* 0x000fca0008000000 */
[----:B------:R-:W-:-:S07]  /*0ca0*/  MOV R3, UR8 ;  /* 0x0000000800037c02 */ /* 0x000fce0008000f00 */
.L_x_1058:
        /* <DEDUP_REMOVED lines=27> */
.L_x_1059:
[----:B------:R-:W-:Y:S02]  /*0e60*/  UIMAD.WIDE.U32 UR58, UR66, UR17, URZ ;  /* 0x00000011423a72a5 */ /* 0x000fe4000f8e00ff */
[----:B------:R-:W-:-:S04]  /*0e70*/  UIMAD UR8, UR67, UR17, URZ ;  /* 0x00000011430872a4 */ /* 0x000fc8000f8e02ff */
[----:B------:R-:W-:Y:S02]  /*0e80*/  UIADD3 UR8, UPT, UPT, UR59, UR8, URZ ;  /* 0x000000083b087290 */ /* 0x000fe4000fffe0ff */
.L_x_1060:
        /* <DEDUP_REMOVED lines=20> */
.L_x_1061:
[----:B------:R-:W2:Y:S01]  /*0fd0*/  LDCU UR60, c[0x0][0x434] ;  /* 0x00008680ff3c77ac */ /* 0x000ea20008000800 */
[----:B------:R-:W-:-:S04]  /*0fe0*/  UIMAD UR10, UR40, UR16, UR23 ;  /* 0x00000010280a72a4 */ /* 0x000fc8000f8e0217 */
[----:B--2---:R-:W-:Y:S02]  /*0ff0*/  UIMAD UR60, UR10, UR60, URZ ;  /* 0x0000003c0a3c72a4 */ /* 0x004fe4000f8e02ff */
.L_x_1062:
        /* <DEDUP_REMOVED lines=11> */
.L_x_1063:
[----:B------:R-:W2:Y:S01]  /*10b0*/  LDCU UR59, c[0x0][0x444] ;  /* 0x00008880ff3b77ac */ /* 0x000ea20008000800 */
[----:B------:R-:W-:-:S04]  /*10c0*/  UIMAD UR10, UR40, UR16, UR23 ;  /* 0x00000010280a72a4 */ /* 0x000fc8000f8e0217 */
[----:B--2---:R-:W-:-:S12]  /*10d0*/  UIMAD UR59, UR10, UR59, URZ ;  /* 0x0000003b0a3b72a4 */ /* 0x004fd8000f8e02ff */
.L_x_1064:
        /* <DEDUP_REMOVED lines=15> */
[----:B------:R-:W-:Y:S02]  /*11d0*/  ULEA.HI UR8, UR8, UR9, URZ, 0x6 ;  /* 0x0000000908087291 */ /* 0x000fe4000f8f30ff */
[----:B----4-:R-:W-:Y:S01]  /*11e0*/  UIMAD.WIDE UR64, UR60, 0x4, UR64 ;  /* 0x000000043c4078a5 */ /* 0x010fe2000f8e0240 */
[----:B---3--:R-:W-:Y:S01]  /*11f0*/  IMAD.SHL.U32 R10, R0, 0x8, RZ ;  /* 0x00000008000a7824 */ /* 0x008fe200078e00ff */
[----:B------:R-:W-:Y:S01]  /*1200*/  USHF.R.S32.HI UR51, URZ, 0x6, UR8 ;  /* 0x00000006ff337899 */ /* 0x000fe20008011408 */
[--C-:B------:R-:W-:Y:S02]  /*1210*/  SHF.R.U32.HI R11, RZ, 0x3, R0.reuse ;  /* 0x00000003ff0b7819 */ /* 0x100fe40000011600 */
[----:B------:R-:W-:Y:S01]  /*1220*/  SHF.R.U32.HI R2, RZ, 0x5, R0 ;  /* 0x00000005ff027819 */ /* 0x000fe20000011600 */
[----:B------:R-:W-:Y:S01]  /*1230*/  UISETP.LT.AND UP0, UPT, URZ, UR51, UPT ;  /* 0x00000033ff00728c */ /* 0x000fe2000bf01270 */
[----:B------:R-:W-:Y:S02]  /*1240*/  LOP3.LUT R14, R10, 0x38, RZ, 0xc0, !PT ;  /* 0x000000380a0e7812 */ /* 0x000fe400078ec0ff */
[----:B------:R-:W2:Y:S01]  /*1250*/  LDCU.128 UR8, c[0x0][0x590] ;  /* 0x0000b200ff0877ac */ /* 0x000ea20008000c00 */
[----:B------:R-:W-:-:S02]  /*1260*/  LOP3.LUT R5, R0, 0x1f, RZ, 0xc0, !PT ;  /* 0x0000001f00057812 */ /* 0x000fc400078ec0ff */
[----:B------:R-:W-:Y:S01]  /*1270*/  IADD3 R6, P0, PT, R14, UR62, RZ ;  /* 0x0000003e0e067c10 */ /* 0x000fe2000ff1e0ff */
[----:B------:R-:W3:Y:S02]  /*1280*/  LDCU.64 UR62, c[0x0][0x5e8] ;  /* 0x0000bd00ff3e77ac */ /* 0x000ee40008000a00 */
[----:B------:R-:W-:Y:S02]  /*1290*/  IMAD R5, R2, UR55, R5 ;  /* 0x0000003702057c24 */ /* 0x000fe4000f8e0205 */
[----:B------:R-:W-:Y:S01]  /*12a0*/  IMAD.X R7, RZ, RZ, UR56, P0 ;  /* 0x00000038ff077e24 */ /* 0x000fe200080e06ff */
[----:B------:R-:W-:-:S04]  /*12b0*/  USEL UR51, URZ, UR51, !UP0 ;  /* 0x00000033ff337287 */ /* 0x000fc8000c000000 */
[----:B------:R-:W-:Y:S02]  /*12c0*/  UISETP.GT.AND UP0, UPT, UR45, UR51, UPT ;  /* 0x000000332d00728c */ /* 0x000fe4000bf04270 */
[----:B--2---:R-:W-:Y:S01]  /*12d0*/  UIMAD UR17, UR52, UR8, URZ ;  /* 0x00000008341172a4 */ /* 0x004fe2000f8e02ff */
[----:B------:R-:W-:Y:S01]  /*12e0*/  IMAD.U32 R8, RZ, RZ, UR8 ;  /* 0x00000008ff087e24 */ /* 0x000fe2000f8e00ff */
[----:B------:R-:W-:Y:S01]  /*12f0*/  USHF.L.U64.HI UR56, UR8, 0x5, UR9 ;  /* 0x0000000508387899 */ /* 0x000fe20008010209 */
[----:B------:R-:W-:Y:S01]  /*1300*/  IMAD.U32 R18, RZ, RZ, UR10 ;  /* 0x0000000aff127e24 */ /* 0x000fe2000f8e00ff */
[----:B------:R-:W-:Y:S01]  /*1310*/  UIMAD UR17, UR47, UR9, UR17 ;  /* 0x000000092f1172a4 */ /* 0x000fe2000f8e0211 */
[----:B------:R-:W-:Y:S01]  /*1320*/  IMAD.WIDE.U32 R8, R8, UR47, R6 ;  /* 0x0000002f08087c25 */ /* 0x000fe2000f8e0006 */
[----:B---3--:R-:W-:Y:S01]  /*1330*/  UIMAD.WIDE UR62, UR59, 0x4, UR62 ;  /* 0x000000043b3e78a5 */ /* 0x008fe2000f8e023e */
[----:B------:R-:W2:Y:S02]  /*1340*/  LDC.64 R6, c[0x0][0x3b0] ;  /* 0x0000ec00ff067b82 */ /* 0x000ea40000000a00 */
[----:B------:R-:W-:Y:S01]  /*1350*/  IMAD.U32 R16, RZ, RZ, UR11 ;  /* 0x0000000bff107e24 */ /* 0x000fe2000f8e00ff */
[----:B------:R-:W-:Y:S01]  /*1360*/  IADD3 R9, PT, PT, R9, UR17, RZ ;  /* 0x0000001109097c10 */ /* 0x000fe2000fffe0ff */
[----:B------:R-:W3:Y:S02]  /*1370*/  LDCU.64 UR10, c[0x0][0x550] ;  /* 0x0000aa00ff0a77ac */ /* 0x000ee40008000a00 */
[----:B------:R-:W-:-:S02]  /*1380*/  IMAD.WIDE.U32 R18, R18, UR23, R8 ;  /* 0x0000001712127c25 */ /* 0x000fc4000f8e0008 */
[----:B------:R-:W4:Y:S01]  /*1390*/  LDCU.64 UR16, c[0x0][0x3c8] ;  /* 0x00007900ff1077ac */ /* 0x000f220008000a00 */
[----:B------:R-:W5:Y:S01]  /*13a0*/  LDC.64 R8, c[0x0][0x5f8] ;  /* 0x00017e00ff087b82 */ /* 0x000f620000000a00 */
[----:B------:R-:W-:Y:S01]  /*13b0*/  IMAD R17, R16, UR23, R19 ;  /* 0x0000001710117c24 */ /* 0x000fe2000f8e0213 */
[----:B------:R-:W-:-:S05]  /*13c0*/  MOV R16, R18 ;  /* 0x0000001200107202 */ /* 0x000fca0000000f00 */
[----:B------:R-:W-:-:S04]  /*13d0*/  IMAD.WIDE.U32 R16, R11, UR8, R16 ;  /* 0x000000080b107c25 */ /* 0x000fc8000f8e0010 */
[----:B------:R-:W-:Y:S01]  /*13e0*/  IMAD R2, R11, UR9, R17 ;  /* 0x000000090b027c24 */ /* 0x000fe2000f8e0211 */
[----:B---3--:R-:W-:Y:S01]  /*13f0*/  LEA R246, P2, R16, UR10, 0x1 ;  /* 0x0000000a10f67c11 */ /* 0x008fe2000f8408ff */
[C---:B--2---:R-:W-:Y:S02]  /*1400*/  IMAD R13, R6.reuse, UR52, RZ ;  /* 0x00000034060d7c24 */ /* 0x044fe4000f8e02ff */
[----:B------:R-:W-:Y:S01]  /*1410*/  IMAD.WIDE.U32 R18, R6, UR47, R14 ;  /* 0x0000002f06127c25 */ /* 0x000fe2000f8e000e */
[----:B------:R-:W-:-:S03]  /*1420*/  LEA.HI.X R247, R16, UR11, R2, 0x1, P2 ;  /* 0x0000000b10f77c11 */ /* 0x000fc600090f0c02 */
[----:B------:R-:W-:Y:S01]  /*1430*/  IMAD R13, R7, UR47, R13 ;  /* 0x0000002f070d7c24 */ /* 0x000fe2000f8e020d */
[----:B------:R-:W-:Y:S01]  /*1440*/  IADD3 R24, P0, PT, R18, UR50, RZ ;  /* 0x0000003212187c10 */ /* 0x000fe2000ff1e0ff */
[----:B------:R-:W-:Y:S01]  /*1450*/  USHF.L.U32 UR47, UR8, 0x5, URZ ;  /* 0x00000005082f7899 */ /* 0x000fe200080006ff */
[----:B----4-:R-:W-:Y:S01]  /*1460*/  IMAD.U32 R18, RZ, RZ, UR16 ;  /* 0x00000010ff127e24 */ /* 0x010fe2000f8e00ff */
[----:B------:R-:W2:Y:S01]  /*1470*/  LDCU.64 UR8, c[0x0][0x380] ;  /* 0x00007000ff0877ac */ /* 0x000ea20008000a00 */
[----:B-----5:R-:W-:Y:S01]  /*1480*/  IMAD.WIDE.U32 R20, R8, UR21, RZ ;  /* 0x0000001508147c25 */ /* 0x020fe2000f8e00ff */
[----:B------:R-:W-:Y:S02]  /*1490*/  IADD3.X R25, PT, PT, R19, UR49, R13, P0, !PT ;  /* 0x0000003113197c10 */ /* 0x000fe400087fe40d */
[----:B------:R-:W-:Y:S01]  /*14a0*/  MOV R13, UR17 ;  /* 0x00000011000d7c02 */ /* 0x000fe20008000f00 */
[----:B------:R-:W3:Y:S01]  /*14b0*/  LDCU.64 UR16, c[0x0][0x570] ;  /* 0x0000ae00ff1077ac */ /* 0x000ee20008000a00 */
[----:B------:R-:W-:Y:S01]  /*14c0*/  SEL R8, R20, RZ, P5 ;  /* 0x000000ff14087207 */ /* 0x000fe20002800000 */
[----:B------:R-:W-:-:S02]  /*14d0*/  IMAD R9, R9, UR21, R21 ;  /* 0x0000001509097c24 */ /* 0x000fc4000f8e0215 */
[----:B------:R-:W-:Y:S01]  /*14e0*/  IMAD.WIDE.U32 R18, R18, UR23, R24 ;  /* 0x0000001712127c25 */ /* 0x000fe2000f8e0018 */
[----:B------:R-:W-:Y:S01]  /*14f0*/  USHF.L.U32 UR49, UR55, 0x6, URZ ;  /* 0x0000000637317899 */ /* 0x000fe200080006ff */
[----:B------:R-:W-:Y:S02]  /*1500*/  IADD3 R8, P1, P0, R5, UR58, R8 ;  /* 0x0000003a05087c10 */ /* 0x000fe4000f83e008 */
        /* <DEDUP_REMOVED lines=9> */
[C---:B------:R-:W-:Y:S01]  /*15a0*/  IMAD R2, R11.reuse, R7, R17 ;  /* 0x000000070b027224 */ /* 0x040fe200078e0211 */
[----:B--2---:R-:W-:Y:S02]  /*15b0*/  LEA R248, P1, R16, UR8, 0x1 ;  /* 0x0000000810f87c11 */ /* 0x004fe4000f8208ff */
[----:B---3--:R-:W-:Y:S01]  /*15c0*/  LEA R244, P0, R8, UR16, 0x2 ;  /* 0x0000001008f47c11 */ /* 0x008fe2000f8010ff */
[----:B------:R-:W-:Y:S01]  /*15d0*/  UMOV UR16, UR62 ;  /* 0x0000003e00107c82 */ /* 0x000fe20008000000 */
[----:B------:R-:W-:Y:S02]  /*15e0*/  LEA.HI.X R249, R16, UR9, R2, 0x1, P1 ;  /* 0x0000000910f97c11 */ /* 0x000fe400088f0c02 */
[----:B------:R-:W-:Y:S01]  /*15f0*/  LEA.HI.X R245, R8, UR17, R5, 0x2, P0 ;  /* 0x0000001108f57c11 */ /* 0x000fe200080f1405 */
[C---:B------:R-:W-:Y:S01]  /*1600*/  VIADD R8, R11.reuse, 0x20 ;  /* 0x000000200b087836 */ /* 0x040fe20000000000 */
[----:B------:R-:W-:Y:S01]  /*1610*/  IADD3 R16, P0, PT, R11, 0x20, RZ ;  /* 0x000000200b107810 */ /* 0x000fe20007f1e0ff */
[----:B------:R-:W-:Y:S01]  /*1620*/  UMOV UR17, UR63 ;  /* 0x0000003f00117c82 */ /* 0x000fe20008000000 */
[----:B------:R-:W-:-:S02]  /*1630*/  SHF.L.U64.HI R7, R6, 0x5, R7 ;  /* 0x0000000506077819 */ /* 0x000fc40000010207 */
[----:B------:R-:W-:Y:S02]  /*1640*/  SHF.L.U32 R9, R6, 0x5, RZ ;  /* 0x0000000506097819 */ /* 0x000fe400000006ff */
        /* <DEDUP_REMOVED lines=15> */
.L_x_1066:
[----:B------:R-:W2:Y:S01]  /*1740*/  LDCU.64 UR12, c[0x0][0x5c0] ;  /* 0x0000b800ff0c77ac */ /* 0x000ea20008000a00 */
[----:B------:R-:W-:-:S04]  /*1750*/  UIADD3 UR8, UPT, UPT, UR41, UR42, URZ ;  /* 0x0000002a29087290 */ /* 0x000fc8000fffe0ff */
[----:B--2---:R-:W-:Y:S02]  /*1760*/  UIMAD.WIDE.U32 UR16, UR8, UR12, URZ ;  /* 0x0000000c081072a5 */ /* 0x004fe4000f8e00ff */
[----:B------:R-:W-:-:S04]  /*1770*/  UIMAD UR8, UR8, UR13, URZ ;  /* 0x0000000d080872a4 */ /* 0x000fc8000f8e02ff */
[----:B------:R-:W-:-:S06]  /*1780*/  UIADD3 UR8, UPT, UPT, UR17, UR8, URZ ;  /* 0x0000000811087290 */ /* 0x000fcc000fffe0ff */
[----:B------:R-:W-:Y:S02]  /*1790*/  MOV R0, UR8 ;  /* 0x0000000800007c02 */ /* 0x000fe40008000f00 */
.L_x_1067:
        /* <DEDUP_REMOVED lines=13> */
.L_x_1068:
[----:B------:R-:W2:Y:S01]  /*1870*/  LDCU.64 UR10, c[0x0][0x5c8] ;  /* 0x0000b900ff0a77ac */ /* 0x000ea20008000a00 */
[----:B------:R-:W-:-:S04]  /*1880*/  UIADD3 UR41, UPT, UPT, UR41, UR42, URZ ;  /* 0x0000002a29297290 */ /* 0x000fc8000fffe0ff */
[----:B--2---:R-:W-:Y:S02]  /*1890*/  UIMAD.WIDE.U32 UR14, UR41, UR10, URZ ;  /* 0x0000000a290e72a5 */ /* 0x004fe4000f8e00ff */
[----:B------:R-:W-:-:S04]  /*18a0*/  UIMAD UR41, UR41, UR11, URZ ;  /* 0x0000000b292972a4 */ /* 0x000fc8000f8e02ff */
[----:B------:R-:W-:-:S06]  /*18b0*/  UIADD3 UR41, UPT, UPT, UR15, UR41, URZ ;  /* 0x000000290f297290 */ /* 0x000fcc000fffe0ff */
[----:B------:R-:W-:-:S07]  /*18c0*/  MOV R3, UR41 ;  /* 0x0000002900037c02 */ /* 0x000fce0008000f00 */
.L_x_1069:
        /* <DEDUP_REMOVED lines=27> */
.L_x_1071:
[----:B-1----:R-:W-:Y:S05]  /*1a80*/  BSYNC.RECONVERGENT B0 ;  /* 0x0000000000007941 */ /* 0x002fea0003800200 */
.L_x_1070:
        /* <DEDUP_REMOVED lines=15> */
.L_x_1073:
[----:B------:R-:W-:Y:S05]  /*1b80*/  BSYNC.RECONVERGENT B0 ;  /* 0x0000000000007941 */ /* 0x000fea0003800200 */
.L_x_1072:
        /* <DEDUP_REMOVED lines=24> */
.L_x_1075:
[----:B------:R-:W-:Y:S05]  /*1d10*/  BSYNC.RECONVERGENT B0 ;  /* 0x0000000000007941 */ /* 0x000fea0003800200 */
.L_x_1074:
        /* <DEDUP_REMOVED lines=14> */
.L_x_1065:
        /* <DEDUP_REMOVED lines=8> */
[----:B------:R-:W-:Y:S01]  /*1e80*/  UIMAD UR49, UR27, UR14, URZ ;  /* 0x0000000e1b3172a4 */ /* 0x000fe2000f8e02ff */
[----:B------:R-:W-:Y:S01]  /*1e90*/  IADD3 R18, P1, PT, R18, UR46, RZ ;  /* 0x0000002e12127c10 */ /* 0x000fe2000ff3e0ff */
[----:B------:R-:W-:Y:S01]  /*1ea0*/  UIMAD UR27, UR27, UR12, URZ ;  /* 0x0000000c1b1b72a4 */ /* 0x000fe2000f8e02ff */
[----:B------:R-:W-:Y:S01]  /*1eb0*/  IMAD.U32 R6, RZ, RZ, UR47 ;  /* 0x0000002fff067e24 */ /* 0x000fe2000f8e00ff */
[----:B------:R-:W-:Y:S01]  /*1ec0*/  UIADD3 UR40, UPT, UPT, -UR30, UR36, URZ ;  /* 0x000000241e287290 */ /* 0x000fe2000fffe1ff */
[----:B------:R-:W-:Y:S01]  /*1ed0*/  ISETP.GE.AND P4, PT, R8, UR45, PT ;  /* 0x0000002d08007c0c */ /* 0x000fe2000bf86270 */
[----:B------:R-:W-:Y:S01]  /*1ee0*/  UIMAD UR49, UR30, UR15, UR49 ;  /* 0x0000000f1e3172a4 */ /* 0x000fe2000f8e0231 */
[----:B------:R-:W-:Y:S01]  /*1ef0*/  IADD3 R14, P0, PT, R14, UR48, RZ ;  /* 0x000000300e0e7c10 */ /* 0x000fe2000ff1e0ff */
[----:B------:R-:W-:Y:S01]  /*1f00*/  UIMAD UR27, UR30, UR13, UR27 ;  /* 0x0000000d1e1b72a4 */ /* 0x000fe2000f8e021b */
[----:B--2---:R-:W-:Y:S01]  /*1f10*/  IMAD R24, R22, UR10, RZ ;  /* 0x0000000a16187c24 */ /* 0x004fe2000f8e02ff */
[----:B------:R-:W-:Y:S01]  /*1f20*/  ISETP.GE.AND P2, PT, R8, UR40, PT ;  /* 0x0000002808007c0c */ /* 0x000fe2000bf46270 */
[----:B------:R-:W-:Y:S01]  /*1f30*/  IMAD.MOV.U32 R241, RZ, RZ, 0x7f800000 ;  /* 0x7f800000fff17424 */ /* 0x000fe200078e00ff */
[----:B------:R-:W-:Y:S01]  /*1f40*/  IADD3.X R19, PT, PT, R4, UR49, R19, P1, !PT ;  /* 0x0000003104137c10 */ /* 0x000fe20008ffe413 */
[----:B---3--:R-:W-:Y:S01]  /*1f50*/  IMAD R22, R22, UR8, RZ ;  /* 0x0000000816167c24 */ /* 0x008fe2000f8e02ff */
[----:B------:R-:W-:Y:S01]  /*1f60*/  SHF.R.U32.HI R8, RZ, 0x1, R0 ;  /* 0x00000001ff087819 */ /* 0x000fe20000011600 */
[C---:B------:R-:W-:Y:S01]  /*1f70*/  IMAD R24, R12.reuse, UR11, R24 ;  /* 0x0000000b0c187c24 */ /* 0x040fe2000f8e0218 */
[----:B------:R-:W-:Y:S01]  /*1f80*/  IADD3.X R15, PT, PT, R3, UR27, R15, P0, !PT ;  /* 0x0000001b030f7c10 */ /* 0x000fe200087fe40f */
[----:B------:R-:W-:Y:S01]  /*1f90*/  IMAD.WIDE.U32 R18, R12, UR10, R18 ;  /* 0x0000000a0c127c25 */ /* 0x000fe2000f8e0012 */
[----:B------:R-:W-:-:S03]  /*1fa0*/  ISETP.GE.AND P3, PT, R11, UR40, PT ;  /* 0x000000280b007c0c */ /* 0x000fc6000bf66270 */
[----:B------:R-:W-:Y:S01]  /*1fb0*/  IMAD.MOV.U32 R240, RZ, RZ, 0x7f800000 ;  /* 0x7f800000fff07424 */ /* 0x000fe200078e00ff */
[----:B------:R-:W-:Y:S01]  /*1fc0*/  LOP3.LUT R5, R8, 0x30, RZ, 0xc0, !PT ;  /* 0x0000003008057812 */ /* 0x000fe200078ec0ff */
[C---:B------:R-:W-:Y:S01]  /*1fd0*/  IMAD R22, R12.reuse, UR9, R22 ;  /* 0x000000090c167c24 */ /* 0x040fe2000f8e0216 */
[----:B------:R-:W2:Y:S01]  /*1fe0*/  S2R R239, SR_TID.X ;  /* 0x0000000000ef7919 */ /* 0x000ea20000002100 */
[----:B------:R-:W-:Y:S01]  /*1ff0*/  IMAD.U32 R4, RZ, RZ, UR47 ;  /* 0x0000002fff047e24 */ /* 0x000fe2000f8e00ff */
[----:B------:R-:W-:Y:S01]  /*2000*/  LOP3.LUT R242, R5, 0x7, R242, 0xf8, !PT ;  /* 0x0000000705f27812 */ /* 0x000fe200078ef8f2 */
[----:B------:R-:W-:Y:S01]  /*2010*/  IMAD.WIDE.U32 R12, R12, UR8, R14 ;  /* 0x000000080c0c7c25 */ /* 0x000fe2000f8e000e */
[C---:B------:R-:W-:Y:S01]  /*2020*/  @!P4 LEA R14, P0, R9.reuse, R248, 0x1 ;  /* 0x000000f8090ec211 */ /* 0x040fe200078008ff */
[----:B------:R-:W-:Y:S01]  /*2030*/  ULOP3.LUT UR8, UR54, 0x80000001, URZ, 0xc0, !UPT ;  /* 0x8000000136087892 */ /* 0x000fe2000f8ec0ff */
[----:B------:R-:W-:Y:S01]  /*2040*/  @!P4 LEA R4, P1, R4, R246, 0x1 ;  /* 0x000000f60404c211 */ /* 0x000fe200078208ff */
[----:B------:R-:W-:Y:S01]  /*2050*/  IMAD.U32 R5, RZ, RZ, UR56 ;  /* 0x00000038ff057e24 */ /* 0x000fe2000f8e00ff */
[----:B------:R-:W-:Y:S01]  /*2060*/  @!P4 LEA.HI.X R15, R9, R249, R7, 0x1, P0 ;  /* 0x000000f9090fc211 */ /* 0x000fe200000f0c07 */
[----:B------:R-:W-:Y:S01]  /*2070*/  IMAD.IADD R25, R19, 0x1, R24 ;  /* 0x0000000113197824 */ /* 0x000fe200078e0218 */
[----:B------:R-:W-:Y:S01]  /*2080*/  LOP3.LUT R9, R10, 0x1f8, RZ, 0xc0, !PT ;  /* 0x000001f80a097812 */ /* 0x000fe200078ec0ff */
[----:B------:R-:W-:Y:S01]  /*2090*/  IMAD.IADD R23, R13, 0x1, R22 ;  /* 0x000000010d177824 */ /* 0x000fe200078e0216 */
[----:B------:R-:W-:Y:S01]  /*20a0*/  @!P4 LEA.HI.X R5, R6, R247, R5, 0x1, P1 ;  /* 0x000000f70605c211 */ /* 0x000fe200008f0c05 */
[----:B------:R-:W-:Y:S01]  /*20b0*/  @!P3 IMAD.MOV.U32 R22, RZ, RZ, R12 ;  /* 0x000000ffff16b224 */ /* 0x000fe200078e000c */
[----:B------:R-:W-:Y:S01]  /*20c0*/  LOP3.LUT R9, R9, 0x38, R0, 0x78, !PT ;  /* 0x0000003809097812 */ /* 0x000fe200078e7800 */
[----:B------:R-:W-:Y:S01]  /*20d0*/  @!P2 IMAD.MOV.U32 R6, RZ, RZ, R12 ;  /* 0x000000ffff06a224 */ /* 0x000fe200078e000c */
[----:B------:R-:W-:Y:S01]  /*20e0*/  ISETP.GE.AND P1, PT, R11, UR45, PT ;  /* 0x0000002d0b007c0c */ /* 0x000fe2000bf26270 */
[----:B------:R-:W-:Y:S01]  /*20f0*/  @!P2 IMAD.MOV.U32 R19, RZ, RZ, R25 ;  /* 0x000000ffff13a224 */ /* 0x000fe200078e0019 */
[----:B------:R-:W-:Y:S01]  /*2100*/  LOP3.LUT R9, R9, 0x1e00, R10, 0xf8, !PT ;  /* 0x00001e0009097812 */ /* 0x000fe200078ef80a */
[----:B------:R-:W-:Y:S01]  /*2110*/  @!P2 IMAD.MOV.U32 R7, RZ, RZ, R23 ;  /* 0x000000ffff07a224 */ /* 0x000fe200078e0017 */
[----:B------:R-:W-:Y:S01]  /*2120*/  UISETP.NE.AND UP0, UPT, UR8, 0x1, UPT ;  /* 0x000000010800788c */ /* 0x000fe2000bf05270 */
[C---:B------:R-:W-:Y:S01]  /*2130*/  @!P2 IMAD R13, R2.reuse, UR14, RZ ;  /* 0x0000000e020dac24 */ /* 0x040fe2000f8e02ff */
[----:B------:R-:W-:Y:S01]  /*2140*/  LEA R9, R9, UR24, 0x1 ;  /* 0x0000001809097c11 */ /* 0x000fe2000f8e08ff */
[----:B------:R-:W-:Y:S01]  /*2150*/  @P5 BAR.SYNC.DEFER_BLOCKING 0x0 ;  /* 0x0000000000005b1d */ /* 0x000fe20000010000 */
[----:B------:R-:W-:Y:S01]  /*2160*/  @!P2 IMAD R12, R2, UR12, RZ ;  /* 0x0000000c020cac24 */ /* 0x000fe2000f8e02ff */
[----:B------:R-:W-:Y:S01]  /*2170*/  USEL UR8, URZ, 0x8000, UP0 ;  /* 0x00008000ff087887 */ /* 0x000fe20008000000 */
[----:B------:R-:W-:-:S02]  /*2180*/  @!P3 IMAD.MOV.U32 R24, RZ, RZ, R18 ;  /* 0x000000ffff18b224 */ /* 0x000fc400078e0012 */
[C---:B------:R-:W-:Y:S02]  /*2190*/  @!P2 IMAD R13, R16.reuse, UR15, R13 ;  /* 0x0000000f100dac24 */ /* 0x040fe4000f8e020d */
[----:B------:R-:W-:Y:S02]  /*21a0*/  IMAD.MOV.U32 R232, RZ, RZ, 0x40 ;  /* 0x00000040ffe87424 */ /* 0x000fe400078e00ff */
[----:B------:R-:W-:Y:S01]  /*21b0*/  IMAD.MOV.U32 R231, RZ, RZ, 0x20 ;  /* 0x00000020ffe77424 */ /* 0x000fe200078e00ff */
[----:B------:R-:W-:Y:S01]  /*21c0*/  CS2R R190, SRZ ;  /* 0x0000000000be7805 */ /* 0x000fe2000001ff00 */
[C---:B------:R-:W-:Y:S01]  /*21d0*/  @!P2 IMAD R12, R16.reuse, UR13, R12 ;  /* 0x0000000d100cac24 */ /* 0x040fe2000f8e020c */
[----:B------:R-:W-:Y:S01]  /*21e0*/  CS2R R188, SRZ ;  /* 0x0000000000bc7805 */ /* 0x000fe2000001ff00 */
[----:B------:R-:W-:Y:S01]  /*21f0*/  @!P2 IMAD.WIDE.U32 R18, R16, UR14, R18 ;  /* 0x0000000e1012ac25 */ /* 0x000fe2000f8e0012 */
[----:B------:R-:W-:Y:S02]  /*2200*/  CS2R R194, SRZ ;  /* 0x0000000000c27805 */ /* 0x000fe4000001ff00 */
[----:B------:R-:W-:-:S02]  /*2210*/  CS2R R192, SRZ ;  /* 0x0000000000c07805 */ /* 0x000fc4000001ff00 */
[----:B------:R-:W-:Y:S01]  /*2220*/  CS2R R186, SRZ ;  /* 0x0000000000ba7805 */ /* 0x000fe2000001ff00 */
[----:B------:R-:W-:Y:S01]  /*2230*/  @!P2 IMAD.WIDE.U32 R16, R16, UR12, R6 ;  /* 0x0000000c1010ac25 */ /* 0x000fe2000f8e0006 */
[----:B------:R-:W-:Y:S01]  /*2240*/  CS2R R184, SRZ ;  /* 0x0000000000b87805 */ /* 0x000fe2000001ff00 */
[----:B------:R-:W3:Y:S01]  /*2250*/  @!P3 LDC.64 R6, c[0x0][0x388] ;  /* 0x0000e200ff06bb82 */ /* 0x000ee20000000a00 */
[----:B------:R-:W-:Y:S01]  /*2260*/  CS2R R182, SRZ ;  /* 0x0000000000b67805 */ /* 0x000fe2000001ff00 */
[----:B------:R-:W-:Y:S01]  /*2270*/  VIADD R243, R9, UR8 ;  /* 0x0000000809f37c36 */ /* 0x000fe20008000000 */
[----:B------:R-:W-:Y:S01]  /*2280*/  CS2R R180, SRZ ;  /* 0x0000000000b47805 */ /* 0x000fe2000001ff00 */
[----:B------:R-:W-:Y:S01]  /*2290*/  VIADD R3, R242, 0x8 ;  /* 0x00000008f2037836 */ /* 0x000fe20000000000 */
[----:B------:R-:W-:Y:S01]  /*22a0*/  @!PT LDS RZ, [RZ] ;  /* 0x00000000fffff984 */ /* 0x000fe20000000800 */
[----:B------:R-:W-:Y:S01]  /*22b0*/  @!PT LDS RZ, [RZ] ;  /* 0x00000000fffff984 */ /* 0x000fe20000000800 */
[----:B------:R-:W-:Y:S01]  /*22c0*/  @!PT LDS RZ, [RZ] ;  /* 0x00000000fffff984 */ /* 0x000fe20000000800 */
[----:B------:R-:W-:Y:S01]  /*22d0*/  @!P1 LDGSTS.E.BYPASS.LTC128B.128 [R9+0x10000], desc[UR34][R246.64] ;  /* 0x10000000f6099fae */ /* 0x000fe2000b981a22 */
[----:B------:R-:W-:Y:S01]  /*22e0*/  @!P3 IMAD.WIDE.U32 R24, R11, UR14, R24 ;  /* 0x0000000e0b18bc25 */ /* 0x000fe2000f8e0018 */
[----:B------:R-:W-:-:S02]  /*22f0*/  CS2R R174, SRZ ;  /* 0x0000000000ae7805 */ /* 0x000fc4000001ff00 */
[----:B------:R-:W-:Y:S01]  /*2300*/  CS2R R172, SRZ ;  /* 0x0000000000ac7805 */ /* 0x000fe2000001ff00 */
[----:B------:R-:W-:Y:S01]  /*2310*/  @!P1 LDGSTS.E.BYPASS.LTC128B.128 [R9+0x12000], desc[UR34][R246.64+0x80] ;  /* 0x12000080f6099fae */ /* 0x000fe2000b981a22 */
[----:B------:R-:W-:Y:S01]  /*2320*/  ISETP.GE.AND P0, PT, R3, UR45, PT ;  /* 0x0000002d03007c0c */ /* 0x000fe2000bf06270 */
[----:B------:R-:W-:Y:S01]  /*2330*/  @!P2 IMAD.IADD R13, R19, 0x1, R13 ;  /* 0x00000001130da824 */ /* 0x000fe200078e020d */
[----:B------:R-:W4:Y:S01]  /*2340*/  @!P2 LDC.64 R2, c[0x0][0x388] ;  /* 0x0000e200ff02ab82 */ /* 0x000f220000000a00 */
[----:B------:R-:W-:Y:S01]  /*2350*/  @!P1 LDGSTS.E.BYPASS.LTC128B.128 [R9+0x14000], desc[UR34][R246.64+0x100] ;  /* 0x14000100f6099fae */ /* 0x000fe2000b981a22 */
[----:B------:R-:W-:Y:S01]  /*2360*/  @!P3 IMAD.WIDE.U32 R22, R11, UR12, R22 ;  /* 0x0000000c0b16bc25 */ /* 0x000fe2000f8e0016 */
[----:B------:R-:W-:Y:S02]  /*2370*/  CS2R R178, SRZ ;  /* 0x0000000000b27805 */ /* 0x000fe4000001ff00 */
[----:B------:R-:W-:Y:S01]  /*2380*/  CS2R R176, SRZ ;  /* 0x0000000000b07805 */ /* 0x000fe2000001ff00 */
[----:B------:R-:W-:Y:S01]  /*2390*/  @!P1 LDGSTS.E.BYPASS.LTC128B.128 [R9+0x16000], desc[UR34][R246.64+0x180] ;  /* 0x16000180f6099fae */ /* 0x000fe2000b981a22 */
[----:B------:R-:W-:Y:S01]  /*23a0*/  @!P2 IMAD.IADD R12, R17, 0x1, R12 ;  /* 0x00000001110ca824 */ /* 0x000fe200078e020c */
[----:B------:R-:W-:Y:S01]  /*23b0*/  CS2R R170, SRZ ;  /* 0x0000000000aa7805 */ /* 0x000fe2000001ff00 */
[----:B------:R-:W-:Y:S01]  /*23c0*/  IMAD.MOV.U32 R236, RZ, RZ, 0x4 ;  /* 0x00000004ffec7424 */ /* 0x000fe200078e00ff */
[----:B------:R1:W-:Y:S01]  /*23d0*/  @P1 STS.128 [R9+0x10000], RZ ;  /* 0x010000ff09001388 */ /* 0x0003e20000000c00 */
[----:B------:R-:W-:-:S02]  /*23e0*/  CS2R R168, SRZ ;  /* 0x0000000000a87805 */ /* 0x000fc4000001ff00 */
[----:B------:R-:W-:Y:S02]  /*23f0*/  CS2R R166, SRZ ;  /* 0x0000000000a67805 */ /* 0x000fe4000001ff00 */
[----:B------:R-:W-:Y:S01]  /*2400*/  CS2R R164, SRZ ;  /* 0x0000000000a47805 */ /* 0x000fe2000001ff00 */
[----:B------:R1:W-:Y:S01]  /*2410*/  @P1 STS.128 [R9+0x12000], RZ ;  /* 0x012000ff09001388 */ /* 0x0003e20000000c00 */
[----:B------:R-:W-:Y:S02]  /*2420*/  CS2R R158, SRZ ;  /* 0x00000000009e7805 */ /* 0x000fe4000001ff00 */
[----:B------:R-:W-:Y:S02]  /*2430*/  CS2R R156, SRZ ;  /* 0x00000000009c7805 */ /* 0x000fe4000001ff00 */
[----:B------:R-:W-:Y:S01]  /*2440*/  CS2R R162, SRZ ;  /* 0x0000000000a27805 */ /* 0x000fe2000001ff00 */
        /* <DEDUP_REMOVED lines=32> */
[----:B------:R-:W-:Y:S02]  /*2650*/  CS2R R62, SRZ ;  /* 0x00000000003e7805 */ /* 0x000fe4000001ff00 */
[----:B------:R-:W-:Y:S02]  /*2660*/  CS2R R60, SRZ ;  /* 0x00000000003c7805 */ /* 0x000fe4000001ff00 */
[----:B------:R-:W-:Y:S01]  /*2670*/  CS2R R66, SRZ ;  /* 0x0000000000427805 */ /* 0x000fe2000001ff00 */
[----:B------:R-:W-:Y:S01]  /*2680*/  @!P4 LDGSTS.E.BYPASS.LTC128B.128 [R9+0x15000], desc[UR34][R4.64+0x100] ;  /* 0x150001000409cfae */ /* 0x000fe2000b981a22 */
[----:B------:R-:W-:-:S02]  /*2690*/  CS2R R64, SRZ ;  /* 0x0000000000407805 */ /* 0x000fc4000001ff00 */
[----:B------:R-:W-:Y:S02]  /*26a0*/  CS2R R58, SRZ ;  /* 0x00000000003a7805 */ /* 0x000fe4000001ff00 */
[----:B------:R-:W-:Y:S01]  /*26b0*/  CS2R R56, SRZ ;  /* 0x0000000000387805 */ /* 0x000fe2000001ff00 */
[----:B------:R3:W-:Y:S01]  /*26c0*/  @!P4 LDGSTS.E.BYPASS.LTC128B.128 [R9+0x17000], desc[UR34][R4.64+0x180] ;  /* 0x170001800409cfae */ /* 0x0007e2000b981a22 */
[----:B------:R-:W-:Y:S02]  /*26d0*/  CS2R R54, SRZ ;  /* 0x0000000000367805 */ /* 0x000fe4000001ff00 */
[----:B------:R-:W-:Y:S02]  /*26e0*/  CS2R R52, SRZ ;  /* 0x0000000000347805 */ /* 0x000fe4000001ff00 */
[----:B------:R-:W-:Y:S01]  /*26f0*/  CS2R R46, SRZ ;  /* 0x00000000002e7805 */ /* 0x000fe2000001ff00 */
[----:B------:R-:W-:Y:S01]  /*2700*/  @!P1 LDGSTS.E.BYPASS.LTC128B.128 [R243], desc[UR34][R248.64] ;  /* 0x00000000f8f39fae */ /* 0x000fe2000b981a22 */
        /* <DEDUP_REMOVED lines=15> */
[----:B------:R1:W-:Y:S01]  /*2800*/  @P1 STS.128 [R243], RZ ;  /* 0x000000fff3001388 */ /* 0x0003e20000000c00 */
[----:B--2---:R-:W-:Y:S01]  /*2810*/  SHF.R.U32.HI R238, RZ, 0x1, R239 ;  /* 0x00000001ffee7819 */ /* 0x004fe200000116ef */
[----:B------:R-:W-:-:S02]  /*2820*/  UIADD3 UR53, UPT, UPT, -UR53, UR43, URZ ;  /* 0x0000002b35357290 */ /* 0x000fc4000fffe1ff */
[----:B------:R2:W-:Y:S01]  /*2830*/  @P1 STS.128 [R243+0x2000], RZ ;  /* 0x002000fff3001388 */ /* 0x0005e20000000c00 */
[----:B------:R-:W-:Y:S01]  /*2840*/  SHF.R.U32.HI R237, RZ, 0x2, R239 ;  /* 0x00000002ffed7819 */ /* 0x000fe200000116ef */
[----:B------:R-:W-:Y:S01]  /*2850*/  USHF.L.U32 UR55, UR55, 0x3, URZ ;  /* 0x0000000337377899 */ /* 0x000fe200080006ff */
[----:B---3--:R-:W3:Y:S01]  /*2860*/  @!P3 LDC.64 R4, c[0x0][0x390] ;  /* 0x0000e400ff04bb82 */ /* 0x008ee20000000a00 */
[----:B------:R2:W-:Y:S01]  /*2870*/  @P1 STS.128 [R243+0x4000], RZ ;  /* 0x004000fff3001388 */ /* 0x0005e20000000c00 */
[----:B------:R-:W1:Y:S03]  /*2880*/  LDCU UR11, c[0x0][0x504] ;  /* 0x0000a080ff0b77ac */ /* 0x000e660008000800 */
[----:B------:R2:W-:Y:S01]  /*2890*/  @P1 STS.128 [R243+0x6000], RZ ;  /* 0x006000fff3001388 */ /* 0x0005e20000000c00 */
[C---:B----4-:R-:W-:Y:S01]  /*28a0*/  @!P2 LEA R2, P1, R18.reuse, R2, 0x1 ;  /* 0x000000021202a211 */ /* 0x050fe200078208ff */
[----:B------:R-:W4:Y:S02]  /*28b0*/  LDCU UR10, c[0x0][0x508] ;  /* 0x0000a100ff0a77ac */ /* 0x000f240008000800 */
[----:B------:R2:W-:Y:S01]  /*28c0*/  @P4 STS.128 [R243+0x1000], RZ ;  /* 0x001000fff3004388 */ /* 0x0005e20000000c00 */
[----:B------:R-:W-:Y:S01]  /*28d0*/  @!P2 LEA.HI.X R3, R18, R3, R13, 0x1, P1 ;  /* 0x000000031203a211 */ /* 0x000fe200008f0c0d */
[----:B------:R-:W-:Y:S01]  /*28e0*/  @!P3 IMAD R13, R11, UR13, R23 ;  /* 0x0000000d0b0dbc24 */ /* 0x000fe2000f8e0217 */
[----:B------:R-:W1:Y:S01]  /*28f0*/  LDCU UR13, c[0x0][0x590] ;  /* 0x0000b200ff0d77ac */ /* 0x000e620008000800 */
[----:B------:R2:W-:Y:S01]  /*2900*/  @P4 STS.128 [R243+0x3000], RZ ;  /* 0x003000fff3004388 */ /* 0x0005e20000000c00 */
[----:B------:R-:W1:Y:S03]  /*2910*/  LDCU UR9, c[0x0][0x3e0] ;  /* 0x00007c00ff0977ac */ /* 0x000e660008000800 */
[----:B------:R2:W-:Y:S01]  /*2920*/  @P4 STS.128 [R243+0x5000], RZ ;  /* 0x005000fff3004388 */ /* 0x0005e20000000c00 */
[----:B------:R-:W1:Y:S03]  /*2930*/  LDCU UR12, c[0x0][0x45c] ;  /* 0x00008b80ff0c77ac */ /* 0x000e660008000800 */
[----:B------:R2:W-:Y:S01]  /*2940*/  @P4 STS.128 [R243+0x7000], RZ ;  /* 0x007000fff3004388 */ /* 0x0005e20000000c00 */
[----:B---3--:R-:W-:-:S03]  /*2950*/  @!P3 LEA R4, P1, R22, R4, 0x1 ;  /* 0x000000041604b211 */ /* 0x008fc600078208ff */
[----:B------:R-:W-:Y:S01]  /*2960*/  @!PT LDS RZ, [RZ] ;  /* 0x00000000fffff984 */ /* 0x000fe20000000800 */
[----:B------:R-:W-:Y:S01]  /*2970*/  @!PT LDS RZ, [RZ] ;  /* 0x00000000fffff984 */ /* 0x000fe20000000800 */
[----:B------:R-:W-:Y:S01]  /*2980*/  @!PT LDS RZ, [RZ] ;  /* 0x00000000fffff984 */ /* 0x000fe20000000800 */
[----:B------:R-:W-:Y:S01]  /*2990*/  @!P4 LDGSTS.E.BYPASS.LTC128B.128 [R243+0x1000], desc[UR34][R14.64] ;  /* 0x010000000ef3cfae */ /* 0x000fe2000b981a22 */
[----:B------:R-:W-:-:S03]  /*29a0*/  @!P3 LEA.HI.X R5, R22, R5, R13, 0x1, P1 ;  /* 0x000000051605b211 */ /* 0x000fc600008f0c0d */
[----:B------:R-:W-:Y:S04]  /*29b0*/  @!P4 LDGSTS.E.BYPASS.LTC128B.128 [R243+0x3000], desc[UR34][R14.64+0x80] ;  /* 0x030000800ef3cfae */ /* 0x000fe8000b981a22 */
[----:B------:R-:W-:Y:S04]  /*29c0*/  @!P4 LDGSTS.E.BYPASS.LTC128B.128 [R243+0x5000], desc[UR34][R14.64+0x100] ;  /* 0x050001000ef3cfae */ /* 0x000fe8000b981a22 */
[----:B------:R3:W-:Y:S01]  /*29d0*/  @!P4 LDGSTS.E.BYPASS.LTC128B.128 [R243+0x7000], desc[UR34][R14.64+0x180] ;  /* 0x070001800ef3cfae */ /* 0x0007e2000b981a22 */
[----:B------:R-:W-:Y:S01]  /*29e0*/  @!P3 LEA R20, P4, R24, R6, 0x1 ;  /* 0x000000061814b211 */ /* 0x000fe200078808ff */
[----:B---3--:R-:W-:-:S05]  /*29f0*/  @!P3 IMAD R14, R11, UR15, R25 ;  /* 0x0000000f0b0ebc24 */ /* 0x008fca000f8e0219 */
[----:B------:R-:W-:Y:S02]  /*2a00*/  @!P3 LEA.HI.X R21, R24, R7, R14, 0x1, P4 ;  /* 0x000000071815b211 */ /* 0x000fe400020f0c0e */
[----:B------:R-:W3:Y:S03]  /*2a10*/  @!P2 LDC.64 R6, c[0x0][0x390] ;  /* 0x0000e400ff06ab82 */ /* 0x000ee60000000a00 */
[----:B------:R-:W-:Y:S04]  /*2a20*/  @!P3 LDGSTS.E.BYPASS.LTC128B.128 [R9+0x18000], desc[UR34][R20.64] ;  /* 0x180000001409bfae */ /* 0x000fe8000b981a22 */
[----:B------:R-:W-:Y:S04]  /*2a30*/  @!P3 LDGSTS.E.BYPASS.LTC128B.128 [R9+0x1a000], desc[UR34][R20.64+0x80] ;  /* 0x1a0000801409bfae */ /* 0x000fe8000b981a22 */
[----:B------:R-:W-:Y:S04]  /*2a40*/  @!P3 LDGSTS.E.BYPASS.LTC128B.128 [R9+0x1c000], desc[UR34][R20.64+0x100] ;  /* 0x1c0001001409bfae */ /* 0x000fe8000b981a22 */
[----:B------:R-:W-:Y:S04]  /*2a50*/  @!P3 LDGSTS.E.BYPASS.LTC128B.128 [R9+0x1e000], desc[UR34][R20.64+0x180] ;  /* 0x1e0001801409bfae */ /* 0x000fe8000b981a22 */
[----:B------:R2:W-:Y:S04]  /*2a60*/  @P3 STS.128 [R9+0x18000], RZ ;  /* 0x018000ff09003388 */ /* 0x0005e80000000c00 */
[----:B------:R2:W-:Y:S01]  /*2a70*/  @P3 STS.128 [R9+0x1a000], RZ ;  /* 0x01a000ff09003388 */ /* 0x0005e20000000c00 */
[----:B---3--:R-:W-:-:S03]  /*2a80*/  @!P2 LEA R6, P1, R16, R6, 0x1 ;  /* 0x000000061006a211 */ /* 0x008fc600078208ff */
        /* <DEDUP_REMOVED lines=18> */
[----:B------:R-:W-:Y:S04]  /*2bb0*/  @!P3 LDGSTS.E.BYPASS.LTC128B.128 [R9+0x26000], desc[UR34][R4.64+0x180] ;  /* 0x260001800409bfae */ /* 0x000fe8000b981a22 */
[----:B------:R2:W-:Y:S04]  /*2bc0*/  @P3 STS.128 [R9+0x20000], RZ ;  /* 0x020000ff09003388 */ /* 0x0005e80000000c00 */
[----:B------:R2:W-:Y:S01]  /*2bd0*/  @P3 STS.128 [R9+0x22000], RZ ;  /* 0x022000ff09003388 */ /* 0x0005e20000000c00 */
[----:B---3--:R-:W-:-:S03]  /*2be0*/  IMAD.MOV.U32 R2, RZ, RZ, 0x4 ;  /* 0x00000004ff027424 */ /* 0x008fc600078e00ff */
[----:B------:R2:W-:Y:S01]  /*2bf0*/  @P3 STS.128 [R9+0x24000], RZ ;  /* 0x024000ff09003388 */ /* 0x0005e20000000c00 */
[----:B------:R-:W-:-:S03]  /*2c00*/  IMAD.WIDE.U32 R2, R242, R2, UR64 ;  /* 0x00000040f2027e25 */ /* 0x000fc6000f8e0002 */
[----:B------:R2:W-:Y:S04]  /*2c10*/  @P3 STS.128 [R9+0x26000], RZ ;  /* 0x026000ff09003388 */ /* 0x0005e80000000c00 */
[----:B------:R-:W5:Y:S04]  /*2c20*/  @!P1 LDG.E R241, desc[UR34][R2.64] ;  /* 0x0000002202f19981 */ /* 0x000f68000c1e1900 */
[----:B------:R3:W5:Y:S04]  /*2c30*/  @!P0 LDG.E R240, desc[UR34][R2.64+0x20] ;  /* 0x0000202202f08981 */ /* 0x000768000c1e1900 */
        /* <DEDUP_REMOVED lines=8> */
[----:B------:R-:W-:Y:S01]  /*2cc0*/  @!P2 LDGSTS.E.BYPASS.LTC128B.128 [R9+0x23000], desc[UR34][R6.64+0x80] ;  /* 0x230000800609afae */ /* 0x000fe2000b981a22 */
[----:B---3--:R-:W-:-:S02]  /*2cd0*/  IMAD.SHL.U32 R2, R0, 0x2, RZ ;  /* 0x0000000200027824 */ /* 0x008fc400078e00ff */
[----:B------:R-:W-:Y:S01]  /*2ce0*/  IMAD.SHL.U32 R3, R0, 0x40, RZ ;  /* 0x0000004000037824 */ /* 0x000fe200078e00ff */
[----:B------:R-:W-:Y:S02]  /*2cf0*/  @!P2 LDGSTS.E.BYPASS.LTC128B.128 [R9+0x25000], desc[UR34][R6.64+0x100] ;  /* 0x250001000609afae */ /* 0x000fe4000b981a22 */
[----:B------:R-:W-:Y:S02]  /*2d00*/  LOP3.LUT R2, R2, 0x20, RZ, 0xc0, !PT ;  /* 0x0000002002027812 */ /* 0x000fe400078ec0ff */
[----:B------:R3:W-:Y:S01]  /*2d10*/  @!P2 LDGSTS.E.BYPASS.LTC128B.128 [R9+0x27000], desc[UR34][R6.64+0x180] ;  /* 0x270001800609afae */ /* 0x0007e2000b981a22 */
[----:B------:R-:W-:Y:S02]  /*2d20*/  LOP3.LUT R5, R3, 0x1c0, RZ, 0xc0, !PT ;  /* 0x000001c003057812 */ /* 0x000fe400078ec0ff */
[----:B------:R-:W-:Y:S01]  /*2d30*/  LOP3.LUT R11, R2, 0x18, R11, 0xf8, !PT ;  /* 0x00000018020b7812 */ /* 0x000fe200078ef80b */
[----:B------:R-:W-:Y:S01]  /*2d40*/  IMAD.SHL.U32 R2, R0, 0x10, RZ ;  /* 0x0000001000027824 */ /* 0x000fe200078e00ff */
[----:B------:R-:W-:Y:S01]  /*2d50*/  LOP3.LUT R5, R5, 0x38, R10, 0xf8, !PT ;  /* 0x0000003805057812 */ /* 0x000fe200078ef80a */
[----:B------:R-:W0:Y:S01]  /*2d60*/  LDGDEPBAR ;  /* 0x00000000000079af */ /* 0x000e220000000000 */
[----:B------:R-:W-:-:S02]  /*2d70*/  LOP3.LUT R11, R11, 0x1c0, R3, 0xf8, !PT ;  /* 0x000001c00b0b7812 */ /* 0x000fc400078ef803 */
[----:B------:R-:W-:Y:S02]  /*2d80*/  LOP3.LUT R230, R5, 0x8, R0, 0x78, !PT ;  /* 0x0000000805e67812 */ /* 0x000fe400078e7800 */
[C---:B------:R-:W-:Y:S01]  /*2d90*/  R2P PR, R0.reuse, 0x6 ;  /* 0x0000000600007804 */ /* 0x040fe20000000000 */
[----:B---3--:R-:W-:Y:S01]  /*2da0*/  IMAD.SHL.U32 R6, R0, 0x20, RZ ;  /* 0x0000002000067824 */ /* 0x008fe200078e00ff */
[----:B------:R-:W-:-:S04]  /*2db0*/  LOP3.LUT R7, R3, 0x200, RZ, 0xc0, !PT ;  /* 0x0000020003077812 */ /* 0x000fc800078ec0ff */
[----:B------:R-:W-:-:S04]  /*2dc0*/  LOP3.LUT R4, R6, 0x200, RZ, 0xc0, !PT ;  /* 0x0000020006047812 */ /* 0x000fc800078ec0ff */
[----:B------:R-:W-:Y:S02]  /*2dd0*/  LOP3.LUT R4, R4, 0x3800, R2, 0xf8, !PT ;  /* 0x0000380004047812 */ /* 0x000fe400078ef802 */
[----:B------:R-:W-:Y:S02]  /*2de0*/  LOP3.LUT R7, R7, 0xc00, R6, 0xf8, !PT ;  /* 0x00000c0007077812 */ /* 0x000fe400078ef806 */
[----:B------:R-:W-:Y:S02]  /*2df0*/  LOP3.LUT R2, R5, 0x8, R8, 0x78, !PT ;  /* 0x0000000805027812 */ /* 0x000fe400078e7808 */
[----:B------:R-:W-:Y:S02]  /*2e00*/  LOP3.LUT R0, R11, 0x38, R10, 0x78, !PT ;  /* 0x000000380b007812 */ /* 0x000fe400078e780a */
[----:B------:R-:W-:Y:S02]  /*2e10*/  LOP3.LUT R230, R4, R230, RZ, 0xfc, !PT ;  /* 0x000000e604e67212 */ /* 0x000fe400078efcff */
[----:B------:R-:W-:-:S02]  /*2e20*/  LOP3.LUT R2, R7, R2, RZ, 0xfc, !PT ;  /* 0x0000000207027212 */ /* 0x000fc400078efcff */
[----:B------:R-:W-:Y:S02]  /*2e30*/  LOP3.LUT R0, R0, 0x200, R3, 0xf8, !PT ;  /* 0x0000020000007812 */ /* 0x000fe400078ef803 */
[----:B------:R-:W-:Y:S02]  /*2e40*/  SEL R232, R232, 0xffffffc0, !P2 ;  /* 0xffffffc0e8e87807 */ /* 0x000fe40005000000 */
[----:B------:R-:W-:Y:S02]  /*2e50*/  LEA R230, R230, UR24, 0x1 ;  /* 0x00000018e6e67c11 */ /* 0x000fe4000f8e08ff */
[----:B------:R-:W-:Y:S02]  /*2e60*/  SEL R231, R231, 0xffffffe0, !P1 ;  /* 0xffffffe0e7e77807 */ /* 0x000fe40004800000 */
[----:B------:R-:W-:Y:S01]  /*2e70*/  LEA R2, R2, UR24, 0x1 ;  /* 0x0000001802027c11 */ /* 0x000fe2000f8e08ff */
[----:B------:R-:W-:Y:S01]  /*2e80*/  IMAD.IADD R228, R232, 0x1, R230 ;  /* 0x00000001e8e47824 */ /* 0x000fe200078e02e6 */
[----:B------:R-:W-:-:S02]  /*2e90*/  LEA R0, R0, UR24, 0x1 ;  /* 0x0000001800007c11 */ /* 0x000fc4000f8e08ff */
[----:B------:R-:W-:Y:S02]  /*2ea0*/  CS2R R24, SRZ ;  /* 0x0000000000187805 */ /* 0x000fe4000001ff00 */
[----:B------:R-:W-:Y:S02]  /*2eb0*/  CS2R R22, SRZ ;  /* 0x0000000000167805 */ /* 0x000fe4000001ff00 */
[----:B------:R-:W-:Y:S01]  /*2ec0*/  CS2R R20, SRZ ;  /* 0x0000000000147805 */ /* 0x000fe2000001ff00 */
[----:B------:R-:W-:Y:S02]  /*2ed0*/  VIADD R2, R2, UR8 ;  /* 0x0000000802027c36 */ /* 0x000fe40008000000 */
[C---:B------:R-:W-:Y:S02]  /*2ee0*/  IMAD.IADD R229, R231.reuse, 0x1, R230 ;  /* 0x00000001e7e57824 */ /* 0x040fe400078e02e6 */
[----:B------:R-:W-:Y:S02]  /*2ef0*/  VIADD R0, R0, UR8 ;  /* 0x0000000800007c36 */ /* 0x000fe40008000000 */
[----:B------:R-:W-:Y:S01]  /*2f00*/  IMAD.IADD R3, R231, 0x1, R228 ;  /* 0x00000001e7037824 */ /* 0x000fe200078e02e4 */
[----:B-12-4-:R-:W-:-:S12]  /*2f10*/  USHF.L.U32 UR13, UR13, 0x6, URZ ;  /* 0x000000060d0d7899 */ /* 0x016fd800080006ff */
.L_x_1081:
[----:B------:R-:W0:Y:S01]  /*2f20*/  LDGDEPBAR ;  /* 0x00000000000079af */ /* 0x000e220000000000 */
[C---:B------:R-:W-:Y:S01]  /*2f30*/  IMAD.IADD R116, R2.reuse, 0x1, R231 ;  /* 0x0000000102747824 */ /* 0x040fe200078e02e7 */
[----:B------:R-:W-:Y:S01]  /*2f40*/  IADD3 R232, PT, PT, R2, R232, RZ ;  /* 0x000000e802e87210 */ /* 0x000fe20007ffe0ff */
[----:B------:R-:W-:Y:S04]  /*2f50*/  USHF.L.U32 UR14, UR54, 0x6, URZ ;  /* 0x00000006360e7899 */ /* 0x000fe800080006ff */
[----:B------:R-:W-:Y:S01]  /*2f60*/  IMAD.IADD R231, R231, 0x1, R232 ;  /* 0x00000001e7e77824 */ /* 0x000fe200078e02e8 */
[----:B------:R-:W-:Y:S01]  /*2f70*/  UISETP.GE.AND UP0, UPT, UR14, UR53, UPT ;  /* 0x000000350e00728c */ /* 0x000fe2000bf06270 */
[----:B------:R-:W-:Y:S04]  /*2f80*/  DEPBAR.LE SB0, 0x0 ;  /* 0x000080000000791a */ /* 0x000fe80000000000 */
[----:B------:R-:W-:Y:S06]  /*2f90*/  BAR.SYNC.DEFER_BLOCKING 0x0 ;  /* 0x0000000000007b1d */ /* 0x000fec0000010000 */
[----:B------:R-:W-:Y:S04]  /*2fa0*/  LDSM.16.M88.4 R16, [R2] ;  /* 0x000000000210783b */ /* 0x000fe80000000200 */
[----:B------:R-:W1:Y:S04]  /*2fb0*/  LDSM.16.M88.4 R8, [R230+0x18000] ;  /* 0x01800000e608783b */ /* 0x000e680000000200 */
[----:B------:R-:W2:Y:S04]  /*2fc0*/  LDSM.16.M88.4 R84, [R230+0x18800] ;  /* 0x01880000e654783b */ /* 0x000ea80000000200 */
[----:B------:R-:W-:Y:S04]  /*2fd0*/  LDSM.16.M88.4 R88, [R116] ;  /* 0x000000007458783b */ /* 0x000fe80000000200 */
[----:B------:R-:W3:Y:S04]  /*2fe0*/  LDSM.16.M88.4 R92, [R229+0x18000] ;  /* 0x01800000e55c783b */ /* 0x000ee80000000200 */
[----:B------:R-:W4:Y:S04]  /*2ff0*/  LDSM.16.M88.4 R96, [R229+0x18800] ;  /* 0x01880000e560783b */ /* 0x000f280000000200 */
[----:B------:R-:W-:Y:S04]  /*3000*/  LDSM.16.M88.4 R100, [R232] ;  /* 0x00000000e864783b */ /* 0x000fe80000000200 */
[----:B------:R-:W4:Y:S04]  /*3010*/  LDSM.16.M88.4 R104, [R228+0x18000] ;  /* 0x01800000e468783b */ /* 0x000f280000000200 */
        /* <DEDUP_REMOVED lines=11> */
[----:B------:R-:W-:Y:S01]  /*30d0*/  MOV R96, UR16 ;  /* 0x0000001000607c02 */ /* 0x000fe20008000f00 */
[----:B------:R-:W-:Y:S03]  /*30e0*/  IMAD.U32 R97, RZ, RZ, UR17 ;  /* 0x00000011ff617e24 */ /* 0x000fe6000f8e00ff */
[C---:B------:R-:W-:Y:S03]  /*30f0*/  LEA R96, P0, R242.reuse, R96, 0x2 ;  /* 0x00000060f2607211 */ /* 0x040fe600078010ff */
        /* <DEDUP_REMOVED lines=109> */
.L_x_1077:
        /* <DEDUP_REMOVED lines=18> */
[CC--:B------:R-:W-:Y:S01]  /*38f0*/  ISETP.GE.AND P1, PT, R86.reuse, R92.reuse, PT ;  /* 0x0000005c5600720c */ /* 0x0c0fe20003f26270 */
[C---:B------:R-:W-:Y:S01]  /*3900*/  VIADD R91, R86.reuse, 0x8 ;  /* 0x00000008565b7836 */ /* 0x040fe20000000000 */
[----:B------:R-:W-:Y:S01]  /*3910*/  VIADDMNMX R3, R87, R3, UR36, PT ;  /* 0x0000002457037e46 */ /* 0x000fe2000b800103 */
[----:B------:R-:W-:Y:S01]  /*3920*/  VIADD R90, R86, 0x9 ;  /* 0x00000009565a7836 */ /* 0x000fe20000000000 */
[-C--:B------:R-:W-:Y:S01]  /*3930*/  ISETP.GE.AND P0, PT, R84, R92.reuse, PT ;  /* 0x0000005c5400720c */ /* 0x080fe20003f06270 */
        /* <DEDUP_REMOVED lines=8> */
[-C--:B------:R-:W-:Y:S02]  /*39c0*/  ISETP.GE.AND P0, PT, R90, R92.reuse, PT ;  /* 0x0000005c5a00720c */ /* 0x080fe40003f06270 */
[----:B------:R-:W-:Y:S02]  /*39d0*/  FSEL R4, R4, -INF , P3 ;  /* 0xff80000004047808 */ /* 0x000fe40001800000 */
[----:B------:R-:W-:Y:S02]  /*39e0*/  FSEL R5, R5, -INF , P2 ;  /* 0xff80000005057808 */ /* 0x000fe40001000000 */
[C---:B------:R-:W-:Y:S02]  /*39f0*/  ISETP.GE.AND P6, PT, R86.reuse, R85, PT ;  /* 0x000000555600720c */ /* 0x040fe40003fc6270 */
[C---:B------:R-:W-:Y:S01]  /*3a00*/  ISETP.GE.AND P5, PT, R86.reuse, R3, PT ;  /* 0x000000035600720c */ /* 0x040fe20003fa6270 */
[----:B------:R-:W-:Y:S01]  /*3a10*/  VIADD R86, R86, 0x19 ;  /* 0x0000001956567836 */ /* 0x000fe20000000000 */
[----:B------:R-:W-:Y:S02]  /*3a20*/  FSEL R8, R8, -INF , P1 ;  /* 0xff80000008087808 */ /* 0x000fe40000800000 */
[----:B------:R-:W-:Y:S02]  /*3a30*/  FSEL R11, R11, -INF , P0 ;  /* 0xff8000000b0b7808 */ /* 0x000fe40000000000 */
[-C--:B------:R-:W-:Y:S02]  /*3a40*/  ISETP.GE.AND P4, PT, R90, R93.reuse, PT ;  /* 0x0000005d5a00720c */ /* 0x080fe40003f86270 */
[-C--:B------:R-:W-:Y:S02]  /*3a50*/  ISETP.GE.AND P3, PT, R91, R92.reuse, PT ;  /* 0x0000005c5b00720c */ /* 0x080fe40003f66270 */
[CC--:B------:R-:W-:Y:S02]  /*3a60*/  ISETP.GE.AND P2, PT, R89.reuse, R93.reuse, PT ;  /* 0x0000005d5900720c */ /* 0x0c0fe40003f46270 */
[-C--:B------:R-:W-:Y:S02]  /*3a70*/  ISETP.GE.AND P1, PT, R88, R93.reuse, PT ;  /* 0x0000005d5800720c */ /* 0x080fe40003f26270 */
[-C--:B------:R-:W-:Y:S02]  /*3a80*/  ISETP.GE.AND P0, PT, R89, R92.reuse, PT ;  /* 0x0000005c5900720c */ /* 0x080fe40003f06270 */
[----:B------:R-:W-:Y:S02]  /*3a90*/  FSEL R9, R9, -INF , P4 ;  /* 0xff80000009097808 */ /* 0x000fe40002000000 */
[----:B------:R-:W-:Y:S02]  /*3aa0*/  FSEL R10, R10, -INF , P3 ;  /* 0xff8000000a0a7808 */ /* 0x000fe40001800000 */
[----:B------:R-:W-:Y:S02]  /*3ab0*/  FSEL R12, R12, -INF , P2 ;  /* 0xff8000000c0c7808 */ /* 0x000fe40001000000 */
[----:B------:R-:W-:Y:S02]  /*3ac0*/  FSEL R13, R13, -INF , P1 ;  /* 0xff8000000d0d7808 */ /* 0x000fe40000800000 */
[----:B------:R-:W-:Y:S02]  /*3ad0*/  FSEL R14, R14, -INF , P0 ;  /* 0xff8000000e0e7808 */ /* 0x000fe40000000000 */
        /* <DEDUP_REMOVED lines=40> */
.L_x_1078:
[----:B------:R-:W1:Y:S01]  /*3d60*/  S2R R116, SR_TID.X ;  /* 0x0000000000747919 */ /* 0x000e620000002100 */
[C---:B------:R-:W-:Y:S01]  /*3d70*/  FMUL.FTZ R84, R241.reuse, 1.4426950216293334961 ;  /* 0x3fb8aa3bf1547820 */ /* 0x040fe20000410000 */
[----:B------:R-:W-:Y:S01]  /*3d80*/  FSETP.NEU.FTZ.AND P0, PT, R241, -INF , PT ;  /* 0xff800000f100780b */ /* 0x000fe20003f1d000 */
[----:B------:R-:W-:Y:S01]  /*3d90*/  FMUL.FTZ R3, R240, 1.4426950216293334961 ;  /* 0x3fb8aa3bf0037820 */ /* 0x000fe20000410000 */
[----:B------:R-:W-:Y:S01]  /*3da0*/  MOV R212, 0x10 ;  /* 0x0000001000d47802 */ /* 0x000fe20000000f00 */
[----:B------:R-:W-:Y:S01]  /*3db0*/  IMAD.MOV.U32 R232, RZ, RZ, 0x40 ;  /* 0x00000040ffe87424 */ /* 0x000fe200078e00ff */
[----:B------:R-:W-:Y:S01]  /*3dc0*/  FSEL R84, R84, RZ, P0 ;  /* 0x000000ff54547208 */ /* 0x000fe20000000000 */
[----:B------:R-:W-:Y:S01]  /*3dd0*/  UISETP.GT.AND UP0, UPT, UR54, UR51, UPT ;  /* 0x000000333600728c */ /* 0x000fe2000bf04270 */
[----:B------:R-:W-:Y:S02]  /*3de0*/  FSETP.NEU.FTZ.AND P0, PT, R240, -INF , PT ;  /* 0xff800000f000780b */ /* 0x000fe40003f1d000 */
[----:B------:R-:W-:Y:S01]  /*3df0*/  MOV R231, 0x20 ;  /* 0x0000002000e77802 */ /* 0x000fe20000000f00 */
[--C-:B------:R-:W-:Y:S01]  /*3e00*/  FFMA.FTZ R131, R4, UR12, -R84.reuse ;  /* 0x0000000c04837c23 */ /* 0x100fe20008010854 */
[----:B------:R-:W-:Y:S01]  /*3e10*/  FSEL R3, R3, RZ, P0 ;  /* 0x000000ff03037208 */ /* 0x000fe20000000000 */
[--C-:B------:R-:W-:Y:S01]  /*3e20*/  FFMA.FTZ R196, R5, UR12, -R84.reuse ;  /* 0x0000000c05c47c23 */ /* 0x100fe20008010854 */
[--C-:B------:R-:W-:Y:S01]  /*3e30*/  FFMA.FTZ R199, R8, UR12, -R84.reuse ;  /* 0x0000000c08c77c23 */ /* 0x100fe20008010854 */
        /* <DEDUP_REMOVED lines=12> */
[----:B------:R-:W-:Y:S01]  /*3f00*/  FFMA.FTZ R3, R19, UR12, -R3 ;  /* 0x0000000c13037c23 */ /* 0x000fe20008010803 */
[--C-:B------:R-:W-:Y:S01]  /*3f10*/  FFMA.FTZ R207, R16, UR12, -R84.reuse ;  /* 0x0000000c10cf7c23 */ /* 0x100fe20008010854 */
[----:B------:R-:W-:Y:S07]  /*3f20*/  FFMA.FTZ R84, R17, UR12, -R84 ;  /* 0x0000000c11547c23 */ /* 0x000fee0008010854 */
[----:B------:R-:W-:Y:S10]  /*3f30*/  MUFU.EX2 R197, R197 ;  /* 0x000000c500c57308 */ /* 0x000ff40000000800 */
[----:B------:R-:W3:Y:S10]  /*3f40*/  MUFU.EX2 R198, R198 ;  /* 0x000000c600c67308 */ /* 0x000ef40000000800 */
[----:B------:R-:W-:Y:S10]  /*3f50*/  MUFU.EX2 R199, R199 ;  /* 0x000000c700c77308 */ /* 0x000ff40000000800 */
[----:B------:R-:W-:Y:S10]  /*3f60*/  MUFU.EX2 R200, R200 ;  /* 0x000000c800c87308 */ /* 0x000ff40000000800 */
[----:B------:R-:W-:Y:S10]  /*3f70*/  MUFU.EX2 R201, R201 ;  /* 0x000000c900c97308 */ /* 0x000ff40000000800 */
[----:B------:R-:W-:Y:S10]  /*3f80*/  MUFU.EX2 R202, R202 ;  /* 0x000000ca00ca7308 */ /* 0x000ff40000000800 */
[----:B------:R-:W-:Y:S10]  /*3f90*/  MUFU.EX2 R203, R203 ;  /* 0x000000cb00cb7308 */ /* 0x000ff40000000800 */
[----:B------:R-:W4:Y:S10]  /*3fa0*/  MUFU.EX2 R204, R204 ;  /* 0x000000cc00cc7308 */ /* 0x000f340000000800 */
[----:B------:R4:W-:Y:S10]  /*3fb0*/  MUFU.EX2 R213, R3 ;  /* 0x0000000300d57308 */ /* 0x0009f40000000800 */
[----:B------:R-:W-:Y:S10]  /*3fc0*/  MUFU.EX2 R205, R205 ;  /* 0x000000cd00cd7308 */ /* 0x000ff40000000800 */
[----:B------:R-:W-:Y:S10]  /*3fd0*/  MUFU.EX2 R206, R206 ;  /* 0x000000ce00ce7308 */ /* 0x000ff40000000800 */
[----:B------:R-:W-:Y:S10]  /*3fe0*/  MUFU.EX2 R209, R84 ;  /* 0x0000005400d17308 */ /* 0x000ff40000000800 */
[----:B------:R-:W4:Y:S10]  /*3ff0*/  MUFU.EX2 R207, R207 ;  /* 0x000000cf00cf7308 */ /* 0x000f340000000800 */
[----:B------:R-:W4:Y:S01]  /*4000*/  MUFU.EX2 R214, R214 ;  /* 0x000000d600d67308 */ /* 0x000f220000000800 */
[C---:B-1----:R-:W-:Y:S01]  /*4010*/  IMAD.SHL.U32 R122, R116.reuse, 0x2, RZ ;  /* 0x00000002747a7824 */ /* 0x042fe200078e00ff */
[----:B------:R-:W-:Y:S01]  /*4020*/  SHF.R.U32.HI R6, RZ, 0x2, R116 ;  /* 0x00000002ff067819 */ /* 0x000fe20000011674 */
[C---:B------:R-:W-:Y:S01]  /*4030*/  IMAD.SHL.U32 R117, R116.reuse, 0x20, RZ ;  /* 0x0000002074757824 */ /* 0x040fe200078e00ff */
[C---:B------:R-:W-:Y:S01]  /*4040*/  SHF.L.U32 R121, R116.reuse, 0x6, RZ ;  /* 0x0000000674797819 */ /* 0x040fe200000006ff */
[----:B------:R-:W-:Y:S01]  /*4050*/  IMAD.SHL.U32 R118, R116, 0x8, RZ ;  /* 0x0000000874767824 */ /* 0x000fe200078e00ff */
[----:B------:R-:W-:Y:S02]  /*4060*/  LOP3.LUT R4, R122, 0x38, RZ, 0xc0, !PT ;  /* 0x000000387a047812 */ /* 0x000fe400078ec0ff */
[----:B------:R-:W-:Y:S02]  /*4070*/  LOP3.LUT R7, R117, 0xc00, RZ, 0xc0, !PT ;  /* 0x00000c0075077812 */ /* 0x000fe400078ec0ff */
[----:B------:R-:W-:Y:S01]  /*4080*/  LOP3.LUT R6, R4, 0x20, R6, 0x78, !PT ;  /* 0x0000002004067812 */ /* 0x000fe200078e7806 */
[----:B------:R-:W-:Y:S01]  /*4090*/  IMAD.SHL.U32 R4, R116, 0x10, RZ ;  /* 0x0000001074047824 */ /* 0x000fe200078e00ff */
[----:B------:R-:W-:Y:S02]  /*40a0*/  LOP3.LUT R7, R7, 0x6, R122, 0xf8, !PT ;  /* 0x0000000607077812 */ /* 0x000fe400078ef87a */
[----:B------:R-:W-:Y:S02]  /*40b0*/  LOP3.LUT R123, R121, 0x1c0, RZ, 0xc0, !PT ;  /* 0x000001c0797b7812 */ /* 0x000fe400078ec0ff */
[----:B------:R-:W-:Y:S02]  /*40c0*/  LOP3.LUT R6, R6, 0x1c0, R4, 0xf8, !PT ;  /* 0x000001c006067812 */ /* 0x000fe400078ef804 */
[----:B------:R-:W-:Y:S02]  /*40d0*/  LOP3.LUT R5, R117, 0x200, RZ, 0xc0, !PT ;  /* 0x0000020075057812 */ /* 0x000fe400078ec0ff */
[----:B------:R-:W-:Y:S02]  /*40e0*/  LOP3.LUT R6, R7, R6, RZ, 0xfc, !PT ;  /* 0x0000000607067212 */ /* 0x000fe400078efcff */
[----:B------:R-:W-:Y:S02]  /*40f0*/  LOP3.LUT R123, R123, 0x38, R118, 0xf8, !PT ;  /* 0x000000387b7b7812 */ /* 0x000fe400078ef876 */
[----:B------:R-:W-:Y:S02]  /*4100*/  LOP3.LUT R5, R5, 0x3800, R4, 0xf8, !PT ;  /* 0x0000380005057812 */ /* 0x000fe400078ef804 */
[----:B--2---:R-:W-:Y:S02]  /*4110*/  F2FP.F16.F32.PACK_AB R4, R196, R131 ;  /* 0x00000083c404723e */ /* 0x004fe400000000ff */
[----:B------:R-:W-:Y:S02]  /*4120*/  LEA R208, R6, UR4, 0x1 ;  /* 0x0000000406d07c11 */ /* 0x000fe4000f8e08ff */
[--C-:B------:R-:W-:Y:S02]  /*4130*/  LOP3.LUT R230, R123, 0x8, R116.reuse, 0x78, !PT ;  /* 0x000000087be67812 */ /* 0x100fe400078e7874 */
[----:B------:R-:W-:Y:S01]  /*4140*/  LOP3.LUT P0, RZ, R116, 0x8, RZ, 0xc0, !PT ;  /* 0x0000000874ff7812 */ /* 0x000fe2000780c0ff */
[----:B------:R1:W-:Y:S01]  /*4150*/  STS [R208+0x2a000], R4 ;  /* 0x02a00004d0007388 */ /* 0x0003e20000000800 */
[----:B------:R-:W-:Y:S01]  /*4160*/  LOP3.LUT R230, R5, R230, RZ, 0xfc, !PT ;  /* 0x000000e605e67212 */ /* 0x000fe200078efcff */
[----:B------:R-:W-:Y:S01]  /*4170*/  VIADD R211, R208, 0x2a020 ;  /* 0x0002a020d0d37836 */ /* 0x000fe20000000000 */
[----:B---3--:R-:W-:Y:S02]  /*4180*/  F2FP.F16.F32.PACK_AB R5, R198, R197 ;  /* 0x000000c5c605723e */ /* 0x008fe400000000ff */
[----:B------:R-:W-:Y:S02]  /*4190*/  LOP3.LUT P3, RZ, R116, 0x4, RZ, 0xc0, !PT ;  /* 0x0000000474ff7812 */ /* 0x000fe4000786c0ff */
[----:B----4-:R-:W-:Y:S01]  /*41a0*/  F2FP.F16.F32.PACK_AB R3, R204, R203 ;  /* 0x000000cbcc03723e */ /* 0x010fe200000000ff */
[----:B------:R2:W-:Y:S01]  /*41b0*/  STS [R208+0x2a400], R5 ;  /* 0x02a40005d0007388 */ /* 0x0005e20000000800 */
[----:B------:R-:W-:Y:S02]  /*41c0*/  SEL R212, R212, 0xfffffff0, !P3 ;  /* 0xfffffff0d4d47807 */ /* 0x000fe40005800000 */
[----:B------:R-:W-:Y:S02]  /*41d0*/  SHF.R.U32.HI R124, RZ, 0x1, R116 ;  /* 0x00000001ff7c7819 */ /* 0x000fe40000011674 */
[----:B------:R-:W-:Y:S01]  /*41e0*/  LOP3.LUT R120, R121, 0x200, RZ, 0xc0, !PT ;  /* 0x0000020079787812 */ /* 0x000fe200078ec0ff */
[----:B------:R-:W-:Y:S01]  /*41f0*/  IMAD.IADD R210, R208, 0x1, R212 ;  /* 0x00000001d0d27824 */ /* 0x000fe200078e02d4 */
[----:B------:R-:W-:Y:S02]  /*4200*/  LOP3.LUT R119, R123, 0x8, R124, 0x78, !PT ;  /* 0x000000087b777812 */ /* 0x000fe400078e787c */
[----:B------:R-:W-:Y:S02]  /*4210*/  LOP3.LUT R128, R120, 0xc00, R117, 0xf8, !PT ;  /* 0x00000c0078807812 */ /* 0x000fe400078ef875 */
[----:B------:R-:W-:Y:S02]  /*4220*/  F2FP.F16.F32.PACK_AB R6, R209, R207 ;  /* 0x000000cfd106723e */ /* 0x000fe400000000ff */
[----:B------:R-:W-:Y:S02]  /*4230*/  LOP3.LUT R128, R128, R119, RZ, 0xfc, !PT ;  /* 0x0000007780807212 */ /* 0x000fe400078efcff */
[----:B------:R-:W-:Y:S01]  /*4240*/  LEA R230, R230, UR4, 0x1 ;  /* 0x00000004e6e67c11 */ /* 0x000fe2000f8e08ff */
[----:B-1----:R-:W-:Y:S01]  /*4250*/  VIADD R4, R208, 0x2a000 ;  /* 0x0002a000d0047836 */ /* 0x002fe20000000000 */
[----:B------:R-:W-:Y:S02]  /*4260*/  LEA R128, R128, UR4, 0x1 ;  /* 0x0000000480807c11 */ /* 0x000fe4000f8e08ff */
[----:B------:R-:W-:Y:S02]  /*4270*/  SEL R232, R232, 0xffffffc0, !P3 ;  /* 0xffffffc0e8e87807 */ /* 0x000fe40005800000 */
[----:B------:R-:W-:Y:S02]  /*4280*/  @P0 IADD3 R211, PT, PT, R4, -0x20, RZ ;  /* 0xffffffe004d30810 */ /* 0x000fe40007ffe0ff */
[----:B------:R-:W-:Y:S01]  /*4290*/  F2FP.F16.F32.PACK_AB R4, R202, R201 ;  /* 0x000000c9ca04723e */ /* 0x000fe200000000ff */
[----:B------:R-:W-:Y:S01]  /*42a0*/  IMAD.IADD R228, R232, 0x1, R230 ;  /* 0x00000001e8e47824 */ /* 0x000fe200078e02e6 */
[----:B--2---:R-:W-:Y:S02]  /*42b0*/  F2FP.F16.F32.PACK_AB R5, R200, R199 ;  /* 0x000000c7c805723e */ /* 0x004fe400000000ff */
[----:B------:R-:W-:Y:S01]  /*42c0*/  LOP3.LUT P0, RZ, R116, 0x2, RZ, 0xc0, !PT ;  /* 0x0000000274ff7812 */ /* 0x000fe2000780c0ff */
[----:B------:R1:W-:Y:S01]  /*42d0*/  STS [R210+0x2a400], R4 ;  /* 0x02a40004d2007388 */ /* 0x0003e20000000800 */
[----:B------:R-:W-:Y:S02]  /*42e0*/  IADD3 R126, PT, PT, R128, R232, RZ ;  /* 0x000000e8807e7210 */ /* 0x000fe40007ffe0ff */
[----:B------:R-:W-:Y:S03]  /*42f0*/  SEL R231, R231, 0xffffffe0, !P0 ;  /* 0xffffffe0e7e77807 */ /* 0x000fe60004000000 */
[----:B------:R2:W-:Y:S01]  /*4300*/  STS [R210+0x2a000], R5 ;  /* 0x02a00005d2007388 */ /* 0x0005e20000000800 */
[----:B------:R-:W-:Y:S02]  /*4310*/  LOP3.LUT R122, R122, 0x20, RZ, 0xc0, !PT ;  /* 0x000000207a7a7812 */ /* 0x000fe400078ec0ff */
[C---:B------:R-:W-:Y:S03]  /*4320*/  IADD3 R229, PT, PT, R231.reuse, R230, RZ ;  /* 0x000000e6e7e57210 */ /* 0x040fe60007ffe0ff */
[----:B------:R3:W-:Y:S01]  /*4330*/  STS [R211], R3 ;  /* 0x00000003d3007388 */ /* 0x0007e20000000800 */
[----:B------:R-:W-:Y:S01]  /*4340*/  IMAD.IADD R127, R128, 0x1, R231 ;  /* 0x00000001807f7824 */ /* 0x000fe200078e02e7 */
[----:B------:R-:W-:Y:S01]  /*4350*/  IADD3 R125, PT, PT, R231, R126, RZ ;  /* 0x0000007ee77d7210 */ /* 0x000fe20007ffe0ff */
[----:B-1----:R-:W-:Y:S01]  /*4360*/  IMAD.IADD R4, R212, 0x1, R211 ;  /* 0x00000001d4047824 */ /* 0x002fe200078e02d3 */
[----:B--2---:R-:W-:Y:S02]  /*4370*/  F2FP.F16.F32.PACK_AB R5, R213, R214 ;  /* 0x000000d6d505723e */ /* 0x004fe400000000ff */
[----:B---3--:R-:W-:Y:S05]  /*4380*/  F2FP.F16.F32.PACK_AB R3, R206, R205 ;  /* 0x000000cdce03723e */ /* 0x008fea00000000ff */
[----:B------:R1:W-:Y:S06]  /*4390*/  STS [R211+0x400], R3 ;  /* 0x00040003d3007388 */ /* 0x0003ec0000000800 */
[----:B------:R-:W-:Y:S06]  /*43a0*/  STS [R4], R6 ;  /* 0x0000000604007388 */ /* 0x000fec0000000800 */
[----:B------:R-:W-:Y:S06]  /*43b0*/  STS [R4+0x400], R5 ;  /* 0x0004000504007388 */ /* 0x000fec0000000800 */
[----:B------:R-:W-:Y:S06]  /*43c0*/  LDSM.16.M88.4 R16, [R128+0x10000] ;  /* 0x010000008010783b */ /* 0x000fec0000000200 */
[----:B------:R-:W2:Y:S06]  /*43d0*/  LDSM.16.M88.4 R8, [R230+0x20000] ;  /* 0x02000000e608783b */ /* 0x000eac0000000200 */
[----:B------:R-:W3:Y:S01]  /*43e0*/  LDSM.16.M88.4 R84, [R230+0x20800] ;  /* 0x02080000e654783b */ /* 0x000ee20000000200 */
[----:B-1----:R-:W-:Y:S05]  /*43f0*/  IMAD.IADD R3, R231, 0x1, R228 ;  /* 0x00000001e7037824 */ /* 0x002fea00078e02e4 */
[----:B------:R-:W-:Y:S06]  /*4400*/  LDSM.16.M88.4 R88, [R127+0x10000] ;  /* 0x010000007f58783b */ /* 0x000fec0000000200 */
[----:B------:R-:W1:Y:S06]  /*4410*/  LDSM.16.M88.4 R92, [R229+0x20000] ;  /* 0x02000000e55c783b */ /* 0x000e6c0000000200 */
[----:B------:R-:W4:Y:S06]  /*4420*/  LDSM.16.M88.4 R96, [R229+0x20800] ;  /* 0x02080000e560783b */ /* 0x000f2c0000000200 */
[----:B------:R-:W-:Y:S06]  /*4430*/  LDSM.16.M88.4 R100, [R126+0x10000] ;  /* 0x010000007e64783b */ /* 0x000fec0000000200 */
[----:B------:R-:W4:Y:S01]  /*4440*/  LDSM.16.M88.4 R104, [R228+0x20000] ;  /* 0x02000000e468783b */ /* 0x000f220000000200 */
[C---:B--2---:R-:W-:Y:S05]  /*4450*/  HMMA.16816.F32 R4, R16.reuse, R8, RZ ;  /* 0x000000081004723c */ /* 0x044fea00000018ff */
[----:B------:R-:W-:Y:S03]  /*4460*/  LDSM.16.M88.4 R108, [R125+0x10000] ;  /* 0x010000007d6c783b */ /* 0x000fe60000000200 */
[C---:B------:R-:W-:Y:S03]  /*4470*/  HMMA.16816.F32 R8, R16.reuse, R10, RZ ;  /* 0x0000000a1008723c */ /* 0x040fe600000018ff */
[----:B------:R-:W-:Y:S05]  /*4480*/  LDSM.16.M88.4 R112, [R3+0x20000] ;  /* 0x020000000370783b */ /* 0x000fea0000000200 */
[C---:B---3--:R-:W-:Y:S08]  /*4490*/  HMMA.16816.F32 R12, R16.reuse, R84, RZ ;  /* 0x00000054100c723c */ /* 0x048ff000000018ff */
[----:B------:R-:W-:Y:S01]  /*44a0*/  HMMA.16816.F32 R16, R16, R86, RZ ;  /* 0x000000561010723c */ /* 0x000fe200000018ff */
[----:B------:R-:W2:Y:S07]  /*44b0*/  LDSM.16.M88.4 R84, [R228+0x20800] ;  /* 0x02080000e454783b */ /* 0x000eae0000000200 */
[C---:B-1----:R-:W-:Y:S08]  /*44c0*/  HMMA.16816.F32 R4, R88.reuse, R92, R4 ;  /* 0x0000005c5804723c */ /* 0x042ff00000001804 */
[C---:B------:R-:W-:Y:S01]  /*44d0*/  HMMA.16816.F32 R8, R88.reuse, R94, R8 ;  /* 0x0000005e5808723c */ /* 0x040fe20000001808 */
[----:B------:R-:W-:Y:S07]  /*44e0*/  LDSM.16.M88.4 R92, [R128+0x12000] ;  /* 0x01200000805c783b */ /* 0x000fee0000000200 */
[C---:B----4-:R-:W-:Y:S08]  /*44f0*/  HMMA.16816.F32 R12, R88.reuse, R96, R12 ;  /* 0x00000060580c723c */ /* 0x050ff0000000180c */
        /* <DEDUP_REMOVED lines=88> */
[----:B------:R-:W-:Y:S02]  /*4a80*/  LOP3.LUT R84, R124, 0x10, RZ, 0xc0, !PT ;  /* 0x000000107c547812 */ /* 0x000fe400078ec0ff */
[--C-:B------:R-:W-:Y:S02]  /*4a90*/  SHF.R.U32.HI R85, RZ, 0x3, R116.reuse ;  /* 0x00000003ff557819 */ /* 0x100fe40000011674 */
[----:B------:R-:W-:Y:S01]  /*4aa0*/  LOP3.LUT R84, R84, 0x8, R116, 0xf8, !PT ;  /* 0x0000000854547812 */ /* 0x000fe200078ef874 */
[----:B------:R-:W-:Y:S03]  /*4ab0*/  HMMA.16816.F32 R16, R100, R86, R16 ;  /* 0x000000566410723c */ /* 0x000fe60000001810 */
[----:B------:R-:W-:Y:S02]  /*4ac0*/  LOP3.LUT R233, R84, R123, RZ, 0x3c, !PT ;  /* 0x0000007b54e97212 */ /* 0x000fe400078e3cff */
[----:B------:R-:W-:Y:S02]  /*4ad0*/  LOP3.LUT R84, R122, 0x18, R85, 0xf8, !PT ;  /* 0x000000187a547812 */ /* 0x000fe400078ef855 */
[----:B------:R-:W-:Y:S01]  /*4ae0*/  LOP3.LUT R233, R233, 0x200, R117, 0xf8, !PT ;  /* 0x00000200e9e97812 */ /* 0x000fe200078ef875 */
[C---:B------:R-:W-:Y:S05]  /*4af0*/  HMMA.16816.F32 R4, R108.reuse, R112, R4 ;  /* 0x000000706c04723c */ /* 0x040fea0000001804 */
[--C-:B------:R-:W-:Y:S02]  /*4b00*/  LOP3.LUT R84, R84, 0x1c0, R121.reuse, 0xf8, !PT ;  /* 0x000001c054547812 */ /* 0x100fe400078ef879 */
[----:B------:R-:W-:Y:S01]  /*4b10*/  LEA R233, R233, UR4, 0x1 ;  /* 0x00000004e9e97c11 */ /* 0x000fe2000f8e08ff */
[C---:B------:R-:W-:Y:S03]  /*4b20*/  HMMA.16816.F32 R8, R108.reuse, R114, R8 ;  /* 0x000000726c08723c */ /* 0x040fe60000001808 */
[----:B------:R-:W-:Y:S01]  /*4b30*/  LOP3.LUT R84, R84, 0x38, R118, 0x78, !PT ;  /* 0x0000003854547812 */ /* 0x000fe200078e7876 */
[C---:B------:R-:W-:Y:S01]  /*4b40*/  VIADD R112, R233.reuse, 0x2a040 ;  /* 0x0002a040e9707836 */ /* 0x040fe20000000000 */
[----:B------:R-:W-:Y:S02]  /*4b50*/  IADD3 R85, PT, PT, R233, 0x2a000, RZ ;  /* 0x0002a000e9557810 */ /* 0x000fe40007ffe0ff */
[----:B------:R-:W-:Y:S01]  /*4b60*/  LOP3.LUT R84, R84, 0x200, R121, 0xf8, !PT ;  /* 0x0000020054547812 */ /* 0x000fe200078ef879 */
[C---:B-1----:R-:W-:Y:S03]  /*4b70*/  HMMA.16816.F32 R12, R108.reuse, R88, R12 ;  /* 0x000000586c0c723c */ /* 0x042fe6000000180c */
[C---:B-----5:R-:W-:Y:S01]  /*4b80*/  FADD.FTZ R4, -R130.reuse, R4 ;  /* 0x0000000482047221 */ /* 0x060fe20000010100 */
[C---:B------:R-:W-:Y:S01]  /*4b90*/  FADD.FTZ R5, -R130.reuse, R5 ;  /* 0x0000000582057221 */ /* 0x040fe20000010100 */
[C---:B------:R-:W-:Y:S01]  /*4ba0*/  FADD.FTZ R6, -R129.reuse, R6 ;  /* 0x0000000681067221 */ /* 0x040fe20000010100 */
[----:B------:R-:W-:Y:S01]  /*4bb0*/  FADD.FTZ R7, -R129, R7 ;  /* 0x0000000781077221 */ /* 0x000fe20000010100 */
[----:B------:R-:W-:Y:S01]  /*4bc0*/  FMUL.FTZ R4, R131, R4 ;  /* 0x0000000483047220 */ /* 0x000fe20000410000 */
[----:B------:R-:W-:Y:S03]  /*4bd0*/  HMMA.16816.F32 R16, R108, R90, R16 ;  /* 0x0000005a6c10723c */ /* 0x000fe60000001810 */
        /* <DEDUP_REMOVED lines=14> */
[----:B------:R-:W-:Y:S01]  /*4cc0*/  @P3 IADD3 R112, PT, PT, R85, -0x40, RZ ;  /* 0xffffffc055703810 */ /* 0x000fe20007ffe0ff */
[----:B------:R-:W-:Y:S01]  /*4cd0*/  FMUL.FTZ R11, R202, R11 ;  /* 0x0000000bca0b7220 */ /* 0x000fe20000410000 */
[----:B------:R-:W-:Y:S01]  /*4ce0*/  FMUL.FTZ R12, R203, R12 ;  /* 0x0000000ccb0c7220 */ /* 0x000fe20000410000 */
[----:B------:R-:W-:Y:S01]  /*4cf0*/  F2FP.F16.F32.PACK_AB R4, R5, R4 ;  /* 0x000000040504723e */ /* 0x000fe200000000ff */
[----:B------:R-:W-:Y:S01]  /*4d00*/  FMUL.FTZ R13, R204, R13 ;  /* 0x0000000dcc0d7220 */ /* 0x000fe20000410000 */
[----:B------:R-:W-:Y:S01]  /*4d10*/  FMUL.FTZ R14, R205, R14 ;  /* 0x0000000ecd0e7220 */ /* 0x000fe20000410000 */
[----:B------:R-:W-:Y:S01]  /*4d20*/  F2FP.F16.F32.PACK_AB R6, R7, R6 ;  /* 0x000000060706723e */ /* 0x000fe200000000ff */
[----:B------:R-:W-:Y:S01]  /*4d30*/  FMUL.FTZ R15, R206, R15 ;  /* 0x0000000fce0f7220 */ /* 0x000fe20000410000 */
[C---:B------:R-:W-:Y:S01]  /*4d40*/  FADD.FTZ R16, -R130.reuse, R16 ;  /* 0x0000001082107221 */ /* 0x040fe20000010100 */
[----:B------:R-:W-:Y:S01]  /*4d50*/  F2FP.F16.F32.PACK_AB R8, R9, R8 ;  /* 0x000000080908723e */ /* 0x000fe200000000ff */
[----:B------:R-:W-:Y:S01]  /*4d60*/  FADD.FTZ R17, -R130, R17 ;  /* 0x0000001182117221 */ /* 0x000fe20000010100 */
[----:B------:R-:W-:Y:S01]  /*4d70*/  FADD.FTZ R18, -R129, R18 ;  /* 0x0000001281127221 */ /* 0x000fe20000010100 */
[----:B------:R-:W-:Y:S01]  /*4d80*/  F2FP.F16.F32.PACK_AB R10, R11, R10 ;  /* 0x0000000a0b0a723e */ /* 0x000fe200000000ff */
[----:B------:R-:W-:Y:S01]  /*4d90*/  FADD.FTZ R19, -R129, R19 ;  /* 0x0000001381137221 */ /* 0x000fe20000010100 */
[----:B------:R-:W-:Y:S01]  /*4da0*/  FMUL.FTZ R16, R207, R16 ;  /* 0x00000010cf107220 */ /* 0x000fe20000410000 */
[----:B------:R-:W-:Y:S01]  /*4db0*/  F2FP.F16.F32.PACK_AB R12, R13, R12 ;  /* 0x0000000c0d0c723e */ /* 0x000fe200000000ff */
[----:B------:R-:W-:Y:S01]  /*4dc0*/  FMUL.FTZ R17, R209, R17 ;  /* 0x00000011d1117220 */ /* 0x000fe20000410000 */
[----:B------:R-:W-:Y:S01]  /*4dd0*/  FMUL.FTZ R18, R214, R18 ;  /* 0x00000012d6127220 */ /* 0x000fe20000410000 */
[----:B------:R-:W-:Y:S01]  /*4de0*/  F2FP.F16.F32.PACK_AB R14, R15, R14 ;  /* 0x0000000e0f0e723e */ /* 0x000fe200000000ff */
[----:B------:R-:W-:Y:S01]  /*4df0*/  FMUL.FTZ R19, R213, R19 ;  /* 0x00000013d5137220 */ /* 0x000fe20000410000 */
        /* <DEDUP_REMOVED lines=28> */
.L_x_1079:
        /* <DEDUP_REMOVED lines=16> */
[----:B------:R-:W2:Y:S06]  /*50c0*/  LDSM.16.MT88.4 R8, [R234+0x10000] ;  /* 0x01000000ea08783b */ /* 0x000eac0000004200 */
[----:B------:R-:W3:Y:S06]  /*50d0*/  LDSM.16.MT88.4 R12, [R112] ;  /* 0x00000000700c783b */ /* 0x000eec0000004200 */
[----:B------:R-:W4:Y:S06]  /*50e0*/  LDSM.16.MT88.4 R16, [R234+0x12000] ;  /* 0x01200000ea10783b */ /* 0x000f2c0000004200 */
[----:B-1----:R-:W1:Y:S06]  /*50f0*/  LDSM.16.MT88.4 R84, [R234+0x14000] ;  /* 0x01400000ea54783b */ /* 0x002e6c0000004200 */
[----:B------:R-:W5:Y:S06]  /*5100*/  LDSM.16.MT88.4 R88, [R234+0x16000] ;  /* 0x01600000ea58783b */ /* 0x000f6c0000004200 */
[----:B------:R-:W-:Y:S06]  /*5110*/  LDSM.16.MT88.4 R92, [R234+0x10800] ;  /* 0x01080000ea5c783b */ /* 0x000fec0000004200 */
[----:B------:R-:W-:Y:S01]  /*5120*/  LDSM.16.MT88.4 R96, [R112+0x800] ;  /* 0x000800007060783b */ /* 0x000fe20000004200 */
[-C--:B--2---:R-:W-:Y:S05]  /*5130*/  HMMA.16816.F32 R20, R4, R8.reuse, R20 ;  /* 0x000000080414723c */ /* 0x084fea0000001814 */
[----:B------:R-:W-:Y:S03]  /*5140*/  LDSM.16.MT88.4 R100, [R234+0x12800] ;  /* 0x01280000ea64783b */ /* 0x000fe60000004200 */
[C---:B---3--:R-:W-:Y:S03]  /*5150*/  HMMA.16816.F32 R24, R12.reuse, R8, R24 ;  /* 0x000000080c18723c */ /* 0x048fe60000001818 */
[----:B------:R-:W-:Y:S06]  /*5160*/  LDSM.16.MT88.4 R104, [R234+0x14800] ;  /* 0x01480000ea68783b */ /* 0x000fec0000004200 */
[----:B------:R-:W-:Y:S01]  /*5170*/  LDSM.16.MT88.4 R108, [R234+0x16800] ;  /* 0x01680000ea6c783b */ /* 0x000fe20000004200 */
        /* <DEDUP_REMOVED lines=8> */
[-C--:B-1----:R-:W-:Y:S08]  /*5200*/  HMMA.16816.F32 R52, R4, R84.reuse, R52 ;  /* 0x000000540434723c */ /* 0x082ff00000001834 */
        /* <DEDUP_REMOVED lines=9> */
[----:B------:R-:W1:Y:S06]  /*52a0*/  LDSM.16.MT88.4 R4, [R233+0x2b000] ;  /* 0x02b00000e904783b */ /* 0x000e6c0000004200 */
[----:B------:R-:W3:Y:S01]  /*52b0*/  LDSM.16.MT88.4 R88, [R234+0x15000] ;  /* 0x01500000ea58783b */ /* 0x000ee20000004200 */
        /* <DEDUP_REMOVED lines=22> */
[-C--:B-1----:R-:W-:Y:S08]  /*5420*/  HMMA.16816.F32 R20, R4, R12.reuse, R20 ;  /* 0x0000000c0414723c */ /* 0x082ff00000001814 */
[C---:B------:R-:W-:Y:S08]  /*5430*/  HMMA.16816.F32 R24, R16.reuse, R12, R24 ;  /* 0x0000000c1018723c */ /* 0x040ff00000001818 */
[-C--:B------:R-:W-:Y:S08]  /*5440*/  HMMA.16816.F32 R28, R16, R14.reuse, R28 ;  /* 0x0000000e101c723c */ /* 0x080ff0000000181c */
[C---:B------:R-:W-:Y:S01]  /*5450*/  HMMA.16816.F32 R32, R4.reuse, R14, R32 ;  /* 0x0000000e0420723c */ /* 0x040fe20000001820 */
[----:B------:R-:W1:Y:S01]  /*5460*/  LDSM.16.MT88.4 R12, [R234+0x17800] ;  /* 0x01780000ea0c783b */ /* 0x000e620000004200 */
        /* <DEDUP_REMOVED lines=9> */
[-C--:B--2---:R-:W-:Y:S08]  /*5500*/  HMMA.16816.F32 R68, R4, R92.reuse, R68 ;  /* 0x0000005c0444723c */ /* 0x084ff00000001844 */
        /* <DEDUP_REMOVED lines=50> */
.L_x_1080:
        /* <DEDUP_REMOVED lines=12> */
[----:B------:R-:W-:Y:S02]  /*58f0*/  IMAD.IADD R208, R231, 0x1, R235 ;  /* 0x00000001e7d07824 */ /* 0x000fe400078e02eb */
[----:B------:R-:W-:Y:S01]  /*5900*/  @UP0 UIADD3.X UR17, UPT, UPT, UR17, -0x1, URZ, UP1, !UPT ;  /* 0xffffffff11110890 */ /* 0x000fe20008ffe4ff */
[----:B------:R-:W2:Y:S01]  /*5910*/  LDSM.16.M88.4 R124, [R235+0x29000] ;  /* 0x02900000eb7c783b */ /* 0x000ea20000000200 */
[----:B------:R-:W-:Y:S03]  /*5920*/  UISETP.NE.U32.AND UP1, UPT, UR8, 0x1, UPT ;  /* 0x000000010800788c */ /* 0x000fe6000bf25070 */
[----:B------:R-:W3:Y:S03]  /*5930*/  LDSM.16.MT88.4 R196, [R234+0x1e000] ;  /* 0x01e00000eac4783b */ /* 0x000ee60000004200 */
[----:B------:R-:W-:Y:S01]  /*5940*/  PLOP3.LUT P1, PT, PT, PT, UP1, 0x80, 0x8 ;  /* 0x000000000008781c */ /* 0x000fe20003f2f018 */
[----:B------:R-:W-:Y:S04]  /*5950*/  LDSM.16.MT88.4 R204, [R234+0x18800] ;  /* 0x01880000eacc783b */ /* 0x000fe80000004200 */
[----:B------:R-:W4:Y:S04]  /*5960*/  LDSM.16.M88.4 R200, [R208+0x28000] ;  /* 0x02800000d0c8783b */ /* 0x000f280000000200 */
[----:B------:R-:W4:Y:S04]  /*5970*/  LDSM.16.M88.4 R208, [R208+0x29000] ;  /* 0x02900000d0d0783b */ /* 0x000f280000000200 */
[----:B------:R-:W4:Y:S04]  /*5980*/  LDSM.16.MT88.4 R212, [R234+0x1a800] ;  /* 0x01a80000ead4783b */ /* 0x000f280000004200 */
[----:B------:R-:W-:Y:S04]  /*5990*/  LDSM.16.MT88.4 R216, [R234+0x1e800] ;  /* 0x01e80000ead8783b */ /* 0x000fe80000004200 */
[----:B------:R-:W-:Y:S01]  /*59a0*/  LDSM.16.MT88.4 R220, [R234+0x19000] ;  /* 0x01900000eadc783b */ /* 0x000fe20000004200 */
        /* <DEDUP_REMOVED lines=15> */
[----:B------:R-:W-:Y:S01]  /*5aa0*/  HMMA.16816.F32 R128, R128, R198, RZ ;  /* 0x000000c68080723c */ /* 0x000fe200000018ff */
[----:B------:R-:W1:Y:S07]  /*5ab0*/  LDSM.16.MT88.4 R196, [R234+0x1c800] ;  /* 0x01c80000eac4783b */ /* 0x000e6e0000004200 */
[-C--:B----4-:R-:W-:Y:S08]  /*5ac0*/  HMMA.16816.F32 R4, R200, R204.reuse, R4 ;  /* 0x000000ccc804723c */ /* 0x090ff00000001804 */
[C---:B------:R-:W-:Y:S04]  /*5ad0*/  HMMA.16816.F32 R8, R208.reuse, R204, R8 ;  /* 0x000000ccd008723c */ /* 0x040fe80000001808 */
[C---:B------:R-:W-:Y:S02]  /*5ae0*/  VIADD R204, R235.reuse, 0x28000 ;  /* 0x00028000ebcc7836 */ /* 0x040fe40000000000 */
[----:B------:R-:W-:Y:S02]  /*5af0*/  VIADD R235, R235, 0x28040 ;  /* 0x00028040ebeb7836 */ /* 0x000fe40000000000 */
[-C--:B------:R-:W-:Y:S03]  /*5b00*/  HMMA.16816.F32 R12, R208, R206.reuse, R12 ;  /* 0x000000ced00c723c */ /* 0x080fe6000000180c */
[----:B------:R-:W-:Y:S05]  /*5b10*/  @P3 VIADD R235, R204, 0xffffffc0 ;  /* 0xffffffc0cceb3836 */ /* 0x000fea0000000000 */
[C---:B------:R-:W-:Y:S01]  /*5b20*/  HMMA.16816.F32 R16, R200.reuse, R206, R16 ;  /* 0x000000cec810723c */ /* 0x040fe20000001810 */
[----:B------:R-:W2:Y:S04]  /*5b30*/  LDSM.16.M88.4 R204, [R235] ;  /* 0x00000000ebcc783b */ /* 0x000ea80000000200 */
[----:B------:R-:W3:Y:S03]  /*5b40*/  LDSM.16.M88.4 R224, [R235+0x1000] ;  /* 0x00100000ebe0783b */ /* 0x000ee60000000200 */
[-C--:B------:R-:W-:Y:S08]  /*5b50*/  HMMA.16816.F32 R84, R200, R212.reuse, R84 ;  /* 0x000000d4c854723c */ /* 0x080ff00000001854 */
[C---:B------:R-:W-:Y:S08]  /*5b60*/  HMMA.16816.F32 R88, R208.reuse, R212, R88 ;  /* 0x000000d4d058723c */ /* 0x040ff00000001858 */
[-C--:B------:R-:W-:Y:S08]  /*5b70*/  HMMA.16816.F32 R92, R208, R214.reuse, R92 ;  /* 0x000000d6d05c723c */ /* 0x080ff0000000185c */
[C---:B------:R-:W-:Y:S08]  /*5b80*/  HMMA.16816.F32 R96, R200.reuse, R214, R96 ;  /* 0x000000d6c860723c */ /* 0x040ff00000001860 */
[-C--:B-1----:R-:W-:Y:S08]  /*5b90*/  HMMA.16816.F32 R100, R200, R196.reuse, R100 ;  /* 0x000000c4c864723c */ /* 0x082ff00000001864 */
[C---:B------:R-:W-:Y:S08]  /*5ba0*/  HMMA.16816.F32 R104, R208.reuse, R196, R104 ;  /* 0x000000c4d068723c */ /* 0x040ff00000001868 */
[-C--:B------:R-:W-:Y:S08]  /*5bb0*/  HMMA.16816.F32 R108, R208, R198.reuse, R108 ;  /* 0x000000c6d06c723c */ /* 0x080ff0000000186c */
[C---:B------:R-:W-:Y:S01]  /*5bc0*/  HMMA.16816.F32 R112, R200.reuse, R198, R112 ;  /* 0x000000c6c870723c */ /* 0x040fe20000001870 */
[----:B------:R-:W1:Y:S07]  /*5bd0*/  LDSM.16.MT88.4 R196, [R234+0x1b000] ;  /* 0x01b00000eac4783b */ /* 0x000e6e0000004200 */
[-C--:B------:R-:W-:Y:S08]  /*5be0*/  HMMA.16816.F32 R116, R200, R216.reuse, R116 ;  /* 0x000000d8c874723c */ /* 0x080ff00000001874 */
[C---:B------:R-:W-:Y:S08]  /*5bf0*/  HMMA.16816.F32 R120, R208.reuse, R216, R120 ;  /* 0x000000d8d078723c */ /* 0x040ff00000001878 */
[-C--:B------:R-:W-:Y:S01]  /*5c00*/  HMMA.16816.F32 R124, R208, R218.reuse, R124 ;  /* 0x000000dad07c723c */ /* 0x080fe2000000187c */
[----:B------:R-:W4:Y:S07]  /*5c10*/  LDSM.16.MT88.4 R208, [R234+0x1d000] ;  /* 0x01d00000ead0783b */ /* 0x000f2e0000004200 */
[----:B------:R-:W-:Y:S01]  /*5c20*/  HMMA.16816.F32 R128, R200, R218, R128 ;  /* 0x000000dac880723c */ /* 0x000fe20000001880 */
[----:B------:R-:W4:Y:S04]  /*5c30*/  LDSM.16.MT88.4 R200, [R234+0x1f000] ;  /* 0x01f00000eac8783b */ /* 0x000f280000004200 */
[----:B------:R-:W-:Y:S03]  /*5c40*/  LDSM.16.MT88.4 R216, [R234+0x19800] ;  /* 0x01980000ead8783b */ /* 0x000fe60000004200 */
[-C--:B--2---:R-:W-:Y:S08]  /*5c50*/  HMMA.16816.F32 R4, R204, R220.reuse, R4 ;  /* 0x000000dccc04723c */ /* 0x084ff00000001804 */
[C---:B---3--:R-:W-:Y:S04]  /*5c60*/  HMMA.16816.F32 R8, R224.reuse, R220, R8 ;  /* 0x000000dce008723c */ /* 0x048fe80000001808 */
[----:B------:R-:W-:Y:S04]  /*5c70*/  IMAD.IADD R220, R231, 0x1, R235 ;  /* 0x00000001e7dc7824 */ /* 0x000fe800078e02eb */
[-C--:B------:R-:W-:Y:S01]  /*5c80*/  HMMA.16816.F32 R12, R224, R222.reuse, R12 ;  /* 0x000000dee00c723c */ /* 0x080fe2000000180c */
[----:B------:R-:W2:Y:S07]  /*5c90*/  LDSM.16.M88.4 R212, [R220] ;  /* 0x00000000dcd4783b */ /* 0x000eae0000000200 */
[C---:B------:R-:W-:Y:S01]  /*5ca0*/  HMMA.16816.F32 R16, R204.reuse, R222, R16 ;  /* 0x000000decc10723c */ /* 0x040fe20000001810 */
[----:B------:R-:W3:Y:S07]  /*5cb0*/  LDSM.16.M88.4 R220, [R220+0x1000] ;  /* 0x00100000dcdc783b */ /* 0x000eee0000000200 */
[-C--:B-1----:R-:W-:Y:S08]  /*5cc0*/  HMMA.16816.F32 R84, R204, R196.reuse, R84 ;  /* 0x000000c4cc54723c */ /* 0x082ff00000001854 */
[C---:B------:R-:W-:Y:S08]  /*5cd0*/  HMMA.16816.F32 R88, R224.reuse, R196, R88 ;  /* 0x000000c4e058723c */ /* 0x040ff00000001858 */
[-C--:B------:R-:W-:Y:S08]  /*5ce0*/  HMMA.16816.F32 R92, R224, R198.reuse, R92 ;  /* 0x000000c6e05c723c */ /* 0x080ff0000000185c */
[C---:B------:R-:W-:Y:S01]  /*5cf0*/  HMMA.16816.F32 R96, R204.reuse, R198, R96 ;  /* 0x000000c6cc60723c */ /* 0x040fe20000001860 */
[----:B------:R-:W1:Y:S07]  /*5d00*/  LDSM.16.MT88.4 R196, [R234+0x1b800] ;  /* 0x01b80000eac4783b */ /* 0x000e6e0000004200 */
[-C--:B----4-:R-:W-:Y:S08]  /*5d10*/  HMMA.16816.F32 R100, R204, R208.reuse, R100 ;  /* 0x000000d0cc64723c */ /* 0x090ff00000001864 */
[C---:B------:R-:W-:Y:S01]  /*5d20*/  HMMA.16816.F32 R104, R224.reuse, R208, R104 ;  /* 0x000000d0e068723c */ /* 0x040fe20000001868 */
[----:B------:R-:W-:Y:S05]  /*5d30*/  IMAD.U32 R208, RZ, RZ, UR55 ;  /* 0x00000037ffd07e24 */ /* 0x000fea000f8e00ff */
[----:B------:R-:W-:Y:S02]  /*5d40*/  LEA R208, P0, R208, R244, 0x2 ;  /* 0x000000f4d0d07211 */ /* 0x000fe400078010ff */
[-C--:B------:R-:W-:Y:S08]  /*5d50*/  HMMA.16816.F32 R108, R224, R210.reuse, R108 ;  /* 0x000000d2e06c723c */ /* 0x080ff0000000186c */
[C---:B------:R-:W-:Y:S08]  /*5d60*/  HMMA.16816.F32 R112, R204.reuse, R210, R112 ;  /* 0x000000d2cc70723c */ /* 0x040ff00000001870 */
[-C--:B------:R-:W-:Y:S08]  /*5d70*/  HMMA.16816.F32 R116, R204, R200.reuse, R116 ;  /* 0x000000c8cc74723c */ /* 0x080ff00000001874 */
[C---:B------:R-:W-:Y:S01]  /*5d80*/  HMMA.16816.F32 R120, R224.reuse, R200, R120 ;  /* 0x000000c8e078723c */ /* 0x040fe20000001878 */
[----:B------:R-:W-:Y:S05]  /*5d90*/  IMAD.U32 R200, RZ, RZ, UR55 ;  /* 0x00000037ffc87e24 */ /* 0x000fea000f8e00ff */
[----:B------:R-:W-:Y:S02]  /*5da0*/  LEA.HI.X.SX32 R209, R200, R245, 0x2, P0 ;  /* 0x000000f5c8d17211 */ /* 0x000fe400000f16ff */
[-C--:B------:R-:W-:Y:S03]  /*5db0*/  HMMA.16816.F32 R124, R224, R202.reuse, R124 ;  /* 0x000000cae07c723c */ /* 0x080fe6000000187c */
[C---:B------:R-:W-:Y:S04]  /*5dc0*/  LEA R210, P0, R250.reuse, R208, 0x5 ;  /* 0x000000d0fad27211 */ /* 0x040fe800078028ff */
[C---:B------:R-:W-:Y:S01]  /*5dd0*/  LEA.HI.X.SX32 R211, R250.reuse, R209, 0x5, P0 ;  /* 0x000000d1fad37211 */ /* 0x040fe200000f2eff */
[----:B------:R-:W-:Y:S01]  /*5de0*/  HMMA.16816.F32 R128, R204, R202, R128 ;  /* 0x000000cacc80723c */ /* 0x000fe20000001880 */
[----:B------:R-:W4:Y:S04]  /*5df0*/  LDSM.16.MT88.4 R200, [R234+0x1d800] ;  /* 0x01d80000eac8783b */ /* 0x000f280000004200 */
[----:B------:R-:W4:Y:S03]  /*5e00*/  LDSM.16.MT88.4 R204, [R234+0x1f800] ;  /* 0x01f80000eacc783b */ /* 0x000f260000004200 */
[-C--:B--2---:R-:W-:Y:S08]  /*5e10*/  HMMA.16816.F32 R4, R212, R216.reuse, R4 ;  /* 0x000000d8d404723c */ /* 0x084ff00000001804 */
[C---:B---3--:R-:W-:Y:S04]  /*5e20*/  HMMA.16816.F32 R8, R220.reuse, R216, R8 ;  /* 0x000000d8dc08723c */ /* 0x048fe80000001808 */
        /* <DEDUP_REMOVED lines=24> */
[-C--:B------:R-:W-:Y:S03]  /*5fb0*/  HMMA.16816.F32 R116, R212, R204.reuse, R116 ;  /* 0x000000ccd474723c */ /* 0x080fe60000001874 */
[C---:B------:R-:W-:Y:S02]  /*5fc0*/  LEA.HI.X.SX32 R203, R250.reuse, R201, 0x5, P0 ;  /* 0x000000c9facb7211 */ /* 0x040fe400000f2eff */
[C---:B------:R-:W-:Y:S03]  /*5fd0*/  LEA R234, P0, R250.reuse, R202, 0x5 ;  /* 0x000000cafaea7211 */ /* 0x040fe600078028ff */
[C---:B------:R-:W-:Y:S04]  /*5fe0*/  HMMA.16816.F32 R120, R220.reuse, R204, R120 ;  /* 0x000000ccdc78723c */ /* 0x040fe80000001878 */
[C---:B------:R-:W-:Y:S02]  /*5ff0*/  LEA.HI.X.SX32 R235, R250.reuse, R203, 0x5, P0 ;  /* 0x000000cbfaeb7211 */ /* 0x040fe400000f2eff */
[C---:B------:R-:W-:Y:S02]  /*6000*/  LEA R204, P0, R250.reuse, R234, 0x5 ;  /* 0x000000eafacc7211 */ /* 0x040fe400078028ff */
[-C--:B------:R-:W-:Y:S03]  /*6010*/  HMMA.16816.F32 R124, R220, R206.reuse, R124 ;  /* 0x000000cedc7c723c */ /* 0x080fe6000000187c */
[C---:B------:R-:W-:Y:S02]  /*6020*/  LEA.HI.X.SX32 R205, R250.reuse, R235, 0x5, P0 ;  /* 0x000000ebfacd7211 */ /* 0x040fe400000f2eff */
[----:B------:R-:W-:Y:S03]  /*6030*/  LEA R222, P0, R250, R204, 0x5 ;  /* 0x000000ccfade7211 */ /* 0x000fe600078028ff */
[----:B------:R-:W-:Y:S04]  /*6040*/  HMMA.16816.F32 R128, R212, R206, R128 ;  /* 0x000000ced480723c */ /* 0x000fe80000001880 */
[----:B------:R-:W-:Y:S02]  /*6050*/  @P2 LOP3.LUT R206, R238, 0x30, RZ, 0xc0, !PT ;  /* 0x00000030eece2812 */ /* 0x000fe400078ec0ff */
[----:B------:R-:W-:Y:S02]  /*6060*/  LEA.HI.X.SX32 R223, R250, R205, 0x5, P0 ;  /* 0x000000cdfadf7211 */ /* 0x000fe400000f2eff */
[----:B------:R-:W-:Y:S02]  /*6070*/  @P2 LOP3.LUT R242, R206, 0x7, R237, 0xf8, !PT ;  /* 0x00000007cef22812 */ /* 0x000fe400078ef8ed */
[----:B------:R-:W-:Y:S03]  /*6080*/  LEA R220, P0, R250, R222, 0x5 ;  /* 0x000000defadc7211 */ /* 0x000fe600078028ff */
[----:B------:R-:W-:Y:S01]  /*6090*/  @P2 IMAD.WIDE.U32 R206, R242, R236, UR64 ;  /* 0x00000040f2ce2e25 */ /* 0x000fe2000f8e00ec */
[C---:B------:R-:W-:Y:S01]  /*60a0*/  LEA.HI.X.SX32 R221, R250.reuse, R223, 0x5, P0 ;  /* 0x000000dffadd7211 */ /* 0x040fe200000f2eff */
[----:B------:R-:W-:Y:S01]  /*60b0*/  @UP0 UMOV UR64, UR15 ;  /* 0x0000000f00400c82 */ /* 0x000fe20008000000 */
[----:B------:R-:W-:Y:S01]  /*60c0*/  @UP0 UMOV UR65, UR14 ;  /* 0x0000000e00410c82 */ /* 0x000fe20008000000 */
[----:B------:R-:W-:Y:S01]  /*60d0*/  UISETP.GT.AND UP0, UPT, UR54, UR51, UPT ;  /* 0x000000333600728c */ /* 0x000fe2000bf04270 */
[----:B------:R-:W5:Y:S01]  /*60e0*/  @P2 LDG.E R241, desc[UR34][R206.64+-0x100] ;  /* 0xffff0022cef12981 */ /* 0x000f62000c1e1900 */
[C---:B------:R-:W-:Y:S01]  /*60f0*/  IMAD.WIDE R214, R250.reuse, -0xc0, R220 ;  /* 0xffffff40fad67825 */ /* 0x040fe200078e02dc */
[----:B------:R-:W-:Y:S02]  /*6100*/  UIADD3 UR54, UPT, UPT, UR54, -0x1, URZ ;  /* 0xffffffff36367890 */ /* 0x000fe4000fffe0ff */
        /* <DEDUP_REMOVED lines=155> */
[----:B------:R-:W-:Y:S01]  /*6ac0*/  LDSM.16.MT88.4 R116, [R0+0x5800] ;  /* 0x005800000074783b */ /* 0x000fe20000004200 */
        /* <DEDUP_REMOVED lines=43> */
[----:B------:R4:W1:Y:S07]  /*6d80*/  LDSM.16.MT88.4 R8, [R0+0x7800] ;  /* 0x007800000008783b */ /* 0x00086e0000004200 */
        /* <DEDUP_REMOVED lines=267> */
.L_x_1082:
        /* <DEDUP_REMOVED lines=12> */
.L_x_1083:
[----:B------:R-:W2:Y:S01]  /*7f00*/  LDCU.64 UR8, c[0x0][0x5c8] ;  /* 0x0000b900ff0877ac */ /* 0x000ea20008000a00 */
[----:B------:R-:W-:-:S04]  /*7f10*/  UIADD3 UR12, UPT, UPT, UR41, UR42, URZ ;  /* 0x0000002a290c7290 */ /* 0x000fc8000fffe0ff */
[----:B--2---:R-:W-:Y:S02]  /*7f20*/  UIMAD.WIDE.U32 UR42, UR12, UR8, URZ ;  /* 0x000000080c2a72a5 */ /* 0x004fe4000f8e00ff */
[----:B------:R-:W-:-:S04]  /*7f30*/  UIMAD UR12, UR12, UR9, URZ ;  /* 0x000000090c0c72a4 */ /* 0x000fc8000f8e02ff */
[----:B------:R-:W-:-:S06]  /*7f40*/  UIADD3 UR12, UPT, UPT, UR43, UR12, URZ ;  /* 0x0000000c2b0c7290 */ /* 0x000fcc000fffe0ff */
[----:B-1----:R-:W-:-:S07]  /*7f50*/  MOV R0, UR12 ;  /* 0x0000000c00007c02 */ /* 0x002fce0008000f00 */
.L_x_1084:
        /* <DEDUP_REMOVED lines=15> */
[----:B------:R-:W-:Y:S01]  /*8050*/  ISETP.GE.AND P1, PT, R3, UR36, PT ;  /* 0x0000002403007c0c */ /* 0x000fe2000bf26270 */
[----:B------:R-:W-:Y:S01]  /*8060*/  IMAD.U32 R53, RZ, RZ, UR45 ;  /* 0x0000002dff357e24 */ /* 0x000fe2000f8e00ff */
[----:B------:R-:W-:Y:S01]  /*8070*/  LEA R68, R68, UR5, 0x1 ;  /* 0x0000000544447c11 */ /* 0x000fe2000f8e08ff */
[----:B------:R-:W-:Y:S01]  /*8080*/  UIMAD UR12, UR14, UR11, UR12 ;  /* 0x0000000b0e0c72a4 */ /* 0x000fe2000f8e020c */
[----:B------:R-:W-:Y:S01]  /*8090*/  LOP3.LUT R2, R4, 0x38, R69, 0xf8, !PT ;  /* 0x0000003804027812 */ /* 0x000fe200078ef845 */
[----:B------:R-:W-:Y:S01]  /*80a0*/  IMAD.U32 R52, RZ, RZ, UR44 ;  /* 0x0000002cff347e24 */ /* 0x000fe2000f8e00ff */
[----:B------:R-:W2:Y:S01]  /*80b0*/  LDC.64 R4, c[0x0][0x5e0] ;  /* 0x00017800ff047b82 */ /* 0x000ea20000000a00 */
[----:B------:R3:W4:Y:S01]  /*80c0*/  LDS.128 R48, [R68+0x19000] ;  /* 0x0190000044307984 */ /* 0x0007220000000c00 */
[----:B------:R-:W-:Y:S01]  /*80d0*/  IADD3 R72, P0, PT, R2, UR30, RZ ;  /* 0x0000001e02487c10 */ /* 0x000fe2000ff1e0ff */
[----:B------:R-:W-:Y:S01]  /*80e0*/  IMAD.U32 R2, RZ, RZ, UR12 ;  /* 0x0000000cff027e24 */ /* 0x000fe2000f8e00ff */
[----:B------:R-:W-:Y:S01]  /*80f0*/  LOP3.LUT R69, R69, 0x38, RZ, 0xc0, !PT ;  /* 0x0000003845457812 */ /* 0x000fe200078ec0ff */
[----:B------:R3:W2:Y:S01]  /*8100*/  LDS.128 R44, [R68+0x1b000] ;  /* 0x01b00000442c7984 */ /* 0x0006a20000000c00 */
[----:B------:R-:W-:-:S02]  /*8110*/  VIADD R52, R3, 0x20 ;  /* 0x0000002003347836 */ /* 0x000fc40000000000 */
[----:B------:R-:W-:Y:S01]  /*8120*/  IADD3.X R73, PT, PT, R53, UR16, R2, P0, !PT ;  /* 0x0000001035497c10 */ /* 0x000fe200087fe402 */
[----:B------:R3:W2:Y:S01]  /*8130*/  LDS.128 R40, [R68+0x1d000] ;  /* 0x01d0000044287984 */ /* 0x0006a20000000c00 */
[----:B------:R-:W-:Y:S02]  /*8140*/  IADD3 R2, P0, PT, R3, 0x20, RZ ;  /* 0x0000002003027810 */ /* 0x000fe40007f1e0ff */
[----:B------:R-:W-:Y:S01]  /*8150*/  ISETP.GE.AND P2, PT, R52, UR36, PT ;  /* 0x0000002434007c0c */ /* 0x000fe2000bf46270 */
        /* <DEDUP_REMOVED lines=28> */
.L_x_1086:
[----:B------:R-:W-:Y:S05]  /*8320*/  BSYNC.RECONVERGENT B0 ;  /* 0x0000000000007941 */ /* 0x000fea0003800200 */
.L_x_1085:
        /* <DEDUP_REMOVED lines=16> */
.L_x_1088:
[----:B------:R-:W-:Y:S05]  /*8430*/  BSYNC.RECONVERGENT B0 ;  /* 0x0000000000007941 */ /* 0x000fea0003800200 */
.L_x_1087:
        /* <DEDUP_REMOVED lines=21> */
.L_x_1090:
[----:B------:R-:W-:Y:S05]  /*8590*/  BSYNC.RECONVERGENT B0 ;  /* 0x0000000000007941 */ /* 0x000fea0003800200 */
.L_x_1089:
        /* <DEDUP_REMOVED lines=13> */
.L_x_1076:
[----:B------:R-:W-:Y:S05]  /*8670*/  BSYNC.RECONVERGENT B1 ;  /* 0x0000000000017941 */ /* 0x000fea0003800200 */
.L_x_1054:
        /* <DEDUP_REMOVED lines=11> */
.L_x_1092:
        /* <DEDUP_REMOVED lines=13> */
.L_x_2508:


//--------------------- .text._ZN5flash44flash_bwd_dq_dk_dv_loop_seqk_parallel_kernelI23Flash_bwd_kernel_traitsILi256ELi64ELi64ELi8ELi4ELi2ELi2ELb0ELb0EN7cutlass6half_tE19Flash_kernel_traitsILi256ELi64ELi64ELi8ES3_EELb0ELb0ELb1ELb1ELb0ELb0ELb0EEEvNS_16Flash_bwd_paramsE --------------------------
	.section	.text._ZN5flash44flash_bwd_dq_dk_dv_loop_seqk_parallel_kernelI23Flash_bwd_kernel_traitsILi256ELi64ELi64ELi8ELi4ELi2ELi2ELb0ELb0EN7cutlass6half_tE19Flash_kernel_traitsILi256ELi64ELi64ELi8ES3_EELb0ELb0ELb1ELb1ELb0ELb0ELb0EEEvNS_16Flash_bwd_paramsE,"ax",@progbits
	.align	128
        .global         _ZN5flash44flash_bwd_dq_dk_dv_loop_seqk_parallel_kernelI23Flash_bwd_kernel_traitsILi256ELi64ELi64ELi8ELi4ELi2ELi2ELb0ELb0EN7cutlass6half_tE19Flash_kernel_traitsILi256ELi64ELi64ELi8ES3_EELb0ELb0ELb1ELb1ELb0ELb0ELb0EEEvNS_16Flash_bwd_paramsE
        .type           _ZN5flash44flash_bwd_dq_dk_dv_loop_seqk_parallel_kernelI23Flash_bwd_kernel_traitsILi256ELi64ELi64ELi8ELi4ELi2ELi2ELb0ELb0EN7cutlass6half_tE19Flash_kernel_traitsILi256ELi64ELi64ELi8ES3_EELb0ELb0ELb1ELb1ELb0ELb0ELb0EEEvNS_16Flash_bwd_paramsE,@function
        .size           _ZN5flash44flash_bwd_dq_dk_dv_loop_seqk_parallel_kernelI23Flash_bwd_kernel_traitsILi256ELi64ELi64ELi8ELi4ELi2ELi2ELb0ELb0EN7cutlass6half_tE19Flash_kernel_traitsILi256ELi64ELi64ELi8ES3_EELb0ELb0ELb1ELb1ELb0ELb0ELb0EEEvNS_16Flash_bwd_paramsE,(.L_x_2509 - _ZN5flash44flash_bwd_dq_dk_dv_loop_seqk_parallel_kernelI23Flash_bwd_kernel_traitsILi256ELi64ELi64ELi8ELi4ELi2ELi2ELb0ELb0EN7cutlass6half_tE19Flash_kernel_traitsILi256ELi64ELi64ELi8ES3_EELb0ELb0ELb1ELb1ELb0ELb0ELb0EEEvNS_16Flash_bwd_paramsE)
        .other          _ZN5flash44flash_bwd_dq_dk_dv_loop_seqk_parallel_kernelI23Flash_bwd_kernel_traitsILi256ELi64ELi64ELi8ELi4ELi2ELi2ELb0ELb0EN7cutlass6half_tE19Flash_kernel_traitsILi256ELi64ELi64ELi8ES3_EELb0ELb0ELb1ELb1ELb0ELb0ELb0EEEvNS_16Flash_bwd_paramsE,@"STO_CUDA_ENTRY STV_DEFAULT"
_ZN5flash44flash_bwd_dq_dk_dv_loop_seqk_parallel_kernelI23Flash_bwd_kernel_traitsILi256ELi64ELi64ELi8ELi4ELi2ELi2ELb0ELb0EN7cutlass6half_tE19Flash_kernel_traitsILi256ELi64ELi64ELi8ES3_EELb0ELb0ELb1ELb1ELb0ELb0ELb0EEEvNS_16Flash_bwd_paramsE:
.text._ZN5flash44flash_bwd_dq_dk_dv_loop_seqk_parallel_kernelI23Flash_bwd_kernel_traitsILi256ELi64ELi64ELi8ELi4ELi2ELi2ELb0ELb0EN7cutlass6half_tE19Flash_kernel_traitsILi256ELi64ELi64ELi8ES3_EELb0ELb0ELb1ELb1ELb0ELb0ELb0EEEvNS_16Flash_bwd_paramsE:
        /* <DEDUP_REMOVED lines=53> */
.L_x_1151:
[----:B---3--:R-:W3:Y:S01]  /*0350*/  LDCU.64 UR8, c[0x0][0x478] ;  /* 0x00008f00ff0877ac */ /* 0x008ee20008000a00 */
        /* <DEDUP_REMOVED lines=51> */
.L_x_1093:
[----:B------:R-:W-:Y:S01]  /*0690*/  @!UP0 UIADD3 UR38, UPT, UPT, UR9, UR10, -UR39 ;  /* 0x0000000a09268290 */ /* 0x000fe2000fffe827 */
[----:B-1----:R-:W-:Y:S01]  /*06a0*/  @!UP4 UMOV UR45, UR23 ;  /* 0x00000017002dcc82 */ /* 0x002fe20008000000 */
        /* <DEDUP_REMOVED lines=41> */
.L_x_1095:
[----:B------:R-:W1:Y:S01]  /*0940*/  LDCU.64 UR14, c[0x0][0x3b8] ;  /* 0x00007700ff0e77ac */ /* 0x000e620008000a00 */
[----:B------:R-:W-:-:S04]  /*0950*/  UIADD3 UR8, UPT, UPT, UR39, UR41, URZ ;  /* 0x0000002927087290 */ /* 0x000fc8000fffe0ff */
[----:B-1----:R-:W-:Y:S02]  /*0960*/  UIMAD.WIDE.U32 UR56, UR8, UR14, URZ ;  /* 0x0000000e083872a5 */ /* 0x002fe4000f8e00ff */
[----:B------:R-:W-:-:S04]  /*0970*/  UIMAD UR8, UR8, UR15, URZ ;  /* 0x0000000f080872a4 */ /* 0x000fc8000f8e02ff */
[----:B------:R-:W-:-:S06]  /*0980*/  UIADD3 UR8, UPT, UPT, UR57, UR8, URZ ;  /* 0x0000000839087290 */ /* 0x000fcc000fffe0ff */
[----:B------:R-:W-:Y:S02]  /*0990*/  MOV R6, UR8 ;  /* 0x0000000800067c02 */ /* 0x000fe40008000f00 */
.L_x_1096:
        /* <DEDUP_REMOVED lines=42> */
.L_x_1097:
[----:B------:R-:W1:Y:S01]  /*0c40*/  LDCU.64 UR12, c[0x0][0x3c0] ;  /* 0x00007800ff0c77ac */ /* 0x000e620008000a00 */
[----:B------:R-:W-:-:S04]  /*0c50*/  UIADD3 UR8, UPT, UPT, UR39, UR41, URZ ;  /* 0x0000002927087290 */ /* 0x000fc8000fffe0ff */
[----:B-1----:R-:W-:Y:S02]  /*0c60*/  UIMAD.WIDE.U32 UR10, UR8, UR12, URZ ;  /* 0x0000000c080a72a5 */ /* 0x002fe4000f8e00ff */
[----:B------:R-:W-:-:S04]  /*0c70*/  UIMAD UR8, UR8, UR13, URZ ;  /* 0x0000000d080872a4 */ /* 0x000fc8000f8e02ff */
[----:B------:R-:W-:Y:S01]  /*0c80*/  UIADD3 UR8, UPT, UPT, UR11, UR8, URZ ;  /* 0x000000080b087290 */ /* 0x000fe2000fffe0ff */
[----:B------:R-:W-:-:S05]  /*0c90*/  UMOV UR54, UR10 ;  /* 0x0000000a00367c82 */ /* 0x000fca0008000000 */
[----:B------:R-:W-:-:S07]  /*0ca0*/  MOV R7, UR8 ;  /* 0x0000000800077c02 */ /* 0x000fce0008000f00 */
.L_x_1098:
        /* <DEDUP_REMOVED lines=28> */
.L_x_1099:
[----:B------:R-:W-:Y:S02]  /*0e70*/  UIMAD.WIDE.U32 UR10, UR60, UR17, URZ ;  /* 0x000000113c0a72a5 */ /* 0x000fe4000f8e00ff */
[----:B------:R-:W-:-:S04]  /*0e80*/  UIMAD UR8, UR61, UR17, URZ ;  /* 0x000000113d0872a4 */ /* 0x000fc8000f8e02ff */
[----:B------:R-:W-:-:S12]  /*0e90*/  UIADD3 UR8, UPT, UPT, UR11, UR8, URZ ;  /* 0x000000080b087290 */ /* 0x000fd8000fffe0ff */
.L_x_1100:
        /* <DEDUP_REMOVED lines=21> */
.L_x_1101:
[----:B------:R-:W1:Y:S01]  /*0ff0*/  LDCU UR61, c[0x0][0x434] ;  /* 0x00008680ff3d77ac */ /* 0x000e620008000800 */
[----:B------:R-:W-:-:S04]  /*1000*/  UIMAD UR9, UR25, UR16, UR24 ;  /* 0x00000010190972a4 */ /* 0x000fc8000f8e0218 */
[----:B-1----:R-:W-:Y:S02]  /*1010*/  UIMAD UR61, UR9, UR61, URZ ;  /* 0x0000003d093d72a4 */ /* 0x002fe4000f8e02ff */
.L_x_1102:
        /* <DEDUP_REMOVED lines=11> */
.L_x_1103:
[----:B------:R-:W1:Y:S01]  /*10d0*/  LDCU UR60, c[0x0][0x444] ;  /* 0x00008880ff3c77ac */ /* 0x000e620008000800 */
[----:B------:R-:W-:-:S04]  /*10e0*/  UIMAD UR9, UR25, UR16, UR24 ;  /* 0x00000010190972a4 */ /* 0x000fc8000f8e0218 */
[----:B-1----:R-:W-:-:S12]  /*10f0*/  UIMAD UR60, UR9, UR60, URZ ;  /* 0x0000003c093c72a4 */ /* 0x002fd8000f8e02ff */
.L_x_1104:
        /* <DEDUP_REMOVED lines=46> */
[----:B-1----:R-:W-:Y:S01]  /*13e0*/  LEA R248, P2, R16, UR10, 0x1 ;  /* 0x0000000a10f87c11 */ /* 0x002fe2000f8408ff */
[----:B------:R-:W-:Y:S01]  /*13f0*/  IMAD R12, R9, UR9, R17 ;  /* 0x00000009090c7c24 */ /* 0x000fe2000f8e0211 */
[----:B------:R-:W-:Y:S01]  /*1400*/  LOP3.LUT R17, R20, 0x80, RZ, 0xfc, !PT ;  /* 0x0000008014117812 */ /* 0x000fe200078efcff */
[C---:B---3--:R-:W-:Y:S02]  /*1410*/  IMAD R14, R2.reuse, UR55, RZ ;  /* 0x00000037020e7c24 */ /* 0x048fe4000f8e02ff */
        /* <DEDUP_REMOVED lines=13> */
[----:B------:R-:W2:Y:S01]  /*14f0*/  LDCU.64 UR16, c[0x0][0x570] ;  /* 0x0000ae00ff1077ac */ /* 0x000ea20008000a00 */
[----:B------:R-:W-:Y:S01]  /*1500*/  IMAD.WIDE.U32 R18, R18, UR24, R24 ;  /* 0x0000001812127c25 */ /* 0x000fe2000f8e0018 */
[----:B------:R-:W-:Y:S01]  /*1510*/  IADD3 R10, P1, P0, R13, UR59, R10 ;  /* 0x0000003b0d0a7c10 */ /* 0x000fe2000f83e00a */
[----:B------:R-:W-:Y:S02]  /*1520*/  USHF.L.U32 UR53, UR49, 0x6, URZ ;  /* 0x0000000631357899 */ /* 0x000fe400080006ff */
[----:B------:R-:W-:Y:S01]  /*1530*/  IMAD R15, R14, UR24, R19 ;  /* 0x000000180e0f7c24 */ /* 0x000fe2000f8e0213 */
[----:B------:R-:W-:Y:S01]  /*1540*/  SHF.R.S32.HI R13, RZ, 0x1f, R13 ;  /* 0x0000001fff0d7819 */ /* 0x000fe2000001140d */
[----:B------:R-:W-:Y:S01]  /*1550*/  IMAD.MOV.U32 R14, RZ, RZ, R18 ;  /* 0x000000ffff0e7224 */ /* 0x000fe200078e0012 */
[----:B------:R-:W-:Y:S01]  /*1560*/  SEL R11, R11, RZ, P3 ;  /* 0x000000ff0b0b7207 */ /* 0x000fe20001800000 */
[----:B------:R-:W3:Y:S01]  /*1570*/  LDCU.64 UR58, c[0x0][0x420] ;  /* 0x00008400ff3a77ac */ /* 0x000ee20008000a00 */
[----:B------:R-:W-:Y:S01]  /*1580*/  IMAD.U32 R12, RZ, RZ, UR53 ;  /* 0x00000035ff0c7e24 */ /* 0x000fe2000f8e00ff */
[----:B------:R-:W-:Y:S01]  /*1590*/  LOP3.LUT R18, R20, 0x40, RZ, 0xfc, !PT ;  /* 0x0000004014127812 */ /* 0x000fe200078efcff */
[----:B------:R-:W-:Y:S01]  /*15a0*/  IMAD.WIDE.U32 R14, R9, R2, R14 ;  /* 0x00000002090e7225 */ /* 0x000fe200078e000e */
[----:B------:R-:W-:-:S02]  /*15b0*/  IADD3.X R13, PT, PT, R13, UR57, R11, P1, P0 ;  /* 0x000000390d0d7c10 */ /* 0x000fc40008fe040b */
[----:B------:R-:W-:Y:S01]  /*15c0*/  IADD3 R11, P0, PT, R10, UR53, RZ ;  /* 0x000000350a0b7c10 */ /* 0x000fe2000ff1e0ff */
[----:B------:R-:W-:Y:S01]  /*15d0*/  IMAD R10, R9, R3, R15 ;  /* 0x00000003090a7224 */ /* 0x000fe200078e020f */
[----:B-1----:R-:W-:Y:S02]  /*15e0*/  LEA R250, P1, R14, UR8, 0x1 ;  /* 0x000000080efa7c11 */ /* 0x002fe4000f8208ff */
[----:B------:R-:W-:Y:S02]  /*15f0*/  LEA.HI.X.SX32 R12, R12, R13, 0x1, P0 ;  /* 0x0000000d0c0c7211 */ /* 0x000fe400000f0eff */
[C---:B--2---:R-:W-:Y:S01]  /*1600*/  LEA R246, P0, R11.reuse, UR16, 0x2 ;  /* 0x000000100bf67c11 */ /* 0x044fe2000f8010ff */
[----:B------:R-:W-:Y:S01]  /*1610*/  UMOV UR16, UR64 ;  /* 0x0000004000107c82 */ /* 0x000fe20008000000 */
[----:B------:R-:W-:Y:S02]  /*1620*/  LEA.HI.X R251, R14, UR9, R10, 0x1, P1 ;  /* 0x000000090efb7c11 */ /* 0x000fe400088f0c0a */
[----:B------:R-:W-:Y:S01]  /*1630*/  LEA.HI.X R247, R11, UR17, R12, 0x2, P0 ;  /* 0x000000110bf77c11 */ /* 0x000fe200080f140c */
[C---:B------:R-:W-:Y:S01]  /*1640*/  IMAD.SHL.U32 R11, R2.reuse, 0x20, RZ ;  /* 0x00000020020b7824 */ /* 0x040fe200078e00ff */
[C---:B------:R-:W-:Y:S01]  /*1650*/  IADD3 R10, P0, PT, R9.reuse, 0x20, RZ ;  /* 0x00000020090a7810 */ /* 0x040fe20007f1e0ff */
[----:B---3--:R-:W-:Y:S01]  /*1660*/  UIMAD.WIDE UR58, UR61, 0x4, UR58 ;  /* 0x000000043d3a78a5 */ /* 0x008fe2000f8e023a */
[----:B------:R-:W-:Y:S01]  /*1670*/  SHF.L.U64.HI R3, R2, 0x5, R3 ;  /* 0x0000000502037819 */ /* 0x000fe20000010203 */
[----:B------:R-:W-:Y:S01]  /*1680*/  UMOV UR17, UR65 ;  /* 0x0000004100117c82 */ /* 0x000fe20008000000 */
        /* <DEDUP_REMOVED lines=16> */
.L_x_1106:
[----:B------:R-:W1:Y:S01]  /*1790*/  LDCU.64 UR12, c[0x0][0x5c0] ;  /* 0x0000b800ff0c77ac */ /* 0x000e620008000a00 */
[----:B------:R-:W-:-:S04]  /*17a0*/  UIADD3 UR8, UPT, UPT, UR39, UR41, URZ ;  /* 0x0000002927087290 */ /* 0x000fc8000fffe0ff */
[----:B-1----:R-:W-:Y:S02]  /*17b0*/  UIMAD.WIDE.U32 UR16, UR8, UR12, URZ ;  /* 0x0000000c081072a5 */ /* 0x002fe4000f8e00ff */
[----:B------:R-:W-:-:S04]  /*17c0*/  UIMAD UR8, UR8, UR13, URZ ;  /* 0x0000000d080872a4 */ /* 0x000fc8000f8e02ff */
[----:B------:R-:W-:-:S06]  /*17d0*/  UIADD3 UR8, UPT, UPT, UR17, UR8, URZ ;  /* 0x0000000811087290 */ /* 0x000fcc000fffe0ff */
[----:B------:R-:W-:Y:S02]  /*17e0*/  MOV R3, UR8 ;  /* 0x0000000800037c02 */ /* 0x000fe40008000f00 */
.L_x_1107:
        /* <DEDUP_REMOVED lines=13> */
.L_x_1108:
[----:B------:R-:W1:Y:S01]  /*18c0*/  LDCU.64 UR10, c[0x0][0x5c8] ;  /* 0x0000b900ff0a77ac */ /* 0x000e620008000a00 */
[----:B------:R-:W-:-:S04]  /*18d0*/  UIADD3 UR39, UPT, UPT, UR39, UR41, URZ ;  /* 0x0000002927277290 */ /* 0x000fc8000fffe0ff */
[----:B-1----:R-:W-:Y:S02]  /*18e0*/  UIMAD.WIDE.U32 UR14, UR39, UR10, URZ ;  /* 0x0000000a270e72a5 */ /* 0x002fe4000f8e00ff */
[----:B------:R-:W-:-:S04]  /*18f0*/  UIMAD UR39, UR39, UR11, URZ ;  /* 0x0000000b272772a4 */ /* 0x000fc8000f8e02ff */
[----:B------:R-:W-:-:S06]  /*1900*/  UIADD3 UR39, UPT, UPT, UR15, UR39, URZ ;  /* 0x000000270f277290 */ /* 0x000fcc000fffe0ff */
[----:B------:R-:W-:-:S07]  /*1910*/  MOV R0, UR39 ;  /* 0x0000002700007c02 */ /* 0x000fce0008000f00 */
.L_x_1109:
        /* <DEDUP_REMOVED lines=32> */
.L_x_1111:
[----:B------:R-:W-:Y:S05]  /*1b20*/  BSYNC.RECONVERGENT B0 ;  /* 0x0000000000007941 */ /* 0x000fea0003800200 */
.L_x_1110:
        /* <DEDUP_REMOVED lines=19> */
.L_x_1113:
[----:B------:R-:W-:Y:S05]  /*1c60*/  BSYNC.RECONVERGENT B0 ;  /* 0x0000000000007941 */ /* 0x000fea0003800200 */
.L_x_1112:
        /* <DEDUP_REMOVED lines=29> */
.L_x_1115:
[----:B------:R-:W-:Y:S05]  /*1e40*/  BSYNC.RECONVERGENT B0 ;  /* 0x0000000000007941 */ /* 0x000fea0003800200 */
.L_x_1114:
        /* <DEDUP_REMOVED lines=20> */
.L_x_1105:
        /* <DEDUP_REMOVED lines=38> */
.L_x_1118:
[----:B------:R2:W-:Y:S04]  /*21f0*/  STS.128 [R14+0x10000], RZ ;  /* 0x010000ff0e007388 */ /* 0x0005e80000000c00 */
[----:B------:R2:W-:Y:S04]  /*2200*/  STS.128 [R14+0x12000], RZ ;  /* 0x012000ff0e007388 */ /* 0x0005e80000000c00 */
[----:B------:R2:W-:Y:S04]  /*2210*/  STS.128 [R14+0x14000], RZ ;  /* 0x014000ff0e007388 */ /* 0x0005e80000000c00 */
[----:B------:R2:W-:Y:S02]  /*2220*/  STS.128 [R14+0x16000], RZ ;  /* 0x016000ff0e007388 */ /* 0x0005e40000000c00 */
.L_x_1119:
[----:B------:R-:W-:Y:S05]  /*2230*/  BSYNC.RECONVERGENT B0 ;  /* 0x0000000000007941 */ /* 0x000fea0003800200 */
.L_x_1117:
        /* <DEDUP_REMOVED lines=37> */
.L_x_1121:
[----:B------:R-:W-:Y:S05]  /*2490*/  BSYNC.RECONVERGENT B0 ;  /* 0x0000000000007941 */ /* 0x000fea0003800200 */
.L_x_1120:
        /* <DEDUP_REMOVED lines=29> */
.L_x_1123:
[----:B------:R1:W-:Y:S04]  /*2670*/  STS.128 [R244], RZ ;  /* 0x000000fff4007388 */ /* 0x0003e80000000c00 */
[----:B------:R1:W-:Y:S04]  /*2680*/  STS.128 [R244+0x2000], RZ ;  /* 0x002000fff4007388 */ /* 0x0003e80000000c00 */
[----:B------:R1:W-:Y:S04]  /*2690*/  STS.128 [R244+0x4000], RZ ;  /* 0x004000fff4007388 */ /* 0x0003e80000000c00 */
[----:B------:R1:W-:Y:S02]  /*26a0*/  STS.128 [R244+0x6000], RZ ;  /* 0x006000fff4007388 */ /* 0x0003e40000000c00 */
.L_x_1124:
[----:B------:R-:W-:Y:S05]  /*26b0*/  BSYNC.RECONVERGENT B0 ;  /* 0x0000000000007941 */ /* 0x000fea0003800200 */
.L_x_1122:
        /* <DEDUP_REMOVED lines=46> */
.L_x_1126:
[----:B------:R-:W-:Y:S05]  /*29a0*/  BSYNC.RECONVERGENT B0 ;  /* 0x0000000000007941 */ /* 0x000fea0003800200 */
.L_x_1125:
        /* <DEDUP_REMOVED lines=48> */
.L_x_1128:
[----:B------:R2:W-:Y:S04]  /*2cb0*/  STS.128 [R14+0x18000], RZ ;  /* 0x018000ff0e007388 */ /* 0x0005e80000000c00 */
[----:B------:R2:W-:Y:S04]  /*2cc0*/  STS.128 [R14+0x1a000], RZ ;  /* 0x01a000ff0e007388 */ /* 0x0005e80000000c00 */
[----:B------:R2:W-:Y:S04]  /*2cd0*/  STS.128 [R14+0x1c000], RZ ;  /* 0x01c000ff0e007388 */ /* 0x0005e80000000c00 */
[----:B------:R2:W-:Y:S02]  /*2ce0*/  STS.128 [R14+0x1e000], RZ ;  /* 0x01e000ff0e007388 */ /* 0x0005e40000000c00 */
.L_x_1129:
[----:B------:R-:W-:Y:S05]  /*2cf0*/  BSYNC.RECONVERGENT B0 ;  /* 0x0000000000007941 */ /* 0x000fea0003800200 */
.L_x_1127:
        /* <DEDUP_REMOVED lines=40> */
.L_x_1131:
[----:B------:R-:W-:Y:S05]  /*2f80*/  BSYNC.RECONVERGENT B0 ;  /* 0x0000000000007941 */ /* 0x000fea0003800200 */
.L_x_1130:
        /* <DEDUP_REMOVED lines=46> */
.L_x_1133:
[----:B------:R2:W-:Y:S04]  /*3270*/  STS.128 [R14+0x20000], RZ ;  /* 0x020000ff0e007388 */ /* 0x0005e80000000c00 */
[----:B------:R2:W-:Y:S04]  /*3280*/  STS.128 [R14+0x22000], RZ ;  /* 0x022000ff0e007388 */ /* 0x0005e80000000c00 */
[----:B------:R2:W-:Y:S04]  /*3290*/  STS.128 [R14+0x24000], RZ ;  /* 0x024000ff0e007388 */ /* 0x0005e80000000c00 */
[----:B------:R2:W-:Y:S02]  /*32a0*/  STS.128 [R14+0x26000], RZ ;  /* 0x026000ff0e007388 */ /* 0x0005e40000000c00 */
.L_x_1134:
[----:B------:R-:W-:Y:S05]  /*32b0*/  BSYNC.RECONVERGENT B0 ;  /* 0x0000000000007941 */ /* 0x000fea0003800200 */
.L_x_1132:
        /* <DEDUP_REMOVED lines=40> */
.L_x_1136:
[----:B------:R-:W-:Y:S05]  /*3540*/  BSYNC.RECONVERGENT B0 ;  /* 0x0000000000007941 */ /* 0x000fea0003800200 */
.L_x_1135:
[----:B------:R-:W3:Y:S01]  /*3550*/  LDCU.64 UR10, c[0x0][0x538] ;  /* 0x0000a700ff0a77ac */ /* 0x000ee20008000a00 */
[C---:B--2---:R-:W-:Y:S01]  /*3560*/  IMAD.SHL.U32 R7, R8.reuse, 0x2, RZ ;  /* 0x0000000208077824 */ /* 0x044fe200078e00ff */
[----:B------:R-:W2:Y:S01]  /*3570*/  S2R R238, SR_TID.X ;  /* 0x0000000000ee7919 */ /* 0x000ea20000002100 */
[C---:B------:R-:W-:Y:S02]  /*3580*/  IMAD.SHL.U32 R10, R8.reuse, 0x20, RZ ;  /* 0x00000020080a7824 */ /* 0x040fe400078e00ff */
        /* <DEDUP_REMOVED lines=9> */
[----:B------:R-:W-:Y:S01]  /*3620*/  LOP3.LUT R6, R7, 0x20, RZ, 0xc0, !PT ;  /* 0x0000002007067812 */ /* 0x000fe200078ec0ff */
[----:B------:R-:W-:Y:S01]  /*3630*/  IMAD.MOV.U32 R232, RZ, RZ, 0x40 ;  /* 0x00000040ffe87424 */ /* 0x000fe200078e00ff */
[----:B------:R-:W-:Y:S01]  /*3640*/  R2P PR, R8, 0x6 ;  /* 0x0000000608007804 */ /* 0x000fe20000000000 */
[----:B------:R-:W-:Y:S02]  /*3650*/  @UP0 UIMAD UR9, UR25, UR9, UR13 ;  /* 0x00000009190902a4 */ /* 0x000fe4000f8e020d */
[----:B------:R-:W-:Y:S01]  /*3660*/  @UP0 ULEA UR10, UP1, UR12, UR10, 0x2 ;  /* 0x0000000a0c0a0291 */ /* 0x000fe2000f8210ff */
[----:B------:R-:W-:-:S02]  /*3670*/  IMAD.MOV.U32 R231, RZ, RZ, 0x20 ;  /* 0x00000020ffe77424 */ /* 0x000fc400078e00ff */
[----:B------:R-:W-:Y:S01]  /*3680*/  IMAD.U32 R239, RZ, RZ, UR44 ;  /* 0x0000002cffef7e24 */ /* 0x000fe2000f8e00ff */
[----:B------:R-:W-:Y:S02]  /*3690*/  @UP0 ULEA.HI.X UR11, UR12, UR11, UR9, 0x2, UP1 ;  /* 0x0000000b0c0b0291 */ /* 0x000fe400088f1409 */
[----:B------:R-:W-:Y:S01]  /*36a0*/  IMAD.U32 R2, RZ, RZ, UR10 ;  /* 0x0000000aff027e24 */ /* 0x000fe2000f8e00ff */
[----:B------:R-:W-:Y:S01]  /*36b0*/  LOP3.LUT R6, R6, 0x18, R9, 0xf8, !PT ;  /* 0x0000001806067812 */ /* 0x000fe200078ef809 */
[----:B------:R-:W3:Y:S02]  /*36c0*/  LDCU UR13, c[0x0][0x590] ;  /* 0x0000b200ff0d77ac */ /* 0x000ee40008000800 */
[----:B------:R-:W-:Y:S01]  /*36d0*/  IMAD.U32 R3, RZ, RZ, UR11 ;  /* 0x0000000bff037e24 */ /* 0x000fe2000f8e00ff */
[----:B------:R-:W4:Y:S04]  /*36e0*/  @UP0 LDCU UR9, c[0x0][0x458] ;  /* 0x00008b00ff0907ac */ /* 0x000f280008000800 */
[----:B------:R1:W3:Y:S01]  /*36f0*/  @P0 LDG.E R2, desc[UR36][R2.64] ;  /* 0x0000002402020981 */ /* 0x0002e2000c1e1900 */
[----:B------:R-:W-:Y:S01]  /*3700*/  LOP3.LUT R9, R7, 0x6, RZ, 0xc0, !PT ;  /* 0x0000000607097812 */ /* 0x000fe200078ec0ff */
[----:B------:R-:W-:Y:S01]  /*3710*/  IMAD.MOV.U32 R240, RZ, RZ, R244 ;  /* 0x000000fffff07224 */ /* 0x000fe200078e00f4 */
[----:B------:R-:W-:Y:S01]  /*3720*/  SEL R232, R232, 0xffffffc0, !P2 ;  /* 0xffffffc0e8e87807 */ /* 0x000fe20005000000 */
[----:B------:R-:W-:Y:S01]  /*3730*/  IMAD.MOV.U32 R236, RZ, RZ, 0x4 ;  /* 0x00000004ffec7424 */ /* 0x000fe200078e00ff */
[----:B------:R-:W-:-:S02]  /*3740*/  SEL R231, R231, 0xffffffe0, !P1 ;  /* 0xffffffe0e7e77807 */ /* 0x000fc40004800000 */
[----:B------:R-:W-:Y:S02]  /*3750*/  CS2R R190, SRZ ;  /* 0x0000000000be7805 */ /* 0x000fe4000001ff00 */
[----:B------:R-:W-:Y:S02]  /*3760*/  LOP3.LUT R12, R9, 0xe0, R12, 0xf8, !PT ;  /* 0x000000e0090c7812 */ /* 0x000fe400078ef80c */
[----:B------:R-:W-:Y:S02]  /*3770*/  CS2R R188, SRZ ;  /* 0x0000000000bc7805 */ /* 0x000fe4000001ff00 */
[----:B------:R-:W-:Y:S02]  /*3780*/  CS2R R194, SRZ ;  /* 0x0000000000c27805 */ /* 0x000fe4000001ff00 */
[----:B------:R-:W-:Y:S02]  /*3790*/  CS2R R192, SRZ ;  /* 0x0000000000c07805 */ /* 0x000fe4000001ff00 */
[----:B------:R-:W-:-:S02]  /*37a0*/  IADD3 R239, PT, PT, -R239, UR38, -R12 ;  /* 0x00000026efef7c10 */ /* 0x000fc4000fffe90c */
[----:B------:R-:W-:Y:S02]  /*37b0*/  CS2R R186, SRZ ;  /* 0x0000000000ba7805 */ /* 0x000fe4000001ff00 */
[----:B------:R-:W-:Y:S02]  /*37c0*/  CS2R R184, SRZ ;  /* 0x0000000000b87805 */ /* 0x000fe4000001ff00 */
[----:B------:R-:W-:Y:S01]  /*37d0*/  CS2R R182, SRZ ;  /* 0x0000000000b67805 */ /* 0x000fe2000001ff00 */
[----:B----4-:R-:W4:Y:S01]  /*37e0*/  @P0 MUFU.RCP R4, UR9 ;  /* 0x0000000900040d08 */ /* 0x010f220008001000 */
        /* <DEDUP_REMOVED lines=9> */
[----:B-1----:R-:W-:Y:S01]  /*3880*/  IMAD.SHL.U32 R3, R8, 0x40, RZ ;  /* 0x0000004008037824 */ /* 0x002fe200078e00ff */
[----:B------:R-:W-:-:S02]  /*3890*/  CS2R R158, SRZ ;  /* 0x00000000009e7805 */ /* 0x000fc4000001ff00 */
[----:B------:R-:W-:Y:S02]  /*38a0*/  CS2R R156, SRZ ;  /* 0x00000000009c7805 */ /* 0x000fe4000001ff00 */
[----:B------:R-:W-:Y:S02]  /*38b0*/  CS2R R162, SRZ ;  /* 0x0000000000a27805 */ /* 0x000fe4000001ff00 */
[----:B------:R-:W-:Y:S02]  /*38c0*/  CS2R R160, SRZ ;  /* 0x0000000000a07805 */ /* 0x000fe4000001ff00 */
[C---:B------:R-:W-:Y:S02]  /*38d0*/  LOP3.LUT R5, R3.reuse, 0x200, RZ, 0xc0, !PT ;  /* 0x0000020003057812 */ /* 0x040fe400078ec0ff */
[----:B------:R-:W-:Y:S02]  /*38e0*/  CS2R R154, SRZ ;  /* 0x00000000009a7805 */ /* 0x000fe4000001ff00 */
[----:B------:R-:W-:-:S02]  /*38f0*/  LOP3.LUT R7, R3, 0x1c0, RZ, 0xc0, !PT ;  /* 0x000001c003077812 */ /* 0x000fc400078ec0ff */
[----:B------:R-:W-:Y:S02]  /*3900*/  CS2R R152, SRZ ;  /* 0x0000000000987805 */ /* 0x000fe4000001ff00 */
[----:B------:R-:W-:Y:S02]  /*3910*/  LOP3.LUT R5, R5, 0xc00, R10, 0xf8, !PT ;  /* 0x00000c0005057812 */ /* 0x000fe400078ef80a */
[----:B------:R-:W-:Y:S02]  /*3920*/  CS2R R150, SRZ ;  /* 0x0000000000967805 */ /* 0x000fe4000001ff00 */
[----:B------:R-:W-:Y:S02]  /*3930*/  LOP3.LUT R10, R10, 0x200, RZ, 0xc0, !PT ;  /* 0x000002000a0a7812 */ /* 0x000fe400078ec0ff */
        /* <DEDUP_REMOVED lines=15> */
[----:B------:R-:W-:Y:S02]  /*3a30*/  LOP3.LUT R0, R0, 0x200, R3, 0xf8, !PT ;  /* 0x0000020000007812 */ /* 0x000fe400078ef803 */
[----:B------:R-:W-:Y:S02]  /*3a40*/  CS2R R132, SRZ ;  /* 0x0000000000847805 */ /* 0x000fe4000001ff00 */
[----:B------:R-:W-:Y:S02]  /*3a50*/  LEA R230, R230, UR26, 0x1 ;  /* 0x0000001ae6e67c11 */ /* 0x000fe4000f8e08ff */
[----:B------:R-:W-:Y:S02]  /*3a60*/  CS2R R78, SRZ ;  /* 0x00000000004e7805 */ /* 0x000fe4000001ff00 */
[----:B------:R-:W-:-:S02]  /*3a70*/  LEA R0, R0, UR26, 0x1 ;  /* 0x0000001a00007c11 */ /* 0x000fc4000f8e08ff */
[----:B------:R-:W-:Y:S02]  /*3a80*/  CS2R R76, SRZ ;  /* 0x00000000004c7805 */ /* 0x000fe4000001ff00 */
[----:B------:R-:W-:Y:S01]  /*3a90*/  CS2R R82, SRZ ;  /* 0x0000000000527805 */ /* 0x000fe2000001ff00 */
[----:B------:R-:W-:Y:S01]  /*3aa0*/  IMAD.IADD R228, R232, 0x1, R230 ;  /* 0x00000001e8e47824 */ /* 0x000fe200078e02e6 */
        /* <DEDUP_REMOVED lines=29> */
[----:B--2---:R-:W-:Y:S01]  /*3c80*/  SHF.R.U32.HI R237, RZ, 0x2, R238 ;  /* 0x00000002ffed7819 */ /* 0x004fe200000116ee */
[----:B------:R-:W-:Y:S01]  /*3c90*/  VIADD R0, R0, UR52 ;  /* 0x0000003400007c36 */ /* 0x000fe20008000000 */
[----:B------:R-:W-:Y:S01]  /*3ca0*/  UMOV UR15, URZ ;  /* 0x000000ff000f7c82 */ /* 0x000fe20008000000 */
[C---:B------:R-:W-:Y:S01]  /*3cb0*/  IMAD.IADD R229, R231.reuse, 0x1, R230 ;  /* 0x00000001e7e57824 */ /* 0x040fe200078e02e6 */
[----:B------:R-:W1:Y:S01]  /*3cc0*/  LDCU UR8, c[0x0][0x440] ;  /* 0x00008800ff0877ac */ /* 0x000e620008000800 */
[----:B------:R-:W-:Y:S01]  /*3cd0*/  IMAD.IADD R3, R231, 0x1, R228 ;  /* 0x00000001e7037824 */ /* 0x000fe200078e02e4 */
[----:B------:R-:W2:Y:S01]  /*3ce0*/  LDCU UR11, c[0x0][0x504] ;  /* 0x0000a080ff0b77ac */ /* 0x000ea20008000800 */
[----:B------:R-:W1:Y:S01]  /*3cf0*/  LDCU UR10, c[0x0][0x508] ;  /* 0x0000a100ff0a77ac */ /* 0x000e620008000800 */
[----:B------:R-:W1:Y:S01]  /*3d00*/  LDCU UR9, c[0x0][0x3e0] ;  /* 0x00007c00ff0977ac */ /* 0x000e620008000800 */
[----:B------:R-:W1:Y:S01]  /*3d10*/  LDCU UR12, c[0x0][0x45c] ;  /* 0x00008b80ff0c77ac */ /* 0x000e620008000800 */
[----:B---3--:R-:W-:-:S02]  /*3d20*/  USHF.L.U32 UR13, UR13, 0x6, URZ ;  /* 0x000000060d0d7899 */ /* 0x008fc400080006ff */
[----:B------:R-:W-:Y:S02]  /*3d30*/  USHF.L.U32 UR49, UR49, 0x3, URZ ;  /* 0x0000000331317899 */ /* 0x000fe400080006ff */
[----:B------:R-:W-:Y:S01]  /*3d40*/  UIADD3 UR44, UPT, UPT, UR44, -UR47, -UR38 ;  /* 0x8000002f2c2c7290 */ /* 0x000fe2000fffe826 */
[----:B----4-:R-:W-:Y:S01]  /*3d50*/  @P0 FMUL.FTZ R4, R2, R4 ;  /* 0x0000000402040220 */ /* 0x010fe20000410000 */
[----:B------:R-:W-:-:S04]  /*3d60*/  LOP3.LUT R2, R5, R13, RZ, 0xfc, !PT ;  /* 0x0000000d05027212 */ /* 0x000fc800078efcff */
[----:B------:R-:W-:Y:S02]  /*3d70*/  @P0 R2UR UR14, R4 ;  /* 0x00000000040e02ca */ /* 0x000fe400000e0000 */
[----:B------:R-:W-:-:S05]  /*3d80*/  LEA R2, R2, UR26, 0x1 ;  /* 0x0000001a02027c11 */ /* 0x000fca000f8e08ff */
[----:B------:R-:W-:-:S06]  /*3d90*/  VIADD R2, R2, UR52 ;  /* 0x0000003402027c36 */ /* 0x000fcc0008000000 */
[----:B-12---:R-:W-:-:S05]  /*3da0*/  @UP0 UMOV UR15, UR14 ;  /* 0x0000000e000f0c82 */ /* 0x006fca0008000000 */
.L_x_1141:
[----:B------:R-:W0:Y:S01]  /*3db0*/  LDGDEPBAR ;  /* 0x00000000000079af */ /* 0x000e220000000000 */
[C---:B-----5:R-:W-:Y:S01]  /*3dc0*/  IMAD.IADD R116, R2.reuse, 0x1, R231 ;  /* 0x0000000102747824 */ /* 0x060fe200078e02e7 */
[----:B------:R-:W-:Y:S01]  /*3dd0*/  USHF.L.U32 UR29, UR48, 0x6, URZ ;  /* 0x00000006301d7899 */ /* 0x000fe200080006ff */
[----:B------:R-:W-:Y:S03]  /*3de0*/  IMAD.IADD R232, R2, 0x1, R232 ;  /* 0x0000000102e87824 */ /* 0x000fe600078e02e8 */
[----:B------:R-:W-:Y:S02]  /*3df0*/  UISETP.GE.AND UP0, UPT, UR29, UR44, UPT ;  /* 0x0000002c1d00728c */ /* 0x000fe4000bf06270 */
[----:B------:R-:W-:Y:S01]  /*3e00*/  IADD3 R231, PT, PT, R231, R232, RZ ;  /* 0x000000e8e7e77210 */ /* 0x000fe20007ffe0ff */
        /* <DEDUP_REMOVED lines=19> */
[----:B------:R-:W2:Y:S07]  /*3f40*/  LDSM.16.M88.4 R92, [R231] ;  /* 0x00000000e75c783b */ /* 0x000eae0000000200 */
[C---:B----4-:R-:W-:Y:S08]  /*3f50*/  HMMA.16816.F32 R12, R88.reuse, R96, R12 ;  /* 0x00000060580c723c */ /* 0x050ff0000000180c */
[----:B------:R-:W-:Y:S01]  /*3f60*/  HMMA.16816.F32 R16, R88, R98, R16 ;  /* 0x000000625810723c */ /* 0x000fe20000001810 */
[----:B------:R-:W3:Y:S05]  /*3f70*/  LDSM.16.M88.4 R88, [R3+0x18800] ;  /* 0x018800000358783b */ /* 0x000eea0000000200 */
[----:B------:R-:W4:Y:S02]  /*3f80*/  LDSM.16.M88.4 R96, [R2+0x2000] ;  /* 0x002000000260783b */ /* 0x000f240000000200 */
[C---:B------:R-:W-:Y:S08]  /*3f90*/  HMMA.16816.F32 R4, R100.reuse, R104, R4 ;  /* 0x000000686404723c */ /* 0x040ff00000001804 */
[C---:B------:R-:W-:Y:S01]  /*3fa0*/  HMMA.16816.F32 R8, R100.reuse, R106, R8 ;  /* 0x0000006a6408723c */ /* 0x040fe20000001808 */
[----:B------:R-:W4:Y:S07]  /*3fb0*/  LDSM.16.M88.4 R104, [R230+0x1a800] ;  /* 0x01a80000e668783b */ /* 0x000f2e0000000200 */
[C---:B-1----:R-:W-:Y:S08]  /*3fc0*/  HMMA.16816.F32 R12, R100.reuse, R84, R12 ;  /* 0x00000054640c723c */ /* 0x042ff0000000180c */
[----:B------:R-:W-:Y:S01]  /*3fd0*/  HMMA.16816.F32 R16, R100, R86, R16 ;  /* 0x000000566410723c */ /* 0x000fe20000001810 */
[----:B------:R-:W-:Y:S05]  /*3fe0*/  LDSM.16.M88.4 R84, [R116+0x2000] ;  /* 0x002000007454783b */ /* 0x000fea0000000200 */
        /* <DEDUP_REMOVED lines=8> */
[C---:B----4-:R-:W-:Y:S01]  /*4070*/  HMMA.16816.F32 R4, R96.reuse, R112, R4 ;  /* 0x000000706004723c */ /* 0x050fe20000001804 */
[----:B------:R-:W-:Y:S02]  /*4080*/  IMAD.U32 R112, RZ, RZ, UR16 ;  /* 0x00000010ff707e24 */ /* 0x000fe4000f8e00ff */
[----:B------:R-:W-:Y:S05]  /*4090*/  IMAD.U32 R113, RZ, RZ, UR17 ;  /* 0x00000011ff717e24 */ /* 0x000fea000f8e00ff */
[C---:B------:R-:W-:Y:S08]  /*40a0*/  HMMA.16816.F32 R8, R96.reuse, R114, R8 ;  /* 0x000000726008723c */ /* 0x040ff00000001808 */
[C---:B------:R-:W-:Y:S03]  /*40b0*/  HMMA.16816.F32 R12, R96.reuse, R104, R12 ;  /* 0x00000068600c723c */ /* 0x040fe6000000180c */
[C---:B------:R-:W-:Y:S04]  /*40c0*/  LEA R104, P0, R243.reuse, R112, 0x2 ;  /* 0x00000070f3687211 */ /* 0x040fe800078010ff */
[C---:B------:R-:W-:Y:S01]  /*40d0*/  LEA.HI.X R105, R243.reuse, R113, RZ, 0x2, P0 ;  /* 0x00000071f3697211 */ /* 0x040fe200000f14ff */
[----:B------:R-:W-:Y:S01]  /*40e0*/  HMMA.16816.F32 R16, R96, R106, R16 ;  /* 0x0000006a6010723c */ /* 0x000fe20000001810 */
[----:B------:R-:W4:Y:S05]  /*40f0*/  LDSM.16.M88.4 R96, [R228+0x1a800] ;  /* 0x01a80000e460783b */ /* 0x000f2a0000000200 */
[----:B-----5:R-:W5:Y:S02]  /*4100*/  LDG.E R129, desc[UR36][R104.64] ;  /* 0x0000002468817981 */ /* 0x020f64000c1e1900 */
[C---:B-1----:R-:W-:Y:S03]  /*4110*/  HMMA.16816.F32 R4, R84.reuse, R100, R4 ;  /* 0x000000645404723c */ /* 0x042fe60000001804 */
[----:B------:R1:W5:Y:S05]  /*4120*/  LDG.E R128, desc[UR36][R104.64+0x20] ;  /* 0x0000202468807981 */ /* 0x00036a000c1e1900 */
[----:B------:R-:W-:Y:S01]  /*4130*/  LDSM.16.M88.4 R112, [R3+0x1a000] ;  /* 0x01a000000370783b */ /* 0x000fe20000000200 */
[C---:B------:R-:W-:Y:S04]  /*4140*/  HMMA.16816.F32 R8, R84.reuse, R102, R8 ;  /* 0x000000665408723c */ /* 0x040fe80000001808 */
[----:B------:R-:W-:Y:S04]  /*4150*/  LDSM.16.M88.4 R100, [R230+0x1c000] ;  /* 0x01c00000e664783b */ /* 0x000fe80000000200 */
[C---:B--2---:R-:W-:Y:S08]  /*4160*/  HMMA.16816.F32 R12, R84.reuse, R88, R12 ;  /* 0x00000058540c723c */ /* 0x044ff0000000180c */
[----:B------:R-:W-:Y:S01]  /*4170*/  HMMA.16816.F32 R16, R84, R90, R16 ;  /* 0x0000005a5410723c */ /* 0x000fe20000001810 */
[----:B------:R-:W-:Y:S05]  /*4180*/  LDSM.16.M88.4 R84, [R3+0x1a800] ;  /* 0x01a800000354783b */ /* 0x000fea0000000200 */
[----:B-1----:R-:W1:Y:S02]  /*4190*/  LDSM.16.M88.4 R104, [R231+0x2000] ;  /* 0x00200000e768783b */ /* 0x002e640000000200 */
[C---:B---3--:R-:W-:Y:S03]  /*41a0*/  HMMA.16816.F32 R4, R92.reuse, R108, R4 ;  /* 0x0000006c5c04723c */ /* 0x048fe60000001804 */
[----:B------:R-:W2:Y:S05]  /*41b0*/  LDSM.16.M88.4 R88, [R2+0x4000] ;  /* 0x004000000258783b */ /* 0x000eaa0000000200 */
[C---:B------:R-:W-:Y:S01]  /*41c0*/  HMMA.16816.F32 R8, R92.reuse, R110, R8 ;  /* 0x0000006e5c08723c */ /* 0x040fe20000001808 */
[----:B------:R-:W-:Y:S07]  /*41d0*/  LDSM.16.M88.4 R108, [R229+0x1c000] ;  /* 0x01c00000e56c783b */ /* 0x000fee0000000200 */
[C---:B----4-:R-:W-:Y:S08]  /*41e0*/  HMMA.16816.F32 R12, R92.reuse, R96, R12 ;  /* 0x000000605c0c723c */ /* 0x050ff0000000180c */
[----:B------:R-:W-:Y:S01]  /*41f0*/  HMMA.16816.F32 R16, R92, R98, R16 ;  /* 0x000000625c10723c */ /* 0x000fe20000001810 */
[----:B------:R-:W3:Y:S05]  /*4200*/  LDSM.16.M88.4 R92, [R230+0x1c800] ;  /* 0x01c80000e65c783b */ /* 0x000eea0000000200 */
[----:B------:R-:W4:Y:S02]  /*4210*/  LDSM.16.M88.4 R96, [R116+0x4000] ;  /* 0x004000007460783b */ /* 0x000f240000000200 */
[C---:B-1----:R-:W-:Y:S08]  /*4220*/  HMMA.16816.F32 R4, R104.reuse, R112, R4 ;  /* 0x000000706804723c */ /* 0x042ff00000001804 */
[C---:B------:R-:W-:Y:S01]  /*4230*/  HMMA.16816.F32 R8, R104.reuse, R114, R8 ;  /* 0x000000726808723c */ /* 0x040fe20000001808 */
[----:B------:R-:W-:Y:S07]  /*4240*/  LDSM.16.M88.4 R112, [R228+0x1c000] ;  /* 0x01c00000e470783b */ /* 0x000fee0000000200 */
[C---:B------:R-:W-:Y:S08]  /*4250*/  HMMA.16816.F32 R12, R104.reuse, R84, R12 ;  /* 0x00000054680c723c */ /* 0x040ff0000000180c */
        /* <DEDUP_REMOVED lines=30> */
[----:B------:R-:W-:Y:S02]  /*4440*/  LDSM.16.M88.4 R92, [R232+0x6000] ;  /* 0x00600000e85c783b */ /* 0x000fe40000000200 */
        /* <DEDUP_REMOVED lines=8> */
[C---:B------:R-:W-:Y:S08]  /*44d0*/  HMMA.16816.F32 R8, R100.reuse, R106, R8 ;  /* 0x0000006a6408723c */ /* 0x040ff00000001808 */
[C---:B-1----:R-:W-:Y:S08]  /*44e0*/  HMMA.16816.F32 R12, R100.reuse, R84, R12 ;  /* 0x00000054640c723c */ /* 0x042ff0000000180c */
[----:B------:R-:W-:Y:S01]  /*44f0*/  HMMA.16816.F32 R16, R100, R86, R16 ;  /* 0x000000566410723c */ /* 0x000fe20000001810 */
[----:B------:R1:W3:Y:S07]  /*4500*/  LDSM.16.M88.4 R84, [R3+0x1e800] ;  /* 0x01e800000354783b */ /* 0x0002ee0000000200 */
[C---:B----4-:R-:W-:Y:S08]  /*4510*/  HMMA.16816.F32 R4, R92.reuse, R108, R4 ;  /* 0x0000006c5c04723c */ /* 0x050ff00000001804 */
[C---:B------:R-:W-:Y:S03]  /*4520*/  HMMA.16816.F32 R8, R92.reuse, R110, R8 ;  /* 0x0000006e5c08723c */ /* 0x040fe60000001808 */
[----:B-1----:R-:W-:Y:S05]  /*4530*/  LOP3.LUT R3, R243, UR29, RZ, 0xfc, !PT ;  /* 0x0000001df3037c12 */ /* 0x002fea000f8efcff */
[C---:B------:R-:W-:Y:S08]  /*4540*/  HMMA.16816.F32 R12, R92.reuse, R112, R12 ;  /* 0x000000705c0c723c */ /* 0x040ff0000000180c */
[----:B------:R-:W-:Y:S03]  /*4550*/  HMMA.16816.F32 R16, R92, R114, R16 ;  /* 0x000000725c10723c */ /* 0x000fe60000001810 */
[----:B------:R-:W-:Y:S04]  /*4560*/  IADD3 R92, PT, PT, R3, R239, RZ ;  /* 0x000000ef035c7210 */ /* 0x000fe80007ffe0ff */
[C---:B------:R-:W-:Y:S01]  /*4570*/  IADD3 R94, PT, PT, R92.reuse, 0x40, RZ ;  /* 0x000000405c5e7810 */ /* 0x040fe20007ffe0ff */
[C---:B--2---:R-:W-:Y:S05]  /*4580*/  HMMA.16816.F32 R4, R88.reuse, R96, R4 ;  /* 0x000000605804723c */ /* 0x044fea0000001804 */
[----:B------:R-:W-:Y:S01]  /*4590*/  IABS R94, R94 ;  /* 0x0000005e005e7213 */ /* 0x000fe20000000000 */
[C---:B------:R-:W-:Y:S02]  /*45a0*/  VIADD R93, R92.reuse, 0x48 ;  /* 0x000000485c5d7836 */ /* 0x040fe40000000000 */
[C---:B------:R-:W-:Y:S03]  /*45b0*/  HMMA.16816.F32 R8, R88.reuse, R98, R8 ;  /* 0x000000625808723c */ /* 0x040fe60000001808 */
[----:B------:R-:W-:Y:S01]  /*45c0*/  IABS R93, R93 ;  /* 0x0000005d005d7213 */ /* 0x000fe20000000000 */
[C---:B------:R-:W-:Y:S01]  /*45d0*/  VIADD R95, R92.reuse, 0x47 ;  /* 0x000000475c5f7836 */ /* 0x040fe20000000000 */
[----:B------:R-:W-:Y:S02]  /*45e0*/  I2FP.F32.S32 R94, R94 ;  /* 0x0000005e005e7245 */ /* 0x000fe40000201400 */
[----:B------:R-:W-:Y:S01]  /*45f0*/  I2FP.F32.S32 R93, R93 ;  /* 0x0000005d005d7245 */ /* 0x000fe20000201400 */
[C---:B---3--:R-:W-:Y:S03]  /*4600*/  HMMA.16816.F32 R12, R88.reuse, R84, R12 ;  /* 0x00000054580c723c */ /* 0x048fe6000000180c */
[C---:B------:R-:W-:Y:S01]  /*4610*/  IADD3 R84, PT, PT, R92.reuse, 0x37, RZ ;  /* 0x000000375c547810 */ /* 0x040fe20007ffe0ff */
[----:B------:R-:W-:Y:S01]  /*4620*/  FFMA.FTZ R6, R93, -UR15, R6 ;  /* 0x8000000f5d067c23 */ /* 0x000fe20008010006 */
[----:B------:R-:W-:Y:S01]  /*4630*/  IABS R95, R95 ;  /* 0x0000005f005f7213 */ /* 0x000fe20000000000 */
[C---:B------:R-:W-:Y:S01]  /*4640*/  VIADD R93, R92.reuse, 0x3f ;  /* 0x0000003f5c5d7836 */ /* 0x040fe20000000000 */
[----:B------:R-:W-:Y:S01]  /*4650*/  IABS R84, R84 ;  /* 0x0000005400547213 */ /* 0x000fe20000000000 */
[----:B------:R-:W-:Y:S01]  /*4660*/  VIADD R85, R92, 0x38 ;  /* 0x000000385c557836 */ /* 0x000fe20000000000 */
[----:B------:R-:W-:Y:S01]  /*4670*/  I2FP.F32.S32 R95, R95 ;  /* 0x0000005f005f7245 */ /* 0x000fe20000201400 */
[----:B------:R-:W-:Y:S03]  /*4680*/  HMMA.16816.F32 R16, R88, R86, R16 ;  /* 0x000000565810723c */ /* 0x000fe60000001810 */
[----:B------:R-:W-:Y:S01]  /*4690*/  IABS R93, R93 ;  /* 0x0000005d005d7213 */ /* 0x000fe20000000000 */
[C---:B------:R-:W-:Y:S01]  /*46a0*/  FFMA.FTZ R4, R94.reuse, -UR15, R4 ;  /* 0x8000000f5e047c23 */ /* 0x040fe20008010004 */
[----:B------:R-:W-:Y:S01]  /*46b0*/  IABS R85, R85 ;  /* 0x0000005500557213 */ /* 0x000fe20000000000 */
[----:B------:R-:W-:Y:S01]  /*46c0*/  FFMA.FTZ R10, R94, -UR15, R10 ;  /* 0x8000000f5e0a7c23 */ /* 0x000fe2000801000a */
[----:B------:R-:W-:Y:S01]  /*46d0*/  I2FP.F32.S32 R93, R93 ;  /* 0x0000005d005d7245 */ /* 0x000fe20000201400 */
[C---:B------:R-:W-:Y:S01]  /*46e0*/  VIADD R94, R92.reuse, 0x30 ;  /* 0x000000305c5e7836 */ /* 0x040fe20000000000 */
[----:B------:R-:W-:Y:S01]  /*46f0*/  I2FP.F32.S32 R85, R85 ;  /* 0x0000005500557245 */ /* 0x000fe20000201400 */
[C---:B------:R-:W-:Y:S01]  /*4700*/  VIADD R88, R92.reuse, 0x28 ;  /* 0x000000285c587836 */ /* 0x040fe20000000000 */
[C---:B------:R-:W-:Y:S01]  /*4710*/  IADD3 R87, PT, PT, R92.reuse, 0x27, RZ ;  /* 0x000000275c577810 */ /* 0x040fe20007ffe0ff */
[C---:B------:R-:W-:Y:S01]  /*4720*/  FFMA.FTZ R5, R93.reuse, -UR15, R5 ;  /* 0x8000000f5d057c23 */ /* 0x040fe20008010005 */
[----:B------:R-:W-:Y:S01]  /*4730*/  IABS R86, R94 ;  /* 0x0000005e00567213 */ /* 0x000fe20000000000 */
[----:B------:R-:W-:Y:S01]  /*4740*/  FFMA.FTZ R11, R93, -UR15, R11 ;  /* 0x8000000f5d0b7c23 */ /* 0x000fe2000801000b */
[----:B------:R-:W-:Y:S01]  /*4750*/  IADD3 R93, PT, PT, R92, 0x2f, RZ ;  /* 0x0000002f5c5d7810 */ /* 0x000fe20007ffe0ff */
[C---:B------:R-:W-:Y:S01]  /*4760*/  FFMA.FTZ R8, R85.reuse, -UR15, R8 ;  /* 0x8000000f55087c23 */ /* 0x040fe20008010008 */
[----:B------:R-:W-:Y:S01]  /*4770*/  IABS R88, R88 ;  /* 0x0000005800587213 */ /* 0x000fe20000000000 */
[----:B------:R-:W-:Y:S01]  /*4780*/  FFMA.FTZ R14, R85, -UR15, R14 ;  /* 0x8000000f550e7c23 */ /* 0x000fe2000801000e */
[----:B------:R-:W-:Y:S01]  /*4790*/  IABS R85, R93 ;  /* 0x0000005d00557213 */ /* 0x000fe20000000000 */
        /* <DEDUP_REMOVED lines=9> */
[C---:B------:R-:W-:Y:S01]  /*4830*/  FFMA.FTZ R12, R86.reuse, -UR15, R12 ;  /* 0x8000000f560c7c23 */ /* 0x040fe2000801000c */
[C---:B------:R-:W-:Y:S01]  /*4840*/  FFMA.FTZ R13, R85.reuse, -UR15, R13 ;  /* 0x8000000f550d7c23 */ /* 0x040fe2000801000d */
[----:B------:R-:W-:Y:S01]  /*4850*/  FFMA.FTZ R18, R86, -UR15, R18 ;  /* 0x8000000f56127c23 */ /* 0x000fe20008010012 */
[----:B------:R-:W-:Y:S01]  /*4860*/  FFMA.FTZ R19, R85, -UR15, R19 ;  /* 0x8000000f55137c23 */ /* 0x000fe20008010013 */
        /* <DEDUP_REMOVED lines=16> */
.L_x_1137:
[----:B------:R-:W1:Y:S01]  /*4970*/  S2R R85, SR_TID.X ;  /* 0x0000000000557919 */ /* 0x000e620000002100 */
[----:B------:R-:W-:Y:S01]  /*4980*/  UIADD3 UR25, UPT, UPT, UR38, -UR11, -UR45 ;  /* 0x8000000b26197290 */ /* 0x000fe2000fffe82d */
[----:B------:R-:W-:Y:S01]  /*4990*/  IMAD.MOV.U32 R91, RZ, RZ, 0x1 ;  /* 0x00000001ff5b7424 */ /* 0x000fe200078e00ff */
[----:B------:R-:W-:Y:S04]  /*49a0*/  UIADD3 UR14, UPT, UPT, UR38, UR10, -UR45 ;  /* 0x0000000a260e7290 */ /* 0x000fe8000fffe82d */
[----:B------:R-:W-:Y:S05]  /*49b0*/  VIADD R92, R3, UR25 ;  /* 0x00000019035c7c36 */ /* 0x000fea0008000000 */
[----:B------:R-:W-:Y:S02]  /*49c0*/  VIMNMX R93, PT, PT, RZ, R92, !PT ;  /* 0x0000005cff5d7248 */ /* 0x000fe40007fe0100 */
[----:B------:R-:W-:Y:S01]  /*49d0*/  VIADDMNMX R92, R92, 0x8, RZ, !PT ;  /* 0x000000085c5c7846 */ /* 0x000fe200078001ff */
[----:B-1----:R-:W-:Y:S01]  /*49e0*/  IMAD.SHL.U32 R84, R85, 0x2, RZ ;  /* 0x0000000255547824 */ /* 0x002fe200078e00ff */
[----:B------:R-:W-:Y:S04]  /*49f0*/  SHF.R.U32.HI R85, RZ, 0x2, R85 ;  /* 0x00000002ff557819 */ /* 0x000fe80000011655 */
[----:B------:R-:W-:Y:S04]  /*4a00*/  LOP3.LUT R84, R84, 0x6, RZ, 0xc0, !PT ;  /* 0x0000000654547812 */ /* 0x000fe800078ec0ff */
[----:B------:R-:W-:Y:S01]  /*4a10*/  LOP3.LUT R85, R84, 0xe0, R85, 0xf8, !PT ;  /* 0x000000e054557812 */ /* 0x000fe200078ef855 */
[----:B------:R-:W-:Y:S04]  /*4a20*/  IMAD.U32 R84, RZ, RZ, UR40 ;  /* 0x00000028ff547e24 */ /* 0x000fe8000f8e00ff */
[----:B------:R-:W-:Y:S02]  /*4a30*/  IMAD R84, R84, 0x40, R85 ;  /* 0x0000004054547824 */ /* 0x000fe400078e0255 */
[----:B------:R-:W-:Y:S02]  /*4a40*/  VIADD R85, R3, UR14 ;  /* 0x0000000e03557c36 */ /* 0x000fe40008000000 */
[----:B------:R-:W-:Y:S01]  /*4a50*/  IMAD.MOV.U32 R3, RZ, RZ, 0x9 ;  /* 0x00000009ff037424 */ /* 0x000fe200078e00ff */
[C---:B------:R-:W-:Y:S01]  /*4a60*/  ISETP.GE.AND P0, PT, R84.reuse, R93, PT ;  /* 0x0000005d5400720c */ /* 0x040fe20003f06270 */
[C---:B------:R-:W-:Y:S01]  /*4a70*/  VIADD R90, R84.reuse, 0x1 ;  /* 0x00000001545a7836 */ /* 0x040fe20000000000 */
[C---:B------:R-:W-:Y:S01]  /*4a80*/  VIADDMNMX R91, R85.reuse, R91, UR38, PT ;  /* 0x00000026555b7e46 */ /* 0x040fe2000b80015b */
[C---:B------:R-:W-:Y:S01]  /*4a90*/  VIADD R89, R84.reuse, 0x8 ;  /* 0x0000000854597836 */ /* 0x040fe20000000000 */
[----:B------:R-:W-:Y:S01]  /*4aa0*/  VIADDMNMX R3, R85, R3, UR38, PT ;  /* 0x0000002655037e46 */ /* 0x000fe2000b800103 */
[C---:B------:R-:W-:Y:S01]  /*4ab0*/  VIADD R88, R84.reuse, 0x9 ;  /* 0x0000000954587836 */ /* 0x040fe20000000000 */
[CC--:B------:R-:W-:Y:S01]  /*4ac0*/  ISETP.GE.AND P4, PT, R84.reuse, R92.reuse, PT ;  /* 0x0000005c5400720c */ /* 0x0c0fe20003f86270 */
[C---:B------:R-:W-:Y:S01]  /*4ad0*/  VIADD R87, R84.reuse, 0x10 ;  /* 0x0000001054577836 */ /* 0x040fe20000000000 */
[C---:B------:R-:W-:Y:S01]  /*4ae0*/  ISETP.GE.AND P6, PT, R84.reuse, R91, PT ;  /* 0x0000005b5400720c */ /* 0x040fe20003fc6270 */
[C---:B------:R-:W-:Y:S01]  /*4af0*/  VIADD R86, R84.reuse, 0x11 ;  /* 0x0000001154567836 */ /* 0x040fe20000000000 */
[C---:B------:R-:W-:Y:S01]  /*4b00*/  ISETP.GE.AND P5, PT, R84.reuse, R3, PT ;  /* 0x000000035400720c */ /* 0x040fe20003fa6270 */
[----:B------:R-:W-:Y:S01]  /*4b10*/  VIADD R85, R84, 0x18 ;  /* 0x0000001854557836 */ /* 0x000fe20000000000 */
[----:B------:R-:W-:Y:S01]  /*4b20*/  FSEL R4, R4, -INF , P0 ;  /* 0xff80000004047808 */ /* 0x000fe20000000000 */
[----:B------:R-:W-:Y:S01]  /*4b30*/  VIADD R84, R84, 0x19 ;  /* 0x0000001954547836 */ /* 0x000fe20000000000 */
[-C--:B------:R-:W-:Y:S02]  /*4b40*/  ISETP.GE.AND P3, PT, R90, R93.reuse, PT ;  /* 0x0000005d5a00720c */ /* 0x080fe40003f66270 */
        /* <DEDUP_REMOVED lines=58> */
.L_x_1138:
        /* <DEDUP_REMOVED lines=68> */
[----:B------:R-:W-:Y:S02]  /*5330*/  SEL R209, R209, 0xfffffff0, !P5 ;  /* 0xfffffff0d1d17807 */ /* 0x000fe40006800000 */
[----:B----4-:R-:W-:Y:S01]  /*5340*/  F2FP.F16.F32.PACK_AB R3, R201, R202 ;  /* 0x000000cac903723e */ /* 0x010fe200000000ff */
[----:B------:R2:W-:Y:S01]  /*5350*/  STS [R210+0x2a400], R5 ;  /* 0x02a40005d2007388 */ /* 0x0005e20000000800 */
[----:B------:R-:W-:Y:S02]  /*5360*/  IADD3 R207, PT, PT, R210, R209, RZ ;  /* 0x000000d1d2cf7210 */ /* 0x000fe40007ffe0ff */
[----:B------:R-:W-:Y:S02]  /*5370*/  SHF.R.U32.HI R233, RZ, 0x1, R120 ;  /* 0x00000001ffe97819 */ /* 0x000fe40000011678 */
[----:B------:R-:W-:Y:S02]  /*5380*/  LOP3.LUT R117, R121, 0x200, RZ, 0xc0, !PT ;  /* 0x0000020079757812 */ /* 0x000fe400078ec0ff */
[----:B------:R-:W-:Y:S02]  /*5390*/  LOP3.LUT R116, R123, 0x8, R233, 0x78, !PT ;  /* 0x000000087b747812 */ /* 0x000fe400078e78e9 */
[----:B------:R-:W-:Y:S02]  /*53a0*/  LOP3.LUT R127, R117, 0xc00, R118, 0xf8, !PT ;  /* 0x00000c00757f7812 */ /* 0x000fe400078ef876 */
[----:B------:R-:W-:Y:S02]  /*53b0*/  F2FP.F16.F32.PACK_AB R6, R213, R200 ;  /* 0x000000c8d506723e */ /* 0x000fe400000000ff */
[----:B------:R-:W-:Y:S02]  /*53c0*/  LOP3.LUT R127, R127, R116, RZ, 0xfc, !PT ;  /* 0x000000747f7f7212 */ /* 0x000fe400078efcff */
[----:B------:R-:W-:Y:S02]  /*53d0*/  LEA R230, R230, UR4, 0x1 ;  /* 0x00000004e6e67c11 */ /* 0x000fe4000f8e08ff */
[----:B-1----:R-:W-:Y:S02]  /*53e0*/  IADD3 R4, PT, PT, R210, 0x2a000, RZ ;  /* 0x0002a000d2047810 */ /* 0x002fe40007ffe0ff */
[----:B------:R-:W-:Y:S02]  /*53f0*/  LEA R127, R127, UR4, 0x1 ;  /* 0x000000047f7f7c11 */ /* 0x000fe4000f8e08ff */
[----:B------:R-:W-:Y:S01]  /*5400*/  SEL R232, R232, 0xffffffc0, !P5 ;  /* 0xffffffc0e8e87807 */ /* 0x000fe20006800000 */
[----:B------:R-:W-:Y:S01]  /*5410*/  @P0 VIADD R208, R4, 0xffffffe0 ;  /* 0xffffffe004d00836 */ /* 0x000fe20000000000 */
[----:B------:R-:W-:Y:S02]  /*5420*/  F2FP.F16.F32.PACK_AB R4, R196, R197 ;  /* 0x000000c5c404723e */ /* 0x000fe400000000ff */
[----:B--2---:R-:W-:Y:S01]  /*5430*/  F2FP.F16.F32.PACK_AB R5, R203, R204 ;  /* 0x000000cccb05723e */ /* 0x004fe200000000ff */
[--C-:B------:R-:W-:Y:S01]  /*5440*/  IMAD.IADD R228, R232, 0x1, R230.reuse ;  /* 0x00000001e8e47824 */ /* 0x100fe200078e02e6 */
[----:B------:R-:W-:Y:S01]  /*5450*/  LOP3.LUT P0, RZ, R120, 0x2, RZ, 0xc0, !PT ;  /* 0x0000000278ff7812 */ /* 0x000fe2000780c0ff */
[----:B------:R1:W-:Y:S01]  /*5460*/  STS [R207+0x2a400], R4 ;  /* 0x02a40004cf007388 */ /* 0x0003e20000000800 */
[----:B------:R-:W-:Y:S02]  /*5470*/  IADD3 R125, PT, PT, R127, R232, RZ ;  /* 0x000000e87f7d7210 */ /* 0x000fe40007ffe0ff */
[----:B------:R-:W-:Y:S03]  /*5480*/  SEL R231, R231, 0xffffffe0, !P0 ;  /* 0xffffffe0e7e77807 */ /* 0x000fe60004000000 */
[----:B------:R2:W-:Y:S01]  /*5490*/  STS [R207+0x2a000], R5 ;  /* 0x02a00005cf007388 */ /* 0x0005e20000000800 */
[----:B------:R-:W-:Y:S02]  /*54a0*/  LOP3.LUT R122, R122, 0x20, RZ, 0xc0, !PT ;  /* 0x000000207a7a7812 */ /* 0x000fe400078ec0ff */
[----:B------:R-:W-:Y:S03]  /*54b0*/  IADD3 R126, PT, PT, R127, R231, RZ ;  /* 0x000000e77f7e7210 */ /* 0x000fe60007ffe0ff */
[----:B------:R3:W-:Y:S01]  /*54c0*/  STS [R208], R3 ;  /* 0x00000003d0007388 */ /* 0x0007e20000000800 */
[C---:B------:R-:W-:Y:S02]  /*54d0*/  IMAD.IADD R229, R231.reuse, 0x1, R230 ;  /* 0x00000001e7e57824 */ /* 0x040fe400078e02e6 */
[----:B------:R-:W-:Y:S02]  /*54e0*/  IMAD.IADD R124, R231, 0x1, R125 ;  /* 0x00000001e77c7824 */ /* 0x000fe400078e027d */
        /* <DEDUP_REMOVED lines=9> */
[----:B-1----:R-:W-:Y:S05]  /*5580*/  IADD3 R3, PT, PT, R231, R228, RZ ;  /* 0x000000e4e7037210 */ /* 0x002fea0007ffe0ff */
        /* <DEDUP_REMOVED lines=112> */
[----:B------:R-:W-:Y:S02]  /*5c90*/  LOP3.LUT R84, R84, 0x1c0, R121, 0xf8, !PT ;  /* 0x000001c054547812 */ /* 0x000fe400078ef879 */
[----:B------:R-:W-:Y:S01]  /*5ca0*/  LEA R234, R234, UR4, 0x1 ;  /* 0x00000004eaea7c11 */ /* 0x000fe2000f8e08ff */
[C---:B------:R-:W-:Y:S03]  /*5cb0*/  HMMA.16816.F32 R8, R108.reuse, R114, R8 ;  /* 0x000000726c08723c */ /* 0x040fe60000001808 */
[----:B------:R-:W-:Y:S01]  /*5cc0*/  LOP3.LUT R84, R84, 0x38, R119, 0x78, !PT ;  /* 0x0000003854547812 */ /* 0x000fe200078e7877 */
[C---:B------:R-:W-:Y:S02]  /*5cd0*/  VIADD R85, R234.reuse, 0x2a000 ;  /* 0x0002a000ea557836 */ /* 0x040fe40000000000 */
[----:B------:R-:W-:Y:S01]  /*5ce0*/  VIADD R112, R234, 0x2a040 ;  /* 0x0002a040ea707836 */ /* 0x000fe20000000000 */
        /* <DEDUP_REMOVED lines=14> */
[----:B------:R-:W-:Y:S01]  /*5dd0*/  LOP3.LUT R121, R119, 0x38, RZ, 0xc0, !PT ;  /* 0x0000003877797812 */ /* 0x000fe200078ec0ff */
[----:B------:R-:W-:Y:S01]  /*5de0*/  FMUL.FTZ R7, R198, R7 ;  /* 0x00000007c6077220 */ /* 0x000fe20000410000 */
[----:B------:R-:W-:Y:S01]  /*5df0*/  FADD.FTZ R12, -R129, R12 ;  /* 0x0000000c810c7221 */ /* 0x000fe20000010100 */
[----:B------:R-:W-:Y:S01]  /*5e00*/  @P5 IADD3 R112, PT, PT, R85, -0x40, RZ ;  /* 0xffffffc055705810 */ /* 0x000fe20007ffe0ff */
        /* <DEDUP_REMOVED lines=10> */
[----:B------:R-:W-:Y:S01]  /*5eb0*/  FMUL.FTZ R12, R202, R12 ;  /* 0x0000000cca0c7220 */ /* 0x000fe20000410000 */
[----:B------:R-:W-:Y:S01]  /*5ec0*/  F2FP.F16.F32.PACK_AB R8, R9, R8 ;  /* 0x000000080908723e */ /* 0x000fe200000000ff */
[----:B------:R-:W-:Y:S01]  /*5ed0*/  FMUL.FTZ R13, R201, R13 ;  /* 0x0000000dc90d7220 */ /* 0x000fe20000410000 */
[----:B------:R-:W-:Y:S01]  /*5ee0*/  FMUL.FTZ R14, R131, R14 ;  /* 0x0000000e830e7220 */ /* 0x000fe20000410000 */
[----:B------:R-:W-:Y:S01]  /*5ef0*/  F2FP.F16.F32.PACK_AB R10, R11, R10 ;  /* 0x0000000a0b0a723e */ /* 0x000fe200000000ff */
[----:B------:R-:W-:Y:S01]  /*5f00*/  FMUL.FTZ R15, R130, R15 ;  /* 0x0000000f820f7220 */ /* 0x000fe20000410000 */
[----:B------:R-:W-:Y:S01]  /*5f10*/  FADD.FTZ R16, -R129, R16 ;  /* 0x0000001081107221 */ /* 0x000fe20000010100 */
[----:B------:R-:W-:Y:S01]  /*5f20*/  F2FP.F16.F32.PACK_AB R12, R13, R12 ;  /* 0x0000000c0d0c723e */ /* 0x000fe200000000ff */
[----:B------:R-:W-:Y:S01]  /*5f30*/  FADD.FTZ R17, -R129, R17 ;  /* 0x0000001181117221 */ /* 0x000fe20000010100 */
[C---:B------:R-:W-:Y:S01]  /*5f40*/  FADD.FTZ R18, -R128.reuse, R18 ;  /* 0x0000001280127221 */ /* 0x040fe20000010100 */
[----:B------:R-:W-:Y:S01]  /*5f50*/  F2FP.F16.F32.PACK_AB R14, R15, R14 ;  /* 0x0000000e0f0e723e */ /* 0x000fe200000000ff */
[----:B------:R-:W-:Y:S01]  /*5f60*/  FADD.FTZ R19, -R128, R19 ;  /* 0x0000001380137221 */ /* 0x000fe20000010100 */
[----:B------:R-:W-:Y:S01]  /*5f70*/  FMUL.FTZ R16, R200, R16 ;  /* 0x00000010c8107220 */ /* 0x000fe20000410000 */
[----:B------:R-:W-:Y:S01]  /*5f80*/  LOP3.LUT R114, R121, 0x80, RZ, 0xfc, !PT ;  /* 0x0000008079727812 */ /* 0x000fe200078efcff */
        /* <DEDUP_REMOVED lines=74> */
.L_x_1139:
        /* <DEDUP_REMOVED lines=115> */
[----:B------:R-:W-:Y:S02]  /*6b60*/  SHF.R.S64 R6, R6, 0x1f, R5 ;  /* 0x0000001f06067819 */ /* 0x000fe40000001005 */
[----:B------:R-:W-:Y:S01]  /*6b70*/  LOP3.LUT R119, R4, 0x1e00, R119, 0xf8, !PT ;  /* 0x00001e0004777812 */ /* 0x000fe200078ef877 */
[----:B------:R-:W-:Y:S01]  /*6b80*/  IMAD.U32 R4, RZ, RZ, UR50 ;  /* 0x00000032ff047e24 */ /* 0x000fe2000f8e00ff */
[----:B------:R-:W-:Y:S01]  /*6b90*/  IADD3 R248, P0, PT, R248, R6, RZ ;  /* 0x00000006f8f87210 */ /* 0x000fe20007f1e0ff */
[----:B------:R-:W-:Y:S01]  /*6ba0*/  IMAD.U32 R6, RZ, RZ, UR51 ;  /* 0x00000033ff067e24 */ /* 0x000fe2000f8e00ff */
        /* <DEDUP_REMOVED lines=48> */
.L_x_1140:
        /* <DEDUP_REMOVED lines=12> */
[----:B------:R-:W-:Y:S01]  /*6f70*/  IMAD.IADD R208, R231, 0x1, R224 ;  /* 0x00000001e7d07824 */ /* 0x000fe200078e02e0 */
[----:B------:R-:W-:Y:S01]  /*6f80*/  @P2 LOP3.LUT R233, R233, 0x30, RZ, 0xc0, !PT ;  /* 0x00000030e9e92812 */ /* 0x000fe200078ec0ff */
[----:B------:R-:W-:Y:S01]  /*6f90*/  @UP0 UIADD3.X UR17, UPT, UPT, UR17, -0x1, URZ, UP1, !UPT ;  /* 0xffffffff11110890 */ /* 0x000fe20008ffe4ff */
[----:B------:R-:W2:Y:S01]  /*6fa0*/  LDSM.16.M88.4 R124, [R224+0x29000] ;  /* 0x02900000e07c783b */ /* 0x000ea20000000200 */
[----:B------:R-:W-:Y:S01]  /*6fb0*/  UISETP.NE.U32.AND UP1, UPT, UR14, 0x1, UPT ;  /* 0x000000010e00788c */ /* 0x000fe2000bf25070 */
[----:B------:R-:W-:Y:S02]  /*6fc0*/  @P2 LOP3.LUT R243, R233, 0x7, R237, 0xf8, !PT ;  /* 0x00000007e9f32812 */ /* 0x000fe400078ef8ed */
[----:B------:R-:W3:Y:S03]  /*6fd0*/  LDSM.16.MT88.4 R196, [R235+0x1e000] ;  /* 0x01e00000ebc4783b */ /* 0x000ee60000004200 */
[----:B------:R-:W-:Y:S01]  /*6fe0*/  PLOP3.LUT P1, PT, PT, PT, UP1, 0x80, 0x8 ;  /* 0x000000000008781c */ /* 0x000fe20003f2f018 */
[----:B------:R-:W-:Y:S04]  /*6ff0*/  LDSM.16.MT88.4 R204, [R235+0x18800] ;  /* 0x01880000ebcc783b */ /* 0x000fe80000004200 */
[----:B------:R-:W4:Y:S04]  /*7000*/  LDSM.16.M88.4 R200, [R208+0x28000] ;  /* 0x02800000d0c8783b */ /* 0x000f280000000200 */
[----:B------:R-:W4:Y:S04]  /*7010*/  LDSM.16.M88.4 R208, [R208+0x29000] ;  /* 0x02900000d0d0783b */ /* 0x000f280000000200 */
[----:B------:R-:W4:Y:S04]  /*7020*/  LDSM.16.MT88.4 R212, [R235+0x1a800] ;  /* 0x01a80000ebd4783b */ /* 0x000f280000004200 */
[----:B------:R-:W4:Y:S04]  /*7030*/  LDSM.16.MT88.4 R216, [R235+0x1c800] ;  /* 0x01c80000ebd8783b */ /* 0x000f280000004200 */
        /* <DEDUP_REMOVED lines=14> */
[C---:B------:R-:W-:Y:S02]  /*7120*/  HMMA.16816.F32 R120, R124.reuse, R196, RZ ;  /* 0x000000c47c78723c */ /* 0x040fe400000018ff */
[C---:B------:R-:W-:Y:S02]  /*7130*/  VIADD R196, R224.reuse, 0x28000 ;  /* 0x00028000e0c47836 */ /* 0x040fe40000000000 */
[----:B------:R-:W-:Y:S02]  /*7140*/  VIADD R224, R224, 0x28040 ;  /* 0x00028040e0e07836 */ /* 0x000fe40000000000 */
[----:B------:R-:W-:Y:S02]  /*7150*/  @P5 VIADD R224, R196, 0xffffffc0 ;  /* 0xffffffc0c4e05836 */ /* 0x000fe40000000000 */
[-C--:B------:R-:W-:Y:S03]  /*7160*/  HMMA.16816.F32 R124, R124, R198.reuse, RZ ;  /* 0x000000c67c7c723c */ /* 0x080fe600000018ff */
[----:B------:R-:W-:Y:S05]  /*7170*/  LDSM.16.M88.4 R220, [R224+0x1000] ;  /* 0x00100000e0dc783b */ /* 0x000fea0000000200 */
[----:B------:R-:W-:Y:S01]  /*7180*/  HMMA.16816.F32 R128, R128, R198, RZ ;  /* 0x000000c68080723c */ /* 0x000fe200000018ff */
[----:B------:R-:W1:Y:S07]  /*7190*/  LDSM.16.MT88.4 R196, [R235+0x1e800] ;  /* 0x01e80000ebc4783b */ /* 0x000e6e0000004200 */
[-C--:B----4-:R-:W-:Y:S08]  /*71a0*/  HMMA.16816.F32 R4, R200, R204.reuse, R4 ;  /* 0x000000ccc804723c */ /* 0x090ff00000001804 */
[C---:B------:R-:W-:Y:S08]  /*71b0*/  HMMA.16816.F32 R8, R208.reuse, R204, R8 ;  /* 0x000000ccd008723c */ /* 0x040ff00000001808 */
[-C--:B------:R-:W-:Y:S08]  /*71c0*/  HMMA.16816.F32 R12, R208, R206.reuse, R12 ;  /* 0x000000ced00c723c */ /* 0x080ff0000000180c */
[C---:B------:R-:W-:Y:S01]  /*71d0*/  HMMA.16816.F32 R16, R200.reuse, R206, R16 ;  /* 0x000000cec810723c */ /* 0x040fe20000001810 */
[----:B------:R2:W-:Y:S07]  /*71e0*/  LDSM.16.M88.4 R204, [R224] ;  /* 0x00000000e0cc783b */ /* 0x0005ee0000000200 */
        /* <DEDUP_REMOVED lines=14> */
[----:B------:R-:W-:Y:S04]  /*72d0*/  LDSM.16.M88.4 R208, [R224] ;  /* 0x00000000e0d0783b */ /* 0x000fe80000000200 */
[----:B------:R-:W-:Y:S03]  /*72e0*/  LDSM.16.M88.4 R224, [R224+0x1000] ;  /* 0x00100000e0e0783b */ /* 0x000fe60000000200 */
[----:B------:R-:W-:Y:S01]  /*72f0*/  HMMA.16816.F32 R128, R200, R198, R128 ;  /* 0x000000c6c880723c */ /* 0x000fe20000001880 */
[----:B------:R-:W1:Y:S04]  /*7300*/  LDSM.16.MT88.4 R196, [R235+0x1d000] ;  /* 0x01d00000ebc4783b */ /* 0x000e680000004200 */
[----:B------:R-:W4:Y:S03]  /*7310*/  LDSM.16.MT88.4 R200, [R235+0x1f000] ;  /* 0x01f00000ebc8783b */ /* 0x000f260000004200 */
[-C--:B--2---:R-:W-:Y:S08]  /*7320*/  HMMA.16816.F32 R4, R204, R212.reuse, R4 ;  /* 0x000000d4cc04723c */ /* 0x084ff00000001804 */
[C---:B------:R-:W-:Y:S08]  /*7330*/  HMMA.16816.F32 R8, R220.reuse, R212, R8 ;  /* 0x000000d4dc08723c */ /* 0x040ff00000001808 */
[-C--:B------:R-:W-:Y:S08]  /*7340*/  HMMA.16816.F32 R12, R220, R214.reuse, R12 ;  /* 0x000000d6dc0c723c */ /* 0x080ff0000000180c */
[C---:B------:R-:W-:Y:S01]  /*7350*/  HMMA.16816.F32 R16, R204.reuse, R214, R16 ;  /* 0x000000d6cc10723c */ /* 0x040fe20000001810 */
[----:B------:R-:W2:Y:S07]  /*7360*/  LDSM.16.MT88.4 R212, [R235+0x19800] ;  /* 0x01980000ebd4783b */ /* 0x000eae0000004200 */
[-C--:B---3--:R-:W-:Y:S08]  /*7370*/  HMMA.16816.F32 R84, R204, R216.reuse, R84 ;  /* 0x000000d8cc54723c */ /* 0x088ff00000001854 */
[C---:B------:R-:W-:Y:S01]  /*7380*/  HMMA.16816.F32 R88, R220.reuse, R216, R88 ;  /* 0x000000d8dc58723c */ /* 0x040fe20000001858 */
[----:B------:R-:W-:Y:S05]  /*7390*/  IMAD.U32 R216, RZ, RZ, UR49 ;  /* 0x00000031ffd87e24 */ /* 0x000fea000f8e00ff */
[----:B------:R-:W-:Y:S02]  /*73a0*/  LEA R216, P0, R216, R246, 0x2 ;  /* 0x000000f6d8d87211 */ /* 0x000fe400078010ff */
[-C--:B------:R-:W-:Y:S08]  /*73b0*/  HMMA.16816.F32 R92, R220, R218.reuse, R92 ;  /* 0x000000dadc5c723c */ /* 0x080ff0000000185c */
[C---:B------:R-:W-:Y:S08]  /*73c0*/  HMMA.16816.F32 R96, R204.reuse, R218, R96 ;  /* 0x000000dacc60723c */ /* 0x040ff00000001860 */
        /* <DEDUP_REMOVED lines=8> */
[----:B------:R-:W-:Y:S02]  /*7450*/  LEA.HI.X.SX32 R217, R200, R247, 0x2, P0 ;  /* 0x000000f7c8d97211 */ /* 0x000fe400000f16ff */
[-C--:B------:R-:W-:Y:S08]  /*7460*/  HMMA.16816.F32 R124, R220, R202.reuse, R124 ;  /* 0x000000cadc7c723c */ /* 0x080ff0000000187c */
[----:B------:R-:W-:Y:S01]  /*7470*/  HMMA.16816.F32 R128, R204, R202, R128 ;  /* 0x000000cacc80723c */ /* 0x000fe20000001880 */
[----:B------:R-:W3:Y:S04]  /*7480*/  LDSM.16.MT88.4 R200, [R235+0x1d800] ;  /* 0x01d80000ebc8783b */ /* 0x000ee80000004200 */
[----:B------:R-:W4:Y:S03]  /*7490*/  LDSM.16.MT88.4 R204, [R235+0x1f800] ;  /* 0x01f80000ebcc783b */ /* 0x000f260000004200 */
[-C--:B--2---:R-:W-:Y:S08]  /*74a0*/  HMMA.16816.F32 R4, R208, R212.reuse, R4 ;  /* 0x000000d4d004723c */ /* 0x084ff00000001804 */
        /* <DEDUP_REMOVED lines=16> */
[-C--:B---3--:R-:W-:Y:S03]  /*75b0*/  HMMA.16816.F32 R100, R208, R200.reuse, R100 ;  /* 0x000000c8d064723c */ /* 0x088fe60000001864 */
[C---:B------:R-:W-:Y:S05]  /*75c0*/  LEA.HI.X.SX32 R199, R245.reuse, R197, 0x5, P0 ;  /* 0x000000c5f5c77211 */ /* 0x040fea00000f2eff */
        /* <DEDUP_REMOVED lines=12> */
[C---:B------:R-:W-:Y:S02]  /*7690*/  LEA.HI.X.SX32 R223, R245.reuse, R203, 0x5, P0 ;  /* 0x000000cbf5df7211 */ /* 0x040fe400000f2eff */
[----:B------:R-:W-:Y:S03]  /*76a0*/  LEA R204, P0, R245, R222, 0x5 ;  /* 0x000000def5cc7211 */ /* 0x000fe600078028ff */
[----:B------:R-:W-:Y:S04]  /*76b0*/  HMMA.16816.F32 R128, R208, R206, R128 ;  /* 0x000000ced080723c */ /* 0x000fe80000001880 */
        /* <DEDUP_REMOVED lines=10> */
[C---:B------:R-:W-:Y:S03]  /*7760*/  LEA R224, P0, R245.reuse, R226, 0x5 ;  /* 0x000000e2f5e07211 */ /* 0x040fe600078028ff */
        /* <DEDUP_REMOVED lines=26> */
[C---:B------:R-:W-:Y:S02]  /*7910*/  LEA.HI.X.SX32 R7, R245.reuse, R213, 0x5, P0 ;  /* 0x000000d5f5077211 */ /* 0x040fe400000f2eff */
[C---:B------:R-:W-:Y:S01]  /*7920*/  LEA R214, P0, R245.reuse, R6, 0x5 ;  /* 0x00000006f5d67211 */ /* 0x040fe200078028ff */
        /* <DEDUP_REMOVED lines=16> */
[C---:B------:R-:W-:Y:S03]  /*7a30*/  LEA R10, P0, R245.reuse, R198, 0x5 ;  /* 0x000000c6f50a7211 */ /* 0x040fe600078028ff */
[----:B------:R-:W-:Y:S01]  /*7a40*/  REDG.E.ADD.F32.FTZ.RN.STRONG.GPU desc[UR36][R212.64+0x100], R89 ;  /* 0x00010059d40079a6 */ /* 0x000fe2000c12f324 */
[C---:B--2---:R-:W-:Y:S02]  /*7a50*/  LEA.HI.X.SX32 R11, R245.reuse, R199, 0x5, P0 ;  /* 0x000000c7f50b7211 */ /* 0x044fe400000f2eff */
        /* <DEDUP_REMOVED lines=10> */
[C---:B----4-:R-:W-:Y:S03]  /*7b00*/  LEA R202, P0, R245.reuse, R220, 0x5 ;  /* 0x000000dcf5ca7211 */ /* 0x050fe600078028ff */
        /* <DEDUP_REMOVED lines=43> */
[C---:B-1----:R-:W-:Y:S01]  /*7dc0*/  LEA.HI.X.SX32 R87, R245.reuse, R209, 0x5, P0 ;  /* 0x000000d1f5577211 */ /* 0x042fe200000f2eff */
[C---:B--2---:R-:W-:Y:S02]  /*7dd0*/  VIADD R112, R234.reuse, 0x40 ;  /* 0x00000040ea707836 */ /* 0x044fe40000000000 */
[----:B------:R-:W-:Y:S01]  /*7de0*/  LDSM.16.MT88.4 R16, [R0+0x2000] ;  /* 0x002000000010783b */ /* 0x000fe20000004200 */
[----:B------:R-:W-:Y:S02]  /*7df0*/  @P5 VIADD R112, R234, 0xffffffc0 ;  /* 0xffffffc0ea705836 */ /* 0x000fe40000000000 */
[C---:B------:R-:W-:Y:S01]  /*7e00*/  IMAD.WIDE R4, R245.reuse, -0xc0, R86 ;  /* 0xffffff40f5047825 */ /* 0x040fe200078e0256 */
[----:B------:R-:W-:Y:S02]  /*7e10*/  REDG.E.ADD.F32.FTZ.RN.STRONG.GPU desc[UR36][R86.64+0x280], R111 ;  /* 0x0002806f560079a6 */ /* 0x000fe4000c12f324 */
[C---:B------:R-:W-:Y:S02]  /*7e20*/  LEA R216, P0, R245.reuse, R4, 0x5 ;  /* 0x00000004f5d87211 */ /* 0x040fe400078028ff */
[----:B------:R-:W-:Y:S02]  /*7e30*/  REDG.E.ADD.F32.FTZ.RN.STRONG.GPU desc[UR36][R246.64+0x300], R116 ;  /* 0x00030074f60079a6 */ /* 0x000fe4000c12f324 */
[C---:B------:R-:W-:Y:S02]  /*7e40*/  LEA.HI.X.SX32 R217, R245.reuse, R5, 0x5, P0 ;  /* 0x00000005f5d97211 */ /* 0x040fe400000f2eff */
[----:B------:R1:W-:Y:S01]  /*7e50*/  REDG.E.ADD.F32.FTZ.RN.STRONG.GPU desc[UR36][R4.64+0x300], R117 ;  /* 0x00030075040079a6 */ /* 0x0003e2000c12f324 */
        /* <DEDUP_REMOVED lines=34> */
[C---:B---3--:R-:W-:Y:S01]  /*8080*/  LEA R14, P0, R245.reuse, R12, 0x5 ;  /* 0x0000000cf50e7211 */ /* 0x048fe200078028ff */
        /* <DEDUP_REMOVED lines=9> */
[----:B------:R-:W3:Y:S04]  /*8120*/  LDSM.16.MT88.4 R96, [R0+0x800] ;  /* 0x000800000060783b */ /* 0x000ee80000004200 */
[----:B------:R-:W4:Y:S04]  /*8130*/  LDSM.16.MT88.4 R104, [R0+0x2800] ;  /* 0x002800000068783b */ /* 0x000f280000004200 */
[----:B------:R-:W4:Y:S04]  /*8140*/  LDSM.16.MT88.4 R108, [R0+0x4800] ;  /* 0x00480000006c783b */ /* 0x000f280000004200 */
[----:B------:R-:W-:Y:S04]  /*8150*/  LDSM.16.MT88.4 R116, [R0+0x5800] ;  /* 0x005800000074783b */ /* 0x000fe80000004200 */
[----:B--2---:R2:W5:Y:S01]  /*8160*/  LDL.LU.64 R2, [R1] ;  /* 0x0000000001027983 */ /* 0x0045620000300a00 */
        /* <DEDUP_REMOVED lines=24> */
[C---:B------:R-:W-:Y:S08]  /*82f0*/  HMMA.16816.F32 R136, R100.reuse, R96, R136 ;  /* 0x000000606488723c */ /* 0x040ff00000001888 */
[-C--:B------:R-:W-:Y:S08]  /*8300*/  HMMA.16816.F32 R140, R100, R98.reuse, R140 ;  /* 0x00000062648c723c */ /* 0x080ff0000000188c */
[C---:B------:R-:W-:Y:S01]  /*8310*/  HMMA.16816.F32 R144, R92.reuse, R98, R144 ;  /* 0x000000625c90723c */ /* 0x040fe20000001890 */
[----:B------:R-:W3:Y:S07]  /*8320*/  LDSM.16.MT88.4 R96, [R0+0x7000] ;  /* 0x007000000060783b */ /* 0x000eee0000004200 */
        /* <DEDUP_REMOVED lines=9> */
[----:B------:R-:W4:Y:S07]  /*83c0*/  LDSM.16.MT88.4 R108, [R0+0x1800] ;  /* 0x00180000006c783b */ /* 0x000f2e0000004200 */
        /* <DEDUP_REMOVED lines=18> */
[-C--:B---3--:R-:W-:Y:S08]  /*84f0*/  HMMA.16816.F32 R180, R4, R96.reuse, R180 ;  /* 0x0000006004b4723c */ /* 0x088ff000000018b4 */
[C---:B------:R-:W-:Y:S08]  /*8500*/  HMMA.16816.F32 R184, R16.reuse, R96, R184 ;  /* 0x0000006010b8723c */ /* 0x040ff000000018b8 */
[-C--:B------:R-:W-:Y:S08]  /*8510*/  HMMA.16816.F32 R188, R16, R98.reuse, R188 ;  /* 0x0000006210bc723c */ /* 0x080ff000000018bc */
[----:B------:R-:W-:Y:S04]  /*8520*/  HMMA.16816.F32 R192, R4, R98, R192 ;  /* 0x0000006204c0723c */ /* 0x000fe800000018c0 */
[C---:B------:R-:W-:Y:S02]  /*8530*/  VIADD R4, R0.reuse, 0xffff8000 ;  /* 0xffff800000047836 */ /* 0x040fe40000000000 */
[----:B------:R-:W-:Y:S02]  /*8540*/  @P1 VIADD R4, R0, 0x8000 ;  /* 0x0000800000041836 */ /* 0x000fe40000000000 */
[-C--:B----4-:R-:W-:Y:S05]  /*8550*/  HMMA.16816.F32 R132, R104, R108.reuse, R132 ;  /* 0x0000006c6884723c */ /* 0x090fea0000001884 */
[----:B------:R-:W-:Y:S03]  /*8560*/  IMAD.MOV.U32 R0, RZ, RZ, R4 ;  /* 0x000000ffff007224 */ /* 0x000fe600078e0004 */
        /* <DEDUP_REMOVED lines=247> */
.L_x_1142:
        /* <DEDUP_REMOVED lines=12> */
.L_x_1143:
[----:B------:R-:W2:Y:S01]  /*95a0*/  LDCU.64 UR8, c[0x0][0x5c8] ;  /* 0x0000b900ff0877ac */ /* 0x000ea20008000a00 */
[----:B------:R-:W-:-:S04]  /*95b0*/  UIADD3 UR12, UPT, UPT, UR39, UR41, URZ ;  /* 0x00000029270c7290 */ /* 0x000fc8000fffe0ff */
[----:B--2---:R-:W-:Y:S02]  /*95c0*/  UIMAD.WIDE.U32 UR44, UR12, UR8, URZ ;  /* 0x000000080c2c72a5 */ /* 0x004fe4000f8e00ff */
[----:B------:R-:W-:-:S04]  /*95d0*/  UIMAD UR12, UR12, UR9, URZ ;  /* 0x000000090c0c72a4 */ /* 0x000fc8000f8e02ff */
[----:B------:R-:W-:-:S06]  /*95e0*/  UIADD3 UR12, UPT, UPT, UR45, UR12, URZ ;  /* 0x0000000c2d0c7290 */ /* 0x000fcc000fffe0ff */
[----:B-1----:R-:W-:-:S07]  /*95f0*/  MOV R0, UR12 ;  /* 0x0000000c00007c02 */ /* 0x002fce0008000f00 */
.L_x_1144:
        /* <DEDUP_REMOVED lines=68> */
.L_x_1146:
[----:B------:R-:W-:Y:S05]  /*9a40*/  BSYNC.RECONVERGENT B0 ;  /* 0x0000000000007941 */ /* 0x000fea0003800200 */
.L_x_1145:
        /* <DEDUP_REMOVED lines=21> */
.L_x_1148:
[----:B------:R-:W-:Y:S05]  /*9ba0*/  BSYNC.RECONVERGENT B0 ;  /* 0x0000000000007941 */ /* 0x000fea0003800200 */
.L_x_1147:
        /* <DEDUP_REMOVED lines=26> */
.L_x_1150:
[----:B------:R-:W-:Y:S05]  /*9d50*/  BSYNC.RECONVERGENT B0 ;  /* 0x0000000000007941 */ /* 0x000fea0003800200 */
.L_x_1149:
[----:B------:R-:W-:Y:S05]  /*9d60*/  @P6 BRA `(.L_x_1116) ;  /* 0x0000000000486947 */ /* 0x000fea0003800000 */
[----:B------:R-:W5:Y:S01]  /*9d70*/  LDCU UR12, c[0x0][0x440] ;  /* 0x00008800ff0c77ac */ /* 0x000f620008000800 */
[----:B------:R-:W-:Y:S02]  /*9d80*/  IMAD R72, R72, UR8, RZ ;  /* 0x0000000848487c24 */ /* 0x000fe4000f8e02ff */
[----:B-12-4-:R-:W-:Y:S01]  /*9d90*/  IMAD.MOV.U32 R2, RZ, RZ, R40 ;  /* 0x000000ffff027224 */ /* 0x016fe200078e0028 */
[----:B------:R-:W1:Y:S01]  /*9da0*/  LDCU.64 UR10, c[0x0][0x568] ;  /* 0x0000ad00ff0a77ac */ /* 0x000e620008000a00 */
        /* <DEDUP_REMOVED lines=14> */
.L_x_1116:
[----:B------:R-:W-:Y:S05]  /*9e90*/  BSYNC.RECONVERGENT B1 ;  /* 0x0000000000017941 */ /* 0x000fea0003800200 */
.L_x_1094:
        /* <DEDUP_REMOVED lines=11> */
.L_x_1152:
        /* <DEDUP_REMOVED lines=11> */
.L_x_2509:


//--------------------- .text._ZN5flash27flash_bwd_convert_dq_kernelI23Flash_bwd_kernel_traitsILi256ELi64ELi64ELi8ELi4ELi2ELi2ELb0ELb1EN7cutlass6half_tE19Flash_kernel_traitsILi256ELi64ELi64ELi8ES3_EEEEvNS_16Flash_bwd_paramsEi --------------------------
	.section	.text._ZN5flash27flash_bwd_convert_dq_kernelI23Flash_bwd_kernel_traitsILi256ELi64ELi64ELi8ELi4ELi2ELi2ELb0ELb1EN7cutlass6half_tE19Flash_kernel_traitsILi256ELi64ELi64ELi8ES3_EEEEvNS_16Flash_bwd_paramsEi,"ax",@progbits
	.align	128
        .global         _ZN5flash27flash_bwd_convert_dq_kernelI23Flash_bwd_kernel_traitsILi256ELi64ELi64ELi8ELi4ELi2ELi2ELb0ELb1EN7cutlass6half_tE19Flash_kernel_traitsILi256ELi64ELi64ELi8ES3_EEEEvNS_16Flash_bwd_paramsEi
        .type           _ZN5flash27flash_bwd_convert_dq_kernelI23Flash_bwd_kernel_traitsILi256ELi64ELi64ELi8ELi4ELi2ELi2ELb0ELb1EN7cutlass6half_tE19Flash_kernel_traitsILi256ELi64ELi64ELi8ES3_EEEEvNS_16Flash_bwd_paramsEi,@function
        .size           _ZN5flash27flash_bwd_convert_dq_kernelI23Flash_bwd_kernel_traitsILi256ELi64ELi64ELi8ELi4ELi2ELi2ELb0ELb1EN7cutlass6half_tE19Flash_kernel_traitsILi256ELi64ELi64ELi8ES3_EEEEvNS_16Flash_bwd_paramsEi,(.L_x_2510 - _ZN5flash27flash_bwd_convert_dq_kernelI23Flash_bwd_kernel_traitsILi256ELi64ELi64ELi8ELi4ELi2ELi2ELb0ELb1EN7cutlass6half_tE19Flash_kernel_traitsILi256ELi64ELi64ELi8ES3_EEEEvNS_16Flash_bwd_paramsEi)
        .other          _ZN5flash27flash_bwd_convert_dq_kernelI23Flash_bwd_kernel_traitsILi256ELi64ELi64ELi8ELi4ELi2ELi2ELb0ELb1EN7cutlass6half_tE19Flash_kernel_traitsILi256ELi64ELi64ELi8ES3_EEEEvNS_16Flash_bwd_paramsEi,@"STO_CUDA_ENTRY STV_DEFAULT"
_ZN5flash27flash_bwd_convert_dq_kernelI23Flash_bwd_kernel_traitsILi256ELi64ELi64ELi8ELi4ELi2ELi2ELb0ELb1EN7cutlass6half_tE19Flash_kernel_traitsILi256ELi64ELi64ELi8ES3_EEEEvNS_16Flash_bwd_paramsEi:
.text._ZN5flash27flash_bwd_convert_dq_kernelI23Flash_bwd_kernel_traitsILi256ELi64ELi64ELi8ELi4ELi2ELi2ELb0ELb1EN7cutlass6half_tE19Flash_kernel_traitsILi256ELi64ELi64ELi8ES3_EEEEvNS_16Flash_bwd_paramsEi:
        /* <DEDUP_REMOVED lines=48> */
.L_x_1153:
[-C--:B------:R-:W-:Y:S02]  /*0300*/  IMAD R5, R3, R41.reuse, RZ ;  /* 0x0000002903057224 */ /* 0x080fe400078e02ff */
[----:B------:R-:W-:-:S05]  /*0310*/  IMAD.WIDE.U32 R40, R2, R41, RZ ;  /* 0x0000002902287225 */ /* 0x000fca00078e00ff */
[----:B------:R-:W-:-:S07]  /*0320*/  IADD3 R38, PT, PT, R41, R5, RZ ;  /* 0x0000000529267210 */ /* 0x000fce0007ffe0ff */
.L_x_1154:
        /* <DEDUP_REMOVED lines=64> */
.L_x_1156:
        /* <DEDUP_REMOVED lines=144> */
.L_x_1155:
        /* <DEDUP_REMOVED lines=194> */
.L_x_1158:
[----:B------:R-:W-:Y:S05]  /*1c50*/  BSYNC.RECONVERGENT B0 ;  /* 0x0000000000007941 */ /* 0x000fea0003800200 */
.L_x_1157:
        /* <DEDUP_REMOVED lines=24> */
.L_x_1159:
        /* <DEDUP_REMOVED lines=10> */
.L_x_2510:


//--------------------- .text._ZN5flash44flash_bwd_dq_dk_dv_loop_seqk_parallel_kernelI23Flash_bwd_kernel_traitsILi256ELi64ELi64ELi8ELi4ELi2ELi2ELb0ELb1EN7cutlass6half_tE19Flash_kernel_traitsILi256ELi64ELi64ELi8ES3_EELb1ELb0ELb0ELb0ELb0ELb0ELb0EEEvNS_16Flash_bwd_paramsE --------------------------
	.section	.text._ZN5flash44flash_bwd_dq_dk_dv_loop_seqk_parallel_kernelI23Flash_bwd_kernel_traitsILi256ELi64ELi64ELi8ELi4ELi2ELi2ELb0ELb1EN7cutlass6half_tE19Flash_kernel_traitsILi256ELi64ELi64ELi8ES3_EELb1ELb0ELb0ELb0ELb0ELb0ELb0EEEvNS_16Flash_bwd_paramsE,"ax",@progbits
	.align	128
        .global         _ZN5flash44flash_bwd_dq_dk_dv_loop_seqk_parallel_kernelI23Flash_bwd_kernel_traitsILi256ELi64ELi64ELi8ELi4ELi2ELi2ELb0ELb1EN7cutlass6half_tE19Flash_kernel_traitsILi256ELi64ELi64ELi8ES3_EELb1ELb0ELb0ELb0ELb0ELb0ELb0EEEvNS_16Flash_bwd_paramsE
        .type           _ZN5flash44flash_bwd_dq_dk_dv_loop_seqk_parallel_kernelI23Flash_bwd_kernel_traitsILi256ELi64ELi64ELi8ELi4ELi2ELi2ELb0ELb1EN7cutlass6half_tE19Flash_kernel_traitsILi256ELi64ELi64ELi8ES3_EELb1ELb0ELb0ELb0ELb0ELb0ELb0EEEvNS_16Flash_bwd_paramsE,@function
        .size           _ZN5flash44flash_bwd_dq_dk_dv_loop_seqk_parallel_kernelI23Flash_bwd_kernel_traitsILi256ELi64ELi64ELi8ELi4ELi2ELi2ELb0ELb1EN7cutlass6half_tE19Flash_kernel_traitsILi256ELi64ELi64ELi8ES3_EELb1ELb0ELb0ELb0ELb0ELb0ELb0EEEvNS_16Flash_bwd_paramsE,(.L_x_2511 - _ZN5flash44flash_bwd_dq_dk_dv_loop_seqk_parallel_kernelI23Flash_bwd_kernel_traitsILi256ELi64ELi64ELi8ELi4ELi2ELi2ELb0ELb1EN7cutlass6half_tE19Flash_kernel_traitsILi256ELi64ELi64ELi8ES3_EELb1ELb0ELb0ELb0ELb0ELb0ELb0EEEvNS_16Flash_bwd_paramsE)
        .other          _ZN5flash44flash_bwd_dq_dk_dv_loop_seqk_parallel_kernelI23Flash_bwd_kernel_traitsILi256ELi64ELi64ELi8ELi4ELi2ELi2ELb0ELb1EN7cutlass6half_tE19Flash_kernel_traitsILi256ELi64ELi64ELi8ES3_EELb1ELb0ELb0ELb0ELb0ELb0ELb0EEEvNS_16Flash_bwd_paramsE,@"STO_CUDA_ENTRY STV_DEFAULT"
_ZN5flash44flash_bwd_dq_dk_dv_loop_seqk_parallel_kernelI23Flash_bwd_kernel_traitsILi256ELi64ELi64ELi8ELi4ELi2ELi2ELb0ELb1EN7cutlass6half_tE19Flash_kernel_traitsILi256ELi64ELi64ELi8ES3_EELb1ELb0ELb0ELb0ELb0ELb0ELb0EEEvNS_16Flash_bwd_paramsE:
.text._ZN5flash44flash_bwd_dq_dk_dv_loop_seqk_parallel_kernelI23Flash_bwd_kernel_traitsILi256ELi64ELi64ELi8ELi4ELi2ELi2ELb0ELb1EN7cutlass6half_tE19Flash_kernel_traitsILi256ELi64ELi64ELi8ES3_EELb1ELb0ELb0ELb0ELb0ELb0ELb0EEEvNS_16Flash_bwd_paramsE:
        /* <DEDUP_REMOVED lines=48> */
.L_x_1217:
[----:B------:R-:W2:Y:S01]  /*0300*/  LDCU.64 UR8, c[0x0][0x478] ;  /* 0x00008f00ff0877ac */ /* 0x000ea20008000a00 */
        /* <DEDUP_REMOVED lines=24> */
[----:B----4-:R-:W4:Y:S04]  /*0490*/  @P4 LDG.E R4, desc[UR34][R8.64] ;  /* 0x0000002208044981 */ /* 0x010f28000c1e1900 */
        /* <DEDUP_REMOVED lines=28> */
.L_x_1160:
        /* <DEDUP_REMOVED lines=34> */
.L_x_1162:
[----:B------:R-:W1:Y:S01]  /*0880*/  LDCU.64 UR14, c[0x0][0x3b8] ;  /* 0x00007700ff0e77ac */ /* 0x000e620008000a00 */
[----:B------:R-:W-:-:S04]  /*0890*/  UIADD3 UR8, UPT, UPT, UR37, UR39, URZ ;  /* 0x0000002725087290 */ /* 0x000fc8000fffe0ff */
[----:B-1----:R-:W-:Y:S02]  /*08a0*/  UIMAD.WIDE.U32 UR10, UR8, UR14, URZ ;  /* 0x0000000e080a72a5 */ /* 0x002fe4000f8e00ff */
[----:B------:R-:W-:-:S04]  /*08b0*/  UIMAD UR8, UR8, UR15, URZ ;  /* 0x0000000f080872a4 */ /* 0x000fc8000f8e02ff */
[----:B------:R-:W-:Y:S01]  /*08c0*/  UIADD3 UR8, UPT, UPT, UR11, UR8, URZ ;  /* 0x000000080b087290 */ /* 0x000fe2000fffe0ff */
[----:B------:R-:W-:-:S05]  /*08d0*/  UMOV UR48, UR10 ;  /* 0x0000000a00307c82 */ /* 0x000fca0008000000 */
[----:B------:R-:W-:Y:S02]  /*08e0*/  MOV R8, UR8 ;  /* 0x0000000800087c02 */ /* 0x000fe40008000f00 */
.L_x_1163:
        /* <DEDUP_REMOVED lines=40> */
.L_x_1164:
[----:B------:R-:W1:Y:S01]  /*0b70*/  LDCU.64 UR12, c[0x0][0x3c0] ;  /* 0x00007800ff0c77ac */ /* 0x000e620008000a00 */
[----:B------:R-:W-:-:S04]  /*0b80*/  UIADD3 UR8, UPT, UPT, UR37, UR39, URZ ;  /* 0x0000002725087290 */ /* 0x000fc8000fffe0ff */
[----:B-1----:R-:W-:Y:S02]  /*0b90*/  UIMAD.WIDE.U32 UR44, UR8, UR12, URZ ;  /* 0x0000000c082c72a5 */ /* 0x002fe4000f8e00ff */
[----:B------:R-:W-:-:S04]  /*0ba0*/  UIMAD UR8, UR8, UR13, URZ ;  /* 0x0000000d080872a4 */ /* 0x000fc8000f8e02ff */
[----:B------:R-:W-:-:S06]  /*0bb0*/  UIADD3 UR8, UPT, UPT, UR45, UR8, URZ ;  /* 0x000000082d087290 */ /* 0x000fcc000fffe0ff */
[----:B------:R-:W-:-:S07]  /*0bc0*/  MOV R9, UR8 ;  /* 0x0000000800097c02 */ /* 0x000fce0008000f00 */
.L_x_1165:
        /* <DEDUP_REMOVED lines=28> */
.L_x_1166:
[----:B------:R-:W-:Y:S02]  /*0d90*/  UIMAD.WIDE.U32 UR10, UR62, UR16, URZ ;  /* 0x000000103e0a72a5 */ /* 0x000fe4000f8e00ff */
[----:B------:R-:W-:-:S04]  /*0da0*/  UIMAD UR8, UR63, UR16, URZ ;  /* 0x000000103f0872a4 */ /* 0x000fc8000f8e02ff */
[----:B------:R-:W-:-:S12]  /*0db0*/  UIADD3 UR8, UPT, UPT, UR11, UR8, URZ ;  /* 0x000000080b087290 */ /* 0x000fd8000fffe0ff */
.L_x_1167:
[----:B------:R-:W1:Y:S01]  /*0dc0*/  LDCU.U8 UR9, c[0x0][0x548] ;  /* 0x0000a900ff0977ac */ /* 0x000e620008000000 */
[----:B------:R-:W-:Y:S01]  /*0dd0*/  USHF.L.U32 UR54, UR24, 0x7, URZ ;  /* 0x0000000718367899 */ /* 0x000fe200080006ff */
[----:B------:R-:W2:Y:S03]  /*0de0*/  LDCU.U8 UR56, c[0x0][0x5f0] ;  /* 0x0000be00ff3877ac */ /* 0x000ea60008000000 */
[----:B------:R-:W-:Y:S02]  /*0df0*/  USEL UR11, UR54, URZ, UP5 ;  /* 0x000000ff360b7287 */ /* 0x000fe4000a800000 */
[----:B------:R-:W-:Y:S02]  /*0e00*/  UIMAD UR53, UR23, UR57, URZ ;  /* 0x00000039173572a4 */ /* 0x000fe4000f8e02ff */
[----:B------:R-:W-:Y:S02]  /*0e10*/  UIADD3 UR11, UP0, UPT, UR49, UR11, URZ ;  /* 0x0000000b310b7290 */ /* 0x000fe4000ff1e0ff */
[----:B-1----:R-:W-:-:S02]  /*0e20*/  UISETP.NE.AND UP1, UPT, UR9, URZ, UPT ;  /* 0x000000ff0900728c */ /* 0x002fc4000bf25270 */
        /* <DEDUP_REMOVED lines=13> */
.L_x_1168:
[----:B------:R-:W1:Y:S01]  /*0f00*/  LDCU UR55, c[0x0][0x434] ;  /* 0x00008680ff3777ac */ /* 0x000e620008000800 */
[----:B------:R-:W-:-:S04]  /*0f10*/  UIMAD UR9, UR24, UR43, UR23 ;  /* 0x0000002b180972a4 */ /* 0x000fc8000f8e0217 */
[----:B-1----:R-:W-:Y:S02]  /*0f20*/  UIMAD UR55, UR9, UR55, URZ ;  /* 0x00000037093772a4 */ /* 0x002fe4000f8e02ff */
.L_x_1169:
        /* <DEDUP_REMOVED lines=11> */
.L_x_1170:
[----:B------:R-:W1:Y:S01]  /*0fe0*/  LDCU UR54, c[0x0][0x444] ;  /* 0x00008880ff3677ac */ /* 0x000e620008000800 */
[----:B------:R-:W-:-:S04]  /*0ff0*/  UIMAD UR9, UR24, UR43, UR23 ;  /* 0x0000002b180972a4 */ /* 0x000fc8000f8e0217 */
[----:B-1----:R-:W-:-:S12]  /*1000*/  UIMAD UR54, UR9, UR54, URZ ;  /* 0x00000036093672a4 */ /* 0x002fd8000f8e02ff */
.L_x_1171:
[----:B------:R-:W1:Y:S01]  /*1010*/  S2R R0, SR_TID.X ;  /* 0x0000000000007919 */ /* 0x000e620000002100 */
[----:B------:R-:W-:Y:S01]  /*1020*/  USHF.R.S32.HI UR9, URZ, 0x1f, UR53 ;  /* 0x0000001fff097899 */ /* 0x000fe20008011435 */
[----:B------:R-:W2:Y:S01]  /*1030*/  LDC.64 R2, c[0x0][0x3b0] ;  /* 0x0000ec00ff027b82 */ /* 0x000ea20000000a00 */
[----:B------:R-:W-:Y:S01]  /*1040*/  UIADD3 UR53, UP1, UP0, UR60, UR10, UR53 ;  /* 0x0000000a3c357290 */ /* 0x000fe2000f83e035 */
[----:B------:R-:W-:Y:S01]  /*1050*/  MOV R21, RZ ;  /* 0x000000ff00157202 */ /* 0x000fe20000000f00 */
[----:B------:R-:W-:Y:S01]  /*1060*/  BSSY.RECONVERGENT B1, `(.L_x_1161) ;  /* 0x0000901000017945 */ /* 0x000fe20003800200 */
[----:B------:R-:W-:Y:S01]  /*1070*/  ISETP.NE.AND P3, PT, RZ, UR56, PT ;  /* 0x00000038ff007c0c */ /* 0x000fe2000bf65270 */
[----:B------:R-:W-:Y:S02]  /*1080*/  UIADD3.X UR52, UPT, UPT, UR52, UR8, UR9, UP1, UP0 ;  /* 0x0000000834347290 */ /* 0x000fe40008fe0409 */
[----:B------:R-:W-:Y:S01]  /*1090*/  UISETP.GT.AND UP0, UPT, UR46, URZ, UPT ;  /* 0x000000ff2e00728c */ /* 0x000fe2000bf04270 */
[----:B------:R-:W3:Y:S01]  /*10a0*/  LDC.64 R10, c[0x0][0x5f8] ;  /* 0x00017e00ff0a7b82 */ /* 0x000ee20000000a00 */
[----:B------:R-:W-:Y:S01]  /*10b0*/  ULEA UR54, UR45, UR54, 0x6 ;  /* 0x000000362d367291 */ /* 0x000fe2000f8e30ff */
[----:B------:R-:W4:Y:S01]  /*10c0*/  LDCU.128 UR8, c[0x0][0x590] ;  /* 0x0000b200ff0877ac */ /* 0x000f220008000c00 */
[----:B------:R-:W-:Y:S01]  /*10d0*/  ULEA UR55, UR45, UR55, 0x6 ;  /* 0x000000372d377291 */ /* 0x000fe2000f8e30ff */
[----:B--2---:R-:W-:Y:S01]  /*10e0*/  SHF.L.U32 R19, R2, 0x5, RZ ;  /* 0x0000000502137819 */ /* 0x004fe200000006ff */
[----:B----4-:R-:W-:Y:S01]  /*10f0*/  UIMAD UR16, UR51, UR8, URZ ;  /* 0x00000008331072a4 */ /* 0x010fe2000f8e02ff */
[C---:B-1----:R-:W-:Y:S01]  /*1100*/  IMAD.SHL.U32 R16, R0.reuse, 0x8, RZ ;  /* 0x0000000800107824 */ /* 0x042fe200078e00ff */
[----:B------:R-:W-:Y:S01]  /*1110*/  LOP3.LUT R250, R0, 0x1f, RZ, 0xc0, !PT ;  /* 0x0000001f00fa7812 */ /* 0x000fe200078ec0ff */
[----:B------:R-:W-:Y:S01]  /*1120*/  IMAD.U32 R4, RZ, RZ, UR8 ;  /* 0x00000008ff047e24 */ /* 0x000fe2000f8e00ff */
[----:B------:R-:W-:Y:S01]  /*1130*/  UIMAD UR16, UR49, UR9, UR16 ;  /* 0x00000009311072a4 */ /* 0x000fe2000f8e0210 */
[----:B------:R-:W-:Y:S01]  /*1140*/  IMAD.U32 R14, RZ, RZ, UR10 ;  /* 0x0000000aff0e7e24 */ /* 0x000fe2000f8e00ff */
[----:B------:R-:W-:Y:S01]  /*1150*/  LOP3.LUT R20, R16, 0x38, RZ, 0xc0, !PT ;  /* 0x0000003810147812 */ /* 0x000fe200078ec0ff */
[----:B---3--:R-:W-:Y:S01]  /*1160*/  IMAD.WIDE.U32 R24, R10, UR21, RZ ;  /* 0x000000150a187c25 */ /* 0x008fe2000f8e00ff */
[----:B------:R-:W-:-:S02]  /*1170*/  SHF.R.U32.HI R17, RZ, 0x5, R0 ;  /* 0x00000005ff117819 */ /* 0x000fc40000011600 */
[----:B------:R-:W-:Y:S01]  /*1180*/  IADD3 R6, P0, PT, R20, UR58, RZ ;  /* 0x0000003a14067c10 */ /* 0x000fe2000ff1e0ff */
[----:B------:R-:W-:Y:S01]  /*1190*/  IMAD.WIDE.U32 R12, R2, UR49, R20 ;  /* 0x00000031020c7c25 */ /* 0x000fe2000f8e0014 */
[----:B------:R-:W-:Y:S01]  /*11a0*/  SEL R10, R24, RZ, P3 ;  /* 0x000000ff180a7207 */ /* 0x000fe20001800000 */
[----:B------:R-:W1:Y:S02]  /*11b0*/  LDCU.64 UR58, c[0x0][0x5e8] ;  /* 0x0000bd00ff3a77ac */ /* 0x000e640008000a00 */
[----:B------:R-:W-:Y:S01]  /*11c0*/  IMAD.X R7, RZ, RZ, UR17, P0 ;  /* 0x00000011ff077e24 */ /* 0x000fe200080e06ff */
[----:B------:R-:W-:Y:S01]  /*11d0*/  IADD3 R12, P0, PT, R12, UR50, RZ ;  /* 0x000000320c0c7c10 */ /* 0x000fe2000ff1e0ff */
[----:B------:R-:W-:Y:S02]  /*11e0*/  IMAD R11, R11, UR21, R25 ;  /* 0x000000150b0b7c24 */ /* 0x000fe4000f8e0219 */
[----:B------:R-:W-:-:S04]  /*11f0*/  IMAD.WIDE.U32 R6, R4, UR49, R6 ;  /* 0x0000003104067c25 */ /* 0x000fc8000f8e0006 */
[----:B------:R-:W-:Y:S01]  /*1200*/  VIADD R7, R7, UR16 ;  /* 0x0000001007077c36 */ /* 0x000fe20008000000 */
[----:B------:R-:W2:Y:S01]  /*1210*/  LDCU.64 UR16, c[0x0][0x3c8] ;  /* 0x00007900ff1077ac */ /* 0x000ea20008000a00 */
[----:B------:R-:W-:Y:S02]  /*1220*/  IMAD R4, R2, UR51, RZ ;  /* 0x0000003302047c24 */ /* 0x000fe4000f8e02ff */
[----:B------:R-:W-:Y:S01]  /*1230*/  IMAD.WIDE.U32 R14, R14, UR23, R6 ;  /* 0x000000170e0e7c25 */ /* 0x000fe2000f8e0006 */
[----:B------:R-:W-:Y:S01]  /*1240*/  UIMAD UR51, UR43, UR57, URZ ;  /* 0x000000392b3372a4 */ /* 0x000fe2000f8e02ff */
[----:B------:R-:W-:Y:S01]  /*1250*/  SHF.R.U32.HI R6, RZ, 0x3, R0 ;  /* 0x00000003ff067819 */ /* 0x000fe20000011600 */
[----:B------:R-:W3:Y:S01]  /*1260*/  LDCU.64 UR56, c[0x0][0x420] ;  /* 0x00008400ff3877ac */ /* 0x000ee20008000a00 */
[----:B------:R-:W-:Y:S02]  /*1270*/  IMAD R4, R3, UR49, R4 ;  /* 0x0000003103047c24 */ /* 0x000fe4000f8e0204 */
[----:B------:R-:W-:Y:S01]  /*1280*/  IMAD.U32 R7, RZ, RZ, UR11 ;  /* 0x0000000bff077e24 */ /* 0x000fe2000f8e00ff */
[----:B------:R-:W4:Y:S02]  /*1290*/  LDCU.64 UR10, c[0x0][0x550] ;  /* 0x0000aa00ff0a77ac */ /* 0x000f240008000a00 */
[----:B------:R-:W-:Y:S01]  /*12a0*/  IADD3.X R13, PT, PT, R13, UR47, R4, P0, !PT ;  /* 0x0000002f0d0d7c10 */ /* 0x000fe200087fe404 */
[----:B------:R-:W-:Y:S01]  /*12b0*/  IMAD R15, R7, UR23, R15 ;  /* 0x00000017070f7c24 */ /* 0x000fe2000f8e020f */
[----:B------:R-:W-:Y:S01]  /*12c0*/  USHF.L.U64.HI UR47, UR8, 0x5, UR9 ;  /* 0x00000005082f7899 */ /* 0x000fe20008010209 */
[----:B------:R-:W-:Y:S01]  /*12d0*/  IMAD R7, R17, UR51, R250 ;  /* 0x0000003311077c24 */ /* 0x000fe2000f8e02fa */
[----:B------:R-:W-:Y:S01]  /*12e0*/  USHF.L.U32 UR49, UR8, 0x5, URZ ;  /* 0x0000000508317899 */ /* 0x000fe200080006ff */
[----:B------:R-:W-:Y:S01]  /*12f0*/  IMAD.WIDE.U32 R14, R6, UR8, R14 ;  /* 0x00000008060e7c25 */ /* 0x000fe2000f8e000e */
[----:B------:R-:W-:-:S02]  /*1300*/  USHF.L.U32 UR51, UR51, 0x6, URZ ;  /* 0x0000000633337899 */ /* 0x000fc400080006ff */
[----:B------:R-:W-:Y:S01]  /*1310*/  IADD3 R10, P1, P0, R7, UR53, R10 ;  /* 0x00000035070a7c10 */ /* 0x000fe2000f83e00a */
[----:B--2---:R-:W-:Y:S01]  /*1320*/  IMAD.U32 R22, RZ, RZ, UR16 ;  /* 0x00000010ff167e24 */ /* 0x004fe2000f8e00ff */
[----:B------:R-:W-:Y:S01]  /*1330*/  SHF.R.S32.HI R7, RZ, 0x1f, R7 ;  /* 0x0000001fff077819 */ /* 0x000fe20000011407 */
[----:B------:R-:W-:Y:S01]  /*1340*/  IMAD R4, R6, UR9, R15 ;  /* 0x0000000906047c24 */ /* 0x000fe2000f8e020f */
[----:B------:R-:W2:Y:S01]  /*1350*/  LDCU.64 UR8, c[0x0][0x380] ;  /* 0x00007000ff0877ac */ /* 0x000ea20008000a00 */
[----:B------:R-:W-:Y:S01]  /*1360*/  IMAD.WIDE.U32 R22, R22, UR23, R12 ;  /* 0x0000001716167c25 */ /* 0x000fe2000f8e000c */
[----:B------:R-:W-:Y:S02]  /*1370*/  SHF.L.U64.HI R13, R2, 0x5, R3 ;  /* 0x00000005020d7819 */ /* 0x000fe40000010203 */
[C---:B----4-:R-:W-:Y:S01]  /*1380*/  LEA R242, P2, R14.reuse, UR10, 0x1 ;  /* 0x0000000a0ef27c11 */ /* 0x050fe2000f8408ff */
[----:B------:R-:W-:Y:S01]  /*1390*/  IMAD.U32 R12, RZ, RZ, UR17 ;  /* 0x00000011ff0c7e24 */ /* 0x000fe2000f8e00ff */
[----:B------:R-:W4:Y:S02]  /*13a0*/  LDCU.64 UR16, c[0x0][0x570] ;  /* 0x0000ae00ff1077ac */ /* 0x000f240008000a00 */
[----:B------:R-:W-:Y:S01]  /*13b0*/  LEA.HI.X R243, R14, UR11, R4, 0x1, P2 ;  /* 0x0000000b0ef37c11 */ /* 0x000fe200090f0c04 */
[----:B------:R-:W-:Y:S01]  /*13c0*/  IMAD R23, R12, UR23, R23 ;  /* 0x000000170c177c24 */ /* 0x000fe2000f8e0217 */
[----:B------:R-:W-:Y:S01]  /*13d0*/  SEL R12, R11, RZ, P3 ;  /* 0x000000ff0b0c7207 */ /* 0x000fe20001800000 */
[----:B-1----:R-:W-:Y:S01]  /*13e0*/  UIMAD.WIDE UR10, UR54, 0x4, UR58 ;  /* 0x00000004360a78a5 */ /* 0x002fe2000f8e023a */
[----:B------:R-:W-:-:S02]  /*13f0*/  IMAD.WIDE.U32 R14, R6, R2, R22 ;  /* 0x00000002060e7225 */ /* 0x000fc400078e0016 */
[----:B------:R-:W-:Y:S02]  /*1400*/  IADD3.X R12, PT, PT, R7, UR52, R12, P1, P0 ;  /* 0x00000034070c7c10 */ /* 0x000fe40008fe040c */
[----:B------:R-:W-:Y:S01]  /*1410*/  IADD3 R10, P0, PT, R10, UR51, RZ ;  /* 0x000000330a0a7c10 */ /* 0x000fe2000ff1e0ff */
[----:B------:R-:W-:Y:S01]  /*1420*/  IMAD.U32 R7, RZ, RZ, UR51 ;  /* 0x00000033ff077e24 */ /* 0x000fe2000f8e00ff */
[----:B--2---:R-:W-:Y:S01]  /*1430*/  LEA R244, P1, R14, UR8, 0x1 ;  /* 0x000000080ef47c11 */ /* 0x004fe2000f8208ff */
[----:B------:R-:W-:Y:S01]  /*1440*/  IMAD R4, R6, R3, R15 ;  /* 0x0000000306047224 */ /* 0x000fe200078e020f */
[----:B------:R-:W-:Y:S01]  /*1450*/  LOP3.LUT R15, R20, 0x40, RZ, 0xfc, !PT ;  /* 0x00000040140f7812 */ /* 0x000fe200078efcff */
[----:B------:R-:W-:Y:S01]  /*1460*/  VIADD R2, R6, 0x20 ;  /* 0x0000002006027836 */ /* 0x000fe20000000000 */
[----:B------:R-:W-:Y:S02]  /*1470*/  LEA.HI.X.SX32 R7, R7, R12, 0x1, P0 ;  /* 0x0000000c07077211 */ /* 0x000fe400000f0eff */
[----:B----4-:R-:W-:-:S02]  /*1480*/  LEA R236, P0, R10, UR16, 0x2 ;  /* 0x000000100aec7c11 */ /* 0x010fc4000f8010ff */
[----:B------:R-:W-:Y:S02]  /*1490*/  LEA.HI.X R245, R14, UR9, R4, 0x1, P1 ;  /* 0x000000090ef57c11 */ /* 0x000fe400088f0c04 */
[----:B------:R-:W-:Y:S01]  /*14a0*/  LEA.HI.X R237, R10, UR17, R7, 0x2, P0 ;  /* 0x000000110aed7c11 */ /* 0x000fe200080f1407 */
[----:B---3--:R-:W-:Y:S01]  /*14b0*/  UIMAD.WIDE UR16, UR55, 0x4, UR56 ;  /* 0x00000004371078a5 */ /* 0x008fe2000f8e0238 */
[----:B------:R-:W-:Y:S02]  /*14c0*/  IADD3 R7, P0, PT, R6, 0x20, RZ ;  /* 0x0000002006077810 */ /* 0x000fe40007f1e0ff */
[C---:B------:R-:W-:Y:S02]  /*14d0*/  LOP3.LUT R14, R20.reuse, 0x80, RZ, 0xfc, !PT ;  /* 0x00000080140e7812 */ /* 0x040fe400078efcff */
[----:B------:R-:W-:Y:S01]  /*14e0*/  LOP3.LUT R10, R20, 0xc0, RZ, 0xfc, !PT ;  /* 0x000000c0140a7812 */ /* 0x000fe200078efcff */
        /* <DEDUP_REMOVED lines=15> */
.L_x_1173:
[----:B------:R-:W1:Y:S01]  /*15e0*/  LDCU.64 UR12, c[0x0][0x5c0] ;  /* 0x0000b800ff0c77ac */ /* 0x000e620008000a00 */
[----:B------:R-:W-:-:S04]  /*15f0*/  UIADD3 UR8, UPT, UPT, UR37, UR39, URZ ;  /* 0x0000002725087290 */ /* 0x000fc8000fffe0ff */
[----:B-1----:R-:W-:Y:S02]  /*1600*/  UIMAD.WIDE.U32 UR16, UR8, UR12, URZ ;  /* 0x0000000c081072a5 */ /* 0x002fe4000f8e00ff */
[----:B------:R-:W-:-:S04]  /*1610*/  UIMAD UR8, UR8, UR13, URZ ;  /* 0x0000000d080872a4 */ /* 0x000fc8000f8e02ff */
[----:B------:R-:W-:-:S06]  /*1620*/  UIADD3 UR8, UPT, UPT, UR17, UR8, URZ ;  /* 0x0000000811087290 */ /* 0x000fcc000fffe0ff */
[----:B------:R-:W-:Y:S02]  /*1630*/  MOV R3, UR8 ;  /* 0x0000000800037c02 */ /* 0x000fe40008000f00 */
.L_x_1174:
        /* <DEDUP_REMOVED lines=13> */
.L_x_1175:
[----:B------:R-:W1:Y:S01]  /*1710*/  LDCU.64 UR10, c[0x0][0x5c8] ;  /* 0x0000b900ff0a77ac */ /* 0x000e620008000a00 */
[----:B------:R-:W-:-:S04]  /*1720*/  UIADD3 UR37, UPT, UPT, UR37, UR39, URZ ;  /* 0x0000002725257290 */ /* 0x000fc8000fffe0ff */
[----:B-1----:R-:W-:Y:S02]  /*1730*/  UIMAD.WIDE.U32 UR14, UR37, UR10, URZ ;  /* 0x0000000a250e72a5 */ /* 0x002fe4000f8e00ff */
[----:B------:R-:W-:-:S04]  /*1740*/  UIMAD UR37, UR37, UR11, URZ ;  /* 0x0000000b252572a4 */ /* 0x000fc8000f8e02ff */
[----:B------:R-:W-:-:S06]  /*1750*/  UIADD3 UR37, UPT, UPT, UR15, UR37, URZ ;  /* 0x000000250f257290 */ /* 0x000fcc000fffe0ff */
[----:B------:R-:W-:-:S07]  /*1760*/  MOV R0, UR37 ;  /* 0x0000002500007c02 */ /* 0x000fce0008000f00 */
.L_x_1176:
        /* <DEDUP_REMOVED lines=31> */
.L_x_1178:
[----:B------:R-:W-:Y:S05]  /*1960*/  BSYNC.RECONVERGENT B0 ;  /* 0x0000000000007941 */ /* 0x000fea0003800200 */
.L_x_1177:
        /* <DEDUP_REMOVED lines=19> */
.L_x_1180:
[----:B------:R-:W-:Y:S05]  /*1aa0*/  BSYNC.RECONVERGENT B0 ;  /* 0x0000000000007941 */ /* 0x000fea0003800200 */
.L_x_1179:
        /* <DEDUP_REMOVED lines=28> */
.L_x_1182:
[----:B------:R-:W-:Y:S05]  /*1c70*/  BSYNC.RECONVERGENT B0 ;  /* 0x0000000000007941 */ /* 0x000fea0003800200 */
.L_x_1181:
        /* <DEDUP_REMOVED lines=20> */
.L_x_1172:
        /* <DEDUP_REMOVED lines=35> */
.L_x_1185:
[----:B------:R2:W-:Y:S04]  /*1ff0*/  STS.128 [R11+0x8000], RZ ;  /* 0x008000ff0b007388 */ /* 0x0005e80000000c00 */
[----:B------:R2:W-:Y:S04]  /*2000*/  STS.128 [R11+0xa000], RZ ;  /* 0x00a000ff0b007388 */ /* 0x0005e80000000c00 */
[----:B------:R2:W-:Y:S04]  /*2010*/  STS.128 [R11+0xc000], RZ ;  /* 0x00c000ff0b007388 */ /* 0x0005e80000000c00 */
[----:B------:R2:W-:Y:S02]  /*2020*/  STS.128 [R11+0xe000], RZ ;  /* 0x00e000ff0b007388 */ /* 0x0005e40000000c00 */
.L_x_1186:
[----:B------:R-:W-:Y:S05]  /*2030*/  BSYNC.RECONVERGENT B0 ;  /* 0x0000000000007941 */ /* 0x000fea0003800200 */
.L_x_1184:
        /* <DEDUP_REMOVED lines=37> */
.L_x_1188:
[----:B------:R-:W-:Y:S05]  /*2290*/  BSYNC.RECONVERGENT B0 ;  /* 0x0000000000007941 */ /* 0x000fea0003800200 */
.L_x_1187:
        /* <DEDUP_REMOVED lines=28> */
.L_x_1190:
[----:B------:R1:W-:Y:S04]  /*2460*/  STS.128 [R11], RZ ;  /* 0x000000ff0b007388 */ /* 0x0003e80000000c00 */
[----:B------:R1:W-:Y:S04]  /*2470*/  STS.128 [R11+0x2000], RZ ;  /* 0x002000ff0b007388 */ /* 0x0003e80000000c00 */
[----:B------:R1:W-:Y:S04]  /*2480*/  STS.128 [R11+0x4000], RZ ;  /* 0x004000ff0b007388 */ /* 0x0003e80000000c00 */
[----:B------:R1:W-:Y:S02]  /*2490*/  STS.128 [R11+0x6000], RZ ;  /* 0x006000ff0b007388 */ /* 0x0003e40000000c00 */
.L_x_1191:
[----:B------:R-:W-:Y:S05]  /*24a0*/  BSYNC.RECONVERGENT B0 ;  /* 0x0000000000007941 */ /* 0x000fea0003800200 */
.L_x_1189:
        /* <DEDUP_REMOVED lines=8> */
[C---:B------:R-:W-:Y:S02]  /*2530*/  VIADD R12, R234.reuse, 0x8 ;  /* 0x00000008ea0c7836 */ /* 0x040fe40000000000 */
[----:B------:R-:W-:-:S03]  /*2540*/  IMAD.WIDE.U32 R22, R234, R23, UR16 ;  /* 0x00000010ea167e25 */ /* 0x000fc6000f8e0017 */
        /* <DEDUP_REMOVED lines=10> */
[----:B------:R-:W-:-:S04]  /*25f0*/  LEA R12, P4, R19, R244, 0x1 ;  /* 0x000000f4130c7211 */ /* 0x000fc800078808ff */
        /* <DEDUP_REMOVED lines=25> */
.L_x_1193:
[----:B------:R-:W-:Y:S05]  /*2790*/  BSYNC.RECONVERGENT B0 ;  /* 0x0000000000007941 */ /* 0x000fea0003800200 */
.L_x_1192:
[----:B------:R-:W2:Y:S01]  /*27a0*/  LDCU.64 UR8, c[0x0][0x3d0] ;  /* 0x00007a00ff0877ac */ /* 0x000ea20008000a00 */
[----:B-1----:R-:W-:Y:S01]  /*27b0*/  MOV R13, UR14 ;  /* 0x0000000e000d7c02 */ /* 0x002fe20008000f00 */
[----:B------:R-:W-:Y:S01]  /*27c0*/  BSSY.RECONVERGENT B0, `(.L_x_1194) ;  /* 0x0000031000007945 */ /* 0x000fe20003800200 */
[----:B------:R-:W-:Y:S02]  /*27d0*/  UIADD3 UR46, UPT, UPT, -UR30, UR36, URZ ;  /* 0x000000241e2e7290 */ /* 0x000fe4000fffe1ff */
[----:B------:R-:W-:Y:S01]  /*27e0*/  UIMAD UR50, UR27, UR14, URZ ;  /* 0x0000000e1b3272a4 */ /* 0x000fe2000f8e02ff */
[----:B------:R-:W-:-:S03]  /*27f0*/  IMAD.WIDE.U32 R12, R13, UR30, R20 ;  /* 0x0000001e0d0c7c25 */ /* 0x000fc6000f8e0014 */
[----:B------:R-:W-:Y:S01]  /*2800*/  UIMAD UR50, UR30, UR15, UR50 ;  /* 0x0000000f1e3272a4 */ /* 0x000fe2000f8e0232 */
[----:B------:R-:W-:Y:S02]  /*2810*/  ISETP.GE.AND P6, PT, R6, UR46, PT ;  /* 0x0000002e06007c0c */ /* 0x000fe4000bfc6270 */
[----:B----4-:R-:W-:-:S04]  /*2820*/  IADD3 R22, P0, PT, R12, UR48, RZ ;  /* 0x000000300c167c10 */ /* 0x010fc8000ff1e0ff */
[----:B------:R-:W-:Y:S01]  /*2830*/  IADD3.X R23, PT, PT, R8, UR50, R13, P0, !PT ;  /* 0x0000003208177c10 */ /* 0x000fe200087fe40d */
[----:B--2---:R-:W-:-:S04]  /*2840*/  IMAD R13, R5, UR8, RZ ;  /* 0x00000008050d7c24 */ /* 0x004fc8000f8e02ff */
[C---:B------:R-:W-:Y:S02]  /*2850*/  IMAD R13, R18.reuse, UR9, R13 ;  /* 0x00000009120d7c24 */ /* 0x040fe4000f8e020d */
[----:B------:R-:W-:-:S05]  /*2860*/  IMAD.WIDE.U32 R22, R18, UR8, R22 ;  /* 0x0000000812167c25 */ /* 0x000fca000f8e0016 */
[----:B------:R-:W-:Y:S01]  /*2870*/  IADD3 R13, PT, PT, R23, R13, RZ ;  /* 0x0000000d170d7210 */ /* 0x000fe20007ffe0ff */
        /* <DEDUP_REMOVED lines=33> */
.L_x_1195:
[----:B------:R2:W-:Y:S04]  /*2a90*/  STS.128 [R11+0x10000], RZ ;  /* 0x010000ff0b007388 */ /* 0x0005e80000000c00 */
[----:B------:R2:W-:Y:S04]  /*2aa0*/  STS.128 [R11+0x12000], RZ ;  /* 0x012000ff0b007388 */ /* 0x0005e80000000c00 */
[----:B------:R2:W-:Y:S04]  /*2ab0*/  STS.128 [R11+0x14000], RZ ;  /* 0x014000ff0b007388 */ /* 0x0005e80000000c00 */
[----:B------:R2:W-:Y:S02]  /*2ac0*/  STS.128 [R11+0x16000], RZ ;  /* 0x016000ff0b007388 */ /* 0x0005e40000000c00 */
.L_x_1196:
[----:B------:R-:W-:Y:S05]  /*2ad0*/  BSYNC.RECONVERGENT B0 ;  /* 0x0000000000007941 */ /* 0x000fea0003800200 */
.L_x_1194:
        /* <DEDUP_REMOVED lines=40> */
.L_x_1198:
[----:B------:R-:W-:Y:S05]  /*2d60*/  BSYNC.RECONVERGENT B0 ;  /* 0x0000000000007941 */ /* 0x000fea0003800200 */
.L_x_1197:
        /* <DEDUP_REMOVED lines=8> */
[----:B--2---:R-:W-:-:S04]  /*2df0*/  IMAD R5, R5, UR8, RZ ;  /* 0x0000000805057c24 */ /* 0x004fc8000f8e02ff */
[C---:B------:R-:W-:Y:S02]  /*2e00*/  IMAD R5, R18.reuse, UR9, R5 ;  /* 0x0000000912057c24 */ /* 0x040fe4000f8e0205 */
[----:B------:R-:W-:-:S05]  /*2e10*/  IMAD.WIDE.U32 R18, R18, UR8, R8 ;  /* 0x0000000812127c25 */ /* 0x000fca000f8e0008 */
        /* <DEDUP_REMOVED lines=35> */
.L_x_1200:
[----:B------:R2:W-:Y:S04]  /*3050*/  STS.128 [R11+0x18000], RZ ;  /* 0x018000ff0b007388 */ /* 0x0005e80000000c00 */
[----:B------:R2:W-:Y:S04]  /*3060*/  STS.128 [R11+0x1a000], RZ ;  /* 0x01a000ff0b007388 */ /* 0x0005e80000000c00 */
[----:B------:R2:W-:Y:S04]  /*3070*/  STS.128 [R11+0x1c000], RZ ;  /* 0x01c000ff0b007388 */ /* 0x0005e80000000c00 */
[----:B------:R2:W-:Y:S02]  /*3080*/  STS.128 [R11+0x1e000], RZ ;  /* 0x01e000ff0b007388 */ /* 0x0005e40000000c00 */
.L_x_1201:
[----:B------:R-:W-:Y:S05]  /*3090*/  BSYNC.RECONVERGENT B0 ;  /* 0x0000000000007941 */ /* 0x000fea0003800200 */
.L_x_1199:
[----:B-1----:R-:W1:Y:S02]  /*30a0*/  LDC.64 R22, c[0x0][0x528] ;  /* 0x00014a00ff167b82 */ /* 0x002e640000000a00 */
[----:B-1----:R1:W5:Y:S04]  /*30b0*/  LDG.E.64 R12, desc[UR34][R22.64+0x8] ;  /* 0x00000822160c7981 */ /* 0x002368000c1e1b00 */
[----:B------:R1:W5:Y:S01]  /*30c0*/  LDG.E.64 R8, desc[UR34][R22.64] ;  /* 0x0000002216087981 */ /* 0x000362000c1e1b00 */
[----:B------:R-:W-:Y:S01]  /*30d0*/  LOP3.LUT R2, R17, 0x3, RZ, 0xc0, !PT ;  /* 0x0000000311027812 */ /* 0x000fe200078ec0ff */
[----:B------:R-:W-:Y:S01]  /*30e0*/  IMAD.U32 R231, RZ, RZ, UR42 ;  /* 0x0000002affe77e24 */ /* 0x000fe2000f8e00ff */
[----:B------:R-:W-:Y:S01]  /*30f0*/  BSSY.RECONVERGENT B0, `(.L_x_1202) ;  /* 0x000002b000007945 */ /* 0x000fe20003800200 */
[----:B------:R-:W1:Y:S01]  /*3100*/  S2R R213, SR_TID.X ;  /* 0x0000000000d57919 */ /* 0x000e620000002100 */
[C---:B------:R-:W-:Y:S01]  /*3110*/  SHF.L.U32 R6, R0.reuse, 0x6, RZ ;  /* 0x0000000600067819 */ /* 0x040fe200000006ff */
[----:B------:R-:W-:Y:S01]  /*3120*/  IMAD R231, R231, 0x4, R2 ;  /* 0x00000004e7e77824 */ /* 0x000fe200078e0202 */
        /* <DEDUP_REMOVED lines=39> */
.L_x_1203:
[----:B------:R-:W-:Y:S05]  /*33a0*/  BSYNC.RECONVERGENT B0 ;  /* 0x0000000000007941 */ /* 0x000fea0003800200 */
.L_x_1202:
[C---:B--2---:R-:W-:Y:S01]  /*33b0*/  LOP3.LUT R5, R6.reuse, 0x1c0, RZ, 0xc0, !PT ;  /* 0x000001c006057812 */ /* 0x044fe200078ec0ff */
[----:B-1----:R-:W-:Y:S01]  /*33c0*/  IMAD.SHL.U32 R214, R213, 0x40, RZ ;  /* 0x00000040d5d67824 */ /* 0x002fe200078e00ff */
[----:B------:R-:W-:Y:S01]  /*33d0*/  LOP3.LUT R225, R6, 0x200, RZ, 0xc0, !PT ;  /* 0x0000020006e17812 */ /* 0x000fe200078ec0ff */
[----:B------:R-:W-:Y:S01]  /*33e0*/  IMAD.SHL.U32 R223, R0, 0x10, RZ ;  /* 0x0000001000df7824 */ /* 0x000fe200078e00ff */
[----:B------:R-:W-:Y:S01]  /*33f0*/  LOP3.LUT R16, R5, 0x38, R16, 0xf8, !PT ;  /* 0x0000003805107812 */ /* 0x000fe200078ef810 */
[----:B------:R-:W-:Y:S01]  /*3400*/  UIMAD UR12, UR24, UR43, UR23 ;  /* 0x0000002b180c72a4 */ /* 0x000fe2000f8e0217 */
[----:B------:R-:W-:Y:S01]  /*3410*/  LOP3.LUT R4, R2, 0x200, RZ, 0xc0, !PT ;  /* 0x0000020002047812 */ /* 0x000fe200078ec0ff */
[----:B------:R-:W-:Y:S01]  /*3420*/  IMAD.SHL.U32 R228, R213, 0x8, RZ ;  /* 0x00000008d5e47824 */ /* 0x000fe200078e00ff */
[----:B------:R-:W-:Y:S01]  /*3430*/  LOP3.LUT R225, R225, 0xc00, R2, 0xf8, !PT ;  /* 0x00000c00e1e17812 */ /* 0x000fe200078ef802 */
[C---:B------:R-:W-:Y:S01]  /*3440*/  IMAD.SHL.U32 R230, R213.reuse, 0x2, RZ ;  /* 0x00000002d5e67824 */ /* 0x040fe200078e00ff */
[----:B------:R-:W-:Y:S01]  /*3450*/  LOP3.LUT R2, R16, 0x8, R3, 0x78, !PT ;  /* 0x0000000810027812 */ /* 0x000fe200078e7803 */
[C---:B------:R-:W-:Y:S01]  /*3460*/  IMAD.SHL.U32 R3, R213.reuse, 0x20, RZ ;  /* 0x00000020d5037824 */ /* 0x040fe200078e00ff */
[----:B------:R-:W-:Y:S01]  /*3470*/  SHF.R.U32.HI R5, RZ, 0x1, R213 ;  /* 0x00000001ff057819 */ /* 0x000fe200000116d5 */
[----:B------:R-:W-:Y:S01]  /*3480*/  USHF.L.U32 UR12, UR12, 0x5, URZ ;  /* 0x000000050c0c7899 */ /* 0x000fe200080006ff */
[----:B---34-:R-:W-:Y:S01]  /*3490*/  LOP3.LUT R11, R214, 0x1c0, RZ, 0xc0, !PT ;  /* 0x000001c0d60b7812 */ /* 0x018fe200078ec0ff */
[----:B------:R-:W-:Y:S01]  /*34a0*/  IMAD.SHL.U32 R240, R213, 0x10, RZ ;  /* 0x00000010d5f07824 */ /* 0x000fe200078e00ff */
[----:B------:R-:W-:Y:S01]  /*34b0*/  LOP3.LUT R223, R4, 0x3800, R223, 0xf8, !PT ;  /* 0x0000380004df7812 */ /* 0x000fe200078ef8df */
[----:B------:R-:W-:Y:S01]  /*34c0*/  USHF.R.S32.HI UR14, URZ, 0x1f, UR12 ;  /* 0x0000001fff0e7899 */ /* 0x000fe2000801140c */
[----:B------:R-:W-:Y:S01]  /*34d0*/  LOP3.LUT R4, R16, 0x8, R0, 0x78, !PT ;  /* 0x0000000810047812 */ /* 0x000fe200078e7800 */
[----:B------:R-:W1:Y:S01]  /*34e0*/  LDC R235, c[0x0][0x44c] ;  /* 0x00011300ffeb7b82 */ /* 0x000e620000000800 */
[----:B------:R-:W-:Y:S01]  /*34f0*/  R2P PR, R0, 0x6 ;  /* 0x0000000600007804 */ /* 0x000fe20000000000 */
[----:B------:R-:W0:Y:S01]  /*3500*/  LDGDEPBAR ;  /* 0x00000000000079af */ /* 0x000e220000000000 */
[----:B------:R-:W-:Y:S01]  /*3510*/  LOP3.LUT R225, R225, R2, RZ, 0xfc, !PT ;  /* 0x00000002e1e17212 */ /* 0x000fe200078efcff */
[----:B------:R-:W-:Y:S01]  /*3520*/  IMAD.MOV.U32 R218, RZ, RZ, 0x20 ;  /* 0x00000020ffda7424 */ /* 0x000fe200078e00ff */
[----:B------:R-:W-:Y:S01]  /*3530*/  LOP3.LUT R0, R5, 0x10, RZ, 0xc0, !PT ;  /* 0x0000001005007812 */ /* 0x000fe200078ec0ff */
[----:B------:R-:W-:Y:S01]  /*3540*/  IMAD.MOV.U32 R212, RZ, RZ, 0x40 ;  /* 0x00000040ffd47424 */ /* 0x000fe200078e00ff */
[----:B------:R-:W-:Y:S01]  /*3550*/  LOP3.LUT R2, R11, 0x38, R228, 0xf8, !PT ;  /* 0x000000380b027812 */ /* 0x000fe200078ef8e4 */
[----:B------:R-:W-:Y:S01]  /*3560*/  IMAD.MOV.U32 R247, RZ, RZ, 0x10 ;  /* 0x00000010fff77424 */ /* 0x000fe200078e00ff */
[----:B------:R-:W-:Y:S01]  /*3570*/  LOP3.LUT R17, R3, 0x200, RZ, 0xc0, !PT ;  /* 0x0000020003117812 */ /* 0x000fe200078ec0ff */
[----:B------:R-:W-:Y:S01]  /*3580*/  UIADD3 UR30, UPT, UPT, UR30, 0x40, URZ ;  /* 0x000000401e1e7890 */ /* 0x000fe2000fffe0ff */
[----:B------:R-:W-:-:S02]  /*3590*/  SHF.R.U32.HI R7, RZ, 0x3, R213 ;  /* 0x00000003ff077819 */ /* 0x000fc400000116d5 */
[----:B------:R-:W-:Y:S02]  /*35a0*/  CS2R R190, SRZ ;  /* 0x0000000000be7805 */ /* 0x000fe4000001ff00 */
[----:B------:R-:W-:Y:S02]  /*35b0*/  LOP3.LUT R6, R230, 0x20, RZ, 0xc0, !PT ;  /* 0x00000020e6067812 */ /* 0x000fe400078ec0ff */
        /* <DEDUP_REMOVED lines=9> */
[----:B------:R-:W-:Y:S01]  /*3650*/  LOP3.LUT R7, R6, 0x18, R7, 0xf8, !PT ;  /* 0x0000001806077812 */ /* 0x000fe200078ef807 */
[----:B------:R-:W-:Y:S01]  /*3660*/  IMAD.MOV.U32 R6, RZ, RZ, 0x40 ;  /* 0x00000040ff067424 */ /* 0x000fe200078e00ff */
[----:B-----5:R-:W-:-:S02]  /*3670*/  IADD3 R250, P3, P0, R12, UR12, R250 ;  /* 0x0000000c0cfa7c10 */ /* 0x020fc4000f87e0fa */
[----:B------:R-:W-:Y:S02]  /*3680*/  CS2R R182, SRZ ;  /* 0x0000000000b67805 */ /* 0x000fe4000001ff00 */
[----:B------:R-:W-:Y:S02]  /*3690*/  LOP3.LUT R223, R223, R4, RZ, 0xfc, !PT ;  /* 0x00000004dfdf7212 */ /* 0x000fe400078efcff */
[----:B------:R-:W-:Y:S02]  /*36a0*/  CS2R R180, SRZ ;  /* 0x0000000000b47805 */ /* 0x000fe4000001ff00 */
[----:B------:R-:W-:Y:S02]  /*36b0*/  LOP3.LUT R238, R238, R5, RZ, 0xfc, !PT ;  /* 0x00000005eeee7212 */ /* 0x000fe400078efcff */
[----:B------:R-:W-:Y:S02]  /*36c0*/  CS2R R174, SRZ ;  /* 0x0000000000ae7805 */ /* 0x000fe4000001ff00 */
[----:B------:R-:W-:-:S02]  /*36d0*/  SHF.R.U32.HI R229, RZ, 0x2, R213 ;  /* 0x00000002ffe57819 */ /* 0x000fc400000116d5 */
[----:B------:R-:W-:Y:S02]  /*36e0*/  CS2R R172, SRZ ;  /* 0x0000000000ac7805 */ /* 0x000fe4000001ff00 */
[----:B------:R-:W-:Y:S02]  /*36f0*/  LOP3.LUT R4, R230, 0x38, RZ, 0xc0, !PT ;  /* 0x00000038e6047812 */ /* 0x000fe400078ec0ff */
[----:B------:R-:W-:Y:S02]  /*3700*/  CS2R R178, SRZ ;  /* 0x0000000000b27805 */ /* 0x000fe4000001ff00 */
[----:B------:R-:W-:Y:S02]  /*3710*/  LOP3.LUT R5, R7, 0x1c0, R214, 0xf8, !PT ;  /* 0x000001c007057812 */ /* 0x000fe400078ef8d6 */
[----:B------:R-:W-:Y:S02]  /*3720*/  CS2R R176, SRZ ;  /* 0x0000000000b07805 */ /* 0x000fe4000001ff00 */
[----:B------:R-:W-:Y:S01]  /*3730*/  IADD3.X R239, PT, PT, R13, UR14, RZ, P3, P0 ;  /* 0x0000000e0def7c10 */ /* 0x000fe20009fe04ff */
[----:B------:R-:W2:Y:S01]  /*3740*/  LDCU UR14, c[0x0][0x590] ;  /* 0x0000b200ff0e77ac */ /* 0x000ea20008000800 */
[----:B------:R-:W-:-:S02]  /*3750*/  LOP3.LUT R11, R4, 0x20, R229, 0x78, !PT ;  /* 0x00000020040b7812 */ /* 0x000fc400078e78e5 */
[----:B------:R-:W-:Y:S02]  /*3760*/  CS2R R170, SRZ ;  /* 0x0000000000aa7805 */ /* 0x000fe4000001ff00 */
[----:B------:R-:W-:Y:S02]  /*3770*/  LOP3.LUT R5, R5, 0x38, R228, 0x78, !PT ;  /* 0x0000003805057812 */ /* 0x000fe400078e78e4 */
[----:B------:R-:W-:Y:S02]  /*3780*/  CS2R R168, SRZ ;  /* 0x0000000000a87805 */ /* 0x000fe4000001ff00 */
[----:B------:R-:W-:Y:S02]  /*3790*/  R2UR UR15, R9 ;  /* 0x00000000090f72ca */ /* 0x000fe400000e0000 */
[----:B------:R-:W-:Y:S02]  /*37a0*/  CS2R R166, SRZ ;  /* 0x0000000000a67805 */ /* 0x000fe4000001ff00 */
[----:B------:R-:W-:-:S02]  /*37b0*/  R2UR UR24, R8 ;  /* 0x00000000081872ca */ /* 0x000fc400000e0000 */
[----:B------:R-:W-:Y:S02]  /*37c0*/  CS2R R164, SRZ ;  /* 0x0000000000a47805 */ /* 0x000fe4000001ff00 */
[----:B------:R-:W-:Y:S02]  /*37d0*/  SEL R6, R6, 0xffffffc0, !P2 ;  /* 0xffffffc006067807 */ /* 0x000fe40005000000 */
[----:B------:R-:W-:Y:S02]  /*37e0*/  CS2R R158, SRZ ;  /* 0x00000000009e7805 */ /* 0x000fe4000001ff00 */
[----:B------:R-:W-:Y:S02]  /*37f0*/  LEA R223, R223, UR33, 0x1 ;  /* 0x00000021dfdf7c11 */ /* 0x000fe4000f8e08ff */
[----:B------:R-:W-:Y:S02]  /*3800*/  CS2R R156, SRZ ;  /* 0x00000000009c7805 */ /* 0x000fe4000001ff00 */
[----:B------:R-:W-:-:S02]  /*3810*/  LOP3.LUT R240, R11, 0x1c0, R240, 0xf8, !PT ;  /* 0x000001c00bf07812 */ /* 0x000fc400078ef8f0 */
[----:B------:R-:W-:Y:S02]  /*3820*/  CS2R R162, SRZ ;  /* 0x0000000000a27805 */ /* 0x000fe4000001ff00 */
[----:B------:R-:W-:Y:S01]  /*3830*/  LOP3.LUT R216, R5, 0x200, R214, 0xf8, !PT ;  /* 0x0000020005d87812 */ /* 0x000fe200078ef8d6 */
[----:B------:R-:W-:Y:S01]  /*3840*/  IMAD.IADD R219, R6, 0x1, R223 ;  /* 0x0000000106db7824 */ /* 0x000fe200078e02df */
[----:B------:R-:W-:Y:S02]  /*3850*/  LEA R225, R225, UR33, 0x1 ;  /* 0x00000021e1e17c11 */ /* 0x000fe4000f8e08ff */
[----:B------:R-:W-:Y:S02]  /*3860*/  CS2R R160, SRZ ;  /* 0x0000000000a07805 */ /* 0x000fe4000001ff00 */
[----:B------:R-:W-:Y:S02]  /*3870*/  LOP3.LUT R11, R3, 0xc00, RZ, 0xc0, !PT ;  /* 0x00000c00030b7812 */ /* 0x000fe400078ec0ff */
[----:B------:R-:W-:-:S02]  /*3880*/  CS2R R154, SRZ ;  /* 0x00000000009a7805 */ /* 0x000fc4000001ff00 */
[----:B------:R-:W-:Y:S01]  /*3890*/  LOP3.LUT R214, R214, 0x200, RZ, 0xc0, !PT ;  /* 0x00000200d6d67812 */ /* 0x000fe200078ec0ff */
[----:B------:R-:W-:Y:S01]  /*38a0*/  IMAD.IADD R221, R6, 0x1, R225 ;  /* 0x0000000106dd7824 */ /* 0x000fe200078e02e1 */
[----:B------:R-:W-:Y:S01]  /*38b0*/  LOP3.LUT R4, R15, R2, RZ, 0x3c, !PT ;  /* 0x000000020f047212 */ /* 0x000fe200078e3cff */
[----:B------:R-:W-:Y:S01]  /*38c0*/  IMAD.MOV.U32 R2, RZ, RZ, 0x20 ;  /* 0x00000020ff027424 */ /* 0x000fe200078e00ff */
[----:B------:R-:W-:Y:S02]  /*38d0*/  SEL R218, R218, 0xffffffe0, !P1 ;  /* 0xffffffe0dada7807 */ /* 0x000fe40004800000 */
[----:B------:R-:W-:Y:S02]  /*38e0*/  CS2R R152, SRZ ;  /* 0x0000000000987805 */ /* 0x000fe4000001ff00 */
[----:B------:R-:W-:Y:S02]  /*38f0*/  LOP3.LUT R11, R11, 0x6, R230, 0xf8, !PT ;  /* 0x000000060b0b7812 */ /* 0x000fe400078ef8e6 */
[----:B------:R-:W-:-:S02]  /*3900*/  CS2R R150, SRZ ;  /* 0x0000000000967805 */ /* 0x000fc4000001ff00 */
[C---:B------:R-:W-:Y:S01]  /*3910*/  LOP3.LUT P3, RZ, R213.reuse, 0x4, RZ, 0xc0, !PT ;  /* 0x00000004d5ff7812 */ /* 0x040fe2000786c0ff */
[C---:B------:R-:W-:Y:S01]  /*3920*/  IMAD.IADD R220, R218.reuse, 0x1, R223 ;  /* 0x00000001dadc7824 */ /* 0x040fe200078e02df */
[----:B------:R-:W-:Y:S01]  /*3930*/  LOP3.LUT P0, RZ, R213, 0x2, RZ, 0xc0, !PT ;  /* 0x00000002d5ff7812 */ /* 0x000fe2000780c0ff */
[----:B------:R-:W-:Y:S01]  /*3940*/  IMAD.IADD R222, R218, 0x1, R225 ;  /* 0x00000001dade7824 */ /* 0x000fe200078e02e1 */
[----:B------:R-:W-:Y:S01]  /*3950*/  LOP3.LUT R5, R214, 0xc00, R3, 0xf8, !PT ;  /* 0x00000c00d6057812 */ /* 0x000fe200078ef803 */
[----:B------:R-:W-:Y:S01]  /*3960*/  IMAD.IADD R217, R218, 0x1, R219 ;  /* 0x00000001dad97824 */ /* 0x000fe200078e02db */
[----:B------:R-:W-:Y:S02]  /*3970*/  LOP3.LUT R240, R11, R240, RZ, 0xfc, !PT ;  /* 0x000000f00bf07212 */ /* 0x000fe400078efcff */
        /* <DEDUP_REMOVED lines=42> */
[----:B------:R-:W-:Y:S01]  /*3c20*/  IMAD.WIDE.U32 R250, R250, -0x2daee0ad, RZ ;  /* 0xd2511f53fafa7825 */ /* 0x000fe200078e00ff */
[----:B------:R-:W-:Y:S01]  /*3c30*/  SHF.R.U32.HI R241, RZ, 0x7, R213 ;  /* 0x00000007fff17819 */ /* 0x000fe200000116d5 */
[----:B------:R-:W3:Y:S01]  /*3c40*/  LDCU UR8, c[0x0][0x440] ;  /* 0x00008800ff0877ac */ /* 0x000ee20008000800 */
[----:B------:R-:W-:Y:S01]  /*3c50*/  SEL R212, R212, 0xffffffc0, !P3 ;  /* 0xffffffc0d4d47807 */ /* 0x000fe20005800000 */
[----:B------:R-:W-:Y:S01]  /*3c60*/  IMAD.IADD R218, R218, 0x1, R221 ;  /* 0x00000001dada7824 */ /* 0x000fe200078e02dd */
[----:B------:R-:W-:Y:S01]  /*3c70*/  SEL R2, R2, 0xffffffe0, !P0 ;  /* 0xffffffe002027807 */ /* 0x000fe20004000000 */
[----:B------:R-:W4:Y:S01]  /*3c80*/  LDCU UR9, c[0x0][0x3e0] ;  /* 0x00007c00ff0977ac */ /* 0x000f220008000800 */
[----:B------:R-:W-:-:S02]  /*3c90*/  SEL R247, R247, 0xfffffff0, !P3 ;  /* 0xfffffff0f7f77807 */ /* 0x000fc40005800000 */
[----:B------:R-:W-:Y:S01]  /*3ca0*/  LOP3.LUT R246, R228, 0x38, RZ, 0xc0, !PT ;  /* 0x00000038e4f67812 */ /* 0x000fe200078ec0ff */
[----:B------:R-:W1:Y:S01]  /*3cb0*/  LDCU UR13, c[0x0][0x45c] ;  /* 0x00008b80ff0d77ac */ /* 0x000e620008000800 */
[----:B------:R-:W-:Y:S02]  /*3cc0*/  LOP3.LUT R215, R4, 0x200, R3, 0xf8, !PT ;  /* 0x0000020004d77812 */ /* 0x000fe400078ef803 */
[----:B------:R-:W-:Y:S01]  /*3cd0*/  LOP3.LUT R248, R5, R0, RZ, 0xfc, !PT ;  /* 0x0000000005f87212 */ /* 0x000fe200078efcff */
[----:B------:R-:W1:Y:S01]  /*3ce0*/  LDCU.U8 UR12, c[0x0][0x4f8] ;  /* 0x00009f00ff0c77ac */ /* 0x000e620008000000 */
[----:B--2---:R-:W-:Y:S02]  /*3cf0*/  USHF.L.U32 UR14, UR14, 0x6, URZ ;  /* 0x000000060e0e7899 */ /* 0x004fe400080006ff */
[----:B------:R-:W-:Y:S02]  /*3d00*/  UISETP.GE.AND UP1, UPT, UR30, UR36, UPT ;  /* 0x000000241e00728c */ /* 0x000fe4000bf26270 */
[----:B------:R-:W-:-:S02]  /*3d10*/  UIADD3 UR56, UPT, UPT, UR24, -0x61c88647, URZ ;  /* 0x9e3779b918387890 */ /* 0x000fc4000fffe0ff */
[----:B------:R-:W-:Y:S02]  /*3d20*/  UIADD3 UR55, UPT, UPT, UR15, -0x4498517b, URZ ;  /* 0xbb67ae850f377890 */ /* 0x000fe4000fffe0ff */
[----:B------:R-:W-:Y:S02]  /*3d30*/  UIADD3 UR54, UPT, UPT, UR24, 0x3c6ef372, URZ ;  /* 0x3c6ef37218367890 */ /* 0x000fe4000fffe0ff */
[----:B------:R-:W-:Y:S02]  /*3d40*/  UIADD3 UR53, UPT, UPT, UR15, 0x76cf5d0a, URZ ;  /* 0x76cf5d0a0f357890 */ /* 0x000fe4000fffe0ff */
[----:B------:R-:W-:Y:S02]  /*3d50*/  UIADD3 UR52, UPT, UPT, UR24, -0x255992d5, URZ ;  /* 0xdaa66d2b18347890 */ /* 0x000fe4000fffe0ff */
[----:B------:R-:W-:Y:S02]  /*3d60*/  UIADD3 UR51, UPT, UPT, UR15, 0x32370b8f, URZ ;  /* 0x32370b8f0f337890 */ /* 0x000fe4000fffe0ff */
[----:B------:R-:W-:-:S02]  /*3d70*/  UIADD3 UR50, UPT, UPT, UR24, 0x78dde6e4, URZ ;  /* 0x78dde6e418327890 */ /* 0x000fc4000fffe0ff */
[----:B------:R-:W-:Y:S02]  /*3d80*/  UIADD3 UR48, UPT, UPT, UR15, -0x126145ec, URZ ;  /* 0xed9eba140f307890 */ /* 0x000fe4000fffe0ff */
[----:B------:R-:W-:Y:S02]  /*3d90*/  UIADD3 UR46, UPT, UPT, UR24, 0x1715609d, URZ ;  /* 0x1715609d182e7890 */ /* 0x000fe4000fffe0ff */
[----:B------:R-:W-:Y:S02]  /*3da0*/  UIADD3 UR44, UPT, UPT, UR15, -0x56f99767, URZ ;  /* 0xa90668990f2c7890 */ /* 0x000fe4000fffe0ff */
[----:B------:R-:W-:Y:S02]  /*3db0*/  UIADD3 UR43, UPT, UPT, UR24, -0x4ab325aa, URZ ;  /* 0xb54cda56182b7890 */ /* 0x000fe4000fffe0ff */
[----:B-1-34-:R-:W-:-:S12]  /*3dc0*/  UIADD3 UR42, UPT, UPT, UR15, 0x646e171e, URZ ;  /* 0x646e171e0f2a7890 */ /* 0x01afd8000fffe0ff */
.L_x_1206:
[----:B------:R-:W0:Y:S01]  /*3dd0*/  LDGDEPBAR ;  /* 0x00000000000079af */ /* 0x000e220000000000 */
        /* <DEDUP_REMOVED lines=8> */
[----:B------:R-:W-:Y:S01]  /*3e60*/  IMAD.U32 R123, RZ, RZ, UR38 ;  /* 0x00000026ff7b7e24 */ /* 0x000fe2000f8e00ff */
[----:B------:R-:W-:Y:S01]  /*3e70*/  PLOP3.LUT P0, PT, PT, PT, UP1, 0x80, 0x8 ;  /* 0x000000000008781c */ /* 0x000fe20003f0f018 */
[----:B------:R-:W-:Y:S01]  /*3e80*/  VIADD R231, R231, 0xfffffffc ;  /* 0xfffffffce7e77836 */ /* 0x000fe20000000000 */
[----:B------:R-:W-:Y:S01]  /*3e90*/  PLOP3.LUT P6, PT, PT, PT, UP1, 0x80, 0x8 ;  /* 0x000000000008781c */ /* 0x000fe20003fcf018 */
[----:B------:R-:W-:Y:S01]  /*3ea0*/  UISETP.NE.AND UP2, UPT, UR45, URZ, UPT ;  /* 0x000000ff2d00728c */ /* 0x000fe2000bf45270 */
[----:B------:R-:W-:Y:S01]  /*3eb0*/  PLOP3.LUT P5, PT, PT, PT, UP1, 0x80, 0x8 ;  /* 0x000000000008781c */ /* 0x000fe20003faf018 */
[----:B------:R-:W-:Y:S01]  /*3ec0*/  IMAD.WIDE.U32 R124, R231, -0x326172a9, RZ ;  /* 0xcd9e8d57e77c7825 */ /* 0x000fe200078e00ff */
[----:B------:R-:W-:Y:S04]  /*3ed0*/  LOP3.LUT R227, R214, 0x400, R3, 0xf8, !PT ;  /* 0x00000400d6e37812 */ /* 0x000fe800078ef803 */
[----:B------:R-:W-:Y:S02]  /*3ee0*/  LOP3.LUT R126, R239, UR24, R125, 0x96, !PT ;  /* 0x00000018ef7e7c12 */ /* 0x000fe4000f8e967d */
[----:B------:R-:W-:Y:S01]  /*3ef0*/  LOP3.LUT R227, R227, R0, RZ, 0xfc, !PT ;  /* 0x00000000e3e37212 */ /* 0x000fe200078efcff */
[----:B------:R-:W-:Y:S04]  /*3f00*/  DEPBAR.LE SB0, 0x0 ;  /* 0x000080000000791a */ /* 0x000fe80000000000 */
[----:B------:R-:W-:Y:S01]  /*3f10*/  BAR.SYNC.DEFER_BLOCKING 0x0 ;  /* 0x0000000000007b1d */ /* 0x000fe20000010000 */
[----:B------:R-:W-:Y:S01]  /*3f20*/  @P5 LOP3.LUT R118, R230, 0x6, RZ, 0xc0, !PT ;  /* 0x00000006e6765812 */ /* 0x000fe200078ec0ff */
[----:B------:R-:W-:Y:S01]  /*3f30*/  IMAD.WIDE.U32 R126, R126, -0x2daee0ad, RZ ;  /* 0xd2511f537e7e7825 */ /* 0x000fe200078e00ff */
[----:B------:R-:W-:Y:S01]  /*3f40*/  PLOP3.LUT P5, PT, PT, PT, UP1, 0x80, 0x8 ;  /* 0x000000000008781c */ /* 0x000fe20003faf018 */
[----:B------:R-:W-:Y:S01]  /*3f50*/  @UP2 UIADD3 UR30, UP0, UPT, UR16, -0x100, URZ ;  /* 0xffffff00101e2890 */ /* 0x000fe2000ff1e0ff */
[----:B------:R-:W-:Y:S02]  /*3f60*/  @P2 LOP3.LUT R118, R118, 0xe0, R229, 0xf8, !PT ;  /* 0x000000e076762812 */ /* 0x000fe400078ef8e5 */
[----:B------:R-:W-:Y:S01]  /*3f70*/  PLOP3.LUT P2, PT, PT, PT, UP1, 0x80, 0x8 ;  /* 0x000000000008781c */ /* 0x000fe20003f4f018 */
[----:B------:R-:W-:Y:S01]  /*3f80*/  @UP2 UIADD3.X UR27, UPT, UPT, UR17, -0x1, URZ, UP0, !UPT ;  /* 0xffffffff111b2890 */ /* 0x000fe200087fe4ff */
[----:B------:R-:W-:Y:S01]  /*3f90*/  LOP3.LUT R128, R250, UR55, R127, 0x96, !PT ;  /* 0x00000037fa807c12 */ /* 0x000fe2000f8e967f */
[----:B------:R-:W-:Y:S01]  /*3fa0*/  @P1 IMAD R123, R123, 0x40, R118 ;  /* 0x000000407b7b1824 */ /* 0x000fe200078e0276 */
[----:B------:R-:W-:Y:S01]  /*3fb0*/  PLOP3.LUT P1, PT, PT, PT, UP1, 0x80, 0x8 ;  /* 0x000000000008781c */ /* 0x000fe20003f2f018 */
[----:B------:R-:W-:Y:S01]  /*3fc0*/  @UP2 UIADD3 UR10, UP0, UPT, UR10, -0x100, URZ ;  /* 0xffffff000a0a2890 */ /* 0x000fe2000ff1e0ff */
[----:B------:R-:W-:Y:S01]  /*3fd0*/  LEA R227, R227, UR4, 0x1 ;  /* 0x00000004e3e37c11 */ /* 0x000fe2000f8e08ff */
[----:B------:R-:W-:Y:S01]  /*3fe0*/  IMAD.WIDE.U32 R128, R128, -0x326172a9, RZ ;  /* 0xcd9e8d5780807825 */ /* 0x000fe200078e00ff */
[C---:B------:R-:W-:Y:S01]  /*3ff0*/  @P6 ISETP.GE.AND P6, PT, R123.reuse, UR36, PT ;  /* 0x000000247b006c0c */ /* 0x040fe2000bfc6270 */
[----:B------:R-:W-:Y:S02]  /*4000*/  @UP2 UIADD3.X UR11, UPT, UPT, UR11, -0x1, URZ, UP0, !UPT ;  /* 0xffffffff0b0b2890 */ /* 0x000fe400087fe4ff */
[----:B------:R-:W-:Y:S01]  /*4010*/  @P0 VIADD R118, R123, 0x1 ;  /* 0x000000017b760836 */ /* 0x000fe20000000000 */
[----:B------:R-:W-:Y:S04]  /*4020*/  PLOP3.LUT P0, PT, PT, PT, UP1, 0x80, 0x8 ;  /* 0x000000000008781c */ /* 0x000fe80003f0f018 */
[----:B------:R-:W-:Y:S01]  /*4030*/  @P5 ISETP.GE.AND P5, PT, R118, UR36, PT ;  /* 0x0000002476005c0c */ /* 0x000fe2000bfa6270 */
[----:B------:R-:W-:Y:S01]  /*4040*/  LDSM.16.M88.4 R84, [R225] ;  /* 0x00000000e154783b */ /* 0x000fe20000000200 */
[----:B------:R-:W-:Y:S04]  /*4050*/  IMAD.U32 R118, RZ, RZ, UR38 ;  /* 0x00000026ff767e24 */ /* 0x000fe8000f8e00ff */
[----:B------:R-:W-:Y:S01]  /*4060*/  IMAD R119, R118, 0x2, R241 ;  /* 0x0000000276777824 */ /* 0x000fe200078e02f1 */
[----:B-1----:R-:W1:Y:S04]  /*4070*/  LDSM.16.M88.4 R88, [R223+0x10000] ;  /* 0x01000000df58783b */ /* 0x002e680000000200 */
[----:B------:R-:W-:Y:S02]  /*4080*/  LOP3.LUT R120, R119, UR15, R251, 0x96, !PT ;  /* 0x0000000f77787c12 */ /* 0x000fe4000f8e96fb */
[----:B------:R-:W2:Y:S03]  /*4090*/  LDSM.16.M88.4 R92, [R223+0x10800] ;  /* 0x01080000df5c783b */ /* 0x000ea60000000200 */
[----:B------:R-:W-:Y:S03]  /*40a0*/  IMAD.WIDE.U32 R120, R120, -0x326172a9, RZ ;  /* 0xcd9e8d5778787825 */ /* 0x000fe600078e00ff */
[----:B------:R-:W-:Y:S01]  /*40b0*/  LDSM.16.M88.4 R96, [R222] ;  /* 0x00000000de60783b */ /* 0x000fe20000000200 */
[----:B------:R-:W-:Y:S02]  /*40c0*/  LOP3.LUT R120, R120, UR54, R129, 0x96, !PT ;  /* 0x0000003678787c12 */ /* 0x000fe4000f8e9681 */
[----:B------:R-:W-:Y:S03]  /*40d0*/  LOP3.LUT R124, R124, UR56, R121, 0x96, !PT ;  /* 0x000000387c7c7c12 */ /* 0x000fe6000f8e9679 */
[----:B------:R-:W3:Y:S01]  /*40e0*/  LDSM.16.M88.4 R100, [R220+0x10000] ;  /* 0x01000000dc64783b */ /* 0x000ee20000000200 */
[----:B------:R-:W-:Y:S04]  /*40f0*/  IMAD.WIDE.U32 R120, R120, -0x2daee0ad, RZ ;  /* 0xd2511f5378787825 */ /* 0x000fe800078e00ff */
[----:B------:R-:W-:Y:S01]  /*4100*/  IMAD.WIDE.U32 R124, R124, -0x2daee0ad, RZ ;  /* 0xd2511f537c7c7825 */ /* 0x000fe200078e00ff */
[----:B------:R-:W4:Y:S02]  /*4110*/  LDSM.16.M88.4 R104, [R220+0x10800] ;  /* 0x01080000dc68783b */ /* 0x000f240000000200 */
[----:B------:R-:W-:Y:S04]  /*4120*/  LOP3.LUT R124, R124, UR51, R121, 0x96, !PT ;  /* 0x000000337c7c7c12 */ /* 0x000fe8000f8e9679 */
[----:B------:R-:W-:Y:S01]  /*4130*/  LDSM.16.M88.4 R108, [R221] ;  /* 0x00000000dd6c783b */ /* 0x000fe20000000200 */
[----:B------:R-:W-:Y:S01]  /*4140*/  LOP3.LUT R126, R126, UR53, R125, 0x96, !PT ;  /* 0x000000357e7e7c12 */ /* 0x000fe2000f8e967d */
[----:B------:R-:W-:Y:S04]  /*4150*/  IMAD.WIDE.U32 R124, R124, -0x326172a9, RZ ;  /* 0xcd9e8d577c7c7825 */ /* 0x000fe800078e00ff */
[----:B------:R-:W5:Y:S01]  /*4160*/  LDSM.16.M88.4 R112, [R219+0x10000] ;  /* 0x01000000db70783b */ /* 0x000f620000000200 */
[----:B------:R-:W-:Y:S01]  /*4170*/  IMAD.WIDE.U32 R126, R126, -0x326172a9, RZ ;  /* 0xcd9e8d577e7e7825 */ /* 0x000fe200078e00ff */
[C---:B-1----:R-:W-:Y:S04]  /*4180*/  HMMA.16816.F32 R4, R84.reuse, R88, RZ ;  /* 0x000000585404723c */ /* 0x042fe800000018ff */
[----:B------:R-:W-:Y:S02]  /*4190*/  LOP3.LUT R119, R128, UR52, R127, 0x96, !PT ;  /* 0x0000003480777c12 */ /* 0x000fe4000f8e967f */
[----:B------:R-:W-:Y:S02]  /*41a0*/  LOP3.LUT R126, R126, UR50, R125, 0x96, !PT ;  /* 0x000000327e7e7c12 */ /* 0x000fe4000f8e967d */
[C---:B------:R-:W-:Y:S01]  /*41b0*/  HMMA.16816.F32 R8, R84.reuse, R90, RZ ;  /* 0x0000005a5408723c */ /* 0x040fe200000018ff */
[----:B------:R-:W-:Y:S01]  /*41c0*/  LDSM.16.M88.4 R88, [R218] ;  /* 0x00000000da58783b */ /* 0x000fe20000000200 */
[----:B------:R-:W-:Y:S04]  /*41d0*/  IMAD.WIDE.U32 R196, R119, -0x2daee0ad, RZ ;  /* 0xd2511f5377c47825 */ /* 0x000fe800078e00ff */
[----:B------:R-:W-:Y:S01]  /*41e0*/  IMAD.WIDE.U32 R126, R126, -0x2daee0ad, RZ ;  /* 0xd2511f537e7e7825 */ /* 0x000fe200078e00ff */
[----:B------:R-:W-:Y:S01]  /*41f0*/  LOP3.LUT R125, R120, UR48, R197, 0x96, !PT ;  /* 0x00000030787d7c12 */ /* 0x000fe2000f8e96c5 */
[C---:B--2---:R-:W-:Y:S03]  /*4200*/  HMMA.16816.F32 R12, R84.reuse, R92, RZ ;  /* 0x0000005c540c723c */ /* 0x044fe600000018ff */
[----:B------:R-:W-:Y:S01]  /*4210*/  LOP3.LUT R122, R196, UR44, R127, 0x96, !PT ;  /* 0x0000002cc47a7c12 */ /* 0x000fe2000f8e967f */
[----:B------:R-:W-:Y:S04]  /*4220*/  IMAD.WIDE.U32 R200, R125, -0x326172a9, RZ ;  /* 0xcd9e8d577dc87825 */ /* 0x000fe800078e00ff */
[----:B------:R-:W-:Y:S01]  /*4230*/  HMMA.16816.F32 R16, R84, R94, RZ ;  /* 0x0000005e5410723c */ /* 0x000fe200000018ff */
[----:B------:R-:W1:Y:S01]  /*4240*/  LDSM.16.M88.4 R84, [R219+0x10800] ;  /* 0x01080000db54783b */ /* 0x000e620000000200 */
[----:B------:R-:W-:Y:S01]  /*4250*/  LOP3.LUT R196, R124, UR46, R201, 0x96, !PT ;  /* 0x0000002e7cc47c12 */ /* 0x000fe2000f8e96c9 */
[----:B------:R-:W-:Y:S04]  /*4260*/  IMAD.WIDE.U32 R202, R122, -0x326172a9, RZ ;  /* 0xcd9e8d577aca7825 */ /* 0x000fe800078e00ff */
[----:B------:R-:W2:Y:S01]  /*4270*/  LDSM.16.M88.4 R92, [R217+0x10000] ;  /* 0x01000000d95c783b */ /* 0x000ea20000000200 */
[C---:B---3--:R-:W-:Y:S05]  /*4280*/  HMMA.16816.F32 R4, R96.reuse, R100, R4 ;  /* 0x000000646004723c */ /* 0x048fea0000001804 */
[----:B------:R-:W-:Y:S01]  /*4290*/  LOP3.LUT R127, R200, UR43, R203, 0x96, !PT ;  /* 0x0000002bc87f7c12 */ /* 0x000fe2000f8e96cb */
[----:B------:R-:W-:Y:S01]  /*42a0*/  IMAD.WIDE.U32 R196, R196, -0x2daee0ad, RZ ;  /* 0xd2511f53c4c47825 */ /* 0x000fe200078e00ff */
[----:B------:R-:W-:Y:S01]  /*42b0*/  PRMT R130, R202, 0x7771, RZ ;  /* 0x00007771ca827816 */ /* 0x000fe200000000ff */
[C---:B------:R-:W-:Y:S01]  /*42c0*/  HMMA.16816.F32 R8, R96.reuse, R102, R8 ;  /* 0x000000666008723c */ /* 0x040fe20000001808 */
[----:B------:R-:W-:Y:S02]  /*42d0*/  LDSM.16.M88.4 R100, [R225+0x2000] ;  /* 0x00200000e164783b */ /* 0x000fe40000000200 */
[----:B------:R-:W-:Y:S02]  /*42e0*/  LOP3.LUT R199, R126, UR42, R197, 0x96, !PT ;  /* 0x0000002a7ec77c12 */ /* 0x000fe4000f8e96c5 */
[C---:B------:R-:W-:Y:S02]  /*42f0*/  LOP3.LUT R200, R127.reuse, 0xffff, RZ, 0xc0, !PT ;  /* 0x0000ffff7fc87812 */ /* 0x040fe400078ec0ff */
[----:B------:R-:W-:Y:S01]  /*4300*/  PRMT R197, R202, 0x7770, RZ ;  /* 0x00007770cac57816 */ /* 0x000fe200000000ff */
[C---:B----4-:R-:W-:Y:S03]  /*4310*/  HMMA.16816.F32 R12, R96.reuse, R104, R12 ;  /* 0x00000068600c723c */ /* 0x050fe6000000180c */
[----:B------:R-:W-:Y:S02]  /*4320*/  PRMT R126, R127, 0x7632, R126 ;  /* 0x000076327f7e7816 */ /* 0x000fe4000000007e */
[----:B------:R-:W-:Y:S03]  /*4330*/  SHF.R.U32.HI R200, RZ, 0x8, R200 ;  /* 0x00000008ffc87819 */ /* 0x000fe600000116c8 */
[----:B------:R-:W-:Y:S01]  /*4340*/  HMMA.16816.F32 R16, R96, R106, R16 ;  /* 0x0000006a6010723c */ /* 0x000fe20000001810 */
[----:B------:R-:W3:Y:S02]  /*4350*/  LDSM.16.M88.4 R96, [R217+0x10800] ;  /* 0x01080000d960783b */ /* 0x000ee40000000200 */
[----:B------:R-:W-:Y:S04]  /*4360*/  LOP3.LUT R200, R200, 0xffff, RZ, 0xc0, !PT ;  /* 0x0000ffffc8c87812 */ /* 0x000fe800078ec0ff */
[----:B------:R-:W4:Y:S01]  /*4370*/  LDSM.16.M88.4 R104, [R223+0x12000] ;  /* 0x01200000df68783b */ /* 0x000f220000000200 */
[C---:B-----5:R-:W-:Y:S08]  /*4380*/  HMMA.16816.F32 R4, R108.reuse, R112, R4 ;  /* 0x000000706c04723c */ /* 0x060ff00000001804 */
[C---:B------:R-:W-:Y:S01]  /*4390*/  HMMA.16816.F32 R8, R108.reuse, R114, R8 ;  /* 0x000000726c08723c */ /* 0x040fe20000001808 */
[----:B------:R-:W-:Y:S07]  /*43a0*/  LDSM.16.M88.4 R112, [R220+0x12000] ;  /* 0x01200000dc70783b */ /* 0x000fee0000000200 */
[C---:B-1----:R-:W-:Y:S08]  /*43b0*/  HMMA.16816.F32 R12, R108.reuse, R84, R12 ;  /* 0x000000546c0c723c */ /* 0x042ff0000000180c */
[----:B------:R-:W-:Y:S01]  /*43c0*/  HMMA.16816.F32 R16, R108, R86, R16 ;  /* 0x000000566c10723c */ /* 0x000fe20000001810 */
[----:B------:R-:W1:Y:S06]  /*43d0*/  LDSM.16.M88.4 R84, [R223+0x12800] ;  /* 0x01280000df54783b */ /* 0x000e6c0000000200 */
[----:B------:R-:W5:Y:S01]  /*43e0*/  LDSM.16.M88.4 R108, [R222+0x2000] ;  /* 0x00200000de6c783b */ /* 0x000f620000000200 */
        /* <DEDUP_REMOVED lines=14> */
[C---:B-----5:R-:W-:Y:S08]  /*44d0*/  HMMA.16816.F32 R4, R108.reuse, R112, R4 ;  /* 0x000000706c04723c */ /* 0x060ff00000001804 */
[C---:B------:R-:W-:Y:S01]  /*44e0*/  HMMA.16816.F32 R8, R108.reuse, R114, R8 ;  /* 0x000000726c08723c */ /* 0x040fe20000001808 */
[----:B------:R-:W-:Y:S07]  /*44f0*/  LDSM.16.M88.4 R112, [R223+0x14000] ;  /* 0x01400000df70783b */ /* 0x000fee0000000200 */
[C---:B--2---:R-:W-:Y:S08]  /*4500*/  HMMA.16816.F32 R12, R108.reuse, R88, R12 ;  /* 0x000000586c0c723c */ /* 0x044ff0000000180c */
[----:B------:R-:W-:Y:S01]  /*4510*/  HMMA.16816.F32 R16, R108, R90, R16 ;  /* 0x0000005a6c10723c */ /* 0x000fe20000001810 */
[----:B------:R-:W2:Y:S06]  /*4520*/  LDSM.16.M88.4 R88, [R217+0x12800] ;  /* 0x01280000d958783b */ /* 0x000eac0000000200 */
[----:B------:R-:W5:Y:S01]  /*4530*/  LDSM.16.M88.4 R108, [R225+0x4000] ;  /* 0x00400000e16c783b */ /* 0x000f620000000200 */
        /* <DEDUP_REMOVED lines=14> */
[C---:B-----5:R-:W-:Y:S08]  /*4620*/  HMMA.16816.F32 R4, R108.reuse, R112, R4 ;  /* 0x000000706c04723c */ /* 0x060ff00000001804 */
[C---:B------:R-:W-:Y:S01]  /*4630*/  HMMA.16816.F32 R8, R108.reuse, R114, R8 ;  /* 0x000000726c08723c */ /* 0x040fe20000001808 */
[----:B------:R-:W-:Y:S07]  /*4640*/  LDSM.16.M88.4 R112, [R220+0x16000] ;  /* 0x01600000dc70783b */ /* 0x000fee0000000200 */
[C---:B-1----:R-:W-:Y:S08]  /*4650*/  HMMA.16816.F32 R12, R108.reuse, R84, R12 ;  /* 0x000000546c0c723c */ /* 0x042ff0000000180c */
[----:B------:R-:W-:Y:S01]  /*4660*/  HMMA.16816.F32 R16, R108, R86, R16 ;  /* 0x000000566c10723c */ /* 0x000fe20000001810 */
[----:B------:R-:W1:Y:S06]  /*4670*/  LDSM.16.M88.4 R84, [R219+0x14800] ;  /* 0x01480000db54783b */ /* 0x000e6c0000000200 */
[----:B------:R-:W-:Y:S01]  /*4680*/  LDSM.16.M88.4 R108, [R217+0x14000] ;  /* 0x01400000d96c783b */ /* 0x000fe20000000200 */
[C---:B---3--:R-:W-:Y:S08]  /*4690*/  HMMA.16816.F32 R4, R92.reuse, R96, R4 ;  /* 0x000000605c04723c */ /* 0x048ff00000001804 */
[C---:B------:R-:W-:Y:S01]  /*46a0*/  HMMA.16816.F32 R8, R92.reuse, R98, R8 ;  /* 0x000000625c08723c */ /* 0x040fe20000001808 */
[----:B------:R-:W3:Y:S07]  /*46b0*/  LDSM.16.M88.4 R96, [R218+0x4000] ;  /* 0x00400000da60783b */ /* 0x000eee0000000200 */
[C---:B--2---:R-:W-:Y:S08]  /*46c0*/  HMMA.16816.F32 R12, R92.reuse, R88, R12 ;  /* 0x000000585c0c723c */ /* 0x044ff0000000180c */
[----:B------:R-:W-:Y:S01]  /*46d0*/  HMMA.16816.F32 R16, R92, R90, R16 ;  /* 0x0000005a5c10723c */ /* 0x000fe20000001810 */
[----:B------:R-:W2:Y:S06]  /*46e0*/  LDSM.16.M88.4 R88, [R217+0x14800] ;  /* 0x01480000d958783b */ /* 0x000eac0000000200 */
[----:B------:R5:W-:Y:S01]  /*46f0*/  LDSM.16.M88.4 R92, [R225+0x6000] ;  /* 0x00600000e15c783b */ /* 0x000be20000000200 */
[C---:B----4-:R-:W-:Y:S08]  /*4700*/  HMMA.16816.F32 R4, R100.reuse, R104, R4 ;  /* 0x000000686404723c */ /* 0x050ff00000001804 */
[C---:B------:R-:W-:Y:S01]  /*4710*/  HMMA.16816.F32 R8, R100.reuse, R106, R8 ;  /* 0x0000006a6408723c */ /* 0x040fe20000001808 */
[----:B------:R-:W4:Y:S07]  /*4720*/  LDSM.16.M88.4 R104, [R223+0x16000] ;  /* 0x01600000df68783b */ /* 0x000f2e0000000200 */
[C---:B-1----:R-:W-:Y:S03]  /*4730*/  HMMA.16816.F32 R12, R100.reuse, R84, R12 ;  /* 0x00000054640c723c */ /* 0x042fe6000000180c */
[----:B-----5:R-:W-:Y:S05]  /*4740*/  LEA R225, R248, UR4, 0x1 ;  /* 0x00000004f8e17c11 */ /* 0x020fea000f8e08ff */
[----:B------:R-:W-:Y:S01]  /*4750*/  HMMA.16816.F32 R16, R100, R86, R16 ;  /* 0x000000566410723c */ /* 0x000fe20000001810 */
[----:B------:R1:W5:Y:S06]  /*4760*/  LDSM.16.M88.4 R84, [R223+0x16800] ;  /* 0x01680000df54783b */ /* 0x00036c0000000200 */
[----:B------:R4:W5:Y:S01]  /*4770*/  LDSM.16.M88.4 R100, [R222+0x6000] ;  /* 0x00600000de64783b */ /* 0x0009620000000200 */
[C---:B---3--:R-:W-:Y:S08]  /*4780*/  HMMA.16816.F32 R4, R96.reuse, R108, R4 ;  /* 0x0000006c6004723c */ /* 0x048ff00000001804 */
[C---:B------:R-:W-:Y:S01]  /*4790*/  HMMA.16816.F32 R8, R96.reuse, R110, R8 ;  /* 0x0000006e6008723c */ /* 0x040fe20000001808 */
[----:B------:R3:W5:Y:S07]  /*47a0*/  LDSM.16.M88.4 R108, [R220+0x16800] ;  /* 0x01680000dc6c783b */ /* 0x00076e0000000200 */
[C---:B--2---:R-:W-:Y:S03]  /*47b0*/  HMMA.16816.F32 R12, R96.reuse, R88, R12 ;  /* 0x00000058600c723c */ /* 0x044fe6000000180c */
[----:B-1----:R-:W-:Y:S01]  /*47c0*/  LEA R223, R238, UR4, 0x1 ;  /* 0x00000004eedf7c11 */ /* 0x002fe2000f8e08ff */
[C---:B----4-:R-:W-:Y:S04]  /*47d0*/  IMAD.IADD R222, R2.reuse, 0x1, R225 ;  /* 0x0000000102de7824 */ /* 0x050fe800078e02e1 */
[----:B------:R-:W-:Y:S01]  /*47e0*/  HMMA.16816.F32 R16, R96, R90, R16 ;  /* 0x0000005a6010723c */ /* 0x000fe20000001810 */
[----:B------:R1:W-:Y:S06]  /*47f0*/  LDSM.16.M88.4 R88, [R221+0x6000] ;  /* 0x00600000dd58783b */ /* 0x0003ec0000000200 */
[----:B------:R-:W2:Y:S01]  /*4800*/  LDSM.16.M88.4 R96, [R219+0x16000] ;  /* 0x01600000db60783b */ /* 0x000ea20000000200 */
[C---:B------:R-:W-:Y:S05]  /*4810*/  HMMA.16816.F32 R4, R92.reuse, R104, R4 ;  /* 0x000000685c04723c */ /* 0x040fea0000001804 */
[----:B---3--:R-:W-:Y:S03]  /*4820*/  IMAD.IADD R220, R2, 0x1, R223 ;  /* 0x0000000102dc7824 */ /* 0x008fe600078e02df */
[C---:B------:R-:W-:Y:S01]  /*4830*/  HMMA.16816.F32 R8, R92.reuse, R106, R8 ;  /* 0x0000006a5c08723c */ /* 0x040fe20000001808 */
[----:B------:R3:W4:Y:S07]  /*4840*/  LDSM.16.M88.4 R104, [R219+0x16800] ;  /* 0x01680000db68783b */ /* 0x00072e0000000200 */
[C---:B-----5:R-:W-:Y:S03]  /*4850*/  HMMA.16816.F32 R12, R92.reuse, R84, R12 ;  /* 0x000000545c0c723c */ /* 0x060fe6000000180c */
[C---:B-1----:R-:W-:Y:S05]  /*4860*/  IMAD.IADD R221, R212.reuse, 0x1, R225 ;  /* 0x00000001d4dd7824 */ /* 0x042fea00078e02e1 */
[----:B------:R-:W-:Y:S01]  /*4870*/  HMMA.16816.F32 R16, R92, R86, R16 ;  /* 0x000000565c10723c */ /* 0x000fe20000001810 */
[----:B------:R1:W-:Y:S06]  /*4880*/  LDSM.16.M88.4 R84, [R218+0x6000] ;  /* 0x00600000da54783b */ /* 0x0003ec0000000200 */
[----:B------:R-:W5:Y:S01]  /*4890*/  LDSM.16.M88.4 R92, [R217+0x16000] ;  /* 0x01600000d95c783b */ /* 0x000f620000000200 */
[C---:B------:R-:W-:Y:S05]  /*48a0*/  HMMA.16816.F32 R4, R100.reuse, R112, R4 ;  /* 0x000000706404723c */ /* 0x040fea0000001804 */
[----:B---3--:R-:W-:Y:S03]  /*48b0*/  IMAD.IADD R219, R212, 0x1, R223 ;  /* 0x00000001d4db7824 */ /* 0x008fe600078e02df */
[C---:B------:R-:W-:Y:S08]  /*48c0*/  HMMA.16816.F32 R8, R100.reuse, R114, R8 ;  /* 0x000000726408723c */ /* 0x040ff00000001808 */
[C---:B------:R-:W-:Y:S03]  /*48d0*/  HMMA.16816.F32 R12, R100.reuse, R108, R12 ;  /* 0x0000006c640c723c */ /* 0x040fe6000000180c */
[C---:B-1----:R-:W-:Y:S05]  /*48e0*/  IMAD.IADD R218, R2.reuse, 0x1, R221 ;  /* 0x0000000102da7824 */ /* 0x042fea00078e02dd */
[----:B------:R-:W-:Y:S08]  /*48f0*/  HMMA.16816.F32 R16, R100, R110, R16 ;  /* 0x0000006e6410723c */ /* 0x000ff00000001810 */
[C---:B--2---:R-:W-:Y:S08]  /*4900*/  HMMA.16816.F32 R4, R88.reuse, R96, R4 ;  /* 0x000000605804723c */ /* 0x044ff00000001804 */
[C---:B------:R-:W-:Y:S08]  /*4910*/  HMMA.16816.F32 R8, R88.reuse, R98, R8 ;  /* 0x000000625808723c */ /* 0x040ff00000001808 */
[C---:B----4-:R-:W-:Y:S08]  /*4920*/  HMMA.16816.F32 R12, R88.reuse, R104, R12 ;  /* 0x00000068580c723c */ /* 0x050ff0000000180c */
[----:B------:R-:W-:Y:S01]  /*4930*/  HMMA.16816.F32 R16, R88, R106, R16 ;  /* 0x0000006a5810723c */ /* 0x000fe20000001810 */
[----:B------:R1:W2:Y:S07]  /*4940*/  LDSM.16.M88.4 R88, [R217+0x16800] ;  /* 0x01680000d958783b */ /* 0x0002ae0000000200 */
[C---:B-----5:R-:W-:Y:S08]  /*4950*/  HMMA.16816.F32 R4, R84.reuse, R92, R4 ;  /* 0x0000005c5404723c */ /* 0x060ff00000001804 */
[C---:B------:R-:W-:Y:S03]  /*4960*/  HMMA.16816.F32 R8, R84.reuse, R94, R8 ;  /* 0x0000005e5408723c */ /* 0x040fe60000001808 */
[----:B-1----:R-:W-:Y:S08]  /*4970*/  IMAD.IADD R217, R2, 0x1, R219 ;  /* 0x0000000102d97824 */ /* 0x002ff000078e02db */
[----:B------:R-:W-:Y:S02]  /*4980*/  @P1 FSEL R6, R6, -INF , !P6 ;  /* 0xff80000006061808 */ /* 0x000fe40007000000 */
[----:B------:R-:W-:Y:S02]  /*4990*/  PLOP3.LUT P1, PT, PT, PT, UP1, 0x80, 0x8 ;  /* 0x000000000008781c */ /* 0x000fe40003f2f018 */
[----:B------:R-:W-:Y:S02]  /*49a0*/  @P2 FSEL R4, R4, -INF , !P6 ;  /* 0xff80000004042808 */ /* 0x000fe40007000000 */
[----:B------:R-:W-:Y:S02]  /*49b0*/  @P0 FSEL R5, R5, -INF , !P5 ;  /* 0xff80000005050808 */ /* 0x000fe40006800000 */
[----:B------:R-:W-:Y:S02]  /*49c0*/  PLOP3.LUT P2, PT, PT, PT, UP1, 0x80, 0x8 ;  /* 0x000000000008781c */ /* 0x000fe40003f4f018 */
[----:B------:R-:W-:Y:S02]  /*49d0*/  PLOP3.LUT P6, PT, PT, PT, UP1, 0x80, 0x8 ;  /* 0x000000000008781c */ /* 0x000fe40003fcf018 */
[----:B------:R-:W-:Y:S01]  /*49e0*/  PLOP3.LUT P0, PT, PT, PT, UP1, 0x80, 0x8 ;  /* 0x000000000008781c */ /* 0x000fe20003f0f018 */
[C---:B--2---:R-:W-:Y:S03]  /*49f0*/  HMMA.16816.F32 R12, R84.reuse, R88, R12 ;  /* 0x00000058540c723c */ /* 0x044fe6000000180c */
[----:B------:R-:W-:Y:S01]  /*4a00*/  @P1 VIADD R118, R123, 0x8 ;  /* 0x000000087b761836 */ /* 0x000fe20000000000 */
[----:B------:R-:W-:Y:S04]  /*4a10*/  PLOP3.LUT P1, PT, PT, PT, UP1, 0x80, 0x8 ;  /* 0x000000000008781c */ /* 0x000fe80003f2f018 */
[----:B------:R-:W-:Y:S01]  /*4a20*/  @P2 FSEL R7, R7, -INF , !P5 ;  /* 0xff80000007072808 */ /* 0x000fe20006800000 */
[----:B------:R-:W-:Y:S01]  /*4a30*/  HMMA.16816.F32 R16, R84, R90, R16 ;  /* 0x0000005a5410723c */ /* 0x000fe20000001810 */
[----:B------:R-:W-:Y:S02]  /*4a40*/  PLOP3.LUT P5, PT, PT, PT, UP1, 0x80, 0x8 ;  /* 0x000000000008781c */ /* 0x000fe40003faf018 */
[----:B------:R-:W-:Y:S01]  /*4a50*/  @P6 ISETP.GE.AND P6, PT, R118, UR36, PT ;  /* 0x0000002476006c0c */ /* 0x000fe2000bfc6270 */
[----:B------:R-:W-:Y:S01]  /*4a60*/  @P0 VIADD R118, R123, 0x9 ;  /* 0x000000097b760836 */ /* 0x000fe20000000000 */
[----:B------:R-:W-:Y:S02]  /*4a70*/  PLOP3.LUT P0, PT, PT, PT, UP1, 0x80, 0x8 ;  /* 0x000000000008781c */ /* 0x000fe40003f0f018 */
[----:B------:R-:W-:Y:S02]  /*4a80*/  PLOP3.LUT P2, PT, PT, PT, UP1, 0x80, 0x8 ;  /* 0x000000000008781c */ /* 0x000fe40003f4f018 */
[----:B------:R-:W-:Y:S02]  /*4a90*/  @P1 FSEL R10, R10, -INF , !P6 ;  /* 0xff8000000a0a1808 */ /* 0x000fe40007000000 */
[----:B------:R-:W-:Y:S03]  /*4aa0*/  FSETP.NEU.FTZ.AND P1, PT, R233, -INF , PT ;  /* 0xff800000e900780b */ /* 0x000fe60003f3d000 */
[----:B------:R-:W-:Y:S02]  /*4ab0*/  @P5 ISETP.GE.AND P5, PT, R118, UR36, PT ;  /* 0x0000002476005c0c */ /* 0x000fe4000bfa6270 */
[----:B------:R-:W-:Y:S02]  /*4ac0*/  FSEL R131, R131, RZ, P1 ;  /* 0x000000ff83837208 */ /* 0x000fe40000800000 */
[----:B------:R-:W-:Y:S01]  /*4ad0*/  @P0 VIADD R118, R123, 0x10 ;  /* 0x000000107b760836 */ /* 0x000fe20000000000 */
[----:B------:R-:W-:Y:S02]  /*4ae0*/  PLOP3.LUT P0, PT, PT, PT, UP1, 0x80, 0x8 ;  /* 0x000000000008781c */ /* 0x000fe40003f0f018 */
[----:B------:R-:W-:Y:S01]  /*4af0*/  PLOP3.LUT P1, PT, PT, PT, UP1, 0x80, 0x8 ;  /* 0x000000000008781c */ /* 0x000fe20003f2f018 */
[--C-:B------:R-:W-:Y:S01]  /*4b00*/  FFMA.FTZ R128, R5, UR13, -R131.reuse ;  /* 0x0000000d05807c23 */ /* 0x100fe20008010883 */
[----:B------:R-:W-:Y:S02]  /*4b10*/  @P2 FSEL R8, R8, -INF , !P6 ;  /* 0xff80000008082808 */ /* 0x000fe40007000000 */
[----:B------:R-:W-:Y:S01]  /*4b20*/  PLOP3.LUT P6, PT, PT, PT, UP1, 0x80, 0x8 ;  /* 0x000000000008781c */ /* 0x000fe20003fcf018 */
[----:B------:R1:W-:Y:S01]  /*4b30*/  MUFU.EX2 R119, R128 ;  /* 0x0000008000777308 */ /* 0x0003e20000000800 */
[----:B------:R-:W-:Y:S01]  /*4b40*/  PLOP3.LUT P2, PT, PT, PT, UP1, 0x80, 0x8 ;  /* 0x000000000008781c */ /* 0x000fe20003f4f018 */
[--C-:B------:R-:W-:Y:S04]  /*4b50*/  FFMA.FTZ R122, R8, UR13, -R131.reuse ;  /* 0x0000000d087a7c23 */ /* 0x100fe80008010883 */
[----:B------:R-:W-:Y:S02]  /*4b60*/  @P0 FSEL R11, R11, -INF , !P5 ;  /* 0xff8000000b0b0808 */ /* 0x000fe40006800000 */
[----:B------:R-:W-:Y:S01]  /*4b70*/  @P1 VIADD R121, R123, 0x11 ;  /* 0x000000117b791836 */ /* 0x000fe20000000000 */
[----:B------:R-:W-:Y:S01]  /*4b80*/  PLOP3.LUT P0, PT, PT, PT, UP1, 0x80, 0x8 ;  /* 0x000000000008781c */ /* 0x000fe20003f0f018 */
[----:B------:R-:W-:Y:S01]  /*4b90*/  MUFU.EX2 R122, R122 ;  /* 0x0000007a007a7308 */ /* 0x000fe20000000800 */
[----:B------:R-:W-:Y:S02]  /*4ba0*/  PLOP3.LUT P1, PT, PT, PT, UP1, 0x80, 0x8 ;  /* 0x000000000008781c */ /* 0x000fe40003f2f018 */
[----:B------:R-:W-:Y:S02]  /*4bb0*/  @P6 FSEL R9, R9, -INF , !P5 ;  /* 0xff80000009096808 */ /* 0x000fe40006800000 */
[----:B------:R-:W-:Y:S02]  /*4bc0*/  FSETP.NEU.FTZ.AND P5, PT, R232, -INF , PT ;  /* 0xff800000e800780b */ /* 0x000fe40003fbd000 */
[----:B------:R-:W-:Y:S01]  /*4bd0*/  PLOP3.LUT P6, PT, PT, PT, UP1, 0x80, 0x8 ;  /* 0x000000000008781c */ /* 0x000fe20003fcf018 */
[--C-:B-1----:R-:W-:Y:S01]  /*4be0*/  FFMA.FTZ R128, R9, UR13, -R131.reuse ;  /* 0x0000000d09807c23 */ /* 0x102fe20008010883 */
[----:B------:R-:W-:Y:S02]  /*4bf0*/  FSEL R198, R198, RZ, P5 ;  /* 0x000000ffc6c67208 */ /* 0x000fe40002800000 */
[----:B------:R-:W-:Y:S01]  /*4c00*/  @P2 ISETP.GE.AND P2, PT, R118, UR36, PT ;  /* 0x0000002476002c0c */ /* 0x000fe2000bf46270 */
[--C-:B------:R-:W-:Y:S01]  /*4c10*/  FFMA.FTZ R118, R4, UR13, -R131.reuse ;  /* 0x0000000d04767c23 */ /* 0x100fe20008010883 */
[----:B------:R-:W-:Y:S01]  /*4c20*/  PLOP3.LUT P5, PT, PT, PT, UP1, 0x80, 0x8 ;  /* 0x000000000008781c */ /* 0x000fe20003faf018 */
[--C-:B------:R-:W-:Y:S01]  /*4c30*/  FFMA.FTZ R129, R6, UR13, -R198.reuse ;  /* 0x0000000d06817c23 */ /* 0x100fe200080108c6 */
[----:B------:R-:W-:Y:S02]  /*4c40*/  @P0 FSEL R12, R12, -INF , !P2 ;  /* 0xff8000000c0c0808 */ /* 0x000fe40005000000 */
[----:B------:R-:W-:Y:S01]  /*4c50*/  @P1 FSEL R14, R14, -INF , !P2 ;  /* 0xff8000000e0e1808 */ /* 0x000fe20005000000 */
[----:B------:R1:W-:Y:S01]  /*4c60*/  MUFU.EX2 R120, R129 ;  /* 0x0000008100787308 */ /* 0x0003e20000000800 */
[----:B------:R-:W-:Y:S01]  /*4c70*/  PLOP3.LUT P0, PT, PT, PT, UP1, 0x80, 0x8 ;  /* 0x000000000008781c */ /* 0x000fe20003f0f018 */
[--C-:B------:R-:W-:Y:S01]  /*4c80*/  FFMA.FTZ R201, R12, UR13, -R131.reuse ;  /* 0x0000000d0cc97c23 */ /* 0x100fe20008010883 */
[----:B------:R-:W-:Y:S02]  /*4c90*/  PLOP3.LUT P1, PT, PT, PT, UP1, 0x80, 0x8 ;  /* 0x000000000008781c */ /* 0x000fe40003f2f018 */
[----:B------:R-:W-:Y:S01]  /*4ca0*/  @P6 ISETP.GE.AND P6, PT, R121, UR36, PT ;  /* 0x0000002479006c0c */ /* 0x000fe2000bfc6270 */
[--C-:B------:R-:W-:Y:S01]  /*4cb0*/  FFMA.FTZ R121, R7, UR13, -R198.reuse ;  /* 0x0000000d07797c23 */ /* 0x100fe200080108c6 */
[----:B------:R-:W-:Y:S03]  /*4cc0*/  PLOP3.LUT P2, PT, PT, PT, UP1, 0x80, 0x8 ;  /* 0x000000000008781c */ /* 0x000fe60003f4f018 */
[----:B------:R-:W2:Y:S01]  /*4cd0*/  MUFU.EX2 R118, R118 ;  /* 0x0000007600767308 */ /* 0x000ea20000000800 */
[----:B------:R-:W-:Y:S02]  /*4ce0*/  @P5 FSEL R13, R13, -INF , !P6 ;  /* 0xff8000000d0d5808 */ /* 0x000fe40007000000 */
[----:B------:R-:W-:Y:S02]  /*4cf0*/  PLOP3.LUT P5, PT, PT, PT, UP1, 0x80, 0x8 ;  /* 0x000000000008781c */ /* 0x000fe40003faf018 */
[----:B------:R-:W-:Y:S01]  /*4d00*/  @P0 FSEL R15, R15, -INF , !P6 ;  /* 0xff8000000f0f0808 */ /* 0x000fe20007000000 */
[--C-:B------:R-:W-:Y:S01]  /*4d10*/  FFMA.FTZ R203, R13, UR13, -R131.reuse ;  /* 0x0000000d0dcb7c23 */ /* 0x100fe20008010883 */
[C---:B------:R-:W-:Y:S01]  /*4d20*/  @P1 VIADD R124, R123.reuse, 0x18 ;  /* 0x000000187b7c1836 */ /* 0x040fe20000000000 */
[----:B------:R-:W-:Y:S01]  /*4d30*/  PLOP3.LUT P0, PT, PT, PT, UP1, 0x80, 0x8 ;  /* 0x000000000008781c */ /* 0x000fe20003f0f018 */
[--C-:B-1----:R-:W-:Y:S01]  /*4d40*/  FFMA.FTZ R129, R10, UR13, -R198.reuse ;  /* 0x0000000d0a817c23 */ /* 0x102fe200080108c6 */
[----:B------:R-:W-:Y:S01]  /*4d50*/  PLOP3.LUT P1, PT, PT, PT, UP1, 0x80, 0x8 ;  /* 0x000000000008781c */ /* 0x000fe20003f2f018 */
[----:B------:R-:W-:Y:S01]  /*4d60*/  @P2 VIADD R125, R123, 0x19 ;  /* 0x000000197b7d2836 */ /* 0x000fe20000000000 */
[----:B------:R-:W-:Y:S01]  /*4d70*/  PLOP3.LUT P6, PT, PT, PT, UP1, 0x80, 0x8 ;  /* 0x000000000008781c */ /* 0x000fe20003fcf018 */
[----:B------:R1:W-:Y:S03]  /*4d80*/  MUFU.EX2 R123, R128 ;  /* 0x00000080007b7308 */ /* 0x0003e60000000800 */
[----:B------:R-:W-:Y:S02]  /*4d90*/  @P5 ISETP.GE.AND P5, PT, R124, UR36, PT ;  /* 0x000000247c005c0c */ /* 0x000fe4000bfa6270 */
[----:B------:R-:W-:Y:S03]  /*4da0*/  LOP3.LUT R124, R127, 0xff, RZ, 0xc0, !PT ;  /* 0x000000ff7f7c7812 */ /* 0x000fe600078ec0ff */
[----:B------:R-:W-:Y:S02]  /*4db0*/  @P0 FSEL R16, R16, -INF , !P5 ;  /* 0xff80000010100808 */ /* 0x000fe40006800000 */
[----:B------:R-:W3:Y:S01]  /*4dc0*/  MUFU.EX2 R121, R121 ;  /* 0x0000007900797308 */ /* 0x000ee20000000800 */
[----:B------:R-:W-:Y:S02]  /*4dd0*/  @P1 FSEL R18, R18, -INF , !P5 ;  /* 0xff80000012121808 */ /* 0x000fe40006800000 */
[----:B------:R-:W-:Y:S01]  /*4de0*/  PLOP3.LUT P0, PT, PT, PT, UP1, 0x80, 0x8 ;  /* 0x000000000008781c */ /* 0x000fe20003f0f018 */
[----:B------:R-:W-:Y:S01]  /*4df0*/  FFMA.FTZ R204, R16, UR13, -R131 ;  /* 0x0000000d10cc7c23 */ /* 0x000fe20008010883 */
[----:B------:R-:W-:Y:S02]  /*4e00*/  PLOP3.LUT P1, PT, PT, PT, UP1, 0x80, 0x8 ;  /* 0x000000000008781c */ /* 0x000fe40003f2f018 */
[----:B------:R-:W-:Y:S03]  /*4e10*/  @P6 ISETP.GE.AND P6, PT, R125, UR36, PT ;  /* 0x000000247d006c0c */ /* 0x000fe6000bfc6270 */
[----:B------:R4:W-:Y:S01]  /*4e20*/  MUFU.EX2 R125, R129 ;  /* 0x00000081007d7308 */ /* 0x0009e20000000800 */
[----:B------:R-:W-:Y:S01]  /*4e30*/  ISETP.LE.U32.AND P2, PT, R124, UR12, PT ;  /* 0x0000000c7c007c0c */ /* 0x000fe2000bf43070 */
[--C-:B------:R-:W-:Y:S01]  /*4e40*/  FFMA.FTZ R124, R11, UR13, -R198.reuse ;  /* 0x0000000d0b7c7c23 */ /* 0x100fe200080108c6 */
[----:B------:R-:W-:Y:S02]  /*4e50*/  ISETP.LE.U32.AND P5, PT, R200, UR12, PT ;  /* 0x0000000cc8007c0c */ /* 0x000fe4000bfa3070 */
[----:B------:R-:W-:Y:S02]  /*4e60*/  SHF.R.U32.HI R200, RZ, 0x18, R127 ;  /* 0x00000018ffc87819 */ /* 0x000fe4000001167f */
[----:B------:R-:W-:Y:S03]  /*4e70*/  @P0 FSEL R17, R17, -INF , !P6 ;  /* 0xff80000011110808 */ /* 0x000fe60007000000 */
[----:B------:R-:W-:Y:S01]  /*4e80*/  MUFU.EX2 R127, R203 ;  /* 0x000000cb007f7308 */ /* 0x000fe20000000800 */
[----:B------:R-:W-:Y:S02]  /*4e90*/  @P1 FSEL R19, R19, -INF , !P6 ;  /* 0xff80000013131808 */ /* 0x000fe40007000000 */
[----:B------:R-:W-:Y:S01]  /*4ea0*/  ISETP.LE.U32.AND P6, PT, R200, UR12, PT ;  /* 0x0000000cc8007c0c */ /* 0x000fe2000bfc3070 */
[----:B------:R-:W-:Y:S01]  /*4eb0*/  FFMA.FTZ R200, R14, UR13, -R198 ;  /* 0x0000000d0ec87c23 */ /* 0x000fe200080108c6 */
[----:B-1----:R-:W-:Y:S01]  /*4ec0*/  PRMT R128, R202, 0x7772, RZ ;  /* 0x00007772ca807816 */ /* 0x002fe200000000ff */
[----:B--2---:R-:W-:Y:S01]  /*4ed0*/  @!P2 FADD.FTZ R118, -R118, -RZ ;  /* 0x800000ff7676a221 */ /* 0x004fe20000010100 */
[----:B------:R-:W-:Y:S01]  /*4ee0*/  ISETP.LE.U32.AND P1, PT, R197, UR12, PT ;  /* 0x0000000cc5007c0c */ /* 0x000fe2000bf23070 */
[----:B------:R-:W-:Y:S01]  /*4ef0*/  @!P5 FADD.FTZ R119, -R119, -RZ ;  /* 0x800000ff7777d221 */ /* 0x000fe20000010100 */
[----:B----4-:R-:W-:Y:S01]  /*4f00*/  PRMT R129, R202, 0x7773, RZ ;  /* 0x00007773ca817816 */ /* 0x010fe200000000ff */
[----:B------:R-:W-:Y:S01]  /*4f10*/  FFMA.FTZ R131, R17, UR13, -R131 ;  /* 0x0000000d11837c23 */ /* 0x000fe20008010883 */
[----:B------:R-:W-:Y:S01]  /*4f20*/  LOP3.LUT R202, R126, 0xff, RZ, 0xc0, !PT ;  /* 0x000000ff7eca7812 */ /* 0x000fe200078ec0ff */
[----:B------:R-:W-:Y:S01]  /*4f30*/  MUFU.EX2 R124, R124 ;  /* 0x0000007c007c7308 */ /* 0x000fe20000000800 */
[----:B------:R-:W-:Y:S02]  /*4f40*/  ISETP.GT.U32.AND P2, PT, R130, UR12, PT ;  /* 0x0000000c82007c0c */ /* 0x000fe4000bf44070 */
[----:B------:R-:W-:Y:S01]  /*4f50*/  LOP3.LUT R197, R199, 0xff, RZ, 0xc0, !PT ;  /* 0x000000ffc7c57812 */ /* 0x000fe200078ec0ff */
[----:B---3--:R-:W-:Y:S01]  /*4f60*/  @!P6 FADD.FTZ R121, -R121, -RZ ;  /* 0x800000ff7979e221 */ /* 0x008fe20000010100 */
[----:B------:R-:W-:Y:S02]  /*4f70*/  ISETP.LE.U32.AND P0, PT, R202, UR12, PT ;  /* 0x0000000cca007c0c */ /* 0x000fe4000bf03070 */
[----:B------:R-:W-:Y:S03]  /*4f80*/  ISETP.LE.U32.AND P6, PT, R197, UR12, PT ;  /* 0x0000000cc5007c0c */ /* 0x000fe6000bfc3070 */
[----:B------:R-:W1:Y:S01]  /*4f90*/  MUFU.EX2 R126, R201 ;  /* 0x000000c9007e7308 */ /* 0x000e620000000800 */
[C---:B------:R-:W-:Y:S01]  /*4fa0*/  LOP3.LUT R130, R199.reuse, 0xffff, RZ, 0xc0, !PT ;  /* 0x0000ffffc7827812 */ /* 0x040fe200078ec0ff */
[----:B------:R-:W-:Y:S01]  /*4fb0*/  @!P1 FADD.FTZ R122, -R122, -RZ ;  /* 0x800000ff7a7a9221 */ /* 0x000fe20000010100 */
[----:B------:R-:W-:Y:S02]  /*4fc0*/  PRMT R197, R199, 0x7632, R197 ;  /* 0x00007632c7c57816 */ /* 0x000fe400000000c5 */
[----:B------:R-:W-:Y:S01]  /*4fd0*/  ISETP.GT.U32.AND P5, PT, R128, UR12, PT ;  /* 0x0000000c80007c0c */ /* 0x000fe2000bfa4070 */
[----:B------:R-:W-:Y:S01]  /*4fe0*/  @P2 FADD.FTZ R123, -R123, -RZ ;  /* 0x800000ff7b7b2221 */ /* 0x000fe20000010100 */
[----:B------:R-:W-:Y:S03]  /*4ff0*/  LOP3.LUT R197, R197, 0xff, RZ, 0xc0, !PT ;  /* 0x000000ffc5c57812 */ /* 0x000fe600078ec0ff */
[----:B------:R2:W3:Y:S01]  /*5000*/  MUFU.EX2 R128, R200 ;  /* 0x000000c800807308 */ /* 0x0004e20000000800 */
[----:B------:R-:W-:Y:S01]  /*5010*/  SHF.R.U32.HI R130, RZ, 0x8, R130 ;  /* 0x00000008ff827819 */ /* 0x000fe20000011682 */
[----:B------:R-:W-:Y:S01]  /*5020*/  @!P0 FADD.FTZ R120, -R120, -RZ ;  /* 0x800000ff78788221 */ /* 0x000fe20000010100 */
[----:B------:R-:W-:Y:S02]  /*5030*/  ISETP.LE.U32.AND P2, PT, R197, UR12, PT ;  /* 0x0000000cc5007c0c */ /* 0x000fe4000bf43070 */
[----:B------:R-:W-:Y:S02]  /*5040*/  LOP3.LUT R130, R130, 0xffff, RZ, 0xc0, !PT ;  /* 0x0000ffff82827812 */ /* 0x000fe400078ec0ff */
[----:B------:R-:W-:Y:S03]  /*5050*/  ISETP.GT.U32.AND P0, PT, R129, UR12, PT ;  /* 0x0000000c81007c0c */ /* 0x000fe6000bf04070 */
[----:B------:R4:W5:Y:S01]  /*5060*/  MUFU.EX2 R197, R131 ;  /* 0x0000008300c57308 */ /* 0x0009620000000800 */
[----:B------:R-:W-:Y:S01]  /*5070*/  ISETP.LE.U32.AND P1, PT, R130, UR12, PT ;  /* 0x0000000c82007c0c */ /* 0x000fe2000bf23070 */
[----:B-1----:R-:W-:Y:S01]  /*5080*/  @!P6 FADD.FTZ R126, -R126, -RZ ;  /* 0x800000ff7e7ee221 */ /* 0x002fe20000010100 */
[C---:B------:R-:W-:Y:S01]  /*5090*/  PRMT R201, R196.reuse, 0x7771, RZ ;  /* 0x00007771c4c97816 */ /* 0x040fe200000000ff */
[--C-:B------:R-:W-:Y:S01]  /*50a0*/  FFMA.FTZ R129, R15, UR13, -R198.reuse ;  /* 0x0000000d0f817c23 */ /* 0x100fe200080108c6 */
[C---:B------:R-:W-:Y:S01]  /*50b0*/  PRMT R203, R196.reuse, 0x7773, RZ ;  /* 0x00007773c4cb7816 */ /* 0x040fe200000000ff */
[----:B------:R-:W-:Y:S01]  /*50c0*/  @P5 FADD.FTZ R125, -R125, -RZ ;  /* 0x800000ff7d7d5221 */ /* 0x000fe20000010100 */
[C---:B------:R-:W-:Y:S03]  /*50d0*/  PRMT R202, R196.reuse, 0x7770, RZ ;  /* 0x00007770c4ca7816 */ /* 0x040fe600000000ff */
[----:B------:R1:W-:Y:S01]  /*50e0*/  MUFU.EX2 R130, R204 ;  /* 0x000000cc00827308 */ /* 0x0003e20000000800 */
[----:B--2---:R-:W-:Y:S01]  /*50f0*/  PRMT R200, R196, 0x7772, RZ ;  /* 0x00007772c4c87816 */ /* 0x004fe200000000ff */
[--C-:B------:R-:W-:Y:S01]  /*5100*/  FFMA.FTZ R196, R18, UR13, -R198.reuse ;  /* 0x0000000d12c47c23 */ /* 0x100fe200080108c6 */
[----:B------:R-:W-:Y:S01]  /*5110*/  SHF.R.U32.HI R199, RZ, 0x18, R199 ;  /* 0x00000018ffc77819 */ /* 0x000fe200000116c7 */
[----:B------:R-:W-:Y:S01]  /*5120*/  @P0 FADD.FTZ R124, -R124, -RZ ;  /* 0x800000ff7c7c0221 */ /* 0x000fe20000010100 */
[----:B------:R-:W-:Y:S01]  /*5130*/  ISETP.GT.U32.AND P0, PT, R201, UR12, PT ;  /* 0x0000000cc9007c0c */ /* 0x000fe2000bf04070 */
[----:B------:R-:W-:Y:S01]  /*5140*/  @!P1 FADD.FTZ R127, -R127, -RZ ;  /* 0x800000ff7f7f9221 */ /* 0x000fe20000010100 */
[----:B------:R-:W-:Y:S01]  /*5150*/  ISETP.GT.U32.AND P6, PT, R200, UR12, PT ;  /* 0x0000000cc8007c0c */ /* 0x000fe2000bfc4070 */
[----:B------:R-:W-:Y:S01]  /*5160*/  FFMA.FTZ R201, R19, UR13, -R198 ;  /* 0x0000000d13c97c23 */ /* 0x000fe200080108c6 */
[----:B------:R-:W-:Y:S01]  /*5170*/  ISETP.GT.U32.AND P1, PT, R203, UR12, PT ;  /* 0x0000000ccb007c0c */ /* 0x000fe2000bf24070 */
[----:B---3--:R-:W-:Y:S01]  /*5180*/  @!P2 FADD.FTZ R128, -R128, -RZ ;  /* 0x800000ff8080a221 */ /* 0x008fe20000010100 */
[C---:B------:R-:W-:Y:S01]  /*5190*/  LEA R200, R240.reuse, UR5, 0x1 ;  /* 0x00000005f0c87c11 */ /* 0x040fe2000f8e08ff */
[----:B------:R-:W2:Y:S01]  /*51a0*/  MUFU.EX2 R129, R129 ;  /* 0x0000008100817308 */ /* 0x000ea20000000800 */
[----:B------:R-:W-:Y:S02]  /*51b0*/  LEA R198, R240, UR4, 0x1 ;  /* 0x00000004f0c67c11 */ /* 0x000fe4000f8e08ff */
[----:B----4-:R-:W-:Y:S02]  /*51c0*/  F2FP.RELU.F16.F32.PACK_AB R131, R119, R118 ;  /* 0x000000767783723e */ /* 0x010fe400000008ff */
[----:B------:R-:W-:Y:S01]  /*51d0*/  F2FP.RELU.F16.F32.PACK_AB R203, R121, R120 ;  /* 0x0000007879cb723e */ /* 0x000fe200000008ff */
[----:B-----5:R-:W-:Y:S01]  /*51e0*/  @P0 FADD.FTZ R197, -R197, -RZ ;  /* 0x800000ffc5c50221 */ /* 0x020fe20000010100 */
[----:B------:R-:W-:Y:S01]  /*51f0*/  ISETP.LE.U32.AND P2, PT, R199, UR12, PT ;  /* 0x0000000cc7007c0c */ /* 0x000fe2000bf43070 */
[----:B------:R-:W-:Y:S01]  /*5200*/  IMAD.IADD R199, R200, 0x1, R247 ;  /* 0x00000001c8c77824 */ /* 0x000fe200078e02f7 */
[----:B-1----:R-:W-:Y:S01]  /*5210*/  F2FP.RELU.F16.F32.PACK_AB R204, R123, R122 ;  /* 0x0000007a7bcc723e */ /* 0x002fe200000008ff */
[----:B------:R1:W-:Y:S01]  /*5220*/  STS [R198+0x22000], R131 ;  /* 0x02200083c6007388 */ /* 0x0003e20000000800 */
[----:B------:R-:W3:Y:S01]  /*5230*/  MUFU.EX2 R196, R196 ;  /* 0x000000c400c47308 */ /* 0x000ee20000000800 */
[----:B------:R-:W-:Y:S01]  /*5240*/  ISETP.LE.U32.AND P5, PT, R202, UR12, PT ;  /* 0x0000000cca007c0c */ /* 0x000fe2000bfa3070 */
[----:B------:R-:W-:Y:S03]  /*5250*/  VIADD R202, R200, 0x20 ;  /* 0x00000020c8ca7836 */ /* 0x000fe60000000000 */
[----:B------:R4:W-:Y:S01]  /*5260*/  STS [R198+0x22400], R203 ;  /* 0x022400cbc6007388 */ /* 0x0009e20000000800 */
[----:B------:R-:W-:Y:S01]  /*5270*/  F2FP.RELU.F16.F32.PACK_AB R206, R124, R125 ;  /* 0x0000007d7cce723e */ /* 0x000fe200000008ff */
[----:B------:R-:W-:Y:S01]  /*5280*/  @P4 VIADD R202, R200, 0xffffffe0 ;  /* 0xffffffe0c8ca4836 */ /* 0x000fe20000000000 */
[----:B------:R-:W-:Y:S03]  /*5290*/  F2FP.RELU.F16.F32.PACK_AB R205, R127, R126 ;  /* 0x0000007e7fcd723e */ /* 0x000fe600000008ff */
[----:B------:R5:W-:Y:S01]  /*52a0*/  STS [R199], R204 ;  /* 0x000000ccc7007388 */ /* 0x000be20000000800 */
[----:B------:R-:W4:Y:S01]  /*52b0*/  MUFU.EX2 R201, R201 ;  /* 0x000000c900c97308 */ /* 0x000f220000000800 */
[----:B--2---:R-:W-:Y:S01]  /*52c0*/  @!P2 FADD.FTZ R129, -R129, -RZ ;  /* 0x800000ff8181a221 */ /* 0x004fe20000010100 */
[----:B------:R-:W-:Y:S03]  /*52d0*/  FSETP.GE.FTZ.AND P2, PT, R123, RZ, PT ;  /* 0x000000ff7b00720b */ /* 0x000fe60003f56000 */
[----:B------:R-:W-:Y:S01]  /*52e0*/  STS [R199+0x400], R206 ;  /* 0x000400cec7007388 */ /* 0x000fe20000000800 */
[----:B------:R-:W-:Y:S05]  /*52f0*/  @!P5 FADD.FTZ R130, -R130, -RZ ;  /* 0x800000ff8282d221 */ /* 0x000fea0000010100 */
[----:B------:R-:W-:Y:S01]  /*5300*/  STS [R202], R205 ;  /* 0x000000cdca007388 */ /* 0x000fe20000000800 */
[----:B------:R-:W-:Y:S01]  /*5310*/  FSETP.GE.FTZ.AND P5, PT, R122, RZ, PT ;  /* 0x000000ff7a00720b */ /* 0x000fe20003fb6000 */
[----:B---3--:R-:W-:Y:S01]  /*5320*/  @P6 FADD.FTZ R196, -R196, -RZ ;  /* 0x800000ffc4c46221 */ /* 0x008fe20000010100 */
[----:B------:R-:W-:Y:S01]  /*5330*/  FSETP.GE.FTZ.AND P6, PT, R124, RZ, PT ;  /* 0x000000ff7c00720b */ /* 0x000fe20003fd6000 */
[----:B-1----:R-:W-:Y:S02]  /*5340*/  IMAD.IADD R131, R247, 0x1, R202 ;  /* 0x00000001f7837824 */ /* 0x002fe400078e02ca */
[----:B----4-:R-:W-:Y:S01]  /*5350*/  @P1 FADD.FTZ R201, -R201, -RZ ;  /* 0x800000ffc9c91221 */ /* 0x010fe20000010100 */
[----:B------:R-:W-:Y:S02]  /*5360*/  FSETP.GE.FTZ.AND P1, PT, R118, RZ, PT ;  /* 0x000000ff7600720b */ /* 0x000fe40003f36000 */
[----:B------:R-:W-:Y:S02]  /*5370*/  F2FP.RELU.F16.F32.PACK_AB R203, R129, R128 ;  /* 0x0000008081cb723e */ /* 0x000fe400000008ff */
[----:B------:R-:W-:Y:S02]  /*5380*/  F2FP.RELU.F16.F32.PACK_AB R200, R201, R196 ;  /* 0x000000c4c9c8723e */ /* 0x000fe400000008ff */
[----:B-----5:R-:W-:Y:S01]  /*5390*/  F2FP.RELU.F16.F32.PACK_AB R204, R197, R130 ;  /* 0x00000082c5cc723e */ /* 0x020fe200000008ff */
[----:B------:R-:W-:Y:S06]  /*53a0*/  STS [R202+0x400], R203 ;  /* 0x000400cbca007388 */ /* 0x000fec0000000800 */
[----:B------:R-:W-:Y:S06]  /*53b0*/  STS [R131+0x400], R200 ;  /* 0x000400c883007388 */ /* 0x000fec0000000800 */
[----:B------:R1:W-:Y:S06]  /*53c0*/  STS [R131], R204 ;  /* 0x000000cc83007388 */ /* 0x0003ec0000000800 */
[----:B------:R-:W-:Y:S06]  /*53d0*/  LDSM.16.M88.4 R84, [R225+0x8000] ;  /* 0x00800000e154783b */ /* 0x000fec0000000200 */
[----:B------:R-:W2:Y:S06]  /*53e0*/  LDSM.16.M88.4 R88, [R223+0x18000] ;  /* 0x01800000df58783b */ /* 0x000eac0000000200 */
[----:B------:R-:W3:Y:S06]  /*53f0*/  LDSM.16.M88.4 R92, [R223+0x18800] ;  /* 0x01880000df5c783b */ /* 0x000eec0000000200 */
[----:B------:R-:W-:Y:S01]  /*5400*/  LDSM.16.M88.4 R96, [R222+0x8000] ;  /* 0x00800000de60783b */ /* 0x000fe20000000200 */
[C---:B-1----:R-:W-:Y:S05]  /*5410*/  LEA R204, P0, R234.reuse, R116, 0x2 ;  /* 0x00000074eacc7211 */ /* 0x042fea00078010ff */
[----:B------:R-:W1:Y:S01]  /*5420*/  LDSM.16.M88.4 R100, [R220+0x18000] ;  /* 0x01800000dc64783b */ /* 0x000e620000000200 */
[----:B------:R-:W-:Y:S02]  /*5430*/  LEA.HI.X R205, R234, R117, RZ, 0x2, P0 ;  /* 0x00000075eacd7211 */ /* 0x000fe400000f14ff */
[----:B------:R-:W-:Y:S03]  /*5440*/  FSETP.GE.FTZ.AND P0, PT, R119, RZ, PT ;  /* 0x000000ff7700720b */ /* 0x000fe60003f16000 */
[----:B------:R-:W4:Y:S06]  /*5450*/  LDG.E R116, desc[UR34][R204.64] ;  /* 0x00000022cc747981 */ /* 0x000f2c000c1e1900 */
[----:B------:R-:W5:Y:S06]  /*5460*/  LDSM.16.M88.4 R104, [R220+0x18800] ;  /* 0x01880000dc68783b */ /* 0x000f6c0000000200 */
        /* <DEDUP_REMOVED lines=13> */
[C---:B-----5:R-:W-:Y:S08]  /*5540*/  HMMA.16816.F32 R12, R96.reuse, R104, R12 ;  /* 0x00000068600c723c */ /* 0x060ff0000000180c */
[----:B------:R-:W-:Y:S01]  /*5550*/  HMMA.16816.F32 R16, R96, R106, R16 ;  /* 0x0000006a6010723c */ /* 0x000fe20000001810 */
[----:B------:R-:W5:Y:S06]  /*5560*/  LDSM.16.M88.4 R96, [R217+0x18800] ;  /* 0x01880000d960783b */ /* 0x000f6c0000000200 */
        /* <DEDUP_REMOVED lines=11> */
[C---:B-----5:R-:W-:Y:S08]  /*5620*/  HMMA.16816.F32 R12, R92.reuse, R96, R12 ;  /* 0x000000605c0c723c */ /* 0x060ff0000000180c */
[----:B------:R-:W-:Y:S01]  /*5630*/  HMMA.16816.F32 R16, R92, R98, R16 ;  /* 0x000000625c10723c */ /* 0x000fe20000001810 */
[----:B------:R-:W1:Y:S06]  /*5640*/  LDSM.16.M88.4 R92, [R220+0x1a800] ;  /* 0x01a80000dc5c783b */ /* 0x000e6c0000000200 */
[----:B------:R-:W5:Y:S01]  /*5650*/  LDSM.16.M88.4 R96, [R221+0xa000] ;  /* 0x00a00000dd60783b */ /* 0x000f620000000200 */
        /* <DEDUP_REMOVED lines=14> */
[C---:B-----5:R-:W-:Y:S08]  /*5740*/  HMMA.16816.F32 R4, R96.reuse, R100, R4 ;  /* 0x000000646004723c */ /* 0x060ff00000001804 */
[C---:B------:R-:W-:Y:S01]  /*5750*/  HMMA.16816.F32 R8, R96.reuse, R102, R8 ;  /* 0x000000666008723c */ /* 0x040fe20000001808 */
[----:B------:R-:W-:Y:S07]  /*5760*/  LDSM.16.M88.4 R100, [R220+0x1c000] ;  /* 0x01c00000dc64783b */ /* 0x000fee0000000200 */
[C---:B--2---:R-:W-:Y:S08]  /*5770*/  HMMA.16816.F32 R12, R96.reuse, R84, R12 ;  /* 0x00000054600c723c */ /* 0x044ff0000000180c */
[----:B------:R-:W-:Y:S01]  /*5780*/  HMMA.16816.F32 R16, R96, R86, R16 ;  /* 0x000000566010723c */ /* 0x000fe20000001810 */
[----:B------:R-:W2:Y:S06]  /*5790*/  LDSM.16.M88.4 R84, [R223+0x1c800] ;  /* 0x01c80000df54783b */ /* 0x000eac0000000200 */
[----:B------:R-:W5:Y:S01]  /*57a0*/  LDSM.16.M88.4 R96, [R222+0xc000] ;  /* 0x00c00000de60783b */ /* 0x000f620000000200 */
        /* <DEDUP_REMOVED lines=14> */
[C---:B-----5:R-:W-:Y:S08]  /*5890*/  HMMA.16816.F32 R4, R96.reuse, R100, R4 ;  /* 0x000000646004723c */ /* 0x060ff00000001804 */
[C---:B------:R-:W-:Y:S01]  /*58a0*/  HMMA.16816.F32 R8, R96.reuse, R102, R8 ;  /* 0x000000666008723c */ /* 0x040fe20000001808 */
[----:B------:R-:W-:Y:S07]  /*58b0*/  LDSM.16.M88.4 R100, [R223+0x1e000] ;  /* 0x01e00000df64783b */ /* 0x000fee0000000200 */
[C---:B-1----:R-:W-:Y:S08]  /*58c0*/  HMMA.16816.F32 R12, R96.reuse, R88, R12 ;  /* 0x00000058600c723c */ /* 0x042ff0000000180c */
[----:B------:R-:W-:Y:S01]  /*58d0*/  HMMA.16816.F32 R16, R96, R90, R16 ;  /* 0x0000005a6010723c */ /* 0x000fe20000001810 */
[----:B------:R-:W1:Y:S06]  /*58e0*/  LDSM.16.M88.4 R88, [R217+0x1c800] ;  /* 0x01c80000d958783b */ /* 0x000e6c0000000200 */
[----:B------:R-:W5:Y:S01]  /*58f0*/  LDSM.16.M88.4 R96, [R225+0xe000] ;  /* 0x00e00000e160783b */ /* 0x000f620000000200 */
        /* <DEDUP_REMOVED lines=31> */
[C---:B-----5:R-:W-:Y:S08]  /*5af0*/  HMMA.16816.F32 R4, R96.reuse, R100, R4 ;  /* 0x000000646004723c */ /* 0x060ff00000001804 */
[C---:B------:R-:W-:Y:S08]  /*5b00*/  HMMA.16816.F32 R8, R96.reuse, R102, R8 ;  /* 0x000000666008723c */ /* 0x040ff00000001808 */
[C---:B-1----:R-:W-:Y:S03]  /*5b10*/  HMMA.16816.F32 R12, R96.reuse, R88, R12 ;  /* 0x00000058600c723c */ /* 0x042fe6000000180c */
[C---:B------:R-:W-:Y:S01]  /*5b20*/  FADD.FTZ R203, -R116.reuse, R5 ;  /* 0x0000000574cb7221 */ /* 0x040fe20000010100 */
[C---:B------:R-:W-:Y:S04]  /*5b30*/  FADD.FTZ R117, -R116.reuse, R4 ;  /* 0x0000000474757221 */ /* 0x040fe80000010100 */
[----:B------:R-:W-:Y:S03]  /*5b40*/  HMMA.16816.F32 R16, R96, R90, R16 ;  /* 0x0000005a6010723c */ /* 0x000fe60000001810 */
[-C--:B------:R-:W-:Y:S01]  /*5b50*/  FSEL R204, R203, R116.reuse, P0 ;  /* 0x00000074cbcc7208 */ /* 0x080fe20000000000 */
[C---:B------:R-:W-:Y:S01]  /*5b60*/  FADD.FTZ R203, -R116.reuse, R9 ;  /* 0x0000000974cb7221 */ /* 0x040fe20000010100 */
[----:B------:R-:W-:Y:S02]  /*5b70*/  FSEL R117, R117, R116, P1 ;  /* 0x0000007475757208 */ /* 0x000fe40000800000 */
[----:B------:R-:W-:Y:S01]  /*5b80*/  FSETP.GE.FTZ.AND P0, PT, R197, RZ, PT ;  /* 0x000000ffc500720b */ /* 0x000fe20003f16000 */
[----:B------:R-:W-:Y:S01]  /*5b90*/  FMUL.FTZ R204, R119, R204 ;  /* 0x000000cc77cc7220 */ /* 0x000fe20000410000 */
[----:B------:R-:W-:Y:S01]  /*5ba0*/  FADD.FTZ R119, -R116, R8 ;  /* 0x0000000874777221 */ /* 0x000fe20000010100 */
[----:B------:R-:W-:Y:S01]  /*5bb0*/  FMUL.FTZ R117, R118, R117 ;  /* 0x0000007576757220 */ /* 0x000fe20000410000 */
[-C--:B------:R-:W-:Y:S01]  /*5bc0*/  FSEL R118, R203, R116.reuse, P2 ;  /* 0x00000074cb767208 */ /* 0x080fe20001000000 */
[C---:B------:R-:W-:Y:S01]  /*5bd0*/  FADD.FTZ R203, -R116.reuse, R12 ;  /* 0x0000000c74cb7221 */ /* 0x040fe20000010100 */
[----:B------:R-:W-:Y:S01]  /*5be0*/  FADD.FTZ R205, -R116, R13 ;  /* 0x0000000d74cd7221 */ /* 0x000fe20000010100 */
[----:B------:R-:W-:Y:S02]  /*5bf0*/  FSEL R119, R119, R116, P5 ;  /* 0x0000007477777208 */ /* 0x000fe40002800000 */
[----:B------:R-:W-:Y:S01]  /*5c00*/  F2FP.F16.F32.PACK_AB R117, R204, R117 ;  /* 0x00000075cc75723e */ /* 0x000fe200000000ff */
[----:B------:R-:W-:Y:S01]  /*5c10*/  FMUL.FTZ R118, R123, R118 ;  /* 0x000000767b767220 */ /* 0x000fe20000410000 */
[----:B------:R-:W-:Y:S01]  /*5c20*/  FSETP.GE.FTZ.AND P1, PT, R126, RZ, PT ;  /* 0x000000ff7e00720b */ /* 0x000fe20003f36000 */
[----:B------:R-:W-:Y:S01]  /*5c30*/  FMUL.FTZ R119, R122, R119 ;  /* 0x000000777a777220 */ /* 0x000fe20000410000 */
[----:B------:R-:W-:Y:S01]  /*5c40*/  FSETP.GE.FTZ.AND P2, PT, R127, RZ, PT ;  /* 0x000000ff7f00720b */ /* 0x000fe20003f56000 */
[----:B------:R1:W-:Y:S01]  /*5c50*/  STS [R198+0x20000], R117 ;  /* 0x02000075c6007388 */ /* 0x0003e20000000800 */
[-C--:B------:R-:W-:Y:S01]  /*5c60*/  FSEL R203, R203, R116.reuse, P1 ;  /* 0x00000074cbcb7208 */ /* 0x080fe20000800000 */
[----:B------:R-:W-:Y:S01]  /*5c70*/  FADD.FTZ R123, -R116, R16 ;  /* 0x00000010747b7221 */ /* 0x000fe20000010100 */
[----:B------:R-:W-:Y:S02]  /*5c80*/  FSEL R122, R205, R116, P2 ;  /* 0x00000074cd7a7208 */ /* 0x000fe40001000000 */
[----:B------:R-:W-:Y:S01]  /*5c90*/  FSETP.GE.FTZ.AND P1, PT, R130, RZ, PT ;  /* 0x000000ff8200720b */ /* 0x000fe20003f36000 */
[----:B------:R-:W-:Y:S01]  /*5ca0*/  FMUL.FTZ R203, R126, R203 ;  /* 0x000000cb7ecb7220 */ /* 0x000fe20000410000 */
[----:B------:R-:W-:Y:S01]  /*5cb0*/  F2FP.F16.F32.PACK_AB R118, R118, R119 ;  /* 0x000000777676723e */ /* 0x000fe200000000ff */
[----:B------:R-:W-:Y:S01]  /*5cc0*/  FMUL.FTZ R122, R127, R122 ;  /* 0x0000007a7f7a7220 */ /* 0x000fe20000410000 */
[----:B------:R-:W-:Y:S01]  /*5cd0*/  FSEL R123, R123, R116, P1 ;  /* 0x000000747b7b7208 */ /* 0x000fe20000800000 */
[----:B------:R-:W-:Y:S01]  /*5ce0*/  @P0 FADD.FTZ R116, -R116, R17 ;  /* 0x0000001174740221 */ /* 0x000fe20000010100 */
[C---:B------:R-:W-:Y:S01]  /*5cf0*/  FADD.FTZ R127, -R200.reuse, R7 ;  /* 0x00000007c87f7221 */ /* 0x040fe20000010100 */
[----:B------:R-:W-:Y:S01]  /*5d00*/  FSETP.GE.FTZ.AND P0, PT, R121, RZ, PT ;  /* 0x000000ff7900720b */ /* 0x000fe20003f16000 */
[----:B------:R-:W-:Y:S01]  /*5d10*/  FADD.FTZ R119, -R200, R6 ;  /* 0x00000006c8777221 */ /* 0x000fe20000010100 */
[----:B------:R-:W-:Y:S01]  /*5d20*/  FMUL.FTZ R123, R130, R123 ;  /* 0x0000007b827b7220 */ /* 0x000fe20000410000 */
[----:B------:R-:W-:Y:S01]  /*5d30*/  FMUL.FTZ R116, R197, R116 ;  /* 0x00000074c5747220 */ /* 0x000fe20000410000 */
[----:B------:R-:W-:Y:S01]  /*5d40*/  FSEL R126, R127, R200, P0 ;  /* 0x000000c87f7e7208 */ /* 0x000fe20000000000 */
[----:B------:R-:W-:Y:S01]  /*5d50*/  FADD.FTZ R197, -R200, R15 ;  /* 0x0000000fc8c57221 */ /* 0x000fe20000010100 */
[----:B------:R-:W-:Y:S01]  /*5d60*/  FSETP.GE.FTZ.AND P1, PT, R120, RZ, PT ;  /* 0x000000ff7800720b */ /* 0x000fe20003f36000 */
[----:B------:R-:W-:Y:S01]  /*5d70*/  FADD.FTZ R127, -R200, R14 ;  /* 0x0000000ec87f7221 */ /* 0x000fe20000010100 */
[----:B------:R-:W-:Y:S01]  /*5d80*/  F2FP.F16.F32.PACK_AB R116, R116, R123 ;  /* 0x0000007b7474723e */ /* 0x000fe200000000ff */
[----:B------:R-:W-:Y:S01]  /*5d90*/  FMUL.FTZ R126, R121, R126 ;  /* 0x0000007e797e7220 */ /* 0x000fe20000410000 */
[-C--:B------:R-:W-:Y:S01]  /*5da0*/  FSEL R119, R119, R200.reuse, P1 ;  /* 0x000000c877777208 */ /* 0x080fe20000800000 */
[C---:B------:R-:W-:Y:S01]  /*5db0*/  FADD.FTZ R121, -R200.reuse, R10 ;  /* 0x0000000ac8797221 */ /* 0x040fe20000010100 */
[C---:B------:R-:W-:Y:S01]  /*5dc0*/  FADD.FTZ R123, -R200.reuse, R11 ;  /* 0x0000000bc87b7221 */ /* 0x040fe20000010100 */
[----:B------:R-:W-:Y:S01]  /*5dd0*/  FSETP.GE.FTZ.AND P1, PT, R125, RZ, PT ;  /* 0x000000ff7d00720b */ /* 0x000fe20003f36000 */
[----:B-1----:R-:W-:Y:S01]  /*5de0*/  FADD.FTZ R117, -R200, R18 ;  /* 0x00000012c8757221 */ /* 0x002fe20000010100 */
[----:B------:R-:W-:Y:S01]  /*5df0*/  FSETP.GE.FTZ.AND P0, PT, R201, RZ, PT ;  /* 0x000000ffc900720b */ /* 0x000fe20003f16000 */
[----:B------:R-:W-:Y:S01]  /*5e00*/  FMUL.FTZ R119, R120, R119 ;  /* 0x0000007778777220 */ /* 0x000fe20000410000 */
[----:B------:R-:W-:Y:S02]  /*5e10*/  FSETP.GE.FTZ.AND P5, PT, R128, RZ, PT ;  /* 0x000000ff8000720b */ /* 0x000fe40003fb6000 */
[----:B------:R-:W-:Y:S02]  /*5e20*/  FSETP.GE.FTZ.AND P2, PT, R129, RZ, PT ;  /* 0x000000ff8100720b */ /* 0x000fe40003f56000 */
[-C--:B------:R-:W-:Y:S02]  /*5e30*/  FSEL R120, R121, R200.reuse, P1 ;  /* 0x000000c879787208 */ /* 0x080fe40000800000 */
[----:B------:R-:W-:Y:S02]  /*5e40*/  FSEL R123, R123, R200, P6 ;  /* 0x000000c87b7b7208 */ /* 0x000fe40003000000 */
[----:B------:R-:W-:Y:S01]  /*5e50*/  F2FP.F16.F32.PACK_AB R203, R122, R203 ;  /* 0x000000cb7acb723e */ /* 0x000fe200000000ff */
[----:B------:R-:W-:Y:S01]  /*5e60*/  FMUL.FTZ R120, R125, R120 ;  /* 0x000000787d787220 */ /* 0x000fe20000410000 */
[----:B------:R-:W-:Y:S01]  /*5e70*/  FSETP.GE.FTZ.AND P1, PT, R196, RZ, PT ;  /* 0x000000ffc400720b */ /* 0x000fe20003f36000 */
[----:B------:R-:W-:Y:S01]  /*5e80*/  FMUL.FTZ R123, R124, R123 ;  /* 0x0000007b7c7b7220 */ /* 0x000fe20000410000 */
[-C--:B------:R-:W-:Y:S02]  /*5e90*/  FSEL R122, R197, R200.reuse, P2 ;  /* 0x000000c8c57a7208 */ /* 0x080fe40001000000 */
[----:B------:R-:W-:Y:S02]  /*5ea0*/  FSEL R127, R127, R200, P5 ;  /* 0x000000c87f7f7208 */ /* 0x000fe40002800000 */
[----:B------:R-:W-:Y:S01]  /*5eb0*/  F2FP.F16.F32.PACK_AB R119, R126, R119 ;  /* 0x000000777e77723e */ /* 0x000fe200000000ff */
[----:B------:R-:W-:Y:S01]  /*5ec0*/  FMUL.FTZ R122, R129, R122 ;  /* 0x0000007a817a7220 */ /* 0x000fe20000410000 */
[----:B------:R-:W-:Y:S01]  /*5ed0*/  FSEL R117, R117, R200, P1 ;  /* 0x000000c875757208 */ /* 0x000fe20000800000 */
[----:B------:R-:W-:Y:S01]  /*5ee0*/  FMUL.FTZ R127, R128, R127 ;  /* 0x0000007f807f7220 */ /* 0x000fe20000410000 */
[----:B------:R-:W-:Y:S01]  /*5ef0*/  @P0 FADD.FTZ R200, -R200, R19 ;  /* 0x00000013c8c80221 */ /* 0x000fe20000010100 */
[----:B------:R-:W-:Y:S01]  /*5f00*/  F2FP.F16.F32.PACK_AB R120, R123, R120 ;  /* 0x000000787b78723e */ /* 0x000fe200000000ff */
[----:B------:R-:W-:Y:S01]  /*5f10*/  STS [R198+0x20400], R119 ;  /* 0x02040077c6007388 */ /* 0x000fe20000000800 */
[----:B------:R-:W-:Y:S01]  /*5f20*/  FMUL.FTZ R117, R196, R117 ;  /* 0x00000075c4757220 */ /* 0x000fe20000410000 */
[----:B------:R-:W-:Y:S01]  /*5f30*/  FMUL.FTZ R200, R201, R200 ;  /* 0x000000c8c9c87220 */ /* 0x000fe20000410000 */
[----:B------:R-:W-:Y:S03]  /*5f40*/  F2FP.F16.F32.PACK_AB R127, R122, R127 ;  /* 0x0000007f7a7f723e */ /* 0x000fe600000000ff */
[----:B------:R-:W-:Y:S01]  /*5f50*/  STS [R199+-0x2000], R118 ;  /* 0xffe00076c7007388 */ /* 0x000fe20000000800 */
[----:B------:R-:W-:Y:S05]  /*5f60*/  F2FP.F16.F32.PACK_AB R122, R200, R117 ;  /* 0x00000075c87a723e */ /* 0x000fea00000000ff */
[----:B------:R-:W-:Y:S01]  /*5f70*/  STS [R199+-0x1c00], R120 ;  /* 0xffe40078c7007388 */ /* 0x000fe20000000800 */
[----:B------:R-:W-:Y:S05]  /*5f80*/  IMAD.IADD R200, R212, 0x1, R93 ;  /* 0x00000001d4c87824 */ /* 0x000fea00078e025d */
        /* <DEDUP_REMOVED lines=10> */
[----:B------:R-:W5:Y:S06]  /*6030*/  LDSM.16.MT88.4 R104, [R224+0xe000] ;  /* 0x00e00000e068783b */ /* 0x000f6c0000004200 */
[----:B------:R-:W-:Y:S06]  /*6040*/  LDSM.16.MT88.4 R108, [R226+0x22800] ;  /* 0x02280000e26c783b */ /* 0x000fec0000004200 */
[----:B------:R-:W5:Y:S01]  /*6050*/  LDSM.16.MT88.4 R112, [R224+0x8800] ;  /* 0x00880000e070783b */ /* 0x000f620000004200 */
        /* <DEDUP_REMOVED lines=45> */
[----:B------:R-:W5:Y:S07]  /*6330*/  LDSM.16.MT88.4 R116, [R224+0xb800] ;  /* 0x00b80000e074783b */ /* 0x000f6e0000004200 */
[----:B------:R-:W-:Y:S01]  /*6340*/  HMMA.16816.F32 R80, R108, R90, R80 ;  /* 0x0000005a6c50723c */ /* 0x000fe20000001850 */
[----:B------:R-:W5:Y:S01]  /*6350*/  LDSM.16.MT88.4 R88, [R224+0xf800] ;  /* 0x00f80000e058783b */ /* 0x000f620000004200 */
        /* <DEDUP_REMOVED lines=97> */
.L_x_1204:
[----:B------:R-:W-:Y:S01]  /*6970*/  LDSM.16.M88.4 R196, [R227+0x20000] ;  /* 0x02000000e3c4783b */ /* 0x000fe20000000200 */
[--C-:B------:R-:W-:Y:S01]  /*6980*/  IMAD.IADD R108, R2, 0x1, R227.reuse ;  /* 0x00000001026c7824 */ /* 0x100fe200078e02e3 */
[----:B------:R-:W-:Y:S01]  /*6990*/  PLOP3.LUT P2, PT, PT, PT, UP2, 0x80, 0x8 ;  /* 0x000000000008781c */ /* 0x000fe20003f4f028 */
[----:B------:R-:W-:Y:S01]  /*69a0*/  IMAD R249, R235, UR9, RZ ;  /* 0x00000009ebf97c24 */ /* 0x000fe2000f8e02ff */
[----:B------:R-:W1:Y:S01]  /*69b0*/  LDSM.16.MT88.4 R16, [R224+0x10000] ;  /* 0x01000000e010783b */ /* 0x000e620000004200 */
[----:B------:R-:W-:Y:S03]  /*69c0*/  PLOP3.LUT P5, PT, PT, PT, UP2, 0x80, 0x8 ;  /* 0x000000000008781c */ /* 0x000fe60003faf028 */
[----:B------:R2:W3:Y:S04]  /*69d0*/  LDSM.16.M88.4 R124, [R227+0x21000] ;  /* 0x02100000e37c783b */ /* 0x0004e80000000200 */
[----:B------:R-:W4:Y:S04]  /*69e0*/  LDSM.16.MT88.4 R96, [R224+0x12000] ;  /* 0x01200000e060783b */ /* 0x000f280000004200 */
[----:B------:R-:W4:Y:S04]  /*69f0*/  LDSM.16.MT88.4 R112, [R224+0x14000] ;  /* 0x01400000e070783b */ /* 0x000f280000004200 */
[----:B------:R-:W4:Y:S04]  /*6a00*/  LDSM.16.MT88.4 R128, [R224+0x16000] ;  /* 0x01600000e080783b */ /* 0x000f280000004200 */
[----:B------:R-:W-:Y:S04]  /*6a10*/  LDSM.16.M88.4 R200, [R108+0x20000] ;  /* 0x020000006cc8783b */ /* 0x000fe80000000200 */
[----:B------:R4:W-:Y:S01]  /*6a20*/  LDSM.16.M88.4 R208, [R108+0x21000] ;  /* 0x021000006cd0783b */ /* 0x0009e20000000200 */
[----:B--2---:R-:W-:Y:S03]  /*6a30*/  IMAD.IADD R227, R212, 0x1, R227 ;  /* 0x00000001d4e37824 */ /* 0x004fe600078e02e3 */
        /* <DEDUP_REMOVED lines=33> */
[-C--:B-1----:R-:W-:Y:S08]  /*6c50*/  HMMA.16816.F32 R116, R200, R196.reuse, R116 ;  /* 0x000000c4c874723c */ /* 0x082ff00000001874 */
[C---:B------:R-:W-:Y:S08]  /*6c60*/  HMMA.16816.F32 R120, R208.reuse, R196, R120 ;  /* 0x000000c4d078723c */ /* 0x040ff00000001878 */
[-C--:B------:R-:W-:Y:S01]  /*6c70*/  HMMA.16816.F32 R124, R208, R198.reuse, R124 ;  /* 0x000000c6d07c723c */ /* 0x080fe2000000187c */
[----:B------:R-:W-:Y:S07]  /*6c80*/  LDSM.16.MT88.4 R208, [R224+0x13000] ;  /* 0x01300000e0d0783b */ /* 0x000fee0000004200 */
[----:B------:R-:W-:Y:S01]  /*6c90*/  HMMA.16816.F32 R128, R200, R198, R128 ;  /* 0x000000c6c880723c */ /* 0x000fe20000001880 */
[----:B------:R1:W-:Y:S04]  /*6ca0*/  LDSM.16.M88.4 R196, [R227+0x20000] ;  /* 0x02000000e3c4783b */ /* 0x0003e80000000200 */
[----:B------:R-:W2:Y:S01]  /*6cb0*/  LDSM.16.MT88.4 R200, [R224+0x11000] ;  /* 0x01100000e0c8783b */ /* 0x000ea20000004200 */
[----:B-1----:R-:W-:Y:S02]  /*6cc0*/  IMAD.IADD R227, R2, 0x1, R227 ;  /* 0x0000000102e37824 */ /* 0x002fe400078e02e3 */
[-C--:B--2---:R-:W-:Y:S08]  /*6cd0*/  HMMA.16816.F32 R4, R196, R200.reuse, R4 ;  /* 0x000000c8c404723c */ /* 0x084ff00000001804 */
        /* <DEDUP_REMOVED lines=13> */
[----:B------:R-:W-:Y:S07]  /*6db0*/  LDSM.16.MT88.4 R200, [R224+0x11800] ;  /* 0x01180000e0c8783b */ /* 0x000fee0000004200 */
[-C--:B--2---:R-:W-:Y:S08]  /*6dc0*/  HMMA.16816.F32 R116, R196, R208.reuse, R116 ;  /* 0x000000d0c474723c */ /* 0x084ff00000001874 */
[C---:B------:R-:W-:Y:S08]  /*6dd0*/  HMMA.16816.F32 R120, R204.reuse, R208, R120 ;  /* 0x000000d0cc78723c */ /* 0x040ff00000001878 */
[-C--:B------:R-:W-:Y:S01]  /*6de0*/  HMMA.16816.F32 R124, R204, R210.reuse, R124 ;  /* 0x000000d2cc7c723c */ /* 0x080fe2000000187c */
[----:B------:R-:W-:Y:S07]  /*6df0*/  LDSM.16.M88.4 R204, [R227+0x21000] ;  /* 0x02100000e3cc783b */ /* 0x000fee0000000200 */
[----:B------:R-:W-:Y:S01]  /*6e00*/  HMMA.16816.F32 R128, R196, R210, R128 ;  /* 0x000000d2c480723c */ /* 0x000fe20000001880 */
[----:B------:R-:W1:Y:S04]  /*6e10*/  LDSM.16.M88.4 R196, [R227+0x20000] ;  /* 0x02000000e3c4783b */ /* 0x000e680000000200 */
[----:B------:R-:W2:Y:S03]  /*6e20*/  LDSM.16.MT88.4 R208, [R224+0x13800] ;  /* 0x01380000e0d0783b */ /* 0x000ea60000004200 */
[-C--:B-1----:R-:W-:Y:S08]  /*6e30*/  HMMA.16816.F32 R4, R196, R200.reuse, R4 ;  /* 0x000000c8c404723c */ /* 0x082ff00000001804 */
[C---:B------:R-:W-:Y:S08]  /*6e40*/  HMMA.16816.F32 R8, R204.reuse, R200, R8 ;  /* 0x000000c8cc08723c */ /* 0x040ff00000001808 */
[-C--:B------:R-:W-:Y:S08]  /*6e50*/  HMMA.16816.F32 R12, R204, R202.reuse, R12 ;  /* 0x000000cacc0c723c */ /* 0x080ff0000000180c */
[C---:B------:R-:W-:Y:S01]  /*6e60*/  HMMA.16816.F32 R16, R196.reuse, R202, R16 ;  /* 0x000000cac410723c */ /* 0x040fe20000001810 */
[----:B------:R-:W1:Y:S07]  /*6e70*/  LDSM.16.MT88.4 R200, [R224+0x15800] ;  /* 0x01580000e0c8783b */ /* 0x000e6e0000004200 */
[-C--:B--2---:R-:W-:Y:S08]  /*6e80*/  HMMA.16816.F32 R84, R196, R208.reuse, R84 ;  /* 0x000000d0c454723c */ /* 0x084ff00000001854 */
[C---:B------:R-:W-:Y:S04]  /*6e90*/  HMMA.16816.F32 R88, R204.reuse, R208, R88 ;  /* 0x000000d0cc58723c */ /* 0x040fe80000001858 */
[----:B------:R-:W-:Y:S04]  /*6ea0*/  IMAD.U32 R209, R249, -0x40, RZ ;  /* 0xffffffc0f9d17824 */ /* 0x000fe800078e00ff */
[-C--:B------:R-:W-:Y:S03]  /*6eb0*/  HMMA.16816.F32 R92, R204, R210.reuse, R92 ;  /* 0x000000d2cc5c723c */ /* 0x080fe6000000185c */
[C---:B------:R-:W-:Y:S04]  /*6ec0*/  LEA R236, P0, R209.reuse, R236, 0x2 ;  /* 0x000000ecd1ec7211 */ /* 0x040fe800078010ff */
[----:B------:R-:W-:Y:S01]  /*6ed0*/  LEA.HI.X.SX32 R237, R209, R237, 0x2, P0 ;  /* 0x000000edd1ed7211 */ /* 0x000fe200000f16ff */
[C---:B------:R-:W-:Y:S01]  /*6ee0*/  HMMA.16816.F32 R96, R196.reuse, R210, R96 ;  /* 0x000000d2c460723c */ /* 0x040fe20000001860 */
[----:B------:R-:W2:Y:S07]  /*6ef0*/  LDSM.16.MT88.4 R208, [R224+0x17800] ;  /* 0x01780000e0d0783b */ /* 0x000eae0000004200 */
[-C--:B-1----:R-:W-:Y:S08]  /*6f00*/  HMMA.16816.F32 R100, R196, R200.reuse, R100 ;  /* 0x000000c8c464723c */ /* 0x082ff00000001864 */
[C---:B------:R-:W-:Y:S04]  /*6f10*/  HMMA.16816.F32 R104, R204.reuse, R200, R104 ;  /* 0x000000c8cc68723c */ /* 0x040fe80000001868 */
[----:B------:R-:W-:Y:S04]  /*6f20*/  IMAD.SHL.U32 R201, R249, 0x8, RZ ;  /* 0x00000008f9c97824 */ /* 0x000fe800078e00ff */
[-C--:B------:R-:W-:Y:S03]  /*6f30*/  HMMA.16816.F32 R108, R204, R202.reuse, R108 ;  /* 0x000000cacc6c723c */ /* 0x080fe6000000186c */
[C---:B------:R-:W-:Y:S04]  /*6f40*/  LEA R200, P0, R201.reuse, R236, 0x2 ;  /* 0x000000ecc9c87211 */ /* 0x040fe800078010ff */
[----:B------:R-:W-:Y:S01]  /*6f50*/  LEA.HI.X.SX32 R201, R201, R237, 0x2, P0 ;  /* 0x000000edc9c97211 */ /* 0x000fe200000f16ff */
        /* <DEDUP_REMOVED lines=15> */
[----:B------:R-:W-:Y:S02]  /*7050*/  SHF.R.U32.HI R210, RZ, 0x2, R213 ;  /* 0x00000002ffd27819 */ /* 0x000fe400000116d5 */
[----:B------:R-:W-:Y:S02]  /*7060*/  @P0 LOP3.LUT R211, R211, 0x30, RZ, 0xc0, !PT ;  /* 0x00000030d3d30812 */ /* 0x000fe400078ec0ff */
[----:B------:R-:W-:Y:S02]  /*7070*/  PLOP3.LUT P0, PT, PT, PT, UP2, 0x80, 0x8 ;  /* 0x000000000008781c */ /* 0x000fe40003f0f028 */
[----:B------:R-:W-:Y:S02]  /*7080*/  PLOP3.LUT P1, PT, PT, PT, UP2, 0x80, 0x8 ;  /* 0x000000000008781c */ /* 0x000fe40003f2f028 */
        /* <DEDUP_REMOVED lines=95> */
[C---:B------:R-:W-:Y:S02]  /*7680*/  LEA.HI.X.SX32 R205, R249.reuse, R9, 0x5, P0 ;  /* 0x00000009f9cd7211 */ /* 0x040fe400000f2eff */
[C---:B--2---:R-:W-:Y:S03]  /*7690*/  LEA R198, P0, R249.reuse, R204, 0x5 ;  /* 0x000000ccf9c67211 */ /* 0x044fe600078028ff */
        /* <DEDUP_REMOVED lines=9> */
[C---:B---3--:R-:W-:Y:S03]  /*7730*/  LEA.HI.X.SX32 R89, R249.reuse, R197, 0x5, P0 ;  /* 0x000000c5f9597211 */ /* 0x048fe600000f2eff */
        /* <DEDUP_REMOVED lines=10> */
[C---:B----4-:R-:W-:Y:S02]  /*77e0*/  LEA.HI.X.SX32 R91, R249.reuse, R17, 0x5, P0 ;  /* 0x00000011f95b7211 */ /* 0x050fe400000f2eff */
[C---:B------:R-:W-:Y:S01]  /*77f0*/  LEA R210, P0, R249.reuse, R90, 0x5 ;  /* 0x0000005af9d27211 */ /* 0x040fe200078028ff */
[----:B------:R-:W-:Y:S03]  /*7800*/  LDSM.16.MT88.4 R8, [R224] ;  /* 0x00000000e008783b */ /* 0x000fe60000004200 */
        /* <DEDUP_REMOVED lines=36> */
[C---:B-1----:R-:W-:Y:S01]  /*7a50*/  VIADD R120, R226.reuse, 0x40 ;  /* 0x00000040e2787836 */ /* 0x042fe20000000000 */
[C---:B------:R-:W-:Y:S01]  /*7a60*/  LEA R208, P0, R249.reuse, R94, 0x5 ;  /* 0x0000005ef9d07211 */ /* 0x040fe200078028ff */
[----:B------:R-:W-:Y:S01]  /*7a70*/  @P3 VIADD R120, R226, 0xffffffc0 ;  /* 0xffffffc0e2783836 */ /* 0x000fe20000000000 */
[----:B------:R-:W1:Y:S02]  /*7a80*/  LDSM.16.MT88.4 R4, [R226+0x20000] ;  /* 0x02000000e204783b */ /* 0x000e640000004200 */
[C---:B------:R-:W-:Y:S02]  /*7a90*/  LEA.HI.X.SX32 R209, R249.reuse, R95, 0x5, P0 ;  /* 0x0000005ff9d17211 */ /* 0x040fe400000f2eff */
[----:B------:R-:W2:Y:S01]  /*7aa0*/  LDSM.16.MT88.4 R12, [R120+0x20000] ;  /* 0x02000000780c783b */ /* 0x000ea20000004200 */
        /* <DEDUP_REMOVED lines=8> */
[----:B------:R-:W3:Y:S01]  /*7b30*/  LDSM.16.MT88.4 R92, [R226+0x20800] ;  /* 0x02080000e25c783b */ /* 0x000ee20000004200 */
[C---:B------:R-:W-:Y:S02]  /*7b40*/  LEA.HI.X.SX32 R103, R249.reuse, R101, 0x5, P0 ;  /* 0x00000065f9677211 */ /* 0x040fe400000f2eff */
[C---:B------:R-:W-:Y:S01]  /*7b50*/  LEA R104, P0, R249.reuse, R102, 0x5 ;  /* 0x00000066f9687211 */ /* 0x040fe200078028ff */
[----:B------:R-:W-:Y:S03]  /*7b60*/  REDG.E.ADD.F32.FTZ.RN.STRONG.GPU desc[UR34][R208.64+0x380], R131 ;  /* 0x00038083d00079a6 */ /* 0x000fe6000c12f322 */
[----:B------:R-:W-:Y:S01]  /*7b70*/  LEA.HI.X.SX32 R105, R249, R103, 0x5, P0 ;  /* 0x00000067f9697211 */ /* 0x000fe200000f2eff */
[----:B------:R-:W-:Y:S04]  /*7b80*/  REDG.E.ADD.F32.FTZ.RN.STRONG.GPU desc[UR34][R206.64+0x380], R124 ;  /* 0x0003807cce0079a6 */ /* 0x000fe8000c12f322 */
[----:B------:R-:W-:Y:S04]  /*7b90*/  REDG.E.ADD.F32.FTZ.RN.STRONG.GPU desc[UR34][R100.64+0x380], R125 ;  /* 0x0003807d640079a6 */ /* 0x000fe8000c12f322 */
[----:B------:R-:W-:Y:S01]  /*7ba0*/  REDG.E.ADD.F32.FTZ.RN.STRONG.GPU desc[UR34][R102.64+0x380], R126 ;  /* 0x0003807e660079a6 */ /* 0x000fe2000c12f322 */
[-C--:B-1----:R-:W-:Y:S03]  /*7bb0*/  HMMA.16816.F32 R132, R4, R8.reuse, R132 ;  /* 0x000000080484723c */ /* 0x082fe60000001884 */
[----:B------:R-:W1:Y:S04]  /*7bc0*/  LDSM.16.MT88.4 R100, [R120+0x20800] ;  /* 0x020800007864783b */ /* 0x000e680000004200 */
[----:B------:R-:W-:Y:S01]  /*7bd0*/  REDG.E.ADD.F32.FTZ.RN.STRONG.GPU desc[UR34][R104.64+0x380], R127 ;  /* 0x0003807f680079a6 */ /* 0x000fe2000c12f322 */
[C---:B--2---:R-:W-:Y:S03]  /*7be0*/  HMMA.16816.F32 R136, R12.reuse, R8, R136 ;  /* 0x000000080c88723c */ /* 0x044fe60000001888 */
[----:B------:R-:W2:Y:S05]  /*7bf0*/  LDSM.16.MT88.4 R104, [R224+0x2800] ;  /* 0x00280000e068783b */ /* 0x000eaa0000004200 */
[-C--:B------:R-:W-:Y:S08]  /*7c00*/  HMMA.16816.F32 R140, R12, R10.reuse, R140 ;  /* 0x0000000a0c8c723c */ /* 0x080ff0000000188c */
[C---:B------:R-:W-:Y:S01]  /*7c10*/  HMMA.16816.F32 R144, R4.reuse, R10, R144 ;  /* 0x0000000a0490723c */ /* 0x040fe20000001890 */
[----:B------:R-:W4:Y:S07]  /*7c20*/  LDSM.16.MT88.4 R8, [R224+0x6800] ;  /* 0x00680000e008783b */ /* 0x000f2e0000004200 */
        /* <DEDUP_REMOVED lines=17> */
[-C--:B---3--:R-:W-:Y:S08]  /*7d40*/  HMMA.16816.F32 R132, R92, R96.reuse, R132 ;  /* 0x000000605c84723c */ /* 0x088ff00000001884 */
        /* <DEDUP_REMOVED lines=17> */
[----:B------:R-:W3:Y:S07]  /*7e60*/  LDSM.16.MT88.4 R100, [R224+0x3800] ;  /* 0x00380000e064783b */ /* 0x000eee0000004200 */
        /* <DEDUP_REMOVED lines=99> */
.L_x_1205:
[----:B------:R-:W-:Y:S02]  /*84a0*/  UISETP.GT.AND UP0, UPT, UR45, URZ, UPT ;  /* 0x000000ff2d00728c */ /* 0x000fe4000bf04270 */
[----:B------:R-:W-:Y:S07]  /*84b0*/  UIADD3 UR27, UPT, UPT, UR45, -0x1, URZ ;  /* 0xffffffff2d1b7890 */ /* 0x000fee000fffe0ff */
[----:B------:R-:W-:Y:S01]  /*84c0*/  UMOV UR45, UR27 ;  /* 0x0000001b002d7c82 */ /* 0x000fe20008000000 */
[----:B------:R-:W-:Y:S05]  /*84d0*/  BRA.U UP0, `(.L_x_1206) ;  /* 0xffffffb9003c7547 */ /* 0x000fea000b83ffff */
[----:B------:R-:W2:Y:S01]  /*84e0*/  S2R R0, SR_TID.X ;  /* 0x0000000000007919 */ /* 0x000ea20000002100 */
[C---:B------:R-:W-:Y:S01]  /*84f0*/  SHF.L.U32 R2, R213.reuse, 0x4, RZ ;  /* 0x00000004d5027819 */ /* 0x040fe200000006ff */
[----:B------:R-:W3:Y:S01]  /*8500*/  LDCU UR8, c[0x0][0x500] ;  /* 0x0000a000ff0877ac */ /* 0x000ee20008000800 */
[C---:B------:R-:W-:Y:S02]  /*8510*/  SHF.L.U32 R3, R213.reuse, 0x5, RZ ;  /* 0x00000005d5037819 */ /* 0x040fe400000006ff */
[----:B------:R-:W-:Y:S01]  /*8520*/  LOP3.LUT R5, R2, 0x1c0, RZ, 0xc0, !PT ;  /* 0x000001c002057812 */ /* 0x000fe200078ec0ff */
[----:B------:R-:W4:Y:S01]  /*8530*/  LDCU UR9, c[0x0][0x4fc] ;  /* 0x00009f80ff0977ac */ /* 0x000f220008000800 */
[C---:B------:R-:W-:Y:S02]  /*8540*/  LOP3.LUT P0, RZ, R213.reuse, 0x10, RZ, 0xc0, !PT ;  /* 0x00000010d5ff7812 */ /* 0x040fe4000780c0ff */
[----:B------:R-:W-:Y:S01]  /*8550*/  SHF.L.U32 R213, R213, 0x1, RZ ;  /* 0x00000001d5d57819 */ /* 0x000fe200000006ff */
[----:B------:R-:W-:Y:S01]  /*8560*/  UISETP.NE.AND UP0, UPT, UR39, -0x1, UPT ;  /* 0xffffffff2700788c */ /* 0x000fe2000bf05270 */
[----:B------:R-:W-:Y:S01]  /*8570*/  LOP3.LUT R2, R3, 0x400, RZ, 0xc0, !PT ;  /* 0x0000040003027812 */ /* 0x000fe200078ec0ff */
[----:B------:R-:W-:-:S03]  /*8580*/  UMOV UR24, UR18 ;  /* 0x0000001200187c82 */ /* 0x000fc60008000000 */
[--C-:B------:R-:W-:Y:S01]  /*8590*/  LOP3.LUT R2, R2, 0x6, R213.reuse, 0xf8, !PT ;  /* 0x0000000602027812 */ /* 0x100fe200078ef8d5 */
        /* <DEDUP_REMOVED lines=32> */
[----:B------:R-:W-:Y:S01]  /*87a0*/  IADD3 R2, PT, PT, R3, 0x10000, RZ ;  /* 0x0001000003027810 */ /* 0x000fe20007ffe0ff */
[----:B------:R-:W-:Y:S01]  /*87b0*/  FMUL.FTZ R153, R153, UR8 ;  /* 0x0000000899997c20 */ /* 0x000fe20008410000 */
[----:B------:R-:W-:Y:S01]  /*87c0*/  F2FP.F16.F32.PACK_AB R134, R135, R134 ;  /* 0x000000868786723e */ /* 0x000fe200000000ff */
[----:B------:R-:W-:Y:S01]  /*87d0*/  FMUL.FTZ R154, R154, UR8 ;  /* 0x000000089a9a7c20 */ /* 0x000fe20008410000 */
[----:B------:R-:W-:Y:S01]  /*87e0*/  IADD3 R5, PT, PT, R3, 0x10040, RZ ;  /* 0x0001004003057810 */ /* 0x000fe20007ffe0ff */
[----:B------:R-:W-:Y:S01]  /*87f0*/  FMUL.FTZ R155, R155, UR8 ;  /* 0x000000089b9b7c20 */ /* 0x000fe20008410000 */
[----:B------:R-:W-:Y:S01]  /*8800*/  F2FP.F16.F32.PACK_AB R144, R145, R144 ;  /* 0x000000909190723e */ /* 0x000fe200000000ff */
[----:B------:R-:W-:Y:S01]  /*8810*/  FMUL.FTZ R156, R156, UR8 ;  /* 0x000000089c9c7c20 */ /* 0x000fe20008410000 */
[----:B------:R-:W-:Y:S01]  /*8820*/  F2FP.F16.F32.PACK_AB R146, R147, R146 ;  /* 0x000000929392723e */ /* 0x000fe200000000ff */
[----:B------:R-:W-:Y:S01]  /*8830*/  FMUL.FTZ R157, R157, UR8 ;  /* 0x000000089d9d7c20 */ /* 0x000fe20008410000 */
[----:B------:R-:W-:Y:S01]  /*8840*/  @P0 IADD3 R5, PT, PT, R2, -0x40, RZ ;  /* 0xffffffc002050810 */ /* 0x000fe20007ffe0ff */
        /* <DEDUP_REMOVED lines=63> */
[----:B----4-:R-:W-:Y:S01]  /*8c40*/  FMUL.FTZ R20, R20, UR9 ;  /* 0x0000000914147c20 */ /* 0x010fe20008410000 */
        /* <DEDUP_REMOVED lines=171> */
.L_x_1207:
[----:B------:R-:W2:Y:S01]  /*9700*/  LDCU.64 UR10, c[0x0][0x5c0] ;  /* 0x0000b800ff0a77ac */ /* 0x000ea20008000a00 */
[----:B------:R-:W-:-:S04]  /*9710*/  UIADD3 UR8, UPT, UPT, UR37, UR39, URZ ;  /* 0x0000002725087290 */ /* 0x000fc8000fffe0ff */
[----:B--2---:R-:W-:Y:S02]  /*9720*/  UIMAD.WIDE.U32 UR16, UR8, UR10, URZ ;  /* 0x0000000a081072a5 */ /* 0x004fe4000f8e00ff */
[----:B------:R-:W-:-:S04]  /*9730*/  UIMAD UR8, UR8, UR11, URZ ;  /* 0x0000000b080872a4 */ /* 0x000fc8000f8e02ff */
[----:B------:R-:W-:-:S06]  /*9740*/  UIADD3 UR8, UPT, UPT, UR17, UR8, URZ ;  /* 0x0000000811087290 */ /* 0x000fcc000fffe0ff */
[----:B------:R-:W-:Y:S02]  /*9750*/  MOV R7, UR8 ;  /* 0x0000000800077c02 */ /* 0x000fe40008000f00 */
.L_x_1208:
        /* <DEDUP_REMOVED lines=14> */
.L_x_1209:
[----:B------:R-:W2:Y:S01]  /*9840*/  LDCU.64 UR8, c[0x0][0x5c8] ;  /* 0x0000b900ff0877ac */ /* 0x000ea20008000a00 */
[----:B------:R-:W-:-:S04]  /*9850*/  UIADD3 UR12, UPT, UPT, UR37, UR39, URZ ;  /* 0x00000027250c7290 */ /* 0x000fc8000fffe0ff */
[----:B--2---:R-:W-:Y:S02]  /*9860*/  UIMAD.WIDE.U32 UR14, UR12, UR8, URZ ;  /* 0x000000080c0e72a5 */ /* 0x004fe4000f8e00ff */
[----:B------:R-:W-:-:S04]  /*9870*/  UIMAD UR12, UR12, UR9, URZ ;  /* 0x000000090c0c72a4 */ /* 0x000fc8000f8e02ff */
[----:B------:R-:W-:Y:S01]  /*9880*/  UIADD3 UR12, UPT, UPT, UR15, UR12, URZ ;  /* 0x0000000c0f0c7290 */ /* 0x000fe2000fffe0ff */
[----:B------:R-:W-:-:S05]  /*9890*/  UMOV UR30, UR14 ;  /* 0x0000000e001e7c82 */ /* 0x000fca0008000000 */
[----:B-1----:R-:W-:-:S07]  /*98a0*/  MOV R5, UR12 ;  /* 0x0000000c00057c02 */ /* 0x002fce0008000f00 */
.L_x_1210:
        /* <DEDUP_REMOVED lines=57> */
.L_x_1212:
[----:B------:R-:W-:Y:S05]  /*9c40*/  BSYNC.RECONVERGENT B0 ;  /* 0x0000000000007941 */ /* 0x000fea0003800200 */
.L_x_1211:
        /* <DEDUP_REMOVED lines=21> */
.L_x_1214:
[----:B------:R-:W-:Y:S05]  /*9da0*/  BSYNC.RECONVERGENT B0 ;  /* 0x0000000000007941 */ /* 0x000fea0003800200 */
.L_x_1213:
        /* <DEDUP_REMOVED lines=25> */
.L_x_1216:
[----:B------:R-:W-:Y:S05]  /*9f40*/  BSYNC.RECONVERGENT B0 ;  /* 0x0000000000007941 */ /* 0x000fea0003800200 */
.L_x_1215:
        /* <DEDUP_REMOVED lines=18> */
.L_x_1183:
[----:B------:R-:W-:Y:S05]  /*a070*/  BSYNC.RECONVERGENT B1 ;  /* 0x0000000000017941 */ /* 0x000fea0003800200 */
.L_x_1161:
        /* <DEDUP_REMOVED lines=11> */
.L_x_1218:
        /* <DEDUP_REMOVED lines=13> */
.L_x_2511:


//--------------------- .text._ZN5flash44flash_bwd_dq_dk_dv_loop_seqk_parallel_kernelI23Flash_bwd_kernel_traitsILi256ELi64ELi64ELi8ELi4ELi2ELi2ELb0ELb1EN7cutlass6half_tE19Flash_kernel_traitsILi256ELi64ELi64ELi8ES3_EELb0ELb0ELb0ELb0ELb0ELb0ELb1EEEvNS_16Flash_bwd_paramsE --------------------------
	.section	.text._ZN5flash44flash_bwd_dq_dk_dv_loop_seqk_parallel_kernelI23Flash_bwd_kernel_traitsILi256ELi64ELi64ELi8ELi4ELi2ELi2ELb0ELb1EN7cutlass6half_tE19Flash_kernel_traitsILi256ELi64ELi64ELi8ES3_EELb0ELb0ELb0ELb0ELb0ELb0ELb1EEEvNS_16Flash_bwd_paramsE,"ax",@progbits
	.align	128
        .global         _ZN5flash44flash_bwd_dq_dk_dv_loop_seqk_parallel_kernelI23Flash_bwd_kernel_traitsILi256ELi64ELi64ELi8ELi4ELi2ELi2ELb0ELb1EN7cutlass6half_tE19Flash_kernel_traitsILi256ELi64ELi64ELi8ES3_EELb0ELb0ELb0ELb0ELb0ELb0ELb1EEEvNS_16Flash_bwd_paramsE
        .type           _ZN5flash44flash_bwd_dq_dk_dv_loop_seqk_parallel_kernelI23Flash_bwd_kernel_traitsILi256ELi64ELi64ELi8ELi4ELi2ELi2ELb0ELb1EN7cutlass6half_tE19Flash_kernel_traitsILi256ELi64ELi64ELi8ES3_EELb0ELb0ELb0ELb0ELb0ELb0ELb1EEEvNS_16Flash_bwd_paramsE,@function
        .size           _ZN5flash44flash_bwd_dq_dk_dv_loop_seqk_parallel_kernelI23Flash_bwd_kernel_traitsILi256ELi64ELi64ELi8ELi4ELi2ELi2ELb0ELb1EN7cutlass6half_tE19Flash_kernel_traitsILi256ELi64ELi64ELi8ES3_EELb0ELb0ELb0ELb0ELb0ELb0ELb1EEEvNS_16Flash_bwd_paramsE,(.L_x_2512 - _ZN5flash44flash_bwd_dq_dk_dv_loop_seqk_parallel_kernelI23Flash_bwd_kernel_traitsILi256ELi64ELi64ELi8ELi4ELi2ELi2ELb0ELb1EN7cutlass6half_tE19Flash_kernel_traitsILi256ELi64ELi64ELi8ES3_EELb0ELb0ELb0ELb0ELb0ELb0ELb1EEEvNS_16Flash_bwd_paramsE)
        .other          _ZN5flash44flash_bwd_dq_dk_dv_loop_seqk_parallel_kernelI23Flash_bwd_kernel_traitsILi256ELi64ELi64ELi8ELi4ELi2ELi2ELb0ELb1EN7cutlass6half_tE19Flash_kernel_traitsILi256ELi64ELi64ELi8ES3_EELb0ELb0ELb0ELb0ELb0ELb0ELb1EEEvNS_16Flash_bwd_paramsE,@"STO_CUDA_ENTRY STV_DEFAULT"
_ZN5flash44flash_bwd_dq_dk_dv_loop_seqk_parallel_kernelI23Flash_bwd_kernel_traitsILi256ELi64ELi64ELi8ELi4ELi2ELi2ELb0ELb1EN7cutlass6half_tE19Flash_kernel_traitsILi256ELi64ELi64ELi8ES3_EELb0ELb0ELb0ELb0ELb0ELb0ELb1EEEvNS_16Flash_bwd_paramsE:
.text._ZN5flash44flash_bwd_dq_dk_dv_loop_seqk_parallel_kernelI23Flash_bwd_kernel_traitsILi256ELi64ELi64ELi8ELi4ELi2ELi2ELb0ELb1EN7cutlass6half_tE19Flash_kernel_traitsILi256ELi64ELi64ELi8ES3_EELb0ELb0ELb0ELb0ELb0ELb0ELb1EEEvNS_16Flash_bwd_paramsE:
        /* <DEDUP_REMOVED lines=48> */
.L_x_1276:
        /* <DEDUP_REMOVED lines=52> */
.L_x_1219:
        /* <DEDUP_REMOVED lines=34> */
.L_x_1221:
[----:B------:R-:W1:Y:S01]  /*0860*/  LDCU.64 UR14, c[0x0][0x3b8] ;  /* 0x00007700ff0e77ac */ /* 0x000e620008000a00 */
[----:B------:R-:W-:-:S04]  /*0870*/  UIADD3 UR8, UPT, UPT, UR37, UR41, URZ ;  /* 0x0000002925087290 */ /* 0x000fc8000fffe0ff */
[----:B-1----:R-:W-:Y:S02]  /*0880*/  UIMAD.WIDE.U32 UR10, UR8, UR14, URZ ;  /* 0x0000000e080a72a5 */ /* 0x002fe4000f8e00ff */
[----:B------:R-:W-:-:S04]  /*0890*/  UIMAD UR8, UR8, UR15, URZ ;  /* 0x0000000f080872a4 */ /* 0x000fc8000f8e02ff */
[----:B------:R-:W-:Y:S01]  /*08a0*/  UIADD3 UR8, UPT, UPT, UR11, UR8, URZ ;  /* 0x000000080b087290 */ /* 0x000fe2000fffe0ff */
[----:B------:R-:W-:-:S05]  /*08b0*/  UMOV UR48, UR10 ;  /* 0x0000000a00307c82 */ /* 0x000fca0008000000 */
[----:B------:R-:W-:Y:S02]  /*08c0*/  MOV R7, UR8 ;  /* 0x0000000800077c02 */ /* 0x000fe40008000f00 */
.L_x_1222:
        /* <DEDUP_REMOVED lines=42> */
.L_x_1223:
[----:B------:R-:W1:Y:S01]  /*0b70*/  LDCU.64 UR12, c[0x0][0x3c0] ;  /* 0x00007800ff0c77ac */ /* 0x000e620008000a00 */
[----:B------:R-:W-:-:S04]  /*0b80*/  UIADD3 UR8, UPT, UPT, UR37, UR41, URZ ;  /* 0x0000002925087290 */ /* 0x000fc8000fffe0ff */
[----:B-1----:R-:W-:Y:S02]  /*0b90*/  UIMAD.WIDE.U32 UR10, UR8, UR12, URZ ;  /* 0x0000000c080a72a5 */ /* 0x002fe4000f8e00ff */
[----:B------:R-:W-:-:S04]  /*0ba0*/  UIMAD UR8, UR8, UR13, URZ ;  /* 0x0000000d080872a4 */ /* 0x000fc8000f8e02ff */
[----:B------:R-:W-:Y:S01]  /*0bb0*/  UIADD3 UR8, UPT, UPT, UR11, UR8, URZ ;  /* 0x000000080b087290 */ /* 0x000fe2000fffe0ff */
[----:B------:R-:W-:-:S05]  /*0bc0*/  UMOV UR42, UR10 ;  /* 0x0000000a002a7c82 */ /* 0x000fca0008000000 */
[----:B------:R-:W-:-:S07]  /*0bd0*/  MOV R8, UR8 ;  /* 0x0000000800087c02 */ /* 0x000fce0008000f00 */
.L_x_1224:
        /* <DEDUP_REMOVED lines=27> */
.L_x_1225:
[----:B------:R-:W-:Y:S02]  /*0d90*/  UIMAD.WIDE.U32 UR52, UR62, UR16, URZ ;  /* 0x000000103e3472a5 */ /* 0x000fe4000f8e00ff */
[----:B------:R-:W-:-:S04]  /*0da0*/  UIMAD UR8, UR63, UR16, URZ ;  /* 0x000000103f0872a4 */ /* 0x000fc8000f8e02ff */
[----:B------:R-:W-:Y:S02]  /*0db0*/  UIADD3 UR8, UPT, UPT, UR53, UR8, URZ ;  /* 0x0000000835087290 */ /* 0x000fe4000fffe0ff */
.L_x_1226:
        /* <DEDUP_REMOVED lines=20> */
.L_x_1227:
[----:B------:R-:W1:Y:S01]  /*0f00*/  LDCU UR54, c[0x0][0x434] ;  /* 0x00008680ff3677ac */ /* 0x000e620008000800 */
[----:B------:R-:W-:-:S04]  /*0f10*/  UIMAD UR11, UR40, UR17, UR23 ;  /* 0x00000011280b72a4 */ /* 0x000fc8000f8e0217 */
[----:B-1----:R-:W-:Y:S02]  /*0f20*/  UIMAD UR54, UR11, UR54, URZ ;  /* 0x000000360b3672a4 */ /* 0x002fe4000f8e02ff */
.L_x_1228:
        /* <DEDUP_REMOVED lines=11> */
.L_x_1229:
[----:B------:R-:W1:Y:S01]  /*0fe0*/  LDCU UR53, c[0x0][0x444] ;  /* 0x00008880ff3577ac */ /* 0x000e620008000800 */
[----:B------:R-:W-:-:S04]  /*0ff0*/  UIMAD UR10, UR40, UR17, UR23 ;  /* 0x00000011280a72a4 */ /* 0x000fc8000f8e0217 */
[----:B-1----:R-:W-:-:S12]  /*1000*/  UIMAD UR53, UR10, UR53, URZ ;  /* 0x000000350a3572a4 */ /* 0x002fd8000f8e02ff */
.L_x_1230:
        /* <DEDUP_REMOVED lines=95> */
.L_x_1232:
[----:B------:R-:W1:Y:S01]  /*1600*/  LDCU.64 UR12, c[0x0][0x5c0] ;  /* 0x0000b800ff0c77ac */ /* 0x000e620008000a00 */
[----:B------:R-:W-:-:S04]  /*1610*/  UIADD3 UR8, UPT, UPT, UR37, UR41, URZ ;  /* 0x0000002925087290 */ /* 0x000fc8000fffe0ff */
[----:B-1----:R-:W-:Y:S02]  /*1620*/  UIMAD.WIDE.U32 UR16, UR8, UR12, URZ ;  /* 0x0000000c081072a5 */ /* 0x002fe4000f8e00ff */
[----:B------:R-:W-:-:S04]  /*1630*/  UIMAD UR8, UR8, UR13, URZ ;  /* 0x0000000d080872a4 */ /* 0x000fc8000f8e02ff */
[----:B------:R-:W-:-:S06]  /*1640*/  UIADD3 UR8, UPT, UPT, UR17, UR8, URZ ;  /* 0x0000000811087290 */ /* 0x000fcc000fffe0ff */
[----:B------:R-:W-:Y:S02]  /*1650*/  MOV R2, UR8 ;  /* 0x0000000800027c02 */ /* 0x000fe40008000f00 */
.L_x_1233:
        /* <DEDUP_REMOVED lines=13> */
.L_x_1234:
[----:B------:R-:W1:Y:S01]  /*1730*/  LDCU.64 UR10, c[0x0][0x5c8] ;  /* 0x0000b900ff0a77ac */ /* 0x000e620008000a00 */
[----:B------:R-:W-:-:S04]  /*1740*/  UIADD3 UR37, UPT, UPT, UR37, UR41, URZ ;  /* 0x0000002925257290 */ /* 0x000fc8000fffe0ff */
[----:B-1----:R-:W-:Y:S02]  /*1750*/  UIMAD.WIDE.U32 UR14, UR37, UR10, URZ ;  /* 0x0000000a250e72a5 */ /* 0x002fe4000f8e00ff */
[----:B------:R-:W-:-:S04]  /*1760*/  UIMAD UR37, UR37, UR11, URZ ;  /* 0x0000000b252572a4 */ /* 0x000fc8000f8e02ff */
[----:B------:R-:W-:-:S06]  /*1770*/  UIADD3 UR37, UPT, UPT, UR15, UR37, URZ ;  /* 0x000000250f257290 */ /* 0x000fcc000fffe0ff */
[----:B------:R-:W-:-:S07]  /*1780*/  MOV R0, UR37 ;  /* 0x0000002500007c02 */ /* 0x000fce0008000f00 */
.L_x_1235:
        /* <DEDUP_REMOVED lines=32> */
.L_x_1237:
[----:B------:R-:W-:Y:S05]  /*1990*/  BSYNC.RECONVERGENT B0 ;  /* 0x0000000000007941 */ /* 0x000fea0003800200 */
.L_x_1236:
        /* <DEDUP_REMOVED lines=19> */
.L_x_1239:
[----:B------:R-:W-:Y:S05]  /*1ad0*/  BSYNC.RECONVERGENT B0 ;  /* 0x0000000000007941 */ /* 0x000fea0003800200 */
.L_x_1238:
        /* <DEDUP_REMOVED lines=29> */
.L_x_1241:
[----:B------:R-:W-:Y:S05]  /*1cb0*/  BSYNC.RECONVERGENT B0 ;  /* 0x0000000000007941 */ /* 0x000fea0003800200 */
.L_x_1240:
        /* <DEDUP_REMOVED lines=20> */
.L_x_1231:
        /* <DEDUP_REMOVED lines=35> */
.L_x_1244:
[----:B------:R2:W-:Y:S04]  /*2030*/  STS.128 [R12+0x8000], RZ ;  /* 0x008000ff0c007388 */ /* 0x0005e80000000c00 */
[----:B------:R2:W-:Y:S04]  /*2040*/  STS.128 [R12+0xa000], RZ ;  /* 0x00a000ff0c007388 */ /* 0x0005e80000000c00 */
[----:B------:R2:W-:Y:S04]  /*2050*/  STS.128 [R12+0xc000], RZ ;  /* 0x00c000ff0c007388 */ /* 0x0005e80000000c00 */
[----:B------:R2:W-:Y:S02]  /*2060*/  STS.128 [R12+0xe000], RZ ;  /* 0x00e000ff0c007388 */ /* 0x0005e40000000c00 */
.L_x_1245:
[----:B------:R-:W-:Y:S05]  /*2070*/  BSYNC.RECONVERGENT B0 ;  /* 0x0000000000007941 */ /* 0x000fea0003800200 */
.L_x_1243:
        /* <DEDUP_REMOVED lines=37> */
.L_x_1247:
[----:B------:R-:W-:Y:S05]  /*22d0*/  BSYNC.RECONVERGENT B0 ;  /* 0x0000000000007941 */ /* 0x000fea0003800200 */
.L_x_1246:
        /* <DEDUP_REMOVED lines=28> */
.L_x_1249:
[----:B------:R1:W-:Y:S04]  /*24a0*/  STS.128 [R12], RZ ;  /* 0x000000ff0c007388 */ /* 0x0003e80000000c00 */
[----:B------:R1:W-:Y:S04]  /*24b0*/  STS.128 [R12+0x2000], RZ ;  /* 0x002000ff0c007388 */ /* 0x0003e80000000c00 */
[----:B------:R1:W-:Y:S04]  /*24c0*/  STS.128 [R12+0x4000], RZ ;  /* 0x004000ff0c007388 */ /* 0x0003e80000000c00 */
[----:B------:R1:W-:Y:S02]  /*24d0*/  STS.128 [R12+0x6000], RZ ;  /* 0x006000ff0c007388 */ /* 0x0003e40000000c00 */
.L_x_1250:
[----:B------:R-:W-:Y:S05]  /*24e0*/  BSYNC.RECONVERGENT B0 ;  /* 0x0000000000007941 */ /* 0x000fea0003800200 */
.L_x_1248:
        /* <DEDUP_REMOVED lines=46> */
.L_x_1252:
[----:B------:R-:W-:Y:S05]  /*27d0*/  BSYNC.RECONVERGENT B0 ;  /* 0x0000000000007941 */ /* 0x000fea0003800200 */
.L_x_1251:
        /* <DEDUP_REMOVED lines=48> */
.L_x_1254:
[----:B------:R2:W-:Y:S04]  /*2ae0*/  STS.128 [R12+0x10000], RZ ;  /* 0x010000ff0c007388 */ /* 0x0005e80000000c00 */
[----:B------:R2:W-:Y:S04]  /*2af0*/  STS.128 [R12+0x12000], RZ ;  /* 0x012000ff0c007388 */ /* 0x0005e80000000c00 */
[----:B------:R2:W-:Y:S04]  /*2b00*/  STS.128 [R12+0x14000], RZ ;  /* 0x014000ff0c007388 */ /* 0x0005e80000000c00 */
[----:B------:R2:W-:Y:S02]  /*2b10*/  STS.128 [R12+0x16000], RZ ;  /* 0x016000ff0c007388 */ /* 0x0005e40000000c00 */
.L_x_1255:
[----:B------:R-:W-:Y:S05]  /*2b20*/  BSYNC.RECONVERGENT B0 ;  /* 0x0000000000007941 */ /* 0x000fea0003800200 */
.L_x_1253:
        /* <DEDUP_REMOVED lines=41> */
.L_x_1257:
[----:B------:R-:W-:Y:S05]  /*2dc0*/  BSYNC.RECONVERGENT B0 ;  /* 0x0000000000007941 */ /* 0x000fea0003800200 */
.L_x_1256:
        /* <DEDUP_REMOVED lines=46> */
.L_x_1259:
[----:B------:R3:W-:Y:S04]  /*30b0*/  STS.128 [R12+0x18000], RZ ;  /* 0x018000ff0c007388 */ /* 0x0007e80000000c00 */
[----:B------:R3:W-:Y:S04]  /*30c0*/  STS.128 [R12+0x1a000], RZ ;  /* 0x01a000ff0c007388 */ /* 0x0007e80000000c00 */
[----:B------:R3:W-:Y:S04]  /*30d0*/  STS.128 [R12+0x1c000], RZ ;  /* 0x01c000ff0c007388 */ /* 0x0007e80000000c00 */
[----:B------:R3:W-:Y:S02]  /*30e0*/  STS.128 [R12+0x1e000], RZ ;  /* 0x01e000ff0c007388 */ /* 0x0007e40000000c00 */
.L_x_1260:
[----:B------:R-:W-:Y:S05]  /*30f0*/  BSYNC.RECONVERGENT B0 ;  /* 0x0000000000007941 */ /* 0x000fea0003800200 */
.L_x_1258:
        /* <DEDUP_REMOVED lines=43> */
.L_x_1262:
[----:B------:R-:W-:Y:S05]  /*33b0*/  BSYNC.RECONVERGENT B0 ;  /* 0x0000000000007941 */ /* 0x000fea0003800200 */
.L_x_1261:
[----:B-1----:R-:W-:Y:S01]  /*33c0*/  LOP3.LUT R8, R7, 0x1c0, RZ, 0xc0, !PT ;  /* 0x000001c007087812 */ /* 0x002fe200078ec0ff */
[----:B------:R-:W-:Y:S01]  /*33d0*/  IMAD.SHL.U32 R3, R0, 0x10, RZ ;  /* 0x0000001000037824 */ /* 0x000fe200078e00ff */
[----:B------:R-:W-:Y:S01]  /*33e0*/  LOP3.LUT R5, R6, 0x200, RZ, 0xc0, !PT ;  /* 0x0000020006057812 */ /* 0x000fe200078ec0ff */
[----:B------:R-:W-:Y:S01]  /*33f0*/  IMAD.SHL.U32 R234, R218, 0x2, RZ ;  /* 0x00000002daea7824 */ /* 0x000fe200078e00ff */
[----:B------:R-:W-:Y:S01]  /*3400*/  LOP3.LUT R4, R8, 0x38, R4, 0xf8, !PT ;  /* 0x0000003808047812 */ /* 0x000fe200078ef804 */
[----:B------:R-:W-:Y:S01]  /*3410*/  IMAD.SHL.U32 R217, R218, 0x40, RZ ;  /* 0x00000040dad97824 */ /* 0x000fe200078e00ff */
[----:B------:R-:W-:Y:S01]  /*3420*/  LOP3.LUT R3, R5, 0x3800, R3, 0xf8, !PT ;  /* 0x0000380005037812 */ /* 0x000fe200078ef803 */
[----:B------:R-:W1:Y:S01]  /*3430*/  LDC R240, c[0x0][0x44c] ;  /* 0x00011300fff07b82 */ /* 0x000e620000000800 */
[----:B------:R-:W-:Y:S01]  /*3440*/  SHF.R.U32.HI R220, RZ, 0x3, R218 ;  /* 0x00000003ffdc7819 */ /* 0x000fe200000116da */
[----:B------:R-:W0:Y:S01]  /*3450*/  LDGDEPBAR ;  /* 0x00000000000079af */ /* 0x000e220000000000 */
[----:B------:R-:W-:Y:S01]  /*3460*/  LOP3.LUT R5, R234, 0x20, RZ, 0xc0, !PT ;  /* 0x00000020ea057812 */ /* 0x000fe200078ec0ff */
[----:B------:R-:W-:Y:S01]  /*3470*/  IMAD.SHL.U32 R232, R218, 0x8, RZ ;  /* 0x00000008dae87824 */ /* 0x000fe200078e00ff */
[----:B------:R-:W-:Y:S01]  /*3480*/  LOP3.LUT R227, R4, 0x8, R0, 0x78, !PT ;  /* 0x0000000804e37812 */ /* 0x000fe200078e7800 */
[----:B------:R-:W-:Y:S01]  /*3490*/  IMAD.SHL.U32 R242, R218, 0x10, RZ ;  /* 0x00000010daf27824 */ /* 0x000fe200078e00ff */
[----:B------:R-:W-:Y:S01]  /*34a0*/  LOP3.LUT R7, R7, 0x200, RZ, 0xc0, !PT ;  /* 0x0000020007077812 */ /* 0x000fe200078ec0ff */
[----:B------:R-:W2:Y:S01]  /*34b0*/  LDCU UR14, c[0x0][0x590] ;  /* 0x0000b200ff0e77ac */ /* 0x000ea20008000800 */
[----:B------:R-:W-:Y:S01]  /*34c0*/  LOP3.LUT R220, R5, 0x18, R220, 0xf8, !PT ;  /* 0x0000001805dc7812 */ /* 0x000fe200078ef8dc */
[----:B------:R-:W-:Y:S01]  /*34d0*/  IMAD.MOV.U32 R224, RZ, RZ, 0x40 ;  /* 0x00000040ffe07424 */ /* 0x000fe200078e00ff */
[----:B------:R-:W-:Y:S01]  /*34e0*/  LOP3.LUT R228, R4, 0x8, R2, 0x78, !PT ;  /* 0x0000000804e47812 */ /* 0x000fe200078e7802 */
[----:B------:R-:W-:Y:S01]  /*34f0*/  IMAD.MOV.U32 R223, RZ, RZ, 0x20 ;  /* 0x00000020ffdf7424 */ /* 0x000fe200078e00ff */
[----:B------:R-:W-:Y:S01]  /*3500*/  LOP3.LUT R227, R3, R227, RZ, 0xfc, !PT ;  /* 0x000000e303e37212 */ /* 0x000fe200078efcff */
[----:B------:R-:W-:Y:S01]  /*3510*/  IMAD.SHL.U32 R3, R218, 0x20, RZ ;  /* 0x00000020da037824 */ /* 0x000fe200078e00ff */
[----:B------:R-:W-:Y:S01]  /*3520*/  SHF.R.U32.HI R2, RZ, 0x1, R218 ;  /* 0x00000001ff027819 */ /* 0x000fe200000116da */
[----:B------:R-:W-:Y:S01]  /*3530*/  IMAD.MOV.U32 R216, RZ, RZ, 0x40 ;  /* 0x00000040ffd87424 */ /* 0x000fe200078e00ff */
[----:B------:R-:W-:Y:S01]  /*3540*/  LOP3.LUT R7, R7, 0xc00, R6, 0xf8, !PT ;  /* 0x00000c0007077812 */ /* 0x000fe200078ef806 */
[----:B------:R-:W-:Y:S01]  /*3550*/  IMAD.MOV.U32 R248, RZ, RZ, 0x10 ;  /* 0x00000010fff87424 */ /* 0x000fe200078e00ff */
[----:B------:R-:W-:Y:S01]  /*3560*/  SHF.R.U32.HI R233, RZ, 0x2, R218 ;  /* 0x00000002ffe97819 */ /* 0x000fe200000116da */
[----:B------:R-:W-:Y:S01]  /*3570*/  UIADD3 UR29, UPT, UPT, UR29, 0x40, URZ ;  /* 0x000000401d1d7890 */ /* 0x000fe2000fffe0ff */
[----:B------:R-:W-:-:S02]  /*3580*/  LOP3.LUT R4, R234, 0x38, RZ, 0xc0, !PT ;  /* 0x00000038ea047812 */ /* 0x000fc400078ec0ff */
[----:B------:R-:W-:Y:S02]  /*3590*/  CS2R R190, SRZ ;  /* 0x0000000000be7805 */ /* 0x000fe4000001ff00 */
[----:B------:R-:W-:Y:S02]  /*35a0*/  LOP3.LUT R220, R220, 0x1c0, R217, 0xf8, !PT ;  /* 0x000001c0dcdc7812 */ /* 0x000fe400078ef8d9 */
[----:B------:R-:W-:Y:S02]  /*35b0*/  CS2R R188, SRZ ;  /* 0x0000000000bc7805 */ /* 0x000fe4000001ff00 */
[----:B------:R-:W-:Y:S02]  /*35c0*/  R2P PR, R0, 0x6 ;  /* 0x0000000600007804 */ /* 0x000fe40000000000 */
[----:B------:R-:W-:Y:S02]  /*35d0*/  CS2R R194, SRZ ;  /* 0x0000000000c27805 */ /* 0x000fe4000001ff00 */
[----:B------:R-:W-:-:S02]  /*35e0*/  LOP3.LUT R0, R217, 0x1c0, RZ, 0xc0, !PT ;  /* 0x000001c0d9007812 */ /* 0x000fc400078ec0ff */
[----:B------:R-:W-:Y:S02]  /*35f0*/  CS2R R192, SRZ ;  /* 0x0000000000c07805 */ /* 0x000fe4000001ff00 */
[----:B------:R-:W-:Y:S02]  /*3600*/  LOP3.LUT R219, R2, 0x10, RZ, 0xc0, !PT ;  /* 0x0000001002db7812 */ /* 0x000fe400078ec0ff */
[----:B------:R-:W-:Y:S02]  /*3610*/  CS2R R186, SRZ ;  /* 0x0000000000ba7805 */ /* 0x000fe4000001ff00 */
[----:B------:R-:W-:Y:S02]  /*3620*/  LOP3.LUT R5, R3, 0x200, RZ, 0xc0, !PT ;  /* 0x0000020003057812 */ /* 0x000fe400078ec0ff */
[----:B------:R-:W-:Y:S02]  /*3630*/  CS2R R184, SRZ ;  /* 0x0000000000b87805 */ /* 0x000fe4000001ff00 */
[----:B------:R-:W-:-:S02]  /*3640*/  LOP3.LUT R228, R7, R228, RZ, 0xfc, !PT ;  /* 0x000000e407e47212 */ /* 0x000fc400078efcff */
        /* <DEDUP_REMOVED lines=36> */
[C---:B------:R-:W-:Y:S01]  /*3890*/  IMAD.IADD R225, R223.reuse, 0x1, R227 ;  /* 0x00000001dfe17824 */ /* 0x040fe200078e02e3 */
        /* <DEDUP_REMOVED lines=60> */
[----:B------:R-:W1:Y:S01]  /*3c60*/  LDCU UR12, c[0x0][0x45c] ;  /* 0x00008b80ff0c77ac */ /* 0x000e620008000800 */
[----:B--2---:R-:W-:Y:S02]  /*3c70*/  USHF.L.U32 UR14, UR14, 0x6, URZ ;  /* 0x000000060e0e7899 */ /* 0x004fe400080006ff */
[----:B------:R-:W-:-:S11]  /*3c80*/  UISETP.GE.AND UP1, UPT, UR29, UR35, UPT ;  /* 0x000000231d00728c */ /* 0x000fd6000bf26270 */
.L_x_1265:
[----:B------:R-:W0:Y:S01]  /*3c90*/  LDGDEPBAR ;  /* 0x00000000000079af */ /* 0x000e220000000000 */
[----:B------:R-:W-:Y:S01]  /*3ca0*/  MOV R116, UR10 ;  /* 0x0000000a00747c02 */ /* 0x000fe20008000f00 */
[----:B-----5:R-:W-:Y:S01]  /*3cb0*/  FMUL.FTZ R201, R235, 1.4426950216293334961 ;  /* 0x3fb8aa3bebc97820 */ /* 0x020fe20000410000 */
[----:B------:R-:W-:Y:S01]  /*3cc0*/  MOV R117, UR11 ;  /* 0x0000000b00757c02 */ /* 0x000fe20008000f00 */
[----:B------:R-:W-:Y:S01]  /*3cd0*/  UISETP.NE.AND UP2, UPT, UR43, URZ, UPT ;  /* 0x000000ff2b00728c */ /* 0x000fe2000bf45270 */
[C---:B------:R-:W-:Y:S02]  /*3ce0*/  LEA R198, R242.reuse, UR4, 0x1 ;  /* 0x00000004f2c67c11 */ /* 0x040fe4000f8e08ff */
[----:B------:R-:W-:Y:S02]  /*3cf0*/  LEA R200, R242, UR5, 0x1 ;  /* 0x00000005f2c87c11 */ /* 0x000fe4000f8e08ff */
[----:B------:R-:W-:Y:S02]  /*3d00*/  PLOP3.LUT P0, PT, PT, PT, UP1, 0x80, 0x8 ;  /* 0x000000000008781c */ /* 0x000fe40003f0f018 */
[C---:B------:R-:W-:Y:S01]  /*3d10*/  IADD3 R199, PT, PT, R200.reuse, 0x20, RZ ;  /* 0x00000020c8c77810 */ /* 0x040fe20007ffe0ff */
[C---:B------:R-:W-:Y:S01]  /*3d20*/  @P4 VIADD R199, R200.reuse, 0xffffffe0 ;  /* 0xffffffe0c8c74836 */ /* 0x040fe20000000000 */
[----:B------:R-:W-:Y:S02]  /*3d30*/  IADD3 R200, PT, PT, R200, R248, RZ ;  /* 0x000000f8c8c87210 */ /* 0x000fe40007ffe0ff */
[----:B------:R-:W-:Y:S01]  /*3d40*/  PLOP3.LUT P2, PT, PT, PT, UP1, 0x80, 0x8 ;  /* 0x000000000008781c */ /* 0x000fe20003f4f018 */
[----:B------:R-:W-:Y:S01]  /*3d50*/  @UP2 UIADD3 UR28, UP0, UPT, UR16, -0x100, URZ ;  /* 0xffffff00101c2890 */ /* 0x000fe2000ff1e0ff */
[----:B------:R-:W-:Y:S02]  /*3d60*/  IADD3 R131, PT, PT, R248, R199, RZ ;  /* 0x000000c7f8837210 */ /* 0x000fe40007ffe0ff */
[----:B------:R-:W-:Y:S01]  /*3d70*/  PLOP3.LUT P6, PT, PT, PT, UP1, 0x80, 0x8 ;  /* 0x000000000008781c */ /* 0x000fe20003fcf018 */
[----:B------:R-:W-:Y:S01]  /*3d80*/  @UP2 UIADD3.X UR15, UPT, UPT, UR17, -0x1, URZ, UP0, !UPT ;  /* 0xffffffff110f2890 */ /* 0x000fe200087fe4ff */
[----:B------:R-:W-:Y:S01]  /*3d90*/  PLOP3.LUT P1, PT, PT, PT, UP1, 0x80, 0x8 ;  /* 0x000000000008781c */ /* 0x000fe20003f2f018 */
[----:B------:R-:W-:Y:S01]  /*3da0*/  @UP2 UIADD3 UR10, UP0, UPT, UR10, -0x100, URZ ;  /* 0xffffff000a0a2890 */ /* 0x000fe2000ff1e0ff */
[----:B------:R-:W-:Y:S01]  /*3db0*/  PLOP3.LUT P5, PT, PT, PT, UP1, 0x80, 0x8 ;  /* 0x000000000008781c */ /* 0x000fe20003faf018 */
[----:B------:R-:W-:Y:S04]  /*3dc0*/  DEPBAR.LE SB0, 0x0 ;  /* 0x000080000000791a */ /* 0x000fe80000000000 */
[----:B------:R-:W-:Y:S01]  /*3dd0*/  BAR.SYNC.DEFER_BLOCKING 0x0 ;  /* 0x0000000000007b1d */ /* 0x000fe20000010000 */
[----:B------:R-:W-:Y:S01]  /*3de0*/  LOP3.LUT R231, R217, 0x400, R3, 0xf8, !PT ;  /* 0x00000400d9e77812 */ /* 0x000fe200078ef803 */
[----:B------:R-:W-:Y:S03]  /*3df0*/  @UP2 UIADD3.X UR11, UPT, UPT, UR11, -0x1, URZ, UP0, !UPT ;  /* 0xffffffff0b0b2890 */ /* 0x000fe600087fe4ff */
[----:B------:R-:W-:Y:S04]  /*3e00*/  LOP3.LUT R231, R231, R0, RZ, 0xfc, !PT ;  /* 0x00000000e7e77212 */ /* 0x000fe800078efcff */
[----:B------:R-:W-:Y:S01]  /*3e10*/  LEA R231, R231, UR4, 0x1 ;  /* 0x00000004e7e77c11 */ /* 0x000fe2000f8e08ff */
[----:B------:R-:W-:Y:S06]  /*3e20*/  LDSM.16.M88.4 R16, [R228] ;  /* 0x00000000e410783b */ /* 0x000fec0000000200 */
[----:B-1----:R-:W2:Y:S06]  /*3e30*/  LDSM.16.M88.4 R8, [R227+0x10000] ;  /* 0x01000000e308783b */ /* 0x002eac0000000200 */
[----:B------:R-:W3:Y:S06]  /*3e40*/  LDSM.16.M88.4 R84, [R227+0x10800] ;  /* 0x01080000e354783b */ /* 0x000eec0000000200 */
[----:B------:R-:W-:Y:S06]  /*3e50*/  LDSM.16.M88.4 R88, [R226] ;  /* 0x00000000e258783b */ /* 0x000fec0000000200 */
[----:B------:R-:W4:Y:S06]  /*3e60*/  LDSM.16.M88.4 R92, [R225+0x10000] ;  /* 0x01000000e15c783b */ /* 0x000f2c0000000200 */
[----:B------:R-:W1:Y:S06]  /*3e70*/  LDSM.16.M88.4 R96, [R225+0x10800] ;  /* 0x01080000e160783b */ /* 0x000e6c0000000200 */
[----:B------:R-:W-:Y:S06]  /*3e80*/  LDSM.16.M88.4 R100, [R224] ;  /* 0x00000000e064783b */ /* 0x000fec0000000200 */
[----:B------:R-:W1:Y:S01]  /*3e90*/  LDSM.16.M88.4 R104, [R222+0x10000] ;  /* 0x01000000de68783b */ /* 0x000e620000000200 */
[C---:B--2---:R-:W-:Y:S05]  /*3ea0*/  HMMA.16816.F32 R4, R16.reuse, R8, RZ ;  /* 0x000000081004723c */ /* 0x044fea00000018ff */
[----:B------:R-:W-:Y:S03]  /*3eb0*/  LDSM.16.M88.4 R108, [R223] ;  /* 0x00000000df6c783b */ /* 0x000fe60000000200 */
[C---:B------:R-:W-:Y:S03]  /*3ec0*/  HMMA.16816.F32 R8, R16.reuse, R10, RZ ;  /* 0x0000000a1008723c */ /* 0x040fe600000018ff */
[----:B------:R-:W-:Y:S05]  /*3ed0*/  LDSM.16.M88.4 R112, [R221+0x10000] ;  /* 0x01000000dd70783b */ /* 0x000fea0000000200 */
        /* <DEDUP_REMOVED lines=65> */
[----:B------:R4:W1:Y:S01]  /*42f0*/  LDSM.16.M88.4 R108, [R228+0x6000] ;  /* 0x00600000e46c783b */ /* 0x0008620000000200 */
[C---:B---3--:R-:W-:Y:S08]  /*4300*/  HMMA.16816.F32 R4, R92.reuse, R96, R4 ;  /* 0x000000605c04723c */ /* 0x048ff00000001804 */
[C---:B------:R-:W-:Y:S01]  /*4310*/  HMMA.16816.F32 R8, R92.reuse, R98, R8 ;  /* 0x000000625c08723c */ /* 0x040fe20000001808 */
[----:B------:R-:W-:Y:S07]  /*4320*/  LDSM.16.M88.4 R96, [R225+0x16000] ;  /* 0x01600000e160783b */ /* 0x000fee0000000200 */
[C---:B--2---:R-:W-:Y:S03]  /*4330*/  HMMA.16816.F32 R12, R92.reuse, R84, R12 ;  /* 0x000000545c0c723c */ /* 0x044fe6000000180c */
[----:B----4-:R-:W-:Y:S05]  /*4340*/  LEA R228, R249, UR4, 0x1 ;  /* 0x00000004f9e47c11 */ /* 0x010fea000f8e08ff */
[----:B------:R-:W-:Y:S01]  /*4350*/  HMMA.16816.F32 R16, R92, R86, R16 ;  /* 0x000000565c10723c */ /* 0x000fe20000001810 */
[----:B------:R2:W3:Y:S06]  /*4360*/  LDSM.16.M88.4 R84, [R227+0x16800] ;  /* 0x01680000e354783b */ /* 0x0004ec0000000200 */
[----:B------:R4:W3:Y:S01]  /*4370*/  LDSM.16.M88.4 R92, [R226+0x6000] ;  /* 0x00600000e25c783b */ /* 0x0008e20000000200 */
[C---:B------:R-:W-:Y:S08]  /*4380*/  HMMA.16816.F32 R4, R100.reuse, R104, R4 ;  /* 0x000000686404723c */ /* 0x040ff00000001804 */
[C---:B------:R-:W-:Y:S01]  /*4390*/  HMMA.16816.F32 R8, R100.reuse, R106, R8 ;  /* 0x0000006a6408723c */ /* 0x040fe20000001808 */
[----:B------:R-:W-:Y:S07]  /*43a0*/  LDSM.16.M88.4 R104, [R222+0x16000] ;  /* 0x01600000de68783b */ /* 0x000fee0000000200 */
[C---:B-1----:R-:W-:Y:S03]  /*43b0*/  HMMA.16816.F32 R12, R100.reuse, R88, R12 ;  /* 0x00000058640c723c */ /* 0x042fe6000000180c */
[----:B--2---:R-:W-:Y:S02]  /*43c0*/  LEA R227, R241, UR4, 0x1 ;  /* 0x00000004f1e37c11 */ /* 0x004fe4000f8e08ff */
[C---:B----4-:R-:W-:Y:S03]  /*43d0*/  IADD3 R226, PT, PT, R2.reuse, R228, RZ ;  /* 0x000000e402e27210 */ /* 0x050fe60007ffe0ff */
[----:B------:R-:W-:Y:S01]  /*43e0*/  HMMA.16816.F32 R16, R100, R90, R16 ;  /* 0x0000005a6410723c */ /* 0x000fe20000001810 */
[----:B------:R1:W2:Y:S06]  /*43f0*/  LDSM.16.M88.4 R88, [R225+0x16800] ;  /* 0x01680000e158783b */ /* 0x0002ac0000000200 */
[----:B------:R4:W2:Y:S01]  /*4400*/  LDSM.16.M88.4 R100, [R224+0x6000] ;  /* 0x00600000e064783b */ /* 0x0008a20000000200 */
[C---:B------:R-:W-:Y:S08]  /*4410*/  HMMA.16816.F32 R4, R108.reuse, R112, R4 ;  /* 0x000000706c04723c */ /* 0x040ff00000001804 */
[C---:B------:R-:W-:Y:S01]  /*4420*/  HMMA.16816.F32 R8, R108.reuse, R114, R8 ;  /* 0x000000726c08723c */ /* 0x040fe20000001808 */
[----:B------:R-:W-:Y:S07]  /*4430*/  LDSM.16.M88.4 R112, [R221+0x16000] ;  /* 0x01600000dd70783b */ /* 0x000fee0000000200 */
[C---:B---3--:R-:W-:Y:S03]  /*4440*/  HMMA.16816.F32 R12, R108.reuse, R84, R12 ;  /* 0x000000546c0c723c */ /* 0x048fe6000000180c */
[-C--:B-1----:R-:W-:Y:S01]  /*4450*/  IADD3 R225, PT, PT, R2, R227.reuse, RZ ;  /* 0x000000e302e17210 */ /* 0x082fe20007ffe0ff */
[C---:B----4-:R-:W-:Y:S04]  /*4460*/  IMAD.IADD R224, R216.reuse, 0x1, R228 ;  /* 0x00000001d8e07824 */ /* 0x050fe800078e02e4 */
[----:B------:R-:W-:Y:S01]  /*4470*/  HMMA.16816.F32 R16, R108, R86, R16 ;  /* 0x000000566c10723c */ /* 0x000fe20000001810 */
[----:B------:R1:W3:Y:S06]  /*4480*/  LDSM.16.M88.4 R84, [R222+0x16800] ;  /* 0x01680000de54783b */ /* 0x0002ec0000000200 */
[----:B------:R4:W3:Y:S01]  /*4490*/  LDSM.16.M88.4 R108, [R223+0x6000] ;  /* 0x00600000df6c783b */ /* 0x0008e20000000200 */
[C---:B------:R-:W-:Y:S08]  /*44a0*/  HMMA.16816.F32 R4, R92.reuse, R96, R4 ;  /* 0x000000605c04723c */ /* 0x040ff00000001804 */
[C---:B------:R-:W-:Y:S08]  /*44b0*/  HMMA.16816.F32 R8, R92.reuse, R98, R8 ;  /* 0x000000625c08723c */ /* 0x040ff00000001808 */
[C---:B--2---:R-:W-:Y:S03]  /*44c0*/  HMMA.16816.F32 R12, R92.reuse, R88, R12 ;  /* 0x000000585c0c723c */ /* 0x044fe6000000180c */
[----:B-1----:R-:W-:Y:S02]  /*44d0*/  IADD3 R222, PT, PT, R216, R227, RZ ;  /* 0x000000e3d8de7210 */ /* 0x002fe40007ffe0ff */
[C---:B----4-:R-:W-:Y:S03]  /*44e0*/  IADD3 R223, PT, PT, R2.reuse, R224, RZ ;  /* 0x000000e002df7210 */ /* 0x050fe60007ffe0ff */
[----:B------:R-:W-:Y:S08]  /*44f0*/  HMMA.16816.F32 R16, R92, R90, R16 ;  /* 0x0000005a5c10723c */ /* 0x000ff00000001810 */
[C---:B------:R-:W-:Y:S08]  /*4500*/  HMMA.16816.F32 R4, R100.reuse, R104, R4 ;  /* 0x000000686404723c */ /* 0x040ff00000001804 */
[C---:B------:R-:W-:Y:S08]  /*4510*/  HMMA.16816.F32 R8, R100.reuse, R106, R8 ;  /* 0x0000006a6408723c */ /* 0x040ff00000001808 */
[C---:B---3--:R-:W-:Y:S08]  /*4520*/  HMMA.16816.F32 R12, R100.reuse, R84, R12 ;  /* 0x00000054640c723c */ /* 0x048ff0000000180c */
[----:B------:R-:W-:Y:S01]  /*4530*/  HMMA.16816.F32 R16, R100, R86, R16 ;  /* 0x000000566410723c */ /* 0x000fe20000001810 */
[----:B------:R1:W2:Y:S07]  /*4540*/  LDSM.16.M88.4 R84, [R221+0x16800] ;  /* 0x01680000dd54783b */ /* 0x0002ae0000000200 */
[C---:B------:R-:W-:Y:S08]  /*4550*/  HMMA.16816.F32 R4, R108.reuse, R112, R4 ;  /* 0x000000706c04723c */ /* 0x040ff00000001804 */
[C---:B------:R-:W-:Y:S03]  /*4560*/  HMMA.16816.F32 R8, R108.reuse, R114, R8 ;  /* 0x000000726c08723c */ /* 0x040fe60000001808 */
[----:B-1----:R-:W-:Y:S08]  /*4570*/  IADD3 R221, PT, PT, R2, R222, RZ ;  /* 0x000000de02dd7210 */ /* 0x002ff00007ffe0ff */
        /* <DEDUP_REMOVED lines=9> */
[----:B------:R4:W-:Y:S01]  /*4610*/  MUFU.TANH R120, R5 ;  /* 0x0000000500787308 */ /* 0x0009e20000002400 */
[C---:B--2---:R-:W-:Y:S09]  /*4620*/  HMMA.16816.F32 R12, R108.reuse, R84, R12 ;  /* 0x000000546c0c723c */ /* 0x044ff2000000180c */
[----:B------:R2:W3:Y:S01]  /*4630*/  MUFU.TANH R119, R6 ;  /* 0x0000000600777308 */ /* 0x0004e20000002400 */
[----:B-1----:R-:W-:Y:S01]  /*4640*/  @P2 LOP3.LUT R4, R234, 0x6, RZ, 0xc0, !PT ;  /* 0x00000006ea042812 */ /* 0x002fe200078ec0ff */
[----:B------:R-:W-:Y:S01]  /*4650*/  HMMA.16816.F32 R16, R108, R86, R16 ;  /* 0x000000566c10723c */ /* 0x000fe20000001810 */
[----:B------:R-:W-:Y:S02]  /*4660*/  PLOP3.LUT P2, PT, PT, PT, UP1, 0x80, 0x8 ;  /* 0x000000000008781c */ /* 0x000fe40003f4f018 */
[----:B------:R-:W-:Y:S02]  /*4670*/  @P1 LOP3.LUT R4, R4, 0xe0, R233, 0xf8, !PT ;  /* 0x000000e004041812 */ /* 0x000fe400078ef8e9 */
[----:B------:R-:W-:Y:S03]  /*4680*/  PLOP3.LUT P1, PT, PT, PT, UP1, 0x80, 0x8 ;  /* 0x000000000008781c */ /* 0x000fe60003f2f018 */
[----:B------:R3:W1:Y:S01]  /*4690*/  MUFU.TANH R121, R7 ;  /* 0x0000000700797308 */ /* 0x0006620000002400 */
[----:B----4-:R-:W-:Y:S01]  /*46a0*/  MOV R5, UR36 ;  /* 0x0000002400057c02 */ /* 0x010fe20008000f00 */
[----:B------:R-:W-:Y:S04]  /*46b0*/  FMUL.FTZ R12, R12, UR13 ;  /* 0x0000000d0c0c7c20 */ /* 0x000fe80008410000 */
[----:B------:R-:W-:Y:S02]  /*46c0*/  @P0 IMAD R5, R5, 0x40, R4 ;  /* 0x0000004005050824 */ /* 0x000fe400078e0204 */
[C---:B------:R-:W-:Y:S01]  /*46d0*/  FMUL.FTZ R4, R236.reuse, 1.4426950216293334961 ;  /* 0x3fb8aa3bec047820 */ /* 0x040fe20000410000 */
[----:B------:R-:W-:Y:S01]  /*46e0*/  FSETP.NEU.FTZ.AND P0, PT, R236, -INF , PT ;  /* 0xff800000ec00780b */ /* 0x000fe20003f1d000 */
[----:B------:R4:W1:Y:S01]  /*46f0*/  MUFU.TANH R122, R8 ;  /* 0x00000008007a7308 */ /* 0x0008620000002400 */
[----:B------:R-:W-:Y:S01]  /*4700*/  FMUL.FTZ R13, R13, UR13 ;  /* 0x0000000d0d0d7c20 */ /* 0x000fe20008410000 */
[----:B--2---:R-:W-:Y:S01]  /*4710*/  @P6 IADD3 R6, PT, PT, R5, 0x1, RZ ;  /* 0x0000000105066810 */ /* 0x004fe20007ffe0ff */
[----:B------:R-:W-:Y:S01]  /*4720*/  FMUL.FTZ R14, R14, UR13 ;  /* 0x0000000d0e0e7c20 */ /* 0x000fe20008410000 */
[----:B------:R-:W-:Y:S01]  /*4730*/  FSEL R4, R4, RZ, P0 ;  /* 0x000000ff04047208 */ /* 0x000fe20000000000 */
[----:B------:R-:W-:Y:S01]  /*4740*/  FMUL.FTZ R15, R15, UR13 ;  /* 0x0000000d0f0f7c20 */ /* 0x000fe20008410000 */
[----:B------:R-:W-:Y:S01]  /*4750*/  PLOP3.LUT P0, PT, PT, PT, UP1, 0x80, 0x8 ;  /* 0x000000000008781c */ /* 0x000fe20003f0f018 */
[----:B------:R-:W-:Y:S01]  /*4760*/  FMUL.FTZ R16, R16, UR13 ;  /* 0x0000000d10107c20 */ /* 0x000fe20008410000 */
[----:B------:R-:W-:Y:S02]  /*4770*/  @P1 ISETP.GE.AND P1, PT, R5, UR35, PT ;  /* 0x0000002305001c0c */ /* 0x000fe4000bf26270 */
[----:B------:R-:W2:Y:S01]  /*4780*/  MUFU.TANH R123, R9 ;  /* 0x00000009007b7308 */ /* 0x000ea20000002400 */
[-C--:B---3--:R-:W-:Y:S01]  /*4790*/  MOV R7, R118.reuse ;  /* 0x0000007600077202 */ /* 0x088fe20000000f00 */
[----:B------:R-:W-:Y:S01]  /*47a0*/  FMUL.FTZ R17, R17, UR13 ;  /* 0x0000000d11117c20 */ /* 0x000fe20008410000 */
[----:B------:R-:W-:Y:S01]  /*47b0*/  @P2 FSEL R7, R118, -INF , !P1 ;  /* 0xff80000076072808 */ /* 0x000fe20004800000 */
[----:B------:R-:W-:Y:S01]  /*47c0*/  FMUL.FTZ R18, R18, UR13 ;  /* 0x0000000d12127c20 */ /* 0x000fe20008410000 */
[----:B------:R-:W-:Y:S01]  /*47d0*/  PLOP3.LUT P6, PT, PT, PT, UP1, 0x80, 0x8 ;  /* 0x000000000008781c */ /* 0x000fe20003fcf018 */
[----:B------:R-:W-:Y:S01]  /*47e0*/  FMUL.FTZ R19, R19, UR13 ;  /* 0x0000000d13137c20 */ /* 0x000fe20008410000 */
[----:B------:R-:W-:Y:S01]  /*47f0*/  PLOP3.LUT P2, PT, PT, PT, UP1, 0x80, 0x8 ;  /* 0x000000000008781c */ /* 0x000fe20003f4f018 */
[----:B------:R-:W-:Y:S01]  /*4800*/  FFMA.FTZ R229, R7, UR12, -R4 ;  /* 0x0000000c07e57c23 */ /* 0x000fe20008010804 */
[----:B----4-:R-:W-:Y:S01]  /*4810*/  MOV R8, R119 ;  /* 0x0000007700087202 */ /* 0x010fe20000000f00 */
[----:B------:R-:W3:Y:S01]  /*4820*/  MUFU.TANH R124, R10 ;  /* 0x0000000a007c7308 */ /* 0x000ee20000002400 */
[C---:B------:R-:W-:Y:S01]  /*4830*/  @P0 FSEL R8, R119.reuse, -INF , !P1 ;  /* 0xff80000077080808 */ /* 0x040fe20004800000 */
[----:B------:R-:W-:Y:S01]  /*4840*/  FFMA.FTZ R118, -R118, R118, 1 ;  /* 0x3f80000076767423 */ /* 0x000fe20000010176 */
[----:B------:R-:W-:Y:S01]  /*4850*/  @P5 ISETP.GE.AND P5, PT, R6, UR35, PT ;  /* 0x0000002306005c0c */ /* 0x000fe2000bfa6270 */
[----:B------:R-:W-:Y:S01]  /*4860*/  IMAD.MOV.U32 R6, RZ, RZ, R120 ;  /* 0x000000ffff067224 */ /* 0x000fe200078e0078 */
[----:B------:R-:W-:Y:S01]  /*4870*/  PLOP3.LUT P0, PT, PT, PT, UP1, 0x80, 0x8 ;  /* 0x000000000008781c */ /* 0x000fe20003f0f018 */
[----:B------:R-:W-:Y:S01]  /*4880*/  FMUL.FTZ R118, R118, UR13 ;  /* 0x0000000d76767c20 */ /* 0x000fe20008410000 */
[----:B-1----:R-:W-:Y:S03]  /*4890*/  MOV R7, R121 ;  /* 0x0000007900077202 */ /* 0x002fe60000000f00 */
[----:B------:R-:W1:Y:S01]  /*48a0*/  MUFU.TANH R125, R11 ;  /* 0x0000000b007d7308 */ /* 0x000e620000002400 */
[C---:B------:R-:W-:Y:S01]  /*48b0*/  @P6 FSEL R6, R120.reuse, -INF , !P5 ;  /* 0xff80000078066808 */ /* 0x040fe20006800000 */
[----:B------:R-:W-:Y:S01]  /*48c0*/  FFMA.FTZ R119, -R119, R119, 1 ;  /* 0x3f80000077777423 */ /* 0x000fe20000010177 */
[----:B------:R-:W-:Y:S01]  /*48d0*/  @P2 FSEL R7, R121, -INF , !P5 ;  /* 0xff80000079072808 */ /* 0x000fe20006800000 */
[----:B------:R-:W-:Y:S01]  /*48e0*/  FFMA.FTZ R120, -R120, R120, 1 ;  /* 0x3f80000078787423 */ /* 0x000fe20000010178 */
[----:B------:R-:W-:Y:S01]  /*48f0*/  PLOP3.LUT P6, PT, PT, PT, UP1, 0x80, 0x8 ;  /* 0x000000000008781c */ /* 0x000fe20003fcf018 */
[----:B------:R-:W-:Y:S01]  /*4900*/  FFMA.FTZ R215, R6, UR12, -R4 ;  /* 0x0000000c06d77c23 */ /* 0x000fe20008010804 */
[----:B------:R-:W-:Y:S03]  /*4910*/  PLOP3.LUT P2, PT, PT, PT, UP1, 0x80, 0x8 ;  /* 0x000000000008781c */ /* 0x000fe60003f4f018 */
[----:B------:R-:W4:Y:S01]  /*4920*/  MUFU.TANH R126, R12 ;  /* 0x0000000c007e7308 */ /* 0x000f220000002400 */
[----:B------:R-:W-:Y:S01]  /*4930*/  FSETP.NEU.FTZ.AND P1, PT, R235, -INF , PT ;  /* 0xff800000eb00780b */ /* 0x000fe20003f3d000 */
[----:B------:R-:W-:Y:S01]  /*4940*/  FMUL.FTZ R119, R119, UR13 ;  /* 0x0000000d77777c20 */ /* 0x000fe20008410000 */
[----:B------:R-:W-:Y:S01]  /*4950*/  PLOP3.LUT P5, PT, PT, PT, UP1, 0x80, 0x8 ;  /* 0x000000000008781c */ /* 0x000fe20003faf018 */
[----:B------:R-:W-:Y:S01]  /*4960*/  FMUL.FTZ R120, R120, UR13 ;  /* 0x0000000d78787c20 */ /* 0x000fe20008410000 */
[----:B------:R-:W-:Y:S01]  /*4970*/  FSEL R201, R201, RZ, P1 ;  /* 0x000000ffc9c97208 */ /* 0x000fe20000800000 */
[----:B------:R-:W-:Y:S01]  /*4980*/  FFMA.FTZ R121, -R121, R121, 1 ;  /* 0x3f80000079797423 */ /* 0x000fe20000010179 */
[----:B------:R-:W-:Y:S03]  /*4990*/  PLOP3.LUT P1, PT, PT, PT, UP1, 0x80, 0x8 ;  /* 0x000000000008781c */ /* 0x000fe60003f2f018 */
[----:B------:R-:W4:Y:S01]  /*49a0*/  MUFU.TANH R127, R13 ;  /* 0x0000000d007f7308 */ /* 0x000f220000002400 */
[----:B------:R-:W-:Y:S01]  /*49b0*/  @P0 IADD3 R6, PT, PT, R5, 0x8, RZ ;  /* 0x0000000805060810 */ /* 0x000fe20007ffe0ff */
[--C-:B------:R-:W-:Y:S01]  /*49c0*/  FFMA.FTZ R208, R8, UR12, -R201.reuse ;  /* 0x0000000c08d07c23 */ /* 0x100fe200080108c9 */
[----:B------:R-:W-:Y:S01]  /*49d0*/  PLOP3.LUT P0, PT, PT, PT, UP1, 0x80, 0x8 ;  /* 0x000000000008781c */ /* 0x000fe20003f0f018 */
[----:B------:R-:W-:Y:S01]  /*49e0*/  IMAD.MOV.U32 R8, RZ, RZ, R122 ;  /* 0x000000ffff087224 */ /* 0x000fe200078e007a */
[----:B------:R-:W-:Y:S01]  /*49f0*/  @P6 ISETP.GE.AND P6, PT, R6, UR35, PT ;  /* 0x0000002306006c0c */ /* 0x000fe2000bfc6270 */
[--C-:B------:R-:W-:Y:S01]  /*4a00*/  FFMA.FTZ R207, R7, UR12, -R201.reuse ;  /* 0x0000000c07cf7c23 */ /* 0x100fe200080108c9 */
[----:B------:R-:W-:Y:S03]  /*4a10*/  @P2 IADD3 R6, PT, PT, R5, 0x9, RZ ;  /* 0x0000000905062810 */ /* 0x000fe60007ffe0ff */
[----:B------:R-:W4:Y:S01]  /*4a20*/  MUFU.TANH R128, R14 ;  /* 0x0000000e00807308 */ /* 0x000f220000002400 */
[----:B------:R-:W-:Y:S01]  /*4a30*/  PLOP3.LUT P2, PT, PT, PT, UP1, 0x80, 0x8 ;  /* 0x000000000008781c */ /* 0x000fe20003f4f018 */
[----:B------:R-:W-:Y:S01]  /*4a40*/  FMUL.FTZ R121, R121, UR13 ;  /* 0x0000000d79797c20 */ /* 0x000fe20008410000 */
[----:B------:R-:W-:Y:S02]  /*4a50*/  @P5 ISETP.GE.AND P5, PT, R6, UR35, PT ;  /* 0x0000002306005c0c */ /* 0x000fe4000bfa6270 */
[C---:B------:R-:W-:Y:S01]  /*4a60*/  @P1 FSEL R8, R122.reuse, -INF , !P6 ;  /* 0xff8000007a081808 */ /* 0x040fe20007000000 */
[----:B------:R-:W-:Y:S01]  /*4a70*/  FFMA.FTZ R122, -R122, R122, 1 ;  /* 0x3f8000007a7a7423 */ /* 0x000fe2000001017a */
[----:B------:R-:W-:Y:S03]  /*4a80*/  PLOP3.LUT P1, PT, PT, PT, UP1, 0x80, 0x8 ;  /* 0x000000000008781c */ /* 0x000fe60003f2f018 */
[----:B------:R-:W4:Y:S01]  /*4a90*/  MUFU.TANH R129, R15 ;  /* 0x0000000f00817308 */ /* 0x000f220000002400 */
[-C--:B--2---:R-:W-:Y:S01]  /*4aa0*/  MOV R6, R123.reuse ;  /* 0x0000007b00067202 */ /* 0x084fe20000000f00 */
[--C-:B------:R-:W-:Y:S01]  /*4ab0*/  FFMA.FTZ R214, R8, UR12, -R4.reuse ;  /* 0x0000000c08d67c23 */ /* 0x100fe20008010804 */
[C---:B------:R-:W-:Y:S01]  /*4ac0*/  @P0 FSEL R6, R123.reuse, -INF , !P5 ;  /* 0xff8000007b060808 */ /* 0x040fe20006800000 */
[----:B------:R-:W-:Y:S01]  /*4ad0*/  FFMA.FTZ R123, -R123, R123, 1 ;  /* 0x3f8000007b7b7423 */ /* 0x000fe2000001017b */
[----:B------:R-:W-:Y:S01]  /*4ae0*/  PLOP3.LUT P0, PT, PT, PT, UP1, 0x80, 0x8 ;  /* 0x000000000008781c */ /* 0x000fe20003f0f018 */
[----:B------:R-:W-:Y:S01]  /*4af0*/  FMUL.FTZ R122, R122, UR13 ;  /* 0x0000000d7a7a7c20 */ /* 0x000fe20008410000 */
[-C--:B---3--:R-:W-:Y:S01]  /*4b00*/  MOV R7, R124.reuse ;  /* 0x0000007c00077202 */ /* 0x088fe20000000f00 */
[--C-:B------:R-:W-:Y:S01]  /*4b10*/  FFMA.FTZ R213, R6, UR12, -R4.reuse ;  /* 0x0000000c06d57c23 */ /* 0x100fe20008010804 */
[C---:B------:R-:W-:Y:S01]  /*4b20*/  @P2 FSEL R7, R124.reuse, -INF , !P6 ;  /* 0xff8000007c072808 */ /* 0x040fe20007000000 */
[----:B------:R-:W-:Y:S01]  /*4b30*/  MUFU.TANH R130, R16 ;  /* 0x0000001000827308 */ /* 0x000fe20000002400 */
[----:B------:R-:W-:Y:S01]  /*4b40*/  PLOP3.LUT P6, PT, PT, PT, UP1, 0x80, 0x8 ;  /* 0x000000000008781c */ /* 0x000fe20003fcf018 */
[----:B------:R-:W-:Y:S01]  /*4b50*/  FMUL.FTZ R123, R123, UR13 ;  /* 0x0000000d7b7b7c20 */ /* 0x000fe20008410000 */
[----:B------:R-:W-:Y:S01]  /*4b60*/  PLOP3.LUT P2, PT, PT, PT, UP1, 0x80, 0x8 ;  /* 0x000000000008781c */ /* 0x000fe20003f4f018 */
[--C-:B------:R-:W-:Y:S01]  /*4b70*/  FFMA.FTZ R206, R7, UR12, -R201.reuse ;  /* 0x0000000c07ce7c23 */ /* 0x100fe200080108c9 */
[-C--:B-1----:R-:W-:Y:S01]  /*4b80*/  MOV R8, R125.reuse ;  /* 0x0000007d00087202 */ /* 0x082fe20000000f00 */
[----:B------:R-:W-:Y:S01]  /*4b90*/  FFMA.FTZ R124, -R124, R124, 1 ;  /* 0x3f8000007c7c7423 */ /* 0x000fe2000001017c */
[----:B------:R-:W-:Y:S01]  /*4ba0*/  @P1 FSEL R8, R125, -INF , !P5 ;  /* 0xff8000007d081808 */ /* 0x000fe20006800000 */
[----:B------:R-:W-:Y:S01]  /*4bb0*/  @P0 VIADD R6, R5, 0x10 ;  /* 0x0000001005060836 */ /* 0x000fe20000000000 */
[----:B------:R-:W-:Y:S01]  /*4bc0*/  PLOP3.LUT P1, PT, PT, PT, UP1, 0x80, 0x8 ;  /* 0x000000000008781c */ /* 0x000fe20003f2f018 */
[----:B------:R-:W1:Y:S01]  /*4bd0*/  MUFU.TANH R196, R17 ;  /* 0x0000001100c47308 */ /* 0x000e620000002400 */
[----:B------:R-:W-:Y:S01]  /*4be0*/  PLOP3.LUT P5, PT, PT, PT, UP1, 0x80, 0x8 ;  /* 0x000000000008781c */ /* 0x000fe20003faf018 */
[--C-:B------:R-:W-:Y:S01]  /*4bf0*/  FFMA.FTZ R205, R8, UR12, -R201.reuse ;  /* 0x0000000c08cd7c23 */ /* 0x100fe200080108c9 */
[----:B------:R-:W-:Y:S01]  /*4c00*/  PLOP3.LUT P0, PT, PT, PT, UP1, 0x80, 0x8 ;  /* 0x000000000008781c */ /* 0x000fe20003f0f018 */
[----:B------:R-:W-:Y:S01]  /*4c10*/  FFMA.FTZ R125, -R125, R125, 1 ;  /* 0x3f8000007d7d7423 */ /* 0x000fe2000001017d */
[----:B------:R-:W-:Y:S01]  /*4c20*/  @P6 ISETP.GE.AND P6, PT, R6, UR35, PT ;  /* 0x0000002306006c0c */ /* 0x000fe2000bfc6270 */
[----:B------:R-:W-:Y:S01]  /*4c30*/  FMUL.FTZ R124, R124, UR13 ;  /* 0x0000000d7c7c7c20 */ /* 0x000fe20008410000 */
[----:B------:R-:W-:Y:S03]  /*4c40*/  @P2 IADD3 R6, PT, PT, R5, 0x11, RZ ;  /* 0x0000001105062810 */ /* 0x000fe60007ffe0ff */
[----:B------:R-:W2:Y:S01]  /*4c50*/  MUFU.TANH R197, R18 ;  /* 0x0000001200c57308 */ /* 0x000ea20000002400 */
[----:B------:R-:W-:Y:S01]  /*4c60*/  PLOP3.LUT P2, PT, PT, PT, UP1, 0x80, 0x8 ;  /* 0x000000000008781c */ /* 0x000fe20003f4f018 */
[----:B------:R-:W-:Y:S01]  /*4c70*/  FMUL.FTZ R125, R125, UR13 ;  /* 0x0000000d7d7d7c20 */ /* 0x000fe20008410000 */
[-C--:B----4-:R-:W-:Y:S02]  /*4c80*/  MOV R7, R126.reuse ;  /* 0x0000007e00077202 */ /* 0x090fe40000000f00 */
[C---:B------:R-:W-:Y:S01]  /*4c90*/  @P1 FSEL R7, R126.reuse, -INF , !P6 ;  /* 0xff8000007e071808 */ /* 0x040fe20007000000 */
[----:B------:R-:W-:Y:S01]  /*4ca0*/  FFMA.FTZ R126, -R126, R126, 1 ;  /* 0x3f8000007e7e7423 */ /* 0x000fe2000001017e */
[----:B------:R-:W-:Y:S03]  /*4cb0*/  @P5 ISETP.GE.AND P5, PT, R6, UR35, PT ;  /* 0x0000002306005c0c */ /* 0x000fe6000bfa6270 */
[----:B------:R-:W-:Y:S01]  /*4cc0*/  MUFU.EX2 R229, R229 ;  /* 0x000000e500e57308 */ /* 0x000fe20000000800 */
[----:B------:R-:W-:Y:S01]  /*4cd0*/  PLOP3.LUT P1, PT, PT, PT, UP1, 0x80, 0x8 ;  /* 0x000000000008781c */ /* 0x000fe20003f2f018 */
[----:B------:R-:W-:Y:S01]  /*4ce0*/  FFMA.FTZ R212, R7, UR12, -R4 ;  /* 0x0000000c07d47c23 */ /* 0x000fe20008010804 */
[-C--:B------:R-:W-:Y:S01]  /*4cf0*/  MOV R6, R127.reuse ;  /* 0x0000007f00067202 */ /* 0x080fe20000000f00 */
[----:B------:R-:W-:Y:S01]  /*4d00*/  IMAD.MOV.U32 R7, RZ, RZ, R128 ;  /* 0x000000ffff077224 */ /* 0x000fe200078e0080 */
[C---:B------:R-:W-:Y:S01]  /*4d10*/  @P0 FSEL R6, R127.reuse, -INF , !P5 ;  /* 0xff8000007f060808 */ /* 0x040fe20006800000 */
[----:B------:R-:W-:Y:S01]  /*4d20*/  FFMA.FTZ R127, -R127, R127, 1 ;  /* 0x3f8000007f7f7423 */ /* 0x000fe2000001017f */
[----:B------:R-:W-:Y:S03]  /*4d30*/  PLOP3.LUT P0, PT, PT, PT, UP1, 0x80, 0x8 ;  /* 0x000000000008781c */ /* 0x000fe60003f0f018 */
[----:B------:R-:W3:Y:S01]  /*4d40*/  MUFU.EX2 R215, R215 ;  /* 0x000000d700d77308 */ /* 0x000ee20000000800 */
[----:B------:R-:W-:Y:S01]  /*4d50*/  @P2 FSEL R7, R128, -INF , !P6 ;  /* 0xff80000080072808 */ /* 0x000fe20007000000 */
[--C-:B------:R-:W-:Y:S01]  /*4d60*/  FFMA.FTZ R211, R6, UR12, -R4.reuse ;  /* 0x0000000c06d37c23 */ /* 0x100fe20008010804 */
[----:B------:R-:W-:Y:S01]  /*4d70*/  PLOP3.LUT P2, PT, PT, PT, UP1, 0x80, 0x8 ;  /* 0x000000000008781c */ /* 0x000fe20003f4f018 */
[----:B------:R-:W-:Y:S01]  /*4d80*/  FMUL.FTZ R127, R127, UR13 ;  /* 0x0000000d7f7f7c20 */ /* 0x000fe20008410000 */
[-C--:B------:R-:W-:Y:S01]  /*4d90*/  MOV R6, R129.reuse ;  /* 0x0000008100067202 */ /* 0x080fe20000000f00 */
[--C-:B------:R-:W-:Y:S01]  /*4da0*/  FFMA.FTZ R204, R7, UR12, -R201.reuse ;  /* 0x0000000c07cc7c23 */ /* 0x100fe200080108c9 */
[----:B------:R-:W-:Y:S03]  /*4db0*/  PLOP3.LUT P6, PT, PT, PT, UP1, 0x80, 0x8 ;  /* 0x000000000008781c */ /* 0x000fe60003fcf018 */
[----:B------:R-:W-:Y:S01]  /*4dc0*/  MUFU.EX2 R208, R208 ;  /* 0x000000d000d07308 */ /* 0x000fe20000000800 */
[C---:B------:R-:W-:Y:S01]  /*4dd0*/  @P1 FSEL R6, R129.reuse, -INF , !P5 ;  /* 0xff80000081061808 */ /* 0x040fe20006800000 */
[----:B------:R-:W-:Y:S01]  /*4de0*/  FFMA.FTZ R129, -R129, R129, 1 ;  /* 0x3f80000081817423 */ /* 0x000fe20000010181 */
[----:B------:R-:W-:Y:S01]  /*4df0*/  PLOP3.LUT P5, PT, PT, PT, UP1, 0x80, 0x8 ;  /* 0x000000000008781c */ /* 0x000fe20003faf018 */
[----:B------:R-:W-:Y:S01]  /*4e00*/  FMUL.FTZ R126, R126, UR13 ;  /* 0x0000000d7e7e7c20 */ /* 0x000fe20008410000 */
[----:B------:R-:W-:Y:S01]  /*4e10*/  PLOP3.LUT P1, PT, PT, PT, UP1, 0x80, 0x8 ;  /* 0x000000000008781c */ /* 0x000fe20003f2f018 */
[--C-:B------:R-:W-:Y:S01]  /*4e20*/  FFMA.FTZ R203, R6, UR12, -R201.reuse ;  /* 0x0000000c06cb7c23 */ /* 0x100fe200080108c9 */
[C---:B------:R-:W-:Y:S01]  /*4e30*/  @P0 IADD3 R7, PT, PT, R5.reuse, 0x18, RZ ;  /* 0x0000001805070810 */ /* 0x040fe20007ffe0ff */
[----:B------:R-:W-:Y:S01]  /*4e40*/  @P2 VIADD R5, R5, 0x19 ;  /* 0x0000001905052836 */ /* 0x000fe20000000000 */
[----:B------:R-:W-:Y:S01]  /*4e50*/  PLOP3.LUT P0, PT, PT, PT, UP1, 0x80, 0x8 ;  /* 0x000000000008781c */ /* 0x000fe20003f0f018 */
[----:B------:R-:W4:Y:S01]  /*4e60*/  MUFU.EX2 R207, R207 ;  /* 0x000000cf00cf7308 */ /* 0x000f220000000800 */
[----:B-1----:R-:W-:Y:S01]  /*4e70*/  MOV R6, R196 ;  /* 0x000000c400067202 */ /* 0x002fe20000000f00 */
[----:B------:R-:W-:Y:S01]  /*4e80*/  FMUL.FTZ R129, R129, UR13 ;  /* 0x0000000d81817c20 */ /* 0x000fe20008410000 */
[----:B------:R-:W-:Y:S01]  /*4e90*/  @P6 ISETP.GE.AND P6, PT, R7, UR35, PT ;  /* 0x0000002307006c0c */ /* 0x000fe2000bfc6270 */
[----:B------:R-:W-:Y:S01]  /*4ea0*/  FFMA.FTZ R128, -R128, R128, 1 ;  /* 0x3f80000080807423 */ /* 0x000fe20000010180 */
[-C--:B------:R-:W-:Y:S02]  /*4eb0*/  MOV R7, R130.reuse ;  /* 0x0000008200077202 */ /* 0x080fe40000000f00 */
[----:B------:R-:W-:Y:S03]  /*4ec0*/  @P5 ISETP.GE.AND P5, PT, R5, UR35, PT ;  /* 0x0000002305005c0c */ /* 0x000fe6000bfa6270 */
[----:B------:R-:W1:Y:S01]  /*4ed0*/  MUFU.TANH R230, R19 ;  /* 0x0000001300e67308 */ /* 0x000e620000002400 */
[----:B------:R-:W-:Y:S01]  /*4ee0*/  @P1 FSEL R7, R130, -INF , !P6 ;  /* 0xff80000082071808 */ /* 0x000fe20007000000 */
[----:B------:R-:W-:Y:S01]  /*4ef0*/  FMUL.FTZ R128, R128, UR13 ;  /* 0x0000000d80807c20 */ /* 0x000fe20008410000 */
[----:B------:R-:W-:Y:S01]  /*4f00*/  PLOP3.LUT P2, PT, PT, PT, UP1, 0x80, 0x8 ;  /* 0x000000000008781c */ /* 0x000fe20003f4f018 */
[----:B------:R-:W-:Y:S01]  /*4f10*/  FFMA.FTZ R130, -R130, R130, 1 ;  /* 0x3f80000082827423 */ /* 0x000fe20000010182 */
[----:B------:R-:W-:Y:S01]  /*4f20*/  @P0 FSEL R6, R196, -INF , !P5 ;  /* 0xff800000c4060808 */ /* 0x000fe20006800000 */
[--C-:B------:R-:W-:Y:S01]  /*4f30*/  FFMA.FTZ R210, R7, UR12, -R4.reuse ;  /* 0x0000000c07d27c23 */ /* 0x100fe20008010804 */
[----:B------:R-:W-:Y:S03]  /*4f40*/  PLOP3.LUT P0, PT, PT, PT, UP1, 0x80, 0x8 ;  /* 0x000000000008781c */ /* 0x000fe60003f0f018 */
[----:B------:R-:W-:Y:S01]  /*4f50*/  MUFU.EX2 R214, R214 ;  /* 0x000000d600d67308 */ /* 0x000fe20000000800 */
[----:B--2---:R-:W-:Y:S01]  /*4f60*/  MOV R5, R197 ;  /* 0x000000c500057202 */ /* 0x004fe20000000f00 */
[----:B------:R-:W-:Y:S01]  /*4f70*/  FFMA.FTZ R4, R6, UR12, -R4 ;  /* 0x0000000c06047c23 */ /* 0x000fe20008010804 */
[----:B---3--:R-:W-:Y:S01]  /*4f80*/  F2FP.F16.F32.PACK_AB R8, R215, R229 ;  /* 0x000000e5d708723e */ /* 0x008fe200000000ff */
[----:B------:R-:W-:Y:S01]  /*4f90*/  FFMA.FTZ R196, -R196, R196, 1 ;  /* 0x3f800000c4c47423 */ /* 0x000fe200000101c4 */
[----:B----4-:R-:W-:Y:S01]  /*4fa0*/  F2FP.F16.F32.PACK_AB R7, R207, R208 ;  /* 0x000000d0cf07723e */ /* 0x010fe200000000ff */
[----:B------:R-:W-:Y:S04]  /*4fb0*/  FMUL.FTZ R130, R130, UR13 ;  /* 0x0000000d82827c20 */ /* 0x000fe80008410000 */
[----:B------:R1:W-:Y:S01]  /*4fc0*/  MUFU.EX2 R209, R4 ;  /* 0x0000000400d17308 */ /* 0x0003e20000000800 */
[C---:B------:R-:W-:Y:S01]  /*4fd0*/  @P2 FSEL R5, R197.reuse, -INF , !P6 ;  /* 0xff800000c5052808 */ /* 0x040fe20007000000 */
[----:B------:R-:W-:Y:S01]  /*4fe0*/  STS [R198+0x22000], R8 ;  /* 0x02200008c6007388 */ /* 0x000fe20000000800 */
[----:B------:R-:W-:Y:S01]  /*4ff0*/  FMUL.FTZ R196, R196, UR13 ;  /* 0x0000000dc4c47c20 */ /* 0x000fe20008410000 */
[----:B------:R-:W-:Y:S02]  /*5000*/  FFMA.FTZ R197, -R197, R197, 1 ;  /* 0x3f800000c5c57423 */ /* 0x000fe400000101c5 */
[--C-:B------:R-:W-:Y:S02]  /*5010*/  FFMA.FTZ R202, R5, UR12, -R201.reuse ;  /* 0x0000000c05ca7c23 */ /* 0x100fe400080108c9 */
[----:B------:R-:W-:Y:S02]  /*5020*/  STS [R198+0x22400], R7 ;  /* 0x02240007c6007388 */ /* 0x000fe40000000800 */
[----:B------:R-:W2:Y:S01]  /*5030*/  MUFU.EX2 R213, R213 ;  /* 0x000000d500d57308 */ /* 0x000ea20000000800 */
[----:B------:R-:W-:Y:S09]  /*5040*/  FMUL.FTZ R197, R197, UR13 ;  /* 0x0000000dc5c57c20 */ /* 0x000ff20008410000 */
[----:B------:R-:W-:Y:S01]  /*5050*/  MUFU.EX2 R206, R206 ;  /* 0x000000ce00ce7308 */ /* 0x000fe20000000800 */
[-C--:B-1----:R-:W-:Y:S02]  /*5060*/  MOV R4, R230.reuse ;  /* 0x000000e600047202 */ /* 0x082fe40000000f00 */
[C---:B------:R-:W-:Y:S01]  /*5070*/  @P0 FSEL R4, R230.reuse, -INF , !P5 ;  /* 0xff800000e6040808 */ /* 0x040fe20006800000 */
[----:B------:R-:W-:Y:S01]  /*5080*/  FFMA.FTZ R230, -R230, R230, 1 ;  /* 0x3f800000e6e67423 */ /* 0x000fe200000101e6 */
[----:B------:R-:W-:Y:S05]  /*5090*/  LEA R250, P0, R237, R116, 0x2 ;  /* 0x00000074edfa7211 */ /* 0x000fea00078010ff */
[----:B------:R-:W1:Y:S01]  /*50a0*/  MUFU.EX2 R205, R205 ;  /* 0x000000cd00cd7308 */ /* 0x000e620000000800 */
[----:B--2---:R-:W-:Y:S01]  /*50b0*/  F2FP.F16.F32.PACK_AB R6, R213, R214 ;  /* 0x000000d6d506723e */ /* 0x004fe200000000ff */
[----:B------:R-:W-:Y:S01]  /*50c0*/  FFMA.FTZ R201, R4, UR12, -R201 ;  /* 0x0000000c04c97c23 */ /* 0x000fe200080108c9 */
[----:B------:R-:W-:Y:S01]  /*50d0*/  LEA.HI.X R251, R237, R117, RZ, 0x2, P0 ;  /* 0x00000075edfb7211 */ /* 0x000fe200000f14ff */
[----:B------:R-:W-:Y:S02]  /*50e0*/  FMUL.FTZ R230, R230, UR13 ;  /* 0x0000000de6e67c20 */ /* 0x000fe40008410000 */
[----:B------:R2:W-:Y:S04]  /*50f0*/  STS [R200], R6 ;  /* 0x00000006c8007388 */ /* 0x0005e80000000800 */
[----:B------:R-:W-:Y:S02]  /*5100*/  MUFU.EX2 R212, R212 ;  /* 0x000000d400d47308 */ /* 0x000fe40000000800 */
[----:B------:R-:W3:Y:S06]  /*5110*/  LDG.E R116, desc[UR32][R250.64] ;  /* 0x00000020fa747981 */ /* 0x000eec000c1e1900 */
[----:B------:R-:W4:Y:S02]  /*5120*/  LDG.E R117, desc[UR32][R250.64+0x20] ;  /* 0x00002020fa757981 */ /* 0x000f24000c1e1900 */
[----:B------:R-:W2:Y:S01]  /*5130*/  MUFU.EX2 R211, R211 ;  /* 0x000000d300d37308 */ /* 0x000ea20000000800 */
[----:B-1----:R-:W-:Y:S05]  /*5140*/  F2FP.F16.F32.PACK_AB R5, R205, R206 ;  /* 0x000000cecd05723e */ /* 0x002fea00000000ff */
[----:B------:R1:W-:Y:S04]  /*5150*/  STS [R200+0x400], R5 ;  /* 0x00040005c8007388 */ /* 0x0003e80000000800 */
[----:B------:R-:W-:Y:S10]  /*5160*/  MUFU.EX2 R204, R204 ;  /* 0x000000cc00cc7308 */ /* 0x000ff40000000800 */
[----:B------:R-:W1:Y:S01]  /*5170*/  MUFU.EX2 R203, R203 ;  /* 0x000000cb00cb7308 */ /* 0x000e620000000800 */
[----:B--2---:R-:W-:Y:S05]  /*5180*/  F2FP.F16.F32.PACK_AB R4, R211, R212 ;  /* 0x000000d4d304723e */ /* 0x004fea00000000ff */
[----:B------:R2:W-:Y:S04]  /*5190*/  STS [R199], R4 ;  /* 0x00000004c7007388 */ /* 0x0005e80000000800 */
[----:B------:R-:W2:Y:S10]  /*51a0*/  MUFU.EX2 R210, R210 ;  /* 0x000000d200d27308 */ /* 0x000eb40000000800 */
[----:B------:R-:W-:Y:S01]  /*51b0*/  MUFU.EX2 R202, R202 ;  /* 0x000000ca00ca7308 */ /* 0x000fe20000000800 */
[----:B-1----:R-:W-:Y:S05]  /*51c0*/  F2FP.F16.F32.PACK_AB R6, R203, R204 ;  /* 0x000000cccb06723e */ /* 0x002fea00000000ff */
[----:B------:R-:W-:Y:S04]  /*51d0*/  STS [R199+0x400], R6 ;  /* 0x00040006c7007388 */ /* 0x000fe80000000800 */
[----:B------:R-:W1:Y:S01]  /*51e0*/  MUFU.EX2 R201, R201 ;  /* 0x000000c900c97308 */ /* 0x000e620000000800 */
[----:B--2---:R-:W-:Y:S05]  /*51f0*/  F2FP.F16.F32.PACK_AB R5, R209, R210 ;  /* 0x000000d2d105723e */ /* 0x004fea00000000ff */
[----:B------:R-:W-:Y:S01]  /*5200*/  STS [R131], R5 ;  /* 0x0000000583007388 */ /* 0x000fe20000000800 */
[----:B-1----:R-:W-:Y:S05]  /*5210*/  F2FP.F16.F32.PACK_AB R4, R201, R202 ;  /* 0x000000cac904723e */ /* 0x002fea00000000ff */
[----:B------:R-:W-:Y:S06]  /*5220*/  STS [R131+0x400], R4 ;  /* 0x0004000483007388 */ /* 0x000fec0000000800 */
[----:B------:R-:W-:Y:S06]  /*5230*/  LDSM.16.M88.4 R16, [R228+0x8000] ;  /* 0x00800000e410783b */ /* 0x000fec0000000200 */
[----:B------:R-:W1:Y:S06]  /*5240*/  LDSM.16.M88.4 R8, [R227+0x18000] ;  /* 0x01800000e308783b */ /* 0x000e6c0000000200 */
[----:B------:R-:W2:Y:S06]  /*5250*/  LDSM.16.M88.4 R84, [R227+0x18800] ;  /* 0x01880000e354783b */ /* 0x000eac0000000200 */
[----:B------:R-:W-:Y:S06]  /*5260*/  LDSM.16.M88.4 R88, [R226+0x8000] ;  /* 0x00800000e258783b */ /* 0x000fec0000000200 */
[----:B------:R-:W2:Y:S06]  /*5270*/  LDSM.16.M88.4 R92, [R225+0x18000] ;  /* 0x01800000e15c783b */ /* 0x000eac0000000200 */
[----:B------:R-:W2:Y:S06]  /*5280*/  LDSM.16.M88.4 R96, [R225+0x18800] ;  /* 0x01880000e160783b */ /* 0x000eac0000000200 */
[----:B------:R-:W-:Y:S06]  /*5290*/  LDSM.16.M88.4 R100, [R224+0x8000] ;  /* 0x00800000e064783b */ /* 0x000fec0000000200 */
[----:B------:R-:W2:Y:S01]  /*52a0*/  LDSM.16.M88.4 R104, [R222+0x18000] ;  /* 0x01800000de68783b */ /* 0x000ea20000000200 */
[C---:B-1----:R-:W-:Y:S05]  /*52b0*/  HMMA.16816.F32 R4, R16.reuse, R8, RZ ;  /* 0x000000081004723c */ /* 0x042fea00000018ff */
[----:B------:R-:W-:Y:S03]  /*52c0*/  LDSM.16.M88.4 R108, [R221+0x18000] ;  /* 0x01800000dd6c783b */ /* 0x000fe60000000200 */
[C---:B------:R-:W-:Y:S03]  /*52d0*/  HMMA.16816.F32 R8, R16.reuse, R10, RZ ;  /* 0x0000000a1008723c */ /* 0x040fe600000018ff */
[----:B------:R-:W-:Y:S05]  /*52e0*/  LDSM.16.M88.4 R112, [R227+0x1a000] ;  /* 0x01a00000e370783b */ /* 0x000fea0000000200 */
[C---:B--2---:R-:W-:Y:S08]  /*52f0*/  HMMA.16816.F32 R12, R16.reuse, R84, RZ ;  /* 0x00000054100c723c */ /* 0x044ff000000018ff */
[----:B------:R-:W-:Y:S01]  /*5300*/  HMMA.16816.F32 R16, R16, R86, RZ ;  /* 0x000000561010723c */ /* 0x000fe200000018ff */
[----:B------:R-:W1:Y:S07]  /*5310*/  LDSM.16.M88.4 R84, [R222+0x18800] ;  /* 0x01880000de54783b */ /* 0x000e6e0000000200 */
[C---:B------:R-:W-:Y:S08]  /*5320*/  HMMA.16816.F32 R4, R88.reuse, R92, R4 ;  /* 0x0000005c5804723c */ /* 0x040ff00000001804 */
[C---:B------:R-:W-:Y:S01]  /*5330*/  HMMA.16816.F32 R8, R88.reuse, R94, R8 ;  /* 0x0000005e5808723c */ /* 0x040fe20000001808 */
[----:B------:R-:W2:Y:S07]  /*5340*/  LDSM.16.M88.4 R92, [R223+0x8000] ;  /* 0x00800000df5c783b */ /* 0x000eae0000000200 */
[C---:B------:R-:W-:Y:S08]  /*5350*/  HMMA.16816.F32 R12, R88.reuse, R96, R12 ;  /* 0x00000060580c723c */ /* 0x040ff0000000180c */
        /* <DEDUP_REMOVED lines=13> */
[C---:B------:R-:W-:Y:S08]  /*5430*/  HMMA.16816.F32 R12, R92.reuse, R88, R12 ;  /* 0x000000585c0c723c */ /* 0x040ff0000000180c */
        /* <DEDUP_REMOVED lines=66> */
[C---:B----4-:R-:W-:Y:S05]  /*5860*/  HMMA.16816.F32 R4, R96.reuse, R112, R4 ;  /* 0x000000706004723c */ /* 0x050fea0000001804 */
[----:B------:R-:W-:Y:S03]  /*5870*/  LEA R112, R219, UR5, 0x1 ;  /* 0x00000005db707c11 */ /* 0x000fe6000f8e08ff */
[C---:B------:R-:W-:Y:S03]  /*5880*/  HMMA.16816.F32 R8, R96.reuse, R114, R8 ;  /* 0x000000726008723c */ /* 0x040fe60000001808 */
[----:B------:R-:W-:Y:S05]  /*5890*/  IADD3 R112, PT, PT, R216, R112, RZ ;  /* 0x00000070d8707210 */ /* 0x000fea0007ffe0ff */
[C---:B--2---:R-:W-:Y:S08]  /*58a0*/  HMMA.16816.F32 R12, R96.reuse, R88, R12 ;  /* 0x00000058600c723c */ /* 0x044ff0000000180c */
[----:B------:R-:W-:Y:S01]  /*58b0*/  HMMA.16816.F32 R16, R96, R90, R16 ;  /* 0x0000005a6010723c */ /* 0x000fe20000001810 */
[----:B------:R-:W2:Y:S07]  /*58c0*/  LDSM.16.M88.4 R88, [R221+0x1e800] ;  /* 0x01e80000dd58783b */ /* 0x000eae0000000200 */
[C---:B------:R-:W-:Y:S08]  /*58d0*/  HMMA.16816.F32 R4, R100.reuse, R104, R4 ;  /* 0x000000686404723c */ /* 0x040ff00000001804 */
        /* <DEDUP_REMOVED lines=42> */
[----:B------:R-:W-:Y:S01]  /*5b80*/  FMUL.FTZ R14, R204, R14 ;  /* 0x0000000ecc0e7220 */ /* 0x000fe20000410000 */
[----:B------:R-:W-:Y:S01]  /*5b90*/  F2FP.F16.F32.PACK_AB R4, R5, R4 ;  /* 0x000000040504723e */ /* 0x000fe200000000ff */
[----:B------:R-:W-:Y:S01]  /*5ba0*/  FMUL.FTZ R13, R13, R127 ;  /* 0x0000007f0d0d7220 */ /* 0x000fe20000410000 */
[----:B------:R-:W-:Y:S01]  /*5bb0*/  F2FP.F16.F32.PACK_AB R6, R7, R6 ;  /* 0x000000060706723e */ /* 0x000fe200000000ff */
        /* <DEDUP_REMOVED lines=20> */
[----:B------:R-:W-:Y:S02]  /*5d00*/  F2FP.F16.F32.PACK_AB R18, R19, R18 ;  /* 0x000000121312723e */ /* 0x000fe400000000ff */
[----:B------:R-:W-:Y:S03]  /*5d10*/  LEA R230, R219, UR4, 0x1 ;  /* 0x00000004dbe67c11 */ /* 0x000fe6000f8e08ff */
[----:B------:R-:W-:Y:S01]  /*5d20*/  STS [R199+-0x2000], R12 ;  /* 0xffe0000cc7007388 */ /* 0x000fe20000000800 */
[----:B------:R-:W-:Y:S05]  /*5d30*/  LEA R229, R220, UR4, 0x1 ;  /* 0x00000004dce57c11 */ /* 0x000fea000f8e08ff */
        /* <DEDUP_REMOVED lines=157> */
.L_x_1263:
        /* <DEDUP_REMOVED lines=435> */
.L_x_1264:
        /* <DEDUP_REMOVED lines=229> */
.L_x_1266:
[----:B------:R-:W3:Y:S01]  /*9090*/  LDCU.64 UR10, c[0x0][0x5c0] ;  /* 0x0000b800ff0a77ac */ /* 0x000ee20008000a00 */
[----:B------:R-:W-:-:S04]  /*90a0*/  UIADD3 UR8, UPT, UPT, UR37, UR41, URZ ;  /* 0x0000002925087290 */ /* 0x000fc8000fffe0ff */
[----:B---3--:R-:W-:Y:S02]  /*90b0*/  UIMAD.WIDE.U32 UR16, UR8, UR10, URZ ;  /* 0x0000000a081072a5 */ /* 0x008fe4000f8e00ff */
[----:B------:R-:W-:-:S04]  /*90c0*/  UIMAD UR8, UR8, UR11, URZ ;  /* 0x0000000b080872a4 */ /* 0x000fc8000f8e02ff */
[----:B------:R-:W-:-:S06]  /*90d0*/  UIADD3 UR8, UPT, UPT, UR17, UR8, URZ ;  /* 0x0000000811087290 */ /* 0x000fcc000fffe0ff */
[----:B-1----:R-:W-:Y:S02]  /*90e0*/  MOV R11, UR8 ;  /* 0x00000008000b7c02 */ /* 0x002fe40008000f00 */
.L_x_1267:
        /* <DEDUP_REMOVED lines=12> */
.L_x_1268:
[----:B------:R-:W1:Y:S01]  /*91b0*/  LDCU.64 UR8, c[0x0][0x5c8] ;  /* 0x0000b900ff0877ac */ /* 0x000e620008000a00 */
[----:B------:R-:W-:-:S04]  /*91c0*/  UIADD3 UR12, UPT, UPT, UR37, UR41, URZ ;  /* 0x00000029250c7290 */ /* 0x000fc8000fffe0ff */
[----:B-1----:R-:W-:Y:S02]  /*91d0*/  UIMAD.WIDE.U32 UR28, UR12, UR8, URZ ;  /* 0x000000080c1c72a5 */ /* 0x002fe4000f8e00ff */
[----:B------:R-:W-:-:S04]  /*91e0*/  UIMAD UR12, UR12, UR9, URZ ;  /* 0x000000090c0c72a4 */ /* 0x000fc8000f8e02ff */
[----:B------:R-:W-:-:S06]  /*91f0*/  UIADD3 UR12, UPT, UPT, UR29, UR12, URZ ;  /* 0x0000000c1d0c7290 */ /* 0x000fcc000fffe0ff */
[----:B------:R-:W-:-:S07]  /*9200*/  MOV R10, UR12 ;  /* 0x0000000c000a7c02 */ /* 0x000fce0008000f00 */
.L_x_1269:
        /* <DEDUP_REMOVED lines=57> */
.L_x_1271:
[----:B------:R-:W-:Y:S05]  /*95a0*/  BSYNC.RECONVERGENT B0 ;  /* 0x0000000000007941 */ /* 0x000fea0003800200 */
.L_x_1270:
        /* <DEDUP_REMOVED lines=21> */
.L_x_1273:
[----:B------:R-:W-:Y:S05]  /*9700*/  BSYNC.RECONVERGENT B0 ;  /* 0x0000000000007941 */ /* 0x000fea0003800200 */
.L_x_1272:
        /* <DEDUP_REMOVED lines=26> */
.L_x_1275:
[----:B------:R-:W-:Y:S05]  /*98b0*/  BSYNC.RECONVERGENT B0 ;  /* 0x0000000000007941 */ /* 0x000fea0003800200 */
.L_x_1274:
        /* <DEDUP_REMOVED lines=18> */
.L_x_1242:
[----:B------:R-:W-:Y:S05]  /*99e0*/  BSYNC.RECONVERGENT B1 ;  /* 0x0000000000017941 */ /* 0x000fea0003800200 */
.L_x_1220:
        /* <DEDUP_REMOVED lines=11> */
.L_x_1277:
        /* <DEDUP_REMOVED lines=14> */
.L_x_2512:


//--------------------- .text._ZN5flash44flash_bwd_dq_dk_dv_loop_seqk_parallel_kernelI23Flash_bwd_kernel_traitsILi256ELi64ELi64ELi8ELi4ELi2ELi2ELb0ELb1EN7cutlass6half_tE19Flash_kernel_traitsILi256ELi64ELi64ELi8ES3_EELb1ELb0ELb1ELb0ELb0ELb0ELb0EEEvNS_16Flash_bwd_paramsE --------------------------
	.section	.text._ZN5flash44flash_bwd_dq_dk_dv_loop_seqk_parallel_kernelI23Flash_bwd_kernel_traitsILi256ELi64ELi64ELi8ELi4ELi2ELi2ELb0ELb1EN7cutlass6half_tE19Flash_kernel_traitsILi256ELi64ELi64ELi8ES3_EELb1ELb0ELb1ELb0ELb0ELb0ELb0EEEvNS_16Flash_bwd_paramsE,"ax",@progbits
	.align	128
        .global         _ZN5flash44flash_bwd_dq_dk_dv_loop_seqk_parallel_kernelI23Flash_bwd_kernel_traitsILi256ELi64ELi64ELi8ELi4ELi2ELi2ELb0ELb1EN7cutlass6half_tE19Flash_kernel_traitsILi256ELi64ELi64ELi8ES3_EELb1ELb0ELb1ELb0ELb0ELb0ELb0EEEvNS_16Flash_bwd_paramsE
        .type           _ZN5flash44flash_bwd_dq_dk_dv_loop_seqk_parallel_kernelI23Flash_bwd_kernel_traitsILi256ELi64ELi64ELi8ELi4ELi2ELi2ELb0ELb1EN7cutlass6half_tE19Flash_kernel_traitsILi256ELi64ELi64ELi8ES3_EELb1ELb0ELb1ELb0ELb0ELb0ELb0EEEvNS_16Flash_bwd_paramsE,@function
        .size           _ZN5flash44flash_bwd_dq_dk_dv_loop_seqk_parallel_kernelI23Flash_bwd_kernel_traitsILi256ELi64ELi64ELi8ELi4ELi2ELi2ELb0ELb1EN7cutlass6half_tE19Flash_kernel_traitsILi256ELi64ELi64ELi8ES3_EELb1ELb0ELb1ELb0ELb0ELb0ELb0EEEvNS_16Flash_bwd_paramsE,(.L_x_2513 - _ZN5flash44flash_bwd_dq_dk_dv_loop_seqk_parallel_kernelI23Flash_bwd_kernel_traitsILi256ELi64ELi64ELi8ELi4ELi2ELi2ELb0ELb1EN7cutlass6half_tE19Flash_kernel_traitsILi256ELi64ELi64ELi8ES3_EELb1ELb0ELb1ELb0ELb0ELb0ELb0EEEvNS_16Flash_bwd_paramsE)
        .other          _ZN5flash44flash_bwd_dq_dk_dv_loop_seqk_parallel_kernelI23Flash_bwd_kernel_traitsILi256ELi64ELi64ELi8ELi4ELi2ELi2ELb0ELb1EN7cutlass6half_tE19Flash_kernel_traitsILi256ELi64ELi64ELi8ES3_EELb1ELb0ELb1ELb0ELb0ELb0ELb0EEEvNS_16Flash_bwd_paramsE,@"STO_CUDA_ENTRY STV_DEFAULT"
_ZN5flash44flash_bwd_dq_dk_dv_loop_seqk_parallel_kernelI23Flash_bwd_kernel_traitsILi256ELi64ELi64ELi8ELi4ELi2ELi2ELb0ELb1EN7cutlass6half_tE19Flash_kernel_traitsILi256ELi64ELi64ELi8ES3_EELb1ELb0ELb1ELb0ELb0ELb0ELb0EEEvNS_16Flash_bwd_paramsE:
.text._ZN5flash44flash_bwd_dq_dk_dv_loop_seqk_parallel_kernelI23Flash_bwd_kernel_traitsILi256ELi64ELi64ELi8ELi4ELi2ELi2ELb0ELb1EN7cutlass6half_tE19Flash_kernel_traitsILi256ELi64ELi64ELi8ES3_EELb1ELb0ELb1ELb0ELb0ELb0ELb0EEEvNS_16Flash_bwd_paramsE:
        /* <DEDUP_REMOVED lines=49> */
.L_x_1336:
        /* <DEDUP_REMOVED lines=19> */
[----:B----4-:R-:W-:Y:S01]  /*0440*/  IMAD.U32 R4, RZ, RZ, UR14 ;  /* 0x0000000eff047e24 */ /* 0x010fe2000f8e00ff */
        /* <DEDUP_REMOVED lines=32> */
.L_x_1278:
        /* <DEDUP_REMOVED lines=44> */
.L_x_1280:
[----:B------:R-:W1:Y:S01]  /*0910*/  LDCU.64 UR14, c[0x0][0x3b8] ;  /* 0x00007700ff0e77ac */ /* 0x000e620008000a00 */
[----:B------:R-:W-:-:S04]  /*0920*/  UIADD3 UR8, UPT, UPT, UR37, UR39, URZ ;  /* 0x0000002725087290 */ /* 0x000fc8000fffe0ff */
[----:B-1----:R-:W-:Y:S02]  /*0930*/  UIMAD.WIDE.U32 UR10, UR8, UR14, URZ ;  /* 0x0000000e080a72a5 */ /* 0x002fe4000f8e00ff */
[----:B------:R-:W-:-:S04]  /*0940*/  UIMAD UR8, UR8, UR15, URZ ;  /* 0x0000000f080872a4 */ /* 0x000fc8000f8e02ff */
[----:B------:R-:W-:Y:S01]  /*0950*/  UIADD3 UR8, UPT, UPT, UR11, UR8, URZ ;  /* 0x000000080b087290 */ /* 0x000fe2000fffe0ff */
[----:B------:R-:W-:-:S05]  /*0960*/  UMOV UR52, UR10 ;  /* 0x0000000a00347c82 */ /* 0x000fca0008000000 */
[----:B------:R-:W-:Y:S02]  /*0970*/  MOV R7, UR8 ;  /* 0x0000000800077c02 */ /* 0x000fe40008000f00 */
.L_x_1281:
        /* <DEDUP_REMOVED lines=41> */
.L_x_1282:
[----:B------:R-:W1:Y:S01]  /*0c10*/  LDCU.64 UR12, c[0x0][0x3c0] ;  /* 0x00007800ff0c77ac */ /* 0x000e620008000a00 */
[----:B------:R-:W-:-:S04]  /*0c20*/  UIADD3 UR8, UPT, UPT, UR37, UR39, URZ ;  /* 0x0000002725087290 */ /* 0x000fc8000fffe0ff */
[----:B-1----:R-:W-:Y:S02]  /*0c30*/  UIMAD.WIDE.U32 UR48, UR8, UR12, URZ ;  /* 0x0000000c083072a5 */ /* 0x002fe4000f8e00ff */
[----:B------:R-:W-:-:S04]  /*0c40*/  UIMAD UR8, UR8, UR13, URZ ;  /* 0x0000000d080872a4 */ /* 0x000fc8000f8e02ff */
[----:B------:R-:W-:-:S06]  /*0c50*/  UIADD3 UR8, UPT, UPT, UR49, UR8, URZ ;  /* 0x0000000831087290 */ /* 0x000fcc000fffe0ff */
[----:B------:R-:W-:-:S07]  /*0c60*/  MOV R8, UR8 ;  /* 0x0000000800087c02 */ /* 0x000fce0008000f00 */
.L_x_1283:
        /* <DEDUP_REMOVED lines=27> */
.L_x_1284:
[----:B------:R-:W-:Y:S02]  /*0e20*/  UIMAD.WIDE.U32 UR56, UR66, UR16, URZ ;  /* 0x00000010423872a5 */ /* 0x000fe4000f8e00ff */
[----:B------:R-:W-:-:S04]  /*0e30*/  UIMAD UR8, UR67, UR16, URZ ;  /* 0x00000010430872a4 */ /* 0x000fc8000f8e02ff */
[----:B------:R-:W-:Y:S02]  /*0e40*/  UIADD3 UR8, UPT, UPT, UR57, UR8, URZ ;  /* 0x0000000839087290 */ /* 0x000fe4000fffe0ff */
.L_x_1285:
        /* <DEDUP_REMOVED lines=20> */
.L_x_1286:
[----:B------:R-:W1:Y:S01]  /*0f90*/  LDCU UR58, c[0x0][0x434] ;  /* 0x00008680ff3a77ac */ /* 0x000e620008000800 */
[----:B------:R-:W-:-:S04]  /*0fa0*/  UIMAD UR10, UR24, UR44, UR23 ;  /* 0x0000002c180a72a4 */ /* 0x000fc8000f8e0217 */
[----:B-1----:R-:W-:Y:S02]  /*0fb0*/  UIMAD UR58, UR10, UR58, URZ ;  /* 0x0000003a0a3a72a4 */ /* 0x002fe4000f8e02ff */
.L_x_1287:
        /* <DEDUP_REMOVED lines=11> */
.L_x_1288:
[----:B------:R-:W1:Y:S01]  /*1070*/  LDCU UR57, c[0x0][0x444] ;  /* 0x00008880ff3977ac */ /* 0x000e620008000800 */
[----:B------:R-:W-:-:S04]  /*1080*/  UIMAD UR10, UR24, UR44, UR23 ;  /* 0x0000002c180a72a4 */ /* 0x000fc8000f8e0217 */
[----:B-1----:R-:W-:-:S12]  /*1090*/  UIMAD UR57, UR10, UR57, URZ ;  /* 0x000000390a3972a4 */ /* 0x002fd8000f8e02ff */
.L_x_1289:
        /* <DEDUP_REMOVED lines=8> */
[----:B------:R-:W-:Y:S02]  /*1120*/  ULEA UR57, UR49, UR57, 0x6 ;  /* 0x0000003931397291 */ /* 0x000fe4000f8e30ff */
[----:B------:R-:W-:-:S02]  /*1130*/  UIADD3.X UR55, UPT, UPT, UR55, UR8, UR10, UP1, UP0 ;  /* 0x0000000837377290 */ /* 0x000fc40008fe040a */
[----:B------:R-:W-:Y:S02]  /*1140*/  ULEA UR58, UR49, UR58, 0x6 ;  /* 0x0000003a313a7291 */ /* 0x000fe4000f8e30ff */
[----:B-1----:R-:W-:-:S04]  /*1150*/  UIADD3 UR47, UPT, UPT, UR36, UR47, URZ ;  /* 0x0000002f242f7290 */ /* 0x002fc8000fffe0ff */
[----:B------:R-:W-:-:S04]  /*1160*/  UIADD3 UR9, UPT, UPT, UR42, -0x40, -UR47 ;  /* 0xffffffc02a097890 */ /* 0x000fc8000fffe82f */
[----:B------:R-:W-:Y:S01]  /*1170*/  USHF.R.S32.HI UR8, URZ, 0x1f, UR9 ;  /* 0x0000001fff087899 */ /* 0x000fe20008011409 */
[----:B---3--:R-:W-:-:S03]  /*1180*/  IMAD R12, R2, UR53, RZ ;  /* 0x00000035020c7c24 */ /* 0x008fc6000f8e02ff */
[----:B------:R-:W-:Y:S01]  /*1190*/  ULEA.HI UR8, UR8, UR9, URZ, 0x6 ;  /* 0x0000000908087291 */ /* 0x000fe2000f8f30ff */
[----:B--2---:R-:W-:-:S03]  /*11a0*/  IMAD.SHL.U32 R4, R0, 0x8, RZ ;  /* 0x0000000800047824 */ /* 0x004fc600078e00ff */
[----:B------:R-:W-:Y:S01]  /*11b0*/  USHF.R.S32.HI UR45, URZ, 0x6, UR8 ;  /* 0x00000006ff2d7899 */ /* 0x000fe20008011408 */
[----:B------:R-:W-:Y:S02]  /*11c0*/  LOP3.LUT R239, R0, 0x1f, RZ, 0xc0, !PT ;  /* 0x0000001f00ef7812 */ /* 0x000fe400078ec0ff */
[----:B------:R-:W-:Y:S01]  /*11d0*/  LOP3.LUT R18, R4, 0x38, RZ, 0xc0, !PT ;  /* 0x0000003804127812 */ /* 0x000fe200078ec0ff */
[----:B------:R-:W-:-:S03]  /*11e0*/  UISETP.LT.AND UP0, UPT, URZ, UR45, UPT ;  /* 0x0000002dff00728c */ /* 0x000fc6000bf01270 */
[----:B------:R-:W1:Y:S01]  /*11f0*/  LDCU.128 UR8, c[0x0][0x590] ;  /* 0x0000b200ff0877ac */ /* 0x000e620008000c00 */
[----:B------:R-:W-:Y:S01]  /*1200*/  IADD3 R10, P0, PT, R18, UR62, RZ ;  /* 0x0000003e120a7c10 */ /* 0x000fe2000ff1e0ff */
[----:B------:R-:W-:Y:S01]  /*1210*/  IMAD.WIDE.U32 R14, R2, UR51, R18 ;  /* 0x00000033020e7c25 */ /* 0x000fe2000f8e0012 */
[----:B------:R-:W-:-:S03]  /*1220*/  USEL UR45, URZ, UR45, !UP0 ;  /* 0x0000002dff2d7287 */ /* 0x000fc6000c000000 */
[----:B------:R-:W-:Y:S01]  /*1230*/  IMAD.X R11, RZ, RZ, UR17, P0 ;  /* 0x00000011ff0b7e24 */ /* 0x000fe200080e06ff */
[----:B------:R-:W2:Y:S01]  /*1240*/  LDCU.64 UR62, c[0x0][0x420] ;  /* 0x00008400ff3e77ac */ /* 0x000ea20008000a00 */
[----:B------:R-:W-:Y:S02]  /*1250*/  UISETP.GT.AND UP0, UPT, UR46, UR45, UPT ;  /* 0x0000002d2e00728c */ /* 0x000fe4000bf04270 */
[----:B-1----:R-:W-:Y:S01]  /*1260*/  UIMAD UR16, UR53, UR8, URZ ;  /* 0x00000008351072a4 */ /* 0x002fe2000f8e02ff */
[----:B------:R-:W-:Y:S01]  /*1270*/  IMAD.U32 R9, RZ, RZ, UR8 ;  /* 0x00000008ff097e24 */ /* 0x000fe2000f8e00ff */
[----:B------:R-:W-:Y:S01]  /*1280*/  MOV R16, UR10 ;  /* 0x0000000a00107c02 */ /* 0x000fe20008000f00 */
[----:B------:R-:W-:Y:S02]  /*1290*/  UIMAD UR53, UR44, UR60, URZ ;  /* 0x0000003c2c3572a4 */ /* 0x000fe4000f8e02ff */
[----:B------:R-:W-:Y:S01]  /*12a0*/  UIMAD UR16, UR51, UR9, UR16 ;  /* 0x00000009331072a4 */ /* 0x000fe2000f8e0210 */
[----:B------:R-:W-:Y:S01]  /*12b0*/  IMAD.WIDE.U32 R10, R9, UR51, R10 ;  /* 0x00000033090a7c25 */ /* 0x000fe2000f8e000a */
[----:B------:R-:W1:Y:S03]  /*12c0*/  LDCU.64 UR60, c[0x0][0x5e8] ;  /* 0x0000bd00ff3c77ac */ /* 0x000e660008000a00 */
[----:B------:R-:W-:Y:S01]  /*12d0*/  IMAD.U32 R9, RZ, RZ, UR11 ;  /* 0x0000000bff097e24 */ /* 0x000fe2000f8e00ff */
[----:B------:R-:W3:Y:S01]  /*12e0*/  LDCU.64 UR10, c[0x0][0x550] ;  /* 0x0000aa00ff0a77ac */ /* 0x000ee20008000a00 */
[----:B------:R-:W-:-:S02]  /*12f0*/  VIADD R11, R11, UR16 ;  /* 0x000000100b0b7c36 */ /* 0x000fc40008000000 */
[----:B------:R-:W-:Y:S02]  /*1300*/  IMAD.WIDE.U32 R16, R16, UR23, R10 ;  /* 0x0000001710107c25 */ /* 0x000fe4000f8e000a */
[----:B------:R-:W4:Y:S02]  /*1310*/  LDCU.64 UR16, c[0x0][0x3c8] ;  /* 0x00007900ff1077ac */ /* 0x000f240008000a00 */
[----:B------:R-:W5:Y:S01]  /*1320*/  LDC.64 R10, c[0x0][0x5f8] ;  /* 0x00017e00ff0a7b82 */ /* 0x000f620000000a00 */
[----:B------:R-:W-:Y:S02]  /*1330*/  IMAD R17, R9, UR23, R17 ;  /* 0x0000001709117c24 */ /* 0x000fe4000f8e0211 */
[----:B------:R-:W-:Y:S01]  /*1340*/  IMAD R9, R3, UR51, R12 ;  /* 0x0000003303097c24 */ /* 0x000fe2000f8e020c */
[----:B------:R-:W-:Y:S01]  /*1350*/  IADD3 R12, P0, PT, R14, UR54, RZ ;  /* 0x000000360e0c7c10 */ /* 0x000fe2000ff1e0ff */
[----:B------:R-:W-:Y:S01]  /*1360*/  USHF.L.U32 UR51, UR8, 0x5, URZ ;  /* 0x0000000508337899 */ /* 0x000fe200080006ff */
[----:B------:R-:W-:-:S02]  /*1370*/  SHF.R.U32.HI R14, RZ, 0x3, R0 ;  /* 0x00000003ff0e7819 */ /* 0x000fc40000011600 */
[----:B------:R-:W-:Y:S01]  /*1380*/  IADD3.X R13, PT, PT, R15, UR50, R9, P0, !PT ;  /* 0x000000320f0d7c10 */ /* 0x000fe200087fe409 */
[----:B------:R-:W-:Y:S01]  /*1390*/  USHF.L.U64.HI UR50, UR8, 0x5, UR9 ;  /* 0x0000000508327899 */ /* 0x000fe20008010209 */
[----:B------:R-:W-:Y:S01]  /*13a0*/  LOP3.LUT R15, R18, 0x40, RZ, 0xfc, !PT ;  /* 0x00000040120f7812 */ /* 0x000fe200078efcff */
[----:B------:R-:W-:-:S04]  /*13b0*/  IMAD.WIDE.U32 R16, R14, UR8, R16 ;  /* 0x000000080e107c25 */ /* 0x000fc8000f8e0010 */
[----:B------:R-:W-:Y:S01]  /*13c0*/  IMAD R9, R14, UR9, R17 ;  /* 0x000000090e097c24 */ /* 0x000fe2000f8e0211 */
[----:B------:R-:W2:Y:S01]  /*13d0*/  LDCU.64 UR8, c[0x0][0x380] ;  /* 0x00007000ff0877ac */ /* 0x000ea20008000a00 */
[----:B----4-:R-:W-:Y:S01]  /*13e0*/  IMAD.U32 R20, RZ, RZ, UR16 ;  /* 0x00000010ff147e24 */ /* 0x010fe2000f8e00ff */
[----:B---3--:R-:W-:-:S03]  /*13f0*/  LEA R246, P2, R16, UR10, 0x1 ;  /* 0x0000000a10f67c11 */ /* 0x008fc6000f8408ff */
[----:B------:R-:W-:Y:S01]  /*1400*/  IMAD.WIDE.U32 R20, R20, UR23, R12 ;  /* 0x0000001714147c25 */ /* 0x000fe2000f8e000c */
[----:B------:R-:W-:Y:S02]  /*1410*/  SHF.R.U32.HI R12, RZ, 0x5, R0 ;  /* 0x00000005ff0c7819 */ /* 0x000fe40000011600 */
[----:B------:R-:W-:Y:S01]  /*1420*/  MOV R13, UR17 ;  /* 0x00000011000d7c02 */ /* 0x000fe20008000f00 */
[----:B-----5:R-:W-:Y:S01]  /*1430*/  IMAD.WIDE.U32 R22, R10, UR21, RZ ;  /* 0x000000150a167c25 */ /* 0x020fe2000f8e00ff */
[----:B------:R-:W3:Y:S01]  /*1440*/  LDCU.64 UR16, c[0x0][0x570] ;  /* 0x0000ae00ff1077ac */ /* 0x000ee20008000a00 */
[----:B------:R-:W-:Y:S02]  /*1450*/  LEA.HI.X R247, R16, UR11, R9, 0x1, P2 ;  /* 0x0000000b10f77c11 */ /* 0x000fe400090f0c09 */
[----:B------:R-:W-:Y:S01]  /*1460*/  IMAD R10, R12, UR53, R239 ;  /* 0x000000350c0a7c24 */ /* 0x000fe2000f8e02ef */
[----:B------:R-:W-:Y:S01]  /*1470*/  SEL R12, R22, RZ, P3 ;  /* 0x000000ff160c7207 */ /* 0x000fe20001800000 */
[----:B------:R-:W-:Y:S01]  /*1480*/  IMAD R11, R11, UR21, R23 ;  /* 0x000000150b0b7c24 */ /* 0x000fe2000f8e0217 */
[----:B------:R-:W-:Y:S01]  /*1490*/  USHF.L.U32 UR53, UR53, 0x6, URZ ;  /* 0x0000000635357899 */ /* 0x000fe200080006ff */
[----:B------:R-:W-:Y:S01]  /*14a0*/  IMAD R17, R13, UR23, R21 ;  /* 0x000000170d117c24 */ /* 0x000fe2000f8e0215 */
[----:B------:R-:W-:Y:S01]  /*14b0*/  IADD3 R12, P1, P0, R10, UR56, R12 ;  /* 0x000000380a0c7c10 */ /* 0x000fe2000f83e00c */
[----:B------:R-:W-:Y:S01]  /*14c0*/  IMAD.MOV.U32 R16, RZ, RZ, R20 ;  /* 0x000000ffff107224 */ /* 0x000fe200078e0014 */
[----:B------:R-:W-:Y:S01]  /*14d0*/  SHF.R.S32.HI R10, RZ, 0x1f, R10 ;  /* 0x0000001fff0a7819 */ /* 0x000fe2000001140a */
[----:B-1----:R-:W-:Y:S01]  /*14e0*/  UIMAD.WIDE UR10, UR57, 0x4, UR60 ;  /* 0x00000004390a78a5 */ /* 0x002fe2000f8e023c */
[----:B------:R-:W-:Y:S01]  /*14f0*/  SEL R11, R11, RZ, P3 ;  /* 0x000000ff0b0b7207 */ /* 0x000fe20001800000 */
[C---:B------:R-:W-:Y:S01]  /*1500*/  IMAD.WIDE.U32 R16, R14.reuse, R2, R16 ;  /* 0x000000020e107225 */ /* 0x040fe200078e0010 */
[----:B------:R-:W-:-:S02]  /*1510*/  IADD3 R20, PT, PT, R14, 0x20, RZ ;  /* 0x000000200e147810 */ /* 0x000fc40007ffe0ff */
[----:B------:R-:W-:Y:S01]  /*1520*/  IADD3.X R11, PT, PT, R10, UR55, R11, P1, P0 ;  /* 0x000000370a0b7c10 */ /* 0x000fe20008fe040b */
[----:B------:R-:W-:Y:S01]  /*1530*/  IMAD.U32 R10, RZ, RZ, UR53 ;  /* 0x00000035ff0a7e24 */ /* 0x000fe2000f8e00ff */
[----:B------:R-:W-:Y:S01]  /*1540*/  IADD3 R12, P0, PT, R12, UR53, RZ ;  /* 0x000000350c0c7c10 */ /* 0x000fe2000ff1e0ff */
[----:B------:R-:W-:Y:S01]  /*1550*/  IMAD R9, R14, R3, R17 ;  /* 0x000000030e097224 */ /* 0x000fe200078e0211 */
[----:B--2---:R-:W-:Y:S02]  /*1560*/  LEA R248, P1, R16, UR8, 0x1 ;  /* 0x0000000810f87c11 */ /* 0x004fe4000f8208ff */
[----:B------:R-:W-:Y:S02]  /*1570*/  LEA.HI.X.SX32 R10, R10, R11, 0x1, P0 ;  /* 0x0000000b0a0a7211 */ /* 0x000fe400000f0eff */
[----:B---3--:R-:W-:Y:S02]  /*1580*/  LEA R244, P0, R12, UR16, 0x2 ;  /* 0x000000100cf47c11 */ /* 0x008fe4000f8010ff */
[----:B------:R-:W-:-:S02]  /*1590*/  LEA.HI.X R249, R16, UR9, R9, 0x1, P1 ;  /* 0x0000000910f97c11 */ /* 0x000fc400088f0c09 */
[----:B------:R-:W-:Y:S01]  /*15a0*/  LEA.HI.X R245, R12, UR17, R10, 0x2, P0 ;  /* 0x000000110cf57c11 */ /* 0x000fe200080f140a */
[----:B------:R-:W-:Y:S01]  /*15b0*/  UIMAD.WIDE UR16, UR58, 0x4, UR62 ;  /* 0x000000043a1078a5 */ /* 0x000fe2000f8e023e */
[----:B------:R-:W-:Y:S02]  /*15c0*/  IADD3 R10, P0, PT, R14, 0x20, RZ ;  /* 0x000000200e0a7810 */ /* 0x000fe40007f1e0ff */
[C---:B------:R-:W-:Y:S01]  /*15d0*/  SHF.L.U64.HI R3, R2.reuse, 0x5, R3 ;  /* 0x0000000502037819 */ /* 0x040fe20000010203 */
[----:B------:R-:W-:Y:S01]  /*15e0*/  IMAD.SHL.U32 R2, R2, 0x20, RZ ;  /* 0x0000002002027824 */ /* 0x000fe200078e00ff */
[C---:B------:R-:W-:Y:S01]  /*15f0*/  LOP3.LUT R17, R18.reuse, 0xc0, RZ, 0xfc, !PT ;  /* 0x000000c012117812 */ /* 0x040fe200078efcff */
        /* <DEDUP_REMOVED lines=16> */
.L_x_1291:
[----:B------:R-:W1:Y:S01]  /*1700*/  LDCU.64 UR12, c[0x0][0x5c0] ;  /* 0x0000b800ff0c77ac */ /* 0x000e620008000a00 */
[----:B------:R-:W-:-:S04]  /*1710*/  UIADD3 UR8, UPT, UPT, UR37, UR39, URZ ;  /* 0x0000002725087290 */ /* 0x000fc8000fffe0ff */
[----:B-1----:R-:W-:Y:S02]  /*1720*/  UIMAD.WIDE.U32 UR16, UR8, UR12, URZ ;  /* 0x0000000c081072a5 */ /* 0x002fe4000f8e00ff */
[----:B------:R-:W-:-:S04]  /*1730*/  UIMAD UR8, UR8, UR13, URZ ;  /* 0x0000000d080872a4 */ /* 0x000fc8000f8e02ff */
[----:B------:R-:W-:-:S06]  /*1740*/  UIADD3 UR8, UPT, UPT, UR17, UR8, URZ ;  /* 0x0000000811087290 */ /* 0x000fcc000fffe0ff */
[----:B------:R-:W-:Y:S02]  /*1750*/  MOV R2, UR8 ;  /* 0x0000000800027c02 */ /* 0x000fe40008000f00 */
.L_x_1292:
        /* <DEDUP_REMOVED lines=13> */
.L_x_1293:
[----:B------:R-:W1:Y:S01]  /*1830*/  LDCU.64 UR10, c[0x0][0x5c8] ;  /* 0x0000b900ff0a77ac */ /* 0x000e620008000a00 */
[----:B------:R-:W-:-:S04]  /*1840*/  UIADD3 UR37, UPT, UPT, UR37, UR39, URZ ;  /* 0x0000002725257290 */ /* 0x000fc8000fffe0ff */
[----:B-1----:R-:W-:Y:S02]  /*1850*/  UIMAD.WIDE.U32 UR14, UR37, UR10, URZ ;  /* 0x0000000a250e72a5 */ /* 0x002fe4000f8e00ff */
[----:B------:R-:W-:-:S04]  /*1860*/  UIMAD UR37, UR37, UR11, URZ ;  /* 0x0000000b252572a4 */ /* 0x000fc8000f8e02ff */
[----:B------:R-:W-:-:S06]  /*1870*/  UIADD3 UR37, UPT, UPT, UR15, UR37, URZ ;  /* 0x000000250f257290 */ /* 0x000fcc000fffe0ff */
[----:B------:R-:W-:-:S07]  /*1880*/  MOV R0, UR37 ;  /* 0x0000002500007c02 */ /* 0x000fce0008000f00 */
.L_x_1294:
        /* <DEDUP_REMOVED lines=32> */
.L_x_1296:
[----:B------:R-:W-:Y:S05]  /*1a90*/  BSYNC.RECONVERGENT B0 ;  /* 0x0000000000007941 */ /* 0x000fea0003800200 */
.L_x_1295:
        /* <DEDUP_REMOVED lines=19> */
.L_x_1298:
[----:B------:R-:W-:Y:S05]  /*1bd0*/  BSYNC.RECONVERGENT B0 ;  /* 0x0000000000007941 */ /* 0x000fea0003800200 */
.L_x_1297:
        /* <DEDUP_REMOVED lines=29> */
.L_x_1300:
[----:B------:R-:W-:Y:S05]  /*1db0*/  BSYNC.RECONVERGENT B0 ;  /* 0x0000000000007941 */ /* 0x000fea0003800200 */
.L_x_1299:
        /* <DEDUP_REMOVED lines=20> */
.L_x_1290:
        /* <DEDUP_REMOVED lines=35> */
.L_x_1303:
[----:B------:R2:W-:Y:S04]  /*2130*/  STS.128 [R13+0x8000], RZ ;  /* 0x008000ff0d007388 */ /* 0x0005e80000000c00 */
[----:B------:R2:W-:Y:S04]  /*2140*/  STS.128 [R13+0xa000], RZ ;  /* 0x00a000ff0d007388 */ /* 0x0005e80000000c00 */
[----:B------:R2:W-:Y:S04]  /*2150*/  STS.128 [R13+0xc000], RZ ;  /* 0x00c000ff0d007388 */ /* 0x0005e80000000c00 */
[----:B------:R2:W-:Y:S02]  /*2160*/  STS.128 [R13+0xe000], RZ ;  /* 0x00e000ff0d007388 */ /* 0x0005e40000000c00 */
.L_x_1304:
[----:B------:R-:W-:Y:S05]  /*2170*/  BSYNC.RECONVERGENT B0 ;  /* 0x0000000000007941 */ /* 0x000fea0003800200 */
.L_x_1302:
        /* <DEDUP_REMOVED lines=37> */
.L_x_1306:
[----:B------:R-:W-:Y:S05]  /*23d0*/  BSYNC.RECONVERGENT B0 ;  /* 0x0000000000007941 */ /* 0x000fea0003800200 */
.L_x_1305:
        /* <DEDUP_REMOVED lines=28> */
.L_x_1308:
[----:B------:R1:W-:Y:S04]  /*25a0*/  STS.128 [R13], RZ ;  /* 0x000000ff0d007388 */ /* 0x0003e80000000c00 */
[----:B------:R1:W-:Y:S04]  /*25b0*/  STS.128 [R13+0x2000], RZ ;  /* 0x002000ff0d007388 */ /* 0x0003e80000000c00 */
[----:B------:R1:W-:Y:S04]  /*25c0*/  STS.128 [R13+0x4000], RZ ;  /* 0x004000ff0d007388 */ /* 0x0003e80000000c00 */
[----:B------:R1:W-:Y:S02]  /*25d0*/  STS.128 [R13+0x6000], RZ ;  /* 0x006000ff0d007388 */ /* 0x0003e40000000c00 */
.L_x_1309:
[----:B------:R-:W-:Y:S05]  /*25e0*/  BSYNC.RECONVERGENT B0 ;  /* 0x0000000000007941 */ /* 0x000fea0003800200 */
.L_x_1307:
        /* <DEDUP_REMOVED lines=46> */
.L_x_1311:
[----:B------:R-:W-:Y:S05]  /*28d0*/  BSYNC.RECONVERGENT B0 ;  /* 0x0000000000007941 */ /* 0x000fea0003800200 */
.L_x_1310:
[----:B------:R-:W2:Y:S01]  /*28e0*/  LDCU.64 UR8, c[0x0][0x3d0] ;  /* 0x00007a00ff0877ac */ /* 0x000ea20008000a00 */
[----:B------:R-:W-:Y:S01]  /*28f0*/  MOV R2, UR14 ;  /* 0x0000000e00027c02 */ /* 0x000fe20008000f00 */
[----:B------:R-:W-:Y:S01]  /*2900*/  BSSY.RECONVERGENT B0, `(.L_x_1312) ;  /* 0x0000032000007945 */ /* 0x000fe20003800200 */
[----:B------:R-:W-:Y:S02]  /*2910*/  UIADD3 UR46, UPT, UPT, -UR30, UR36, URZ ;  /* 0x000000241e2e7290 */ /* 0x000fe4000fffe1ff */
[----:B------:R-:W-:Y:S01]  /*2920*/  UIMAD UR53, UR27, UR14, URZ ;  /* 0x0000000e1b3572a4 */ /* 0x000fe2000f8e02ff */
[----:B------:R-:W-:-:S03]  /*2930*/  IMAD.WIDE.U32 R2, R2, UR30, R18 ;  /* 0x0000001e02027c25 */ /* 0x000fc6000f8e0012 */
[----:B------:R-:W-:Y:S01]  /*2940*/  UIMAD UR53, UR30, UR15, UR53 ;  /* 0x0000000f1e3572a4 */ /* 0x000fe2000f8e0235 */
[----:B------:R-:W-:Y:S02]  /*2950*/  ISETP.GE.AND P6, PT, R14, UR46, PT ;  /* 0x0000002e0e007c0c */ /* 0x000fe4000bfc6270 */
[----:B-1--4-:R-:W-:-:S04]  /*2960*/  IADD3 R22, P0, PT, R2, UR52, RZ ;  /* 0x0000003402167c10 */ /* 0x012fc8000ff1e0ff */
        /* <DEDUP_REMOVED lines=39> */
.L_x_1313:
[----:B------:R2:W-:Y:S04]  /*2be0*/  STS.128 [R13+0x10000], RZ ;  /* 0x010000ff0d007388 */ /* 0x0005e80000000c00 */
[----:B------:R2:W-:Y:S04]  /*2bf0*/  STS.128 [R13+0x12000], RZ ;  /* 0x012000ff0d007388 */ /* 0x0005e80000000c00 */
[----:B------:R2:W-:Y:S04]  /*2c00*/  STS.128 [R13+0x14000], RZ ;  /* 0x014000ff0d007388 */ /* 0x0005e80000000c00 */
[----:B------:R2:W-:Y:S02]  /*2c10*/  STS.128 [R13+0x16000], RZ ;  /* 0x016000ff0d007388 */ /* 0x0005e40000000c00 */
.L_x_1314:
[----:B------:R-:W-:Y:S05]  /*2c20*/  BSYNC.RECONVERGENT B0 ;  /* 0x0000000000007941 */ /* 0x000fea0003800200 */
.L_x_1312:
        /* <DEDUP_REMOVED lines=41> */
.L_x_1316:
[----:B------:R-:W-:Y:S05]  /*2ec0*/  BSYNC.RECONVERGENT B0 ;  /* 0x0000000000007941 */ /* 0x000fea0003800200 */
.L_x_1315:
[----:B------:R-:W2:Y:S01]  /*2ed0*/  LDCU.64 UR8, c[0x0][0x3d8] ;  /* 0x00007b00ff0877ac */ /* 0x000ea20008000a00 */
[----:B-1----:R-:W-:Y:S01]  /*2ee0*/  MOV R2, UR12 ;  /* 0x0000000c00027c02 */ /* 0x002fe20008000f00 */
        /* <DEDUP_REMOVED lines=44> */
.L_x_1318:
[----:B------:R1:W-:Y:S04]  /*31b0*/  STS.128 [R13+0x18000], RZ ;  /* 0x018000ff0d007388 */ /* 0x0003e80000000c00 */
[----:B------:R1:W-:Y:S04]  /*31c0*/  STS.128 [R13+0x1a000], RZ ;  /* 0x01a000ff0d007388 */ /* 0x0003e80000000c00 */
[----:B------:R1:W-:Y:S04]  /*31d0*/  STS.128 [R13+0x1c000], RZ ;  /* 0x01c000ff0d007388 */ /* 0x0003e80000000c00 */
[----:B------:R1:W-:Y:S02]  /*31e0*/  STS.128 [R13+0x1e000], RZ ;  /* 0x01e000ff0d007388 */ /* 0x0003e40000000c00 */
.L_x_1319:
[----:B------:R-:W-:Y:S05]  /*31f0*/  BSYNC.RECONVERGENT B0 ;  /* 0x0000000000007941 */ /* 0x000fea0003800200 */
.L_x_1317:
[----:B------:R-:W3:Y:S01]  /*3200*/  LDC.64 R2, c[0x0][0x528] ;  /* 0x00014a00ff027b82 */ /* 0x000ee20000000a00 */
[----:B------:R-:W1:Y:S01]  /*3210*/  LDCU UR14, c[0x0][0x440] ;  /* 0x00008800ff0e77ac */ /* 0x000e620008000800 */
[----:B------:R-:W1:Y:S01]  /*3220*/  LDCU UR15, c[0x0][0x504] ;  /* 0x0000a080ff0f77ac */ /* 0x000e620008000800 */
[----:B---3--:R3:W5:Y:S04]  /*3230*/  LDG.E.64 R20, desc[UR34][R2.64+0x8] ;  /* 0x0000082202147981 */ /* 0x008768000c1e1b00 */
[----:B------:R-:W5:Y:S01]  /*3240*/  LDG.E.64 R2, desc[UR34][R2.64] ;  /* 0x0000002202027981 */ /* 0x000f62000c1e1b00 */
[----:B--2---:R-:W-:Y:S01]  /*3250*/  SHF.L.U32 R7, R0, 0x6, RZ ;  /* 0x0000000600077819 */ /* 0x004fe200000006ff */
[----:B------:R-:W-:Y:S02]  /*3260*/  BSSY.RECONVERGENT B0, `(.L_x_1320) ;  /* 0x0000028000007945 */ /* 0x000fe40003800200 */
[----:B------:R3:W-:Y:S01]  /*3270*/  @P5 STS.128 [R13+0x19000], RZ ;  /* 0x019000ff0d005388 */ /* 0x0007e20000000c00 */
[----:B------:R-:W-:-:S03]  /*3280*/  LOP3.LUT R6, R7, 0x1c0, RZ, 0xc0, !PT ;  /* 0x000001c007067812 */ /* 0x000fc600078ec0ff */
[----:B------:R3:W-:Y:S04]  /*3290*/  @P5 STS.128 [R13+0x1b000], RZ ;  /* 0x01b000ff0d005388 */ /* 0x0007e80000000c00 */
[----:B------:R3:W-:Y:S04]  /*32a0*/  @P5 STS.128 [R13+0x1d000], RZ ;  /* 0x01d000ff0d005388 */ /* 0x0007e80000000c00 */
[----:B------:R3:W-:Y:S01]  /*32b0*/  @P5 STS.128 [R13+0x1f000], RZ ;  /* 0x01f000ff0d005388 */ /* 0x0007e20000000c00 */
[----:B-1----:R-:W-:Y:S05]  /*32c0*/  @P5 BRA `(.L_x_1321) ;  /* 0x0000000000845947 */ /* 0x002fea0003800000 */
        /* <DEDUP_REMOVED lines=33> */
.L_x_1321:
[----:B------:R-:W-:Y:S05]  /*34e0*/  BSYNC.RECONVERGENT B0 ;  /* 0x0000000000007941 */ /* 0x000fea0003800200 */
.L_x_1320:
[----:B------:R-:W-:Y:S01]  /*34f0*/  UIMAD UR12, UR24, UR44, UR23 ;  /* 0x0000002c180c72a4 */ /* 0x000fe2000f8e0217 */
[----:B-1----:R-:W-:Y:S01]  /*3500*/  IMAD.SHL.U32 R9, R0, 0x20, RZ ;  /* 0x0000002000097824 */ /* 0x002fe200078e00ff */
[----:B------:R-:W-:Y:S01]  /*3510*/  LOP3.LUT R6, R6, 0x38, R4, 0xf8, !PT ;  /* 0x0000003806067812 */ /* 0x000fe200078ef804 */
[C---:B------:R-:W-:Y:S01]  /*3520*/  IMAD.SHL.U32 R5, R0.reuse, 0x10, RZ ;  /* 0x0000001000057824 */ /* 0x040fe200078e00ff */
[----:B------:R-:W-:Y:S01]  /*3530*/  USHF.L.U32 UR12, UR12, 0x5, URZ ;  /* 0x000000050c0c7899 */ /* 0x000fe200080006ff */
[----:B------:R-:W-:Y:S01]  /*3540*/  LOP3.LUT R7, R7, 0x200, RZ, 0xc0, !PT ;  /* 0x0000020007077812 */ /* 0x000fe200078ec0ff */
[----:B------:R-:W0:Y:S01]  /*3550*/  LDGDEPBAR ;  /* 0x00000000000079af */ /* 0x000e220000000000 */
[----:B------:R-:W-:Y:S01]  /*3560*/  LOP3.LUT R8, R9, 0x200, RZ, 0xc0, !PT ;  /* 0x0000020009087812 */ /* 0x000fe200078ec0ff */
[----:B------:R-:W-:Y:S01]  /*3570*/  USHF.R.S32.HI UR24, URZ, 0x1f, UR12 ;  /* 0x0000001fff187899 */ /* 0x000fe2000801140c */
[----:B------:R-:W-:Y:S01]  /*3580*/  R2P PR, R0, 0x6 ;  /* 0x0000000600007804 */ /* 0x000fe20000000000 */
[----:B------:R-:W-:Y:S01]  /*3590*/  IMAD.MOV.U32 R224, RZ, RZ, 0x40 ;  /* 0x00000040ffe07424 */ /* 0x000fe200078e00ff */
[----:B-----5:R-:W-:Y:S01]  /*35a0*/  IADD3 R239, P3, P0, R20, UR12, R239 ;  /* 0x0000000c14ef7c10 */ /* 0x020fe2000f87e0ef */
[----:B------:R-:W-:Y:S01]  /*35b0*/  IMAD.SHL.U32 R4, R0, 0x2, RZ ;  /* 0x0000000200047824 */ /* 0x000fe200078e00ff */
[----:B------:R-:W-:Y:S01]  /*35c0*/  LOP3.LUT R5, R8, 0x3800, R5, 0xf8, !PT ;  /* 0x0000380008057812 */ /* 0x000fe200078ef805 */
[----:B------:R-:W-:Y:S01]  /*35d0*/  IMAD.U32 R237, RZ, RZ, UR38 ;  /* 0x00000026ffed7e24 */ /* 0x000fe2000f8e00ff */
[----:B------:R-:W-:-:S02]  /*35e0*/  LOP3.LUT R227, R6, 0x8, R0, 0x78, !PT ;  /* 0x0000000806e37812 */ /* 0x000fc400078e7800 */
[----:B------:R-:W-:Y:S02]  /*35f0*/  CS2R R190, SRZ ;  /* 0x0000000000be7805 */ /* 0x000fe4000001ff00 */
[----:B------:R-:W-:Y:S02]  /*3600*/  LOP3.LUT R7, R7, 0xc00, R9, 0xf8, !PT ;  /* 0x00000c0007077812 */ /* 0x000fe400078ef809 */
[----:B------:R-:W-:Y:S02]  /*3610*/  CS2R R188, SRZ ;  /* 0x0000000000bc7805 */ /* 0x000fe4000001ff00 */
[----:B------:R-:W-:Y:S02]  /*3620*/  LOP3.LUT R228, R6, 0x8, R12, 0x78, !PT ;  /* 0x0000000806e47812 */ /* 0x000fe400078e780c */
[----:B------:R-:W-:Y:S02]  /*3630*/  CS2R R194, SRZ ;  /* 0x0000000000c27805 */ /* 0x000fe4000001ff00 */
[----:B------:R-:W-:Y:S01]  /*3640*/  IADD3.X R238, PT, PT, R21, UR24, RZ, P3, P0 ;  /* 0x0000001815ee7c10 */ /* 0x000fe20009fe04ff */
[----:B------:R-:W1:Y:S01]  /*3650*/  LDCU UR24, c[0x0][0x590] ;  /* 0x0000b200ff1877ac */ /* 0x000e620008000800 */
[----:B------:R-:W-:-:S02]  /*3660*/  LOP3.LUT R227, R5, R227, RZ, 0xfc, !PT ;  /* 0x000000e305e37212 */ /* 0x000fc400078efcff */
[----:B------:R-:W-:Y:S02]  /*3670*/  CS2R R192, SRZ ;  /* 0x0000000000c07805 */ /* 0x000fe4000001ff00 */
[----:B------:R-:W-:Y:S02]  /*3680*/  LOP3.LUT R228, R7, R228, RZ, 0xfc, !PT ;  /* 0x000000e407e47212 */ /* 0x000fe400078efcff */
[----:B------:R-:W-:Y:S02]  /*3690*/  CS2R R186, SRZ ;  /* 0x0000000000ba7805 */ /* 0x000fe4000001ff00 */
[----:B------:R-:W-:Y:S01]  /*36a0*/  R2UR UR30, R2 ;  /* 0x00000000021e72ca */ /* 0x000fe200000e0000 */
[----:B---3--:R-:W-:Y:S01]  /*36b0*/  IMAD.MOV.U32 R2, RZ, RZ, 0x20 ;  /* 0x00000020ff027424 */ /* 0x008fe200078e00ff */
[----:B------:R-:W-:Y:S02]  /*36c0*/  R2UR UR27, R3 ;  /* 0x00000000031b72ca */ /* 0x000fe400000e0000 */
[----:B------:R-:W-:-:S02]  /*36d0*/  CS2R R184, SRZ ;  /* 0x0000000000b87805 */ /* 0x000fc4000001ff00 */
[----:B------:R-:W-:Y:S02]  /*36e0*/  SEL R224, R224, 0xffffffc0, !P2 ;  /* 0xffffffc0e0e07807 */ /* 0x000fe40005000000 */
[----:B------:R-:W-:Y:S02]  /*36f0*/  CS2R R182, SRZ ;  /* 0x0000000000b67805 */ /* 0x000fe4000001ff00 */
[----:B------:R-:W-:Y:S02]  /*3700*/  LEA R227, R227, UR33, 0x1 ;  /* 0x00000021e3e37c11 */ /* 0x000fe4000f8e08ff */
[----:B------:R-:W-:Y:S02]  /*3710*/  CS2R R180, SRZ ;  /* 0x0000000000b47805 */ /* 0x000fe4000001ff00 */
[----:B------:R-:W-:Y:S02]  /*3720*/  LOP3.LUT R4, R4, 0x6, RZ, 0xc0, !PT ;  /* 0x0000000604047812 */ /* 0x000fe400078ec0ff */
[----:B------:R-:W-:-:S02]  /*3730*/  CS2R R174, SRZ ;  /* 0x0000000000ae7805 */ /* 0x000fc4000001ff00 */
[----:B------:R-:W-:Y:S01]  /*3740*/  LEA R228, R228, UR33, 0x1 ;  /* 0x00000021e4e47c11 */ /* 0x000fe2000f8e08ff */
[----:B------:R-:W-:Y:S01]  /*3750*/  IMAD.IADD R3, R224, 0x1, R227 ;  /* 0x00000001e0037824 */ /* 0x000fe200078e02e3 */
[----:B------:R-:W-:Y:S02]  /*3760*/  SEL R2, R2, 0xffffffe0, !P1 ;  /* 0xffffffe002027807 */ /* 0x000fe40004800000 */
[----:B------:R-:W-:Y:S02]  /*3770*/  CS2R R172, SRZ ;  /* 0x0000000000ac7805 */ /* 0x000fe4000001ff00 */
[----:B------:R-:W-:Y:S01]  /*3780*/  LOP3.LUT R4, R4, 0xe0, R11, 0xf8, !PT ;  /* 0x000000e004047812 */ /* 0x000fe200078ef80b */
[--C-:B------:R-:W-:Y:S01]  /*3790*/  IMAD.IADD R224, R224, 0x1, R228.reuse ;  /* 0x00000001e0e07824 */ /* 0x100fe200078e02e4 */
[----:B------:R-:W-:Y:S01]  /*37a0*/  CS2R R178, SRZ ;  /* 0x0000000000b27805 */ /* 0x000fe2000001ff00 */
[C---:B------:R-:W-:Y:S01]  /*37b0*/  IMAD.IADD R225, R2.reuse, 0x1, R227 ;  /* 0x0000000102e17824 */ /* 0x040fe200078e02e3 */
[----:B------:R-:W-:Y:S01]  /*37c0*/  CS2R R176, SRZ ;  /* 0x0000000000b07805 */ /* 0x000fe2000001ff00 */
[C---:B------:R-:W-:Y:S01]  /*37d0*/  IMAD.IADD R226, R2.reuse, 0x1, R228 ;  /* 0x0000000102e27824 */ /* 0x040fe200078e02e4 */
[----:B------:R-:W-:Y:S01]  /*37e0*/  CS2R R170, SRZ ;  /* 0x0000000000aa7805 */ /* 0x000fe2000001ff00 */
[----:B------:R-:W-:Y:S01]  /*37f0*/  IMAD.IADD R0, R2, 0x1, R3 ;  /* 0x0000000102007824 */ /* 0x000fe200078e0203 */
[----:B------:R-:W-:Y:S01]  /*3800*/  CS2R R168, SRZ ;  /* 0x0000000000a87805 */ /* 0x000fe2000001ff00 */
[----:B------:R-:W-:Y:S01]  /*3810*/  IMAD.U32 R237, R237, 0x40, R4 ;  /* 0x00000040eded7824 */ /* 0x000fe200078e0004 */
        /* <DEDUP_REMOVED lines=50> */
[----:B------:R-:W-:Y:S01]  /*3b40*/  IMAD.IADD R2, R2, 0x1, R224 ;  /* 0x0000000102027824 */ /* 0x000fe200078e02e0 */
[----:B------:R-:W2:Y:S01]  /*3b50*/  LDCU UR8, c[0x0][0x508] ;  /* 0x0000a100ff0877ac */ /* 0x000ea20008000800 */
[----:B------:R-:W3:Y:S01]  /*3b60*/  LDCU UR9, c[0x0][0x3e0] ;  /* 0x00007c00ff0977ac */ /* 0x000ee20008000800 */
[----:B------:R-:W2:Y:S01]  /*3b70*/  LDCU UR13, c[0x0][0x45c] ;  /* 0x00008b80ff0d77ac */ /* 0x000ea20008000800 */
[----:B------:R-:W2:Y:S01]  /*3b80*/  LDCU.U8 UR12, c[0x0][0x4f8] ;  /* 0x00009f00ff0c77ac */ /* 0x000ea20008000000 */
[----:B-1----:R-:W-:Y:S02]  /*3b90*/  USHF.L.U32 UR24, UR24, 0x6, URZ ;  /* 0x0000000618187899 */ /* 0x002fe400080006ff */
[----:B------:R-:W-:Y:S02]  /*3ba0*/  UIADD3 UR47, UPT, UPT, -UR47, UR42, URZ ;  /* 0x0000002a2f2f7290 */ /* 0x000fe4000fffe1ff */
        /* <DEDUP_REMOVED lines=11> */
[----:B--23--:R-:W-:-:S12]  /*3c60*/  UIADD3 UR46, UPT, UPT, UR27, 0x646e171e, URZ ;  /* 0x646e171e1b2e7890 */ /* 0x00cfd8000fffe0ff */
.L_x_1326:
[----:B------:R-:W0:Y:S01]  /*3c70*/  LDGDEPBAR ;  /* 0x00000000000079af */ /* 0x000e220000000000 */
[----:B------:R-:W-:Y:S04]  /*3c80*/  USHF.L.U32 UR44, UR49, 0x6, URZ ;  /* 0x00000006312c7899 */ /* 0x000fe800080006ff */
[----:B------:R-:W-:Y:S01]  /*3c90*/  UISETP.GE.AND UP0, UPT, UR44, UR47, UPT ;  /* 0x0000002f2c00728c */ /* 0x000fe2000bf06270 */
[----:B------:R-:W-:Y:S04]  /*3ca0*/  DEPBAR.LE SB0, 0x0 ;  /* 0x000080000000791a */ /* 0x000fe80000000000 */
[----:B------:R-:W-:Y:S06]  /*3cb0*/  BAR.SYNC.DEFER_BLOCKING 0x0 ;  /* 0x0000000000007b1d */ /* 0x000fec0000010000 */
[----:B------:R-:W-:Y:S04]  /*3cc0*/  LDSM.16.M88.4 R16, [R228] ;  /* 0x00000000e410783b */ /* 0x000fe80000000200 */
[----:B-1----:R-:W1:Y:S04]  /*3cd0*/  LDSM.16.M88.4 R8, [R227+0x10000] ;  /* 0x01000000e308783b */ /* 0x002e680000000200 */
[----:B------:R-:W4:Y:S04]  /*3ce0*/  LDSM.16.M88.4 R84, [R227+0x10800] ;  /* 0x01080000e354783b */ /* 0x000f280000000200 */
[----:B------:R-:W-:Y:S04]  /*3cf0*/  LDSM.16.M88.4 R88, [R226] ;  /* 0x00000000e258783b */ /* 0x000fe80000000200 */
[----:B------:R-:W2:Y:S04]  /*3d00*/  LDSM.16.M88.4 R92, [R225+0x10000] ;  /* 0x01000000e15c783b */ /* 0x000ea80000000200 */
[----:B------:R-:W3:Y:S04]  /*3d10*/  LDSM.16.M88.4 R96, [R225+0x10800] ;  /* 0x01080000e160783b */ /* 0x000ee80000000200 */
[----:B------:R-:W-:Y:S04]  /*3d20*/  LDSM.16.M88.4 R100, [R224] ;  /* 0x00000000e064783b */ /* 0x000fe80000000200 */
[----:B-----5:R-:W3:Y:S04]  /*3d30*/  LDSM.16.M88.4 R104, [R3+0x10000] ;  /* 0x010000000368783b */ /* 0x020ee80000000200 */
[----:B------:R-:W-:Y:S04]  /*3d40*/  LDSM.16.M88.4 R108, [R0+0x10000] ;  /* 0x01000000006c783b */ /* 0x000fe80000000200 */
[----:B------:R-:W-:Y:S01]  /*3d50*/  LDSM.16.M88.4 R112, [R227+0x12800] ;  /* 0x01280000e370783b */ /* 0x000fe20000000200 */
[C---:B-1----:R-:W-:Y:S08]  /*3d60*/  HMMA.16816.F32 R4, R16.reuse, R8, RZ ;  /* 0x000000081004723c */ /* 0x042ff000000018ff */
[C---:B------:R-:W-:Y:S08]  /*3d70*/  HMMA.16816.F32 R8, R16.reuse, R10, RZ ;  /* 0x0000000a1008723c */ /* 0x040ff000000018ff */
[C---:B----4-:R-:W-:Y:S08]  /*3d80*/  HMMA.16816.F32 R12, R16.reuse, R84, RZ ;  /* 0x00000054100c723c */ /* 0x050ff000000018ff */
[----:B------:R-:W-:Y:S01]  /*3d90*/  HMMA.16816.F32 R16, R16, R86, RZ ;  /* 0x000000561010723c */ /* 0x000fe200000018ff */
[----:B------:R-:W1:Y:S07]  /*3da0*/  LDSM.16.M88.4 R84, [R3+0x10800] ;  /* 0x010800000354783b */ /* 0x000e6e0000000200 */
[C---:B--2---:R-:W-:Y:S08]  /*3db0*/  HMMA.16816.F32 R4, R88.reuse, R92, R4 ;  /* 0x0000005c5804723c */ /* 0x044ff00000001804 */
[C---:B------:R-:W-:Y:S01]  /*3dc0*/  HMMA.16816.F32 R8, R88.reuse, R94, R8 ;  /* 0x0000005e5808723c */ /* 0x040fe20000001808 */
[----:B------:R-:W2:Y:S07]  /*3dd0*/  LDSM.16.M88.4 R92, [R2] ;  /* 0x00000000025c783b */ /* 0x000eae0000000200 */
[C---:B---3--:R-:W-:Y:S01]  /*3de0*/  HMMA.16816.F32 R12, R88.reuse, R96, R12 ;  /* 0x00000060580c723c */ /* 0x048fe2000000180c */
[----:B------:R-:W-:Y:S02]  /*3df0*/  IMAD.U32 R96, RZ, RZ, UR10 ;  /* 0x0000000aff607e24 */ /* 0x000fe4000f8e00ff */
[----:B------:R-:W-:Y:S03]  /*3e00*/  IMAD.U32 R97, RZ, RZ, UR11 ;  /* 0x0000000bff617e24 */ /* 0x000fe6000f8e00ff */
[C---:B------:R-:W-:Y:S02]  /*3e10*/  LEA R96, P0, R242.reuse, R96, 0x2 ;  /* 0x00000060f2607211 */ /* 0x040fe400078010ff */
[----:B------:R-:W-:Y:S01]  /*3e20*/  HMMA.16816.F32 R16, R88, R98, R16 ;  /* 0x000000625810723c */ /* 0x000fe20000001810 */
[----:B------:R-:W3:Y:S02]  /*3e30*/  LDSM.16.M88.4 R88, [R0+0x10800] ;  /* 0x010800000058783b */ /* 0x000ee40000000200 */
[----:B------:R-:W-:Y:S05]  /*3e40*/  LEA.HI.X R97, R242, R97, RZ, 0x2, P0 ;  /* 0x00000061f2617211 */ /* 0x000fea00000f14ff */
[C---:B------:R-:W-:Y:S01]  /*3e50*/  HMMA.16816.F32 R4, R100.reuse, R104, R4 ;  /* 0x000000686404723c */ /* 0x040fe20000001804 */
[----:B------:R-:W5:Y:S04]  /*3e60*/  LDG.E R123, desc[UR34][R96.64] ;  /* 0x00000022607b7981 */ /* 0x000f68000c1e1900 */
        /* <DEDUP_REMOVED lines=106> */
.L_x_1322:
        /* <DEDUP_REMOVED lines=82> */
.L_x_1323:
[----:B------:R-:W1:Y:S01]  /*4a30*/  S2R R229, SR_TID.X ;  /* 0x0000000000e57919 */ /* 0x000e620000002100 */
[C---:B------:R-:W-:Y:S01]  /*4a40*/  FMUL.FTZ R2, R241.reuse, 1.4426950216293334961 ;  /* 0x3fb8aa3bf1027820 */ /* 0x040fe20000410000 */
[----:B------:R-:W-:Y:S01]  /*4a50*/  FSETP.NEU.FTZ.AND P0, PT, R241, -INF , PT ;  /* 0xff800000f100780b */ /* 0x000fe20003f1d000 */
[----:B------:R-:W-:Y:S01]  /*4a60*/  IMAD.U32 R0, RZ, RZ, UR38 ;  /* 0x00000026ff007e24 */ /* 0x000fe2000f8e00ff */
[----:B------:R-:W-:Y:S01]  /*4a70*/  UISETP.GT.AND UP0, UPT, UR49, UR45, UPT ;  /* 0x0000002d3100728c */ /* 0x000fe2000bf04270 */
[----:B------:R-:W-:Y:S01]  /*4a80*/  IMAD.WIDE.U32 R86, R239, -0x2daee0ad, RZ ;  /* 0xd2511f53ef567825 */ /* 0x000fe200078e00ff */
[----:B------:R-:W-:Y:S02]  /*4a90*/  FSEL R2, R2, RZ, P0 ;  /* 0x000000ff02027208 */ /* 0x000fe40000000000 */
[----:B------:R-:W-:Y:S01]  /*4aa0*/  FSETP.NEU.FTZ.AND P0, PT, R240, -INF , PT ;  /* 0xff800000f000780b */ /* 0x000fe20003f1d000 */
[----:B------:R-:W-:Y:S02]  /*4ab0*/  IMAD.U32 R3, RZ, RZ, UR49 ;  /* 0x00000031ff037e24 */ /* 0x000fe4000f8e00ff */
[--C-:B------:R-:W-:Y:S01]  /*4ac0*/  FFMA.FTZ R8, R8, UR13, -R2.reuse ;  /* 0x0000000d08087c23 */ /* 0x100fe20008010802 */
[--C-:B------:R-:W-:Y:S01]  /*4ad0*/  FFMA.FTZ R9, R9, UR13, -R2.reuse ;  /* 0x0000000d09097c23 */ /* 0x100fe20008010802 */
[--C-:B------:R-:W-:Y:S01]  /*4ae0*/  FFMA.FTZ R16, R16, UR13, -R2.reuse ;  /* 0x0000000d10107c23 */ /* 0x100fe20008010802 */
[--C-:B------:R-:W-:Y:S01]  /*4af0*/  FFMA.FTZ R17, R17, UR13, -R2.reuse ;  /* 0x0000000d11117c23 */ /* 0x100fe20008010802 */
[----:B------:R2:W-:Y:S01]  /*4b00*/  MUFU.EX2 R125, R8 ;  /* 0x00000008007d7308 */ /* 0x0005e20000000800 */
[--C-:B------:R-:W-:Y:S01]  /*4b10*/  FFMA.FTZ R12, R12, UR13, -R2.reuse ;  /* 0x0000000d0c0c7c23 */ /* 0x100fe20008010802 */
[--C-:B------:R-:W-:Y:S01]  /*4b20*/  FFMA.FTZ R4, R4, UR13, -R2.reuse ;  /* 0x0000000d04047c23 */ /* 0x100fe20008010802 */
[--C-:B------:R-:W-:Y:S01]  /*4b30*/  FFMA.FTZ R13, R13, UR13, -R2.reuse ;  /* 0x0000000d0d0d7c23 */ /* 0x100fe20008010802 */
[----:B------:R-:W-:Y:S01]  /*4b40*/  FFMA.FTZ R5, R5, UR13, -R2 ;  /* 0x0000000d05057c23 */ /* 0x000fe20008010802 */
[----:B------:R-:W-:Y:S01]  /*4b50*/  IMAD.MOV.U32 R128, RZ, RZ, 0x10 ;  /* 0x00000010ff807424 */ /* 0x000fe200078e00ff */
[----:B------:R-:W-:Y:S01]  /*4b60*/  @UP0 UIADD3 UR44, UP1, UPT, UR16, -0x100, URZ ;  /* 0xffffff00102c0890 */ /* 0x000fe2000ff3e0ff */
[----:B------:R-:W-:Y:S03]  /*4b70*/  IMAD.MOV.U32 R232, RZ, RZ, 0x20 ;  /* 0x00000020ffe87424 */ /* 0x000fe600078e00ff */
[----:B------:R3:W-:Y:S01]  /*4b80*/  MUFU.EX2 R126, R9 ;  /* 0x00000009007e7308 */ /* 0x0007e20000000800 */
[----:B------:R-:W-:Y:S01]  /*4b90*/  IMAD.MOV.U32 R233, RZ, RZ, 0x40 ;  /* 0x00000040ffe97424 */ /* 0x000fe200078e00ff */
[----:B------:R-:W-:Y:S02]  /*4ba0*/  @UP0 UIADD3.X UR42, UPT, UPT, UR17, -0x1, URZ, UP1, !UPT ;  /* 0xffffffff112a0890 */ /* 0x000fe40008ffe4ff */
[----:B------:R-:W-:Y:S06]  /*4bb0*/  @UP0 UIADD3 UR10, UP1, UPT, UR10, -0x100, URZ ;  /* 0xffffff000a0a0890 */ /* 0x000fec000ff3e0ff */
[----:B------:R-:W-:Y:S01]  /*4bc0*/  MUFU.EX2 R124, R12 ;  /* 0x0000000c007c7308 */ /* 0x000fe20000000800 */
[----:B------:R-:W-:Y:S09]  /*4bd0*/  @UP0 UIADD3.X UR11, UPT, UPT, UR11, -0x1, URZ, UP1, !UPT ;  /* 0xffffffff0b0b0890 */ /* 0x000ff20008ffe4ff */
[----:B------:R-:W-:Y:S10]  /*4be0*/  MUFU.EX2 R196, R13 ;  /* 0x0000000d00c47308 */ /* 0x000ff40000000800 */
[----:B------:R-:W-:Y:S10]  /*4bf0*/  MUFU.EX2 R207, R5 ;  /* 0x0000000500cf7308 */ /* 0x000ff40000000800 */
[----:B------:R4:W-:Y:S10]  /*4c00*/  MUFU.EX2 R206, R4 ;  /* 0x0000000400ce7308 */ /* 0x0009f40000000800 */
[----:B------:R-:W4:Y:S10]  /*4c10*/  MUFU.EX2 R205, R16 ;  /* 0x0000001000cd7308 */ /* 0x000f340000000800 */
[----:B------:R-:W4:Y:S01]  /*4c20*/  MUFU.EX2 R204, R17 ;  /* 0x0000001100cc7308 */ /* 0x000f220000000800 */
[--C-:B-1----:R-:W-:Y:S01]  /*4c30*/  SHF.R.U32.HI R85, RZ, 0x7, R229.reuse ;  /* 0x00000007ff557819 */ /* 0x102fe200000116e5 */
[C---:B------:R-:W-:Y:S01]  /*4c40*/  IMAD.SHL.U32 R118, R229.reuse, 0x2, RZ ;  /* 0x00000002e5767824 */ /* 0x040fe200078e00ff */
[----:B------:R-:W-:Y:S01]  /*4c50*/  SHF.R.U32.HI R84, RZ, 0x5, R229 ;  /* 0x00000005ff547819 */ /* 0x000fe200000116e5 */
[C---:B------:R-:W-:Y:S01]  /*4c60*/  IMAD.SHL.U32 R120, R229.reuse, 0x20, RZ ;  /* 0x00000020e5787824 */ /* 0x040fe200078e00ff */
[C---:B------:R-:W-:Y:S01]  /*4c70*/  LOP3.LUT P2, RZ, R229.reuse, 0x8, RZ, 0xc0, !PT ;  /* 0x00000008e5ff7812 */ /* 0x040fe2000784c0ff */
[----:B------:R-:W-:Y:S01]  /*4c80*/  IMAD R0, R0, 0x2, R85 ;  /* 0x0000000200007824 */ /* 0x000fe200078e0255 */
[----:B------:R-:W-:Y:S01]  /*4c90*/  LOP3.LUT R84, R84, 0x3, RZ, 0xc0, !PT ;  /* 0x0000000354547812 */ /* 0x000fe200078ec0ff */
[C---:B------:R-:W-:Y:S01]  /*4ca0*/  IMAD.SHL.U32 R197, R229.reuse, 0x10, RZ ;  /* 0x00000010e5c57824 */ /* 0x040fe200078e00ff */
[----:B------:R-:W-:Y:S01]  /*4cb0*/  LOP3.LUT R227, R120, 0x200, RZ, 0xc0, !PT ;  /* 0x0000020078e37812 */ /* 0x000fe200078ec0ff */
[----:B------:R-:W-:Y:S01]  /*4cc0*/  IMAD.SHL.U32 R117, R229, 0x40, RZ ;  /* 0x00000040e5757824 */ /* 0x000fe200078e00ff */
[----:B------:R-:W-:Y:S01]  /*4cd0*/  LOP3.LUT R0, R0, UR27, R87, 0x96, !PT ;  /* 0x0000001b00007c12 */ /* 0x000fe2000f8e9657 */
[----:B------:R-:W-:Y:S01]  /*4ce0*/  IMAD R3, R3, 0x4, R84 ;  /* 0x0000000403037824 */ /* 0x000fe200078e0254 */
[----:B------:R-:W-:Y:S01]  /*4cf0*/  LOP3.LUT R227, R227, 0x3800, R197, 0xf8, !PT ;  /* 0x00003800e3e37812 */ /* 0x000fe200078ef8c5 */
[----:B------:R-:W-:Y:S01]  /*4d00*/  IMAD.SHL.U32 R230, R229, 0x8, RZ ;  /* 0x00000008e5e67824 */ /* 0x000fe200078e00ff */
[----:B------:R-:W-:Y:S01]  /*4d10*/  LOP3.LUT R116, R117, 0x1c0, RZ, 0xc0, !PT ;  /* 0x000001c075747812 */ /* 0x000fe200078ec0ff */
[----:B------:R-:W-:Y:S04]  /*4d20*/  IMAD.WIDE.U32 R84, R0, -0x326172a9, RZ ;  /* 0xcd9e8d5700547825 */ /* 0x000fe800078e00ff */
[----:B------:R-:W-:Y:S01]  /*4d30*/  FMUL.FTZ R0, R240, 1.4426950216293334961 ;  /* 0x3fb8aa3bf0007820 */ /* 0x000fe20000410000 */
[----:B------:R-:W-:Y:S01]  /*4d40*/  LOP3.LUT R116, R116, 0x38, R230, 0xf8, !PT ;  /* 0x0000003874747812 */ /* 0x000fe200078ef8e6 */
[----:B------:R-:W-:Y:S01]  /*4d50*/  IMAD.WIDE.U32 R88, R3, -0x326172a9, RZ ;  /* 0xcd9e8d5703587825 */ /* 0x000fe200078e00ff */
[----:B------:R-:W-:Y:S02]  /*4d60*/  LOP3.LUT R122, R117, 0x200, RZ, 0xc0, !PT ;  /* 0x00000200757a7812 */ /* 0x000fe400078ec0ff */
[----:B------:R-:W-:Y:S02]  /*4d70*/  FSEL R0, R0, RZ, P0 ;  /* 0x000000ff00007208 */ /* 0x000fe40000000000 */
[----:B------:R-:W-:Y:S02]  /*4d80*/  LOP3.LUT R3, R238, UR30, R89, 0x96, !PT ;  /* 0x0000001eee037c12 */ /* 0x000fe4000f8e9659 */
[----:B--2---:R-:W-:Y:S01]  /*4d90*/  LOP3.LUT R8, R88, UR61, R85, 0x96, !PT ;  /* 0x0000003d58087c12 */ /* 0x004fe2000f8e9655 */
[--C-:B------:R-:W-:Y:S01]  /*4da0*/  FFMA.FTZ R10, R10, UR13, -R0.reuse ;  /* 0x0000000d0a0a7c23 */ /* 0x100fe20008010800 */
[--C-:B------:R-:W-:Y:S01]  /*4db0*/  FFMA.FTZ R11, R11, UR13, -R0.reuse ;  /* 0x0000000d0b0b7c23 */ /* 0x100fe20008010800 */
[----:B------:R-:W-:Y:S04]  /*4dc0*/  IMAD.WIDE.U32 R88, R3, -0x2daee0ad, RZ ;  /* 0xd2511f5303587825 */ /* 0x000fe800078e00ff */
[--C-:B------:R-:W-:Y:S01]  /*4dd0*/  FFMA.FTZ R130, R7, UR13, -R0.reuse ;  /* 0x0000000d07827c23 */ /* 0x100fe20008010800 */
[----:B------:R1:W2:Y:S01]  /*4de0*/  MUFU.EX2 R127, R10 ;  /* 0x0000000a007f7308 */ /* 0x0002a20000000800 */
[----:B------:R-:W-:Y:S01]  /*4df0*/  SHF.R.U32.HI R7, RZ, 0x2, R229 ;  /* 0x00000002ff077819 */ /* 0x000fe200000116e5 */
[----:B---3--:R-:W-:Y:S01]  /*4e00*/  IMAD.WIDE.U32 R8, R8, -0x2daee0ad, RZ ;  /* 0xd2511f5308087825 */ /* 0x008fe200078e00ff */
[----:B------:R-:W-:Y:S03]  /*4e10*/  LOP3.LUT R86, R86, UR60, R89, 0x96, !PT ;  /* 0x0000003c56567c12 */ /* 0x000fe6000f8e9659 */
[--C-:B------:R-:W-:Y:S01]  /*4e20*/  FFMA.FTZ R6, R6, UR13, -R0.reuse ;  /* 0x0000000d06067c23 */ /* 0x100fe20008010800 */
[----:B----4-:R-:W-:Y:S01]  /*4e30*/  LOP3.LUT R4, R116, 0x8, R229, 0x78, !PT ;  /* 0x0000000874047812 */ /* 0x010fe200078e78e5 */
[--C-:B------:R-:W-:Y:S02]  /*4e40*/  FFMA.FTZ R18, R18, UR13, -R0.reuse ;  /* 0x0000000d12127c23 */ /* 0x100fe40008010800 */
[----:B------:R3:W4:Y:S01]  /*4e50*/  MUFU.EX2 R129, R11 ;  /* 0x0000000b00817308 */ /* 0x0007220000000800 */
[----:B------:R-:W-:Y:S01]  /*4e60*/  LOP3.LUT R2, R88, UR58, R9, 0x96, !PT ;  /* 0x0000003a58027c12 */ /* 0x000fe2000f8e9609 */
[----:B------:R-:W-:Y:S01]  /*4e70*/  IMAD.WIDE.U32 R86, R86, -0x326172a9, RZ ;  /* 0xcd9e8d5756567825 */ /* 0x000fe200078e00ff */
[----:B------:R-:W-:Y:S03]  /*4e80*/  LOP3.LUT R227, R227, R4, RZ, 0xfc, !PT ;  /* 0x00000004e3e37212 */ /* 0x000fe600078efcff */
[--C-:B------:R-:W-:Y:S01]  /*4e90*/  FFMA.FTZ R15, R15, UR13, -R0.reuse ;  /* 0x0000000d0f0f7c23 */ /* 0x100fe20008010800 */
[----:B------:R-:W-:Y:S01]  /*4ea0*/  IMAD.WIDE.U32 R2, R2, -0x326172a9, RZ ;  /* 0xcd9e8d5702027825 */ /* 0x000fe200078e00ff */
[----:B------:R-:W-:Y:S02]  /*4eb0*/  LOP3.LUT R84, R84, UR59, R87, 0x96, !PT ;  /* 0x0000003b54547c12 */ /* 0x000fe4000f8e9657 */
[----:B------:R2:W-:Y:S01]  /*4ec0*/  MUFU.EX2 R203, R6 ;  /* 0x0000000600cb7308 */ /* 0x0005e20000000800 */
[--C-:B------:R-:W-:Y:S01]  /*4ed0*/  FFMA.FTZ R14, R14, UR13, -R0.reuse ;  /* 0x0000000d0e0e7c23 */ /* 0x100fe20008010800 */
[----:B------:R-:W-:Y:S01]  /*4ee0*/  FFMA.FTZ R0, R19, UR13, -R0 ;  /* 0x0000000d13007c23 */ /* 0x000fe20008010800 */
[----:B-1----:R-:W-:Y:S01]  /*4ef0*/  LOP3.LUT R10, R86, UR57, R3, 0x96, !PT ;  /* 0x00000039560a7c12 */ /* 0x002fe2000f8e9603 */
[----:B------:R-:W-:Y:S01]  /*4f00*/  IMAD.WIDE.U32 R84, R84, -0x2daee0ad, RZ ;  /* 0xd2511f5354547825 */ /* 0x000fe200078e00ff */
[----:B------:R-:W-:Y:S02]  /*4f10*/  LOP3.LUT R3, R118, 0x38, RZ, 0xc0, !PT ;  /* 0x0000003876037812 */ /* 0x000fe400078ec0ff */
[----:B------:R-:W-:Y:S03]  /*4f20*/  SHF.R.U32.HI R231, RZ, 0x1, R229 ;  /* 0x00000001ffe77819 */ /* 0x000fe600000116e5 */
[----:B------:R-:W1:Y:S01]  /*4f30*/  MUFU.EX2 R130, R130 ;  /* 0x0000008200827308 */ /* 0x000e620000000800 */
[----:B---3--:R-:W-:Y:S01]  /*4f40*/  IMAD.WIDE.U32 R10, R10, -0x2daee0ad, RZ ;  /* 0xd2511f530a0a7825 */ /* 0x008fe200078e00ff */
[----:B------:R-:W-:Y:S02]  /*4f50*/  LOP3.LUT R7, R3, 0x20, R7, 0x78, !PT ;  /* 0x0000002003077812 */ /* 0x000fe400078e7807 */
[----:B------:R-:W-:Y:S02]  /*4f60*/  LOP3.LUT R3, R8, UR56, R85, 0x96, !PT ;  /* 0x0000003808037c12 */ /* 0x000fe4000f8e9655 */
[----:B------:R-:W-:Y:S02]  /*4f70*/  LOP3.LUT R8, R84, UR54, R11, 0x96, !PT ;  /* 0x0000003654087c12 */ /* 0x000fe4000f8e960b */
[----:B------:R-:W-:Y:S01]  /*4f80*/  LOP3.LUT R197, R7, 0x1c0, R197, 0xf8, !PT ;  /* 0x000001c007c57812 */ /* 0x000fe200078ef8c5 */
[----:B------:R-:W-:Y:S01]  /*4f90*/  IMAD.WIDE.U32 R84, R3, -0x326172a9, RZ ;  /* 0xcd9e8d5703547825 */ /* 0x000fe200078e00ff */
[----:B------:R-:W-:Y:S01]  /*4fa0*/  LOP3.LUT R7, R120, 0xc00, RZ, 0xc0, !PT ;  /* 0x00000c0078077812 */ /* 0x000fe200078ec0ff */
[----:B------:R-:W3:Y:S01]  /*4fb0*/  MUFU.EX2 R199, R0 ;  /* 0x0000000000c77308 */ /* 0x000ee20000000800 */
[----:B------:R-:W-:Y:S01]  /*4fc0*/  LOP3.LUT R228, R122, 0xc00, R120, 0xf8, !PT ;  /* 0x00000c007ae47812 */ /* 0x000fe200078ef878 */
[----:B------:R-:W-:Y:S01]  /*4fd0*/  IMAD.WIDE.U32 R8, R8, -0x326172a9, RZ ;  /* 0xcd9e8d5708087825 */ /* 0x000fe200078e00ff */
[----:B------:R-:W-:Y:S02]  /*4fe0*/  LOP3.LUT R3, R2, UR55, R85, 0x96, !PT ;  /* 0x0000003702037c12 */ /* 0x000fe4000f8e9655 */
[----:B------:R-:W-:Y:S02]  /*4ff0*/  LOP3.LUT R7, R7, 0x6, R118, 0xf8, !PT ;  /* 0x0000000607077812 */ /* 0x000fe400078ef876 */
[----:B------:R-:W-:Y:S01]  /*5000*/  LOP3.LUT R2, R84, UR53, R9, 0x96, !PT ;  /* 0x0000003554027c12 */ /* 0x000fe2000f8e9609 */
[----:B------:R-:W-:Y:S01]  /*5010*/  IMAD.WIDE.U32 R12, R3, -0x2daee0ad, RZ ;  /* 0xd2511f53030c7825 */ /* 0x000fe200078e00ff */
[----:B------:R-:W-:Y:S01]  /*5020*/  LOP3.LUT R197, R7, R197, RZ, 0xfc, !PT ;  /* 0x000000c507c57212 */ /* 0x000fe200078efcff */
[----:B------:R-:W-:Y:S01]  /*5030*/  MUFU.EX2 R201, R15 ;  /* 0x0000000f00c97308 */ /* 0x000fe20000000800 */
[----:B------:R-:W-:Y:S01]  /*5040*/  LOP3.LUT R121, R116, 0x8, R231, 0x78, !PT ;  /* 0x0000000874797812 */ /* 0x000fe200078e78e7 */
[----:B------:R-:W-:Y:S01]  /*5050*/  IMAD.WIDE.U32 R2, R2, -0x2daee0ad, RZ ;  /* 0xd2511f5302027825 */ /* 0x000fe200078e00ff */
[----:B------:R-:W-:Y:S02]  /*5060*/  LOP3.LUT R10, R10, UR52, R13, 0x96, !PT ;  /* 0x000000340a0a7c12 */ /* 0x000fe4000f8e960d */
[----:B------:R-:W-:Y:S02]  /*5070*/  LEA R198, R197, UR5, 0x1 ;  /* 0x00000005c5c67c11 */ /* 0x000fe4000f8e08ff */
[----:B------:R-:W-:Y:S01]  /*5080*/  PRMT R7, R2, 0x7770, RZ ;  /* 0x0000777002077816 */ /* 0x000fe200000000ff */
[----:B------:R-:W-:Y:S01]  /*5090*/  IMAD.WIDE.U32 R10, R10, -0x326172a9, RZ ;  /* 0xcd9e8d570a0a7825 */ /* 0x000fe200078e00ff */
[----:B------:R-:W-:Y:S01]  /*50a0*/  LOP3.LUT R3, R12, UR46, R3, 0x96, !PT ;  /* 0x0000002e0c037c12 */ /* 0x000fe2000f8e9603 */
[----:B------:R-:W3:Y:S01]  /*50b0*/  MUFU.EX2 R202, R14 ;  /* 0x0000000e00ca7308 */ /* 0x000ee20000000800 */
[----:B------:R-:W-:Y:S01]  /*50c0*/  ISETP.LE.U32.AND P0, PT, R7, UR12, PT ;  /* 0x0000000c07007c0c */ /* 0x000fe2000bf03070 */
[C---:B------:R-:W-:Y:S01]  /*50d0*/  VIADD R131, R198.reuse, 0x20 ;  /* 0x00000020c6837836 */ /* 0x040fe20000000000 */
[----:B------:R-:W-:Y:S01]  /*50e0*/  LOP3.LUT R7, R3, 0xff, RZ, 0xc0, !PT ;  /* 0x000000ff03077812 */ /* 0x000fe200078ec0ff */
[----:B------:R-:W-:Y:S01]  /*50f0*/  @P2 VIADD R131, R198, 0xffffffe0 ;  /* 0xffffffe0c6832836 */ /* 0x000fe20000000000 */
[----:B--2---:R-:W-:Y:S02]  /*5100*/  PRMT R6, R2, 0x7771, RZ ;  /* 0x0000777102067816 */ /* 0x004fe400000000ff */
[----:B------:R-:W-:Y:S03]  /*5110*/  ISETP.LE.U32.AND P3, PT, R7, UR12, PT ;  /* 0x0000000c07007c0c */ /* 0x000fe6000bf63070 */
[----:B------:R-:W2:Y:S01]  /*5120*/  MUFU.EX2 R200, R18 ;  /* 0x0000001200c87308 */ /* 0x000ea20000000800 */
[----:B------:R-:W-:Y:S02]  /*5130*/  PRMT R9, R10, 0x7770, RZ ;  /* 0x000077700a097816 */ /* 0x000fe400000000ff */
[----:B------:R-:W-:Y:S02]  /*5140*/  ISETP.GT.U32.AND P6, PT, R6, UR12, PT ;  /* 0x0000000c06007c0c */ /* 0x000fe4000bfc4070 */
[----:B------:R-:W-:Y:S01]  /*5150*/  PRMT R6, R10, 0x7772, RZ ;  /* 0x000077720a067816 */ /* 0x000fe200000000ff */
[----:B------:R-:W-:Y:S01]  /*5160*/  @!P0 FADD.FTZ R205, -R205, -RZ ;  /* 0x800000ffcdcd8221 */ /* 0x000fe20000010100 */
[----:B------:R-:W-:Y:S02]  /*5170*/  ISETP.LE.U32.AND P4, PT, R9, UR12, PT ;  /* 0x0000000c09007c0c */ /* 0x000fe4000bf83070 */
[----:B------:R-:W-:Y:S02]  /*5180*/  LOP3.LUT R8, R8, UR48, R11, 0x96, !PT ;  /* 0x0000003008087c12 */ /* 0x000fe4000f8e960b */
[----:B------:R-:W-:Y:S01]  /*5190*/  PRMT R5, R10, 0x7773, RZ ;  /* 0x000077730a057816 */ /* 0x000fe200000000ff */
[----:B------:R-:W-:Y:S01]  /*51a0*/  @!P3 FADD.FTZ R124, -R124, -RZ ;  /* 0x800000ff7c7cb221 */ /* 0x000fe20000010100 */
[----:B------:R-:W-:Y:S02]  /*51b0*/  ISETP.GT.U32.AND P5, PT, R6, UR12, PT ;  /* 0x0000000c06007c0c */ /* 0x000fe4000bfa4070 */
[--C-:B------:R-:W-:Y:S01]  /*51c0*/  SHF.R.U32.HI R6, RZ, 0x18, R8.reuse ;  /* 0x00000018ff067819 */ /* 0x100fe20000011608 */
[----:B------:R-:W-:Y:S01]  /*51d0*/  @P6 FADD.FTZ R204, -R204, -RZ ;  /* 0x800000ffcccc6221 */ /* 0x000fe20000010100 */
[----:B------:R-:W-:Y:S02]  /*51e0*/  ISETP.GT.U32.AND P2, PT, R5, UR12, PT ;  /* 0x0000000c05007c0c */ /* 0x000fe4000bf44070 */
[----:B------:R-:W-:Y:S01]  /*51f0*/  LOP3.LUT R5, R3, 0xffff, RZ, 0xc0, !PT ;  /* 0x0000ffff03057812 */ /* 0x000fe200078ec0ff */
[----:B------:R-:W-:Y:S01]  /*5200*/  @!P4 FADD.FTZ R125, -R125, -RZ ;  /* 0x800000ff7d7dc221 */ /* 0x000fe20000010100 */
[----:B------:R-:W-:Y:S02]  /*5210*/  ISETP.LE.U32.AND P3, PT, R6, UR12, PT ;  /* 0x0000000c06007c0c */ /* 0x000fe4000bf63070 */
[----:B------:R-:W-:Y:S02]  /*5220*/  LOP3.LUT R6, R8, 0xff, RZ, 0xc0, !PT ;  /* 0x000000ff08067812 */ /* 0x000fe400078ec0ff */
[----:B------:R-:W-:Y:S01]  /*5230*/  SHF.R.U32.HI R5, RZ, 0x8, R5 ;  /* 0x00000008ff057819 */ /* 0x000fe20000011605 */
[----:B------:R-:W-:Y:S01]  /*5240*/  @P5 FADD.FTZ R127, -R127, -RZ ;  /* 0x800000ff7f7f5221 */ /* 0x000fe20000010100 */
[----:B------:R-:W-:Y:S02]  /*5250*/  ISETP.LE.U32.AND P4, PT, R6, UR12, PT ;  /* 0x0000000c06007c0c */ /* 0x000fe4000bf83070 */
[----:B------:R-:W-:Y:S01]  /*5260*/  LOP3.LUT R6, R5, 0xffff, RZ, 0xc0, !PT ;  /* 0x0000ffff05067812 */ /* 0x000fe200078ec0ff */
[----:B----4-:R-:W-:Y:S01]  /*5270*/  @P2 FADD.FTZ R129, -R129, -RZ ;  /* 0x800000ff81812221 */ /* 0x010fe20000010100 */
[C---:B------:R-:W-:Y:S02]  /*5280*/  LOP3.LUT R5, R8.reuse, 0xffff, RZ, 0xc0, !PT ;  /* 0x0000ffff08057812 */ /* 0x040fe400078ec0ff */
[----:B------:R-:W-:Y:S01]  /*5290*/  PRMT R8, R8, 0x7632, R8 ;  /* 0x0000763208087816 */ /* 0x000fe20000000008 */
[----:B-1----:R-:W-:Y:S01]  /*52a0*/  @!P3 FADD.FTZ R130, -R130, -RZ ;  /* 0x800000ff8282b221 */ /* 0x002fe20000010100 */
[----:B------:R-:W-:Y:S02]  /*52b0*/  SHF.R.U32.HI R5, RZ, 0x8, R5 ;  /* 0x00000008ff057819 */ /* 0x000fe40000011605 */
[----:B------:R-:W-:Y:S02]  /*52c0*/  LOP3.LUT R8, R8, 0xff, RZ, 0xc0, !PT ;  /* 0x000000ff08087812 */ /* 0x000fe400078ec0ff */
[----:B------:R-:W-:Y:S01]  /*52d0*/  LOP3.LUT R5, R5, 0xffff, RZ, 0xc0, !PT ;  /* 0x0000ffff05057812 */ /* 0x000fe200078ec0ff */
[----:B------:R-:W-:Y:S01]  /*52e0*/  @!P4 FADD.FTZ R206, -R206, -RZ ;  /* 0x800000ffcecec221 */ /* 0x000fe20000010100 */
[----:B------:R-:W-:Y:S02]  /*52f0*/  ISETP.LE.U32.AND P2, PT, R8, UR12, PT ;  /* 0x0000000c08007c0c */ /* 0x000fe4000bf43070 */
[C---:B------:R-:W-:Y:S02]  /*5300*/  PRMT R4, R2.reuse, 0x7772, RZ ;  /* 0x0000777202047816 */ /* 0x040fe400000000ff */
[----:B------:R-:W-:Y:S02]  /*5310*/  ISETP.LE.U32.AND P3, PT, R5, UR12, PT ;  /* 0x0000000c05007c0c */ /* 0x000fe4000bf63070 */
[----:B------:R-:W-:Y:S02]  /*5320*/  PRMT R2, R2, 0x7773, RZ ;  /* 0x0000777302027816 */ /* 0x000fe400000000ff */
[----:B------:R-:W-:Y:S02]  /*5330*/  PRMT R7, R10, 0x7771, RZ ;  /* 0x000077710a077816 */ /* 0x000fe400000000ff */
[----:B------:R-:W-:Y:S02]  /*5340*/  ISETP.GT.U32.AND P4, PT, R2, UR12, PT ;  /* 0x0000000c02007c0c */ /* 0x000fe4000bf84070 */
[----:B------:R-:W-:Y:S01]  /*5350*/  PRMT R2, R3, 0x7632, R2 ;  /* 0x0000763203027816 */ /* 0x000fe20000000002 */
[----:B------:R-:W-:Y:S01]  /*5360*/  @!P2 FADD.FTZ R203, -R203, -RZ ;  /* 0x800000ffcbcba221 */ /* 0x000fe20000010100 */
[----:B------:R-:W-:Y:S02]  /*5370*/  ISETP.GT.U32.AND P1, PT, R7, UR12, PT ;  /* 0x0000000c07007c0c */ /* 0x000fe4000bf24070 */
[----:B------:R-:W-:Y:S01]  /*5380*/  LOP3.LUT R2, R2, 0xff, RZ, 0xc0, !PT ;  /* 0x000000ff02027812 */ /* 0x000fe200078ec0ff */
[----:B------:R-:W-:Y:S01]  /*5390*/  @!P3 FADD.FTZ R207, -R207, -RZ ;  /* 0x800000ffcfcfb221 */ /* 0x000fe20000010100 */
[----:B------:R-:W-:Y:S02]  /*53a0*/  LEA R197, R197, UR4, 0x1 ;  /* 0x00000004c5c57c11 */ /* 0x000fe4000f8e08ff */
[----:B------:R-:W-:Y:S02]  /*53b0*/  ISETP.LE.U32.AND P3, PT, R2, UR12, PT ;  /* 0x0000000c02007c0c */ /* 0x000fe4000bf63070 */
[----:B------:R-:W-:Y:S01]  /*53c0*/  F2FP.RELU.F16.F32.PACK_AB R2, R130, R203 ;  /* 0x000000cb8202723e */ /* 0x000fe200000008ff */
[----:B---3--:R-:W-:Y:S01]  /*53d0*/  @P4 FADD.FTZ R199, -R199, -RZ ;  /* 0x800000ffc7c74221 */ /* 0x008fe20000010100 */
[----:B------:R-:W-:Y:S02]  /*53e0*/  ISETP.GT.U32.AND P5, PT, R4, UR12, PT ;  /* 0x0000000c04007c0c */ /* 0x000fe4000bfa4070 */
[----:B------:R-:W-:Y:S01]  /*53f0*/  SHF.R.U32.HI R3, RZ, 0x18, R3 ;  /* 0x00000018ff037819 */ /* 0x000fe20000011603 */
[----:B------:R1:W-:Y:S01]  /*5400*/  STS [R197+0x22400], R2 ;  /* 0x02240002c5007388 */ /* 0x0003e20000000800 */
[----:B------:R-:W-:Y:S01]  /*5410*/  @P1 FADD.FTZ R126, -R126, -RZ ;  /* 0x800000ff7e7e1221 */ /* 0x000fe20000010100 */
[----:B------:R-:W-:Y:S02]  /*5420*/  ISETP.LE.U32.AND P1, PT, R6, UR12, PT ;  /* 0x0000000c06007c0c */ /* 0x000fe4000bf23070 */
[----:B------:R-:W-:Y:S02]  /*5430*/  F2FP.RELU.F16.F32.PACK_AB R4, R207, R206 ;  /* 0x000000cecf04723e */ /* 0x000fe400000008ff */
[----:B------:R-:W-:Y:S01]  /*5440*/  ISETP.LE.U32.AND P2, PT, R3, UR12, PT ;  /* 0x0000000c03007c0c */ /* 0x000fe2000bf43070 */
[----:B------:R-:W-:Y:S01]  /*5450*/  @!P3 FADD.FTZ R202, -R202, -RZ ;  /* 0x800000ffcacab221 */ /* 0x000fe20000010100 */
[----:B------:R-:W-:Y:S01]  /*5460*/  F2FP.RELU.F16.F32.PACK_AB R3, R126, R125 ;  /* 0x0000007d7e03723e */ /* 0x000fe200000008ff */
[----:B------:R-:W-:Y:S01]  /*5470*/  STS [R197+0x22000], R4 ;  /* 0x02200004c5007388 */ /* 0x000fe20000000800 */
[----:B--2---:R-:W-:Y:S01]  /*5480*/  @P5 FADD.FTZ R200, -R200, -RZ ;  /* 0x800000ffc8c85221 */ /* 0x004fe20000010100 */
[----:B------:R-:W-:Y:S02]  /*5490*/  LOP3.LUT R228, R228, R121, RZ, 0xfc, !PT ;  /* 0x00000079e4e47212 */ /* 0x000fe400078efcff */
[----:B------:R-:W-:Y:S02]  /*54a0*/  LEA R227, R227, UR4, 0x1 ;  /* 0x00000004e3e37c11 */ /* 0x000fe4000f8e08ff */
[----:B------:R-:W-:Y:S01]  /*54b0*/  @!P1 FADD.FTZ R196, -R196, -RZ ;  /* 0x800000ffc4c49221 */ /* 0x000fe20000010100 */
[----:B------:R-:W-:Y:S02]  /*54c0*/  LOP3.LUT P1, RZ, R229, 0x4, RZ, 0xc0, !PT ;  /* 0x00000004e5ff7812 */ /* 0x000fe4000782c0ff */
[----:B------:R-:W-:Y:S01]  /*54d0*/  LEA R228, R228, UR4, 0x1 ;  /* 0x00000004e4e47c11 */ /* 0x000fe2000f8e08ff */
[----:B------:R-:W-:Y:S01]  /*54e0*/  @!P2 FADD.FTZ R201, -R201, -RZ ;  /* 0x800000ffc9c9a221 */ /* 0x000fe20000010100 */
[----:B------:R-:W-:Y:S02]  /*54f0*/  SEL R128, R128, 0xfffffff0, !P1 ;  /* 0xfffffff080807807 */ /* 0x000fe40004800000 */
[----:B------:R-:W-:Y:S02]  /*5500*/  F2FP.RELU.F16.F32.PACK_AB R0, R196, R124 ;  /* 0x0000007cc400723e */ /* 0x000fe400000008ff */
[----:B------:R-:W-:Y:S01]  /*5510*/  LOP3.LUT P0, RZ, R229, 0x2, RZ, 0xc0, !PT ;  /* 0x00000002e5ff7812 */ /* 0x000fe2000780c0ff */
[----:B------:R-:W-:Y:S01]  /*5520*/  IMAD.IADD R198, R198, 0x1, R128 ;  /* 0x00000001c6c67824 */ /* 0x000fe200078e0280 */
[----:B-1----:R-:W-:Y:S01]  /*5530*/  F2FP.RELU.F16.F32.PACK_AB R2, R129, R127 ;  /* 0x0000007f8102723e */ /* 0x002fe200000008ff */
[----:B------:R-:W-:Y:S01]  /*5540*/  IMAD.IADD R128, R128, 0x1, R131 ;  /* 0x0000000180807824 */ /* 0x000fe200078e0283 */
[----:B------:R-:W-:Y:S02]  /*5550*/  SEL R232, R232, 0xffffffe0, !P0 ;  /* 0xffffffe0e8e87807 */ /* 0x000fe40004000000 */
[----:B------:R1:W-:Y:S01]  /*5560*/  STS [R198], R3 ;  /* 0x00000003c6007388 */ /* 0x0003e20000000800 */
[----:B------:R-:W-:Y:S02]  /*5570*/  SEL R233, R233, 0xffffffc0, !P1 ;  /* 0xffffffc0e9e97807 */ /* 0x000fe40004800000 */
[C-C-:B------:R-:W-:Y:S01]  /*5580*/  IMAD.IADD R226, R232.reuse, 0x1, R228.reuse ;  /* 0x00000001e8e27824 */ /* 0x140fe200078e02e4 */
[----:B------:R2:W-:Y:S01]  /*5590*/  STS [R198+0x400], R2 ;  /* 0x00040002c6007388 */ /* 0x0005e20000000800 */
[--C-:B------:R-:W-:Y:S01]  /*55a0*/  IMAD.IADD R225, R232, 0x1, R227.reuse ;  /* 0x00000001e8e17824 */ /* 0x100fe200078e02e3 */
[----:B------:R-:W-:Y:S01]  /*55b0*/  LOP3.LUT R234, R118, 0x20, RZ, 0xc0, !PT ;  /* 0x0000002076ea7812 */ /* 0x000fe200078ec0ff */
[----:B------:R-:W-:Y:S01]  /*55c0*/  IMAD.IADD R224, R233, 0x1, R228 ;  /* 0x00000001e9e07824 */ /* 0x000fe200078e02e4 */
[----:B------:R3:W-:Y:S01]  /*55d0*/  STS [R131], R0 ;  /* 0x0000000083007388 */ /* 0x0007e20000000800 */
[----:B------:R-:W-:Y:S02]  /*55e0*/  FSETP.GE.FTZ.AND P2, PT, R206, RZ, PT ;  /* 0x000000ffce00720b */ /* 0x000fe40003f56000 */
[----:B------:R-:W-:Y:S02]  /*55f0*/  FSETP.GE.FTZ.AND P0, PT, R207, RZ, PT ;  /* 0x000000ffcf00720b */ /* 0x000fe40003f16000 */
[----:B------:R-:W-:Y:S02]  /*5600*/  FSETP.GE.FTZ.AND P3, PT, R126, RZ, PT ;  /* 0x000000ff7e00720b */ /* 0x000fe40003f76000 */
[----:B------:R-:W-:Y:S02]  /*5610*/  FSETP.GE.FTZ.AND P4, PT, R125, RZ, PT ;  /* 0x000000ff7d00720b */ /* 0x000fe40003f96000 */
[----:B------:R-:W-:Y:S02]  /*5620*/  LOP3.LUT R236, R122, 0x400, R120, 0xf8, !PT ;  /* 0x000004007aec7812 */ /* 0x000fe400078ef878 */
[----:B------:R-:W-:Y:S02]  /*5630*/  LOP3.LUT R243, R230, 0x38, RZ, 0xc0, !PT ;  /* 0x00000038e6f37812 */ /* 0x000fe400078ec0ff */
[----:B------:R-:W-:Y:S02]  /*5640*/  LOP3.LUT R236, R236, R121, RZ, 0xfc, !PT ;  /* 0x00000079ecec7212 */ /* 0x000fe400078efcff */
[----:B-1----:R-:W-:Y:S02]  /*5650*/  F2FP.RELU.F16.F32.PACK_AB R3, R201, R202 ;  /* 0x000000cac903723e */ /* 0x002fe400000008ff */
[----:B------:R-:W-:Y:S02]  /*5660*/  LEA R236, R236, UR4, 0x1 ;  /* 0x00000004ecec7c11 */ /* 0x000fe4000f8e08ff */
[----:B--2---:R-:W-:Y:S01]  /*5670*/  F2FP.RELU.F16.F32.PACK_AB R2, R204, R205 ;  /* 0x000000cdcc02723e */ /* 0x004fe200000008ff */
[----:B------:R1:W-:Y:S01]  /*5680*/  STS [R131+0x400], R3 ;  /* 0x0004000383007388 */ /* 0x0003e20000000800 */
[----:B---3--:R-:W-:Y:S03]  /*5690*/  F2FP.RELU.F16.F32.PACK_AB R0, R199, R200 ;  /* 0x000000c8c700723e */ /* 0x008fe600000008ff */
[----:B------:R2:W-:Y:S04]  /*56a0*/  STS [R128], R2 ;  /* 0x0000000280007388 */ /* 0x0005e80000000800 */
[----:B------:R3:W-:Y:S04]  /*56b0*/  STS [R128+0x400], R0 ;  /* 0x0004000080007388 */ /* 0x0007e80000000800 */
[----:B------:R-:W-:Y:S08]  /*56c0*/  LDSM.16.M88.4 R16, [R228+0x8000] ;  /* 0x00800000e410783b */ /* 0x000ff00000000200 */
[----:B------:R-:W4:Y:S01]  /*56d0*/  LDSM.16.M88.4 R8, [R227+0x18000] ;  /* 0x01800000e308783b */ /* 0x000f220000000200 */
[----:B-1----:R-:W-:Y:S07]  /*56e0*/  IMAD.IADD R3, R233, 0x1, R227 ;  /* 0x00000001e9037824 */ /* 0x002fee00078e02e3 */
[----:B------:R-:W1:Y:S01]  /*56f0*/  LDSM.16.M88.4 R84, [R227+0x18800] ;  /* 0x01880000e354783b */ /* 0x000e620000000200 */
[C---:B--2---:R-:W-:Y:S02]  /*5700*/  IMAD.IADD R2, R232.reuse, 0x1, R224 ;  /* 0x00000001e8027824 */ /* 0x044fe400078e02e0 */
[----:B---3--:R-:W-:Y:S05]  /*5710*/  IMAD.IADD R0, R232, 0x1, R3 ;  /* 0x00000001e8007824 */ /* 0x008fea00078e0203 */
[----:B------:R-:W-:Y:S08]  /*5720*/  LDSM.16.M88.4 R88, [R226+0x8000] ;  /* 0x00800000e258783b */ /* 0x000ff00000000200 */
[----:B------:R-:W2:Y:S08]  /*5730*/  LDSM.16.M88.4 R92, [R225+0x18000] ;  /* 0x01800000e15c783b */ /* 0x000eb00000000200 */
[----:B------:R-:W3:Y:S01]  /*5740*/  LDSM.16.M88.4 R96, [R225+0x18800] ;  /* 0x01880000e160783b */ /* 0x000ee20000000200 */
[C---:B----4-:R-:W-:Y:S07]  /*5750*/  HMMA.16816.F32 R4, R16.reuse, R8, RZ ;  /* 0x000000081004723c */ /* 0x050fee00000018ff */
[----:B------:R-:W-:Y:S01]  /*5760*/  LDSM.16.M88.4 R100, [R224+0x8000] ;  /* 0x00800000e064783b */ /* 0x000fe20000000200 */
[C---:B------:R-:W-:Y:S07]  /*5770*/  HMMA.16816.F32 R8, R16.reuse, R10, RZ ;  /* 0x0000000a1008723c */ /* 0x040fee00000018ff */
[----:B------:R-:W4:Y:S01]  /*5780*/  LDSM.16.M88.4 R104, [R3+0x18000] ;  /* 0x018000000368783b */ /* 0x000f220000000200 */
[C---:B-1----:R-:W-:Y:S07]  /*5790*/  HMMA.16816.F32 R12, R16.reuse, R84, RZ ;  /* 0x00000054100c723c */ /* 0x042fee00000018ff */
[----:B------:R-:W-:Y:S01]  /*57a0*/  LDSM.16.M88.4 R108, [R2+0x8000] ;  /* 0x00800000026c783b */ /* 0x000fe20000000200 */
[----:B------:R-:W-:Y:S07]  /*57b0*/  HMMA.16816.F32 R16, R16, R86, RZ ;  /* 0x000000561010723c */ /* 0x000fee00000018ff */
[----:B------:R-:W1:Y:S01]  /*57c0*/  LDSM.16.M88.4 R84, [R3+0x18800] ;  /* 0x018800000354783b */ /* 0x000e620000000200 */
[C---:B--2---:R-:W-:Y:S07]  /*57d0*/  HMMA.16816.F32 R4, R88.reuse, R92, R4 ;  /* 0x0000005c5804723c */ /* 0x044fee0000001804 */
[----:B------:R-:W2:Y:S01]  /*57e0*/  LDSM.16.M88.4 R112, [R0+0x18000] ;  /* 0x018000000070783b */ /* 0x000ea20000000200 */
[C---:B------:R-:W-:Y:S07]  /*57f0*/  HMMA.16816.F32 R8, R88.reuse, R94, R8 ;  /* 0x0000005e5808723c */ /* 0x040fee0000001808 */
[----:B------:R-:W-:Y:S01]  /*5800*/  LDSM.16.M88.4 R92, [R228+0xa000] ;  /* 0x00a00000e45c783b */ /* 0x000fe20000000200 */
[C---:B---3--:R-:W-:Y:S08]  /*5810*/  HMMA.16816.F32 R12, R88.reuse, R96, R12 ;  /* 0x00000060580c723c */ /* 0x048ff0000000180c */
[----:B------:R-:W-:Y:S01]  /*5820*/  HMMA.16816.F32 R16, R88, R98, R16 ;  /* 0x000000625810723c */ /* 0x000fe20000001810 */
[----:B------:R-:W3:Y:S07]  /*5830*/  LDSM.16.M88.4 R88, [R0+0x18800] ;  /* 0x018800000058783b */ /* 0x000eee0000000200 */
[C---:B----4-:R-:W-:Y:S01]  /*5840*/  HMMA.16816.F32 R4, R100.reuse, R104, R4 ;  /* 0x000000686404723c */ /* 0x050fe20000001804 */
[----:B------:R-:W4:Y:S07]  /*5850*/  LDSM.16.M88.4 R96, [R227+0x1a000] ;  /* 0x01a00000e360783b */ /* 0x000f2e0000000200 */
[C---:B------:R-:W-:Y:S01]  /*5860*/  HMMA.16816.F32 R8, R100.reuse, R106, R8 ;  /* 0x0000006a6408723c */ /* 0x040fe20000001808 */
[----:B------:R-:W-:Y:S07]  /*5870*/  LDSM.16.M88.4 R104, [R225+0x1a000] ;  /* 0x01a00000e168783b */ /* 0x000fee0000000200 */
[C---:B-1----:R-:W-:Y:S08]  /*5880*/  HMMA.16816.F32 R12, R100.reuse, R84, R12 ;  /* 0x00000054640c723c */ /* 0x042ff0000000180c */
[----:B------:R-:W-:Y:S01]  /*5890*/  HMMA.16816.F32 R16, R100, R86, R16 ;  /* 0x000000566410723c */ /* 0x000fe20000001810 */
[----:B------:R-:W1:Y:S07]  /*58a0*/  LDSM.16.M88.4 R84, [R227+0x1a800] ;  /* 0x01a80000e354783b */ /* 0x000e6e0000000200 */
[C---:B--2---:R-:W-:Y:S01]  /*58b0*/  HMMA.16816.F32 R4, R108.reuse, R112, R4 ;  /* 0x000000706c04723c */ /* 0x044fe20000001804 */
[----:B------:R-:W2:Y:S07]  /*58c0*/  LDSM.16.M88.4 R100, [R226+0xa000] ;  /* 0x00a00000e264783b */ /* 0x000eae0000000200 */
[C---:B------:R-:W-:Y:S01]  /*58d0*/  HMMA.16816.F32 R8, R108.reuse, R114, R8 ;  /* 0x000000726c08723c */ /* 0x040fe20000001808 */
[----:B------:R-:W-:Y:S07]  /*58e0*/  LDSM.16.M88.4 R112, [R3+0x1a000] ;  /* 0x01a000000370783b */ /* 0x000fee0000000200 */
        /* <DEDUP_REMOVED lines=68> */
[C---:B------:R-:W-:Y:S08]  /*5d30*/  HMMA.16816.F32 R8, R92.reuse, R98, R8 ;  /* 0x000000625c08723c */ /* 0x040ff00000001808 */
[C---:B---3--:R-:W-:Y:S08]  /*5d40*/  HMMA.16816.F32 R12, R92.reuse, R88, R12 ;  /* 0x000000585c0c723c */ /* 0x048ff0000000180c */
[----:B------:R-:W-:Y:S01]  /*5d50*/  HMMA.16816.F32 R16, R92, R90, R16 ;  /* 0x0000005a5c10723c */ /* 0x000fe20000001810 */
[----:B------:R-:W3:Y:S07]  /*5d60*/  LDSM.16.M88.4 R88, [R0+0x1e800] ;  /* 0x01e800000058783b */ /* 0x000eee0000000200 */
[C---:B----4-:R-:W-:Y:S08]  /*5d70*/  HMMA.16816.F32 R4, R100.reuse, R104, R4 ;  /* 0x000000686404723c */ /* 0x050ff00000001804 */
[C---:B------:R-:W-:Y:S08]  /*5d80*/  HMMA.16816.F32 R8, R100.reuse, R106, R8 ;  /* 0x0000006a6408723c */ /* 0x040ff00000001808 */
[C---:B-1----:R-:W-:Y:S03]  /*5d90*/  HMMA.16816.F32 R12, R100.reuse, R84, R12 ;  /* 0x00000054640c723c */ /* 0x042fe6000000180c */
[----:B------:R-:W-:Y:S04]  /*5da0*/  SHF.R.U32.HI R84, RZ, 0x3, R229 ;  /* 0x00000003ff547819 */ /* 0x000fe800000116e5 */
[----:B------:R-:W-:Y:S01]  /*5db0*/  LOP3.LUT R234, R234, 0x18, R84, 0xf8, !PT ;  /* 0x00000018eaea7812 */ /* 0x000fe200078ef854 */
[----:B------:R-:W-:Y:S03]  /*5dc0*/  HMMA.16816.F32 R16, R100, R86, R16 ;  /* 0x000000566410723c */ /* 0x000fe60000001810 */
[--C-:B------:R-:W-:Y:S02]  /*5dd0*/  LOP3.LUT R234, R234, 0x1c0, R117.reuse, 0xf8, !PT ;  /* 0x000001c0eaea7812 */ /* 0x100fe400078ef875 */
[----:B------:R-:W-:Y:S02]  /*5de0*/  LOP3.LUT R84, R231, 0x10, RZ, 0xc0, !PT ;  /* 0x00000010e7547812 */ /* 0x000fe400078ec0ff */
[----:B------:R-:W-:Y:S01]  /*5df0*/  LOP3.LUT R234, R234, 0x38, R230, 0x78, !PT ;  /* 0x00000038eaea7812 */ /* 0x000fe200078e78e6 */
[C---:B--2---:R-:W-:Y:S05]  /*5e00*/  HMMA.16816.F32 R4, R108.reuse, R112, R4 ;  /* 0x000000706c04723c */ /* 0x044fea0000001804 */
[----:B------:R-:W-:Y:S02]  /*5e10*/  LOP3.LUT R234, R234, 0x200, R117, 0xf8, !PT ;  /* 0x00000200eaea7812 */ /* 0x000fe400078ef875 */
[----:B------:R-:W-:Y:S01]  /*5e20*/  LOP3.LUT R84, R84, 0x8, R229, 0xf8, !PT ;  /* 0x0000000854547812 */ /* 0x000fe200078ef8e5 */
[C---:B------:R-:W-:Y:S03]  /*5e30*/  HMMA.16816.F32 R8, R108.reuse, R114, R8 ;  /* 0x000000726c08723c */ /* 0x040fe60000001808 */
[----:B------:R-:W-:Y:S02]  /*5e40*/  LEA R234, R234, UR4, 0x1 ;  /* 0x00000004eaea7c11 */ /* 0x000fe4000f8e08ff */
[----:B------:R-:W-:Y:S03]  /*5e50*/  LOP3.LUT R116, R84, R116, RZ, 0x3c, !PT ;  /* 0x0000007454747212 */ /* 0x000fe600078e3cff */
[C---:B---3--:R-:W-:Y:S03]  /*5e60*/  HMMA.16816.F32 R12, R108.reuse, R88, R12 ;  /* 0x000000586c0c723c */ /* 0x048fe6000000180c */
[C---:B-----5:R-:W-:Y:S01]  /*5e70*/  FADD.FTZ R84, -R123.reuse, R4 ;  /* 0x000000047b547221 */ /* 0x060fe20000010100 */
[----:B------:R-:W-:Y:S01]  /*5e80*/  FADD.FTZ R4, -R123, R5 ;  /* 0x000000057b047221 */ /* 0x000fe20000010100 */
[C---:B------:R-:W-:Y:S01]  /*5e90*/  FADD.FTZ R7, -R119.reuse, R7 ;  /* 0x0000000777077221 */ /* 0x040fe20000010100 */
[----:B------:R-:W-:Y:S01]  /*5ea0*/  LOP3.LUT R116, R116, 0x200, R120, 0xf8, !PT ;  /* 0x0000020074747812 */ /* 0x000fe200078ef878 */
[----:B------:R-:W-:Y:S01]  /*5eb0*/  FADD.FTZ R6, -R119, R6 ;  /* 0x0000000677067221 */ /* 0x000fe20000010100 */
[----:B------:R-:W-:Y:S03]  /*5ec0*/  HMMA.16816.F32 R16, R108, R90, R16 ;  /* 0x0000005a6c10723c */ /* 0x000fe60000001810 */
[-C--:B------:R-:W-:Y:S01]  /*5ed0*/  FSEL R4, R4, R123.reuse, P0 ;  /* 0x0000007b04047208 */ /* 0x080fe20000000000 */
[----:B------:R-:W-:Y:S01]  /*5ee0*/  FADD.FTZ R9, -R123, R9 ;  /* 0x000000097b097221 */ /* 0x000fe20000010100 */
[----:B------:R-:W-:Y:S01]  /*5ef0*/  FSETP.GE.FTZ.AND P0, PT, R130, RZ, PT ;  /* 0x000000ff8200720b */ /* 0x000fe20003f16000 */
[----:B------:R-:W-:Y:S01]  /*5f00*/  FADD.FTZ R11, -R119, R11 ;  /* 0x0000000b770b7221 */ /* 0x000fe20000010100 */
[----:B------:R-:W-:Y:S01]  /*5f10*/  FSEL R5, R84, R123, P2 ;  /* 0x0000007b54057208 */ /* 0x000fe20001000000 */
[----:B------:R-:W-:Y:S01]  /*5f20*/  FADD.FTZ R8, -R123, R8 ;  /* 0x000000087b087221 */ /* 0x000fe20000010100 */
[----:B------:R-:W-:Y:S01]  /*5f30*/  FSEL R7, R7, R119, P0 ;  /* 0x0000007707077208 */ /* 0x000fe20000000000 */
[----:B------:R-:W-:Y:S01]  /*5f40*/  FADD.FTZ R10, -R119, R10 ;  /* 0x0000000a770a7221 */ /* 0x000fe20000010100 */
[----:B------:R-:W-:Y:S01]  /*5f50*/  FSETP.GE.FTZ.AND P0, PT, R129, RZ, PT ;  /* 0x000000ff8100720b */ /* 0x000fe20003f16000 */
        /* <DEDUP_REMOVED lines=8> */
[----:B------:R-:W-:Y:S01]  /*5fe0*/  FMUL.FTZ R5, R206, R5 ;  /* 0x00000005ce057220 */ /* 0x000fe20000410000 */
[----:B------:R-:W-:Y:S01]  /*5ff0*/  FSETP.GE.FTZ.AND P0, PT, R201, RZ, PT ;  /* 0x000000ffc900720b */ /* 0x000fe20003f16000 */
[----:B------:R-:W-:Y:S01]  /*6000*/  FMUL.FTZ R7, R130, R7 ;  /* 0x0000000782077220 */ /* 0x000fe20000410000 */
[----:B------:R-:W-:Y:S01]  /*6010*/  FSEL R6, R6, R119, P2 ;  /* 0x0000007706067208 */ /* 0x000fe20001000000 */
[----:B------:R-:W-:Y:S01]  /*6020*/  FMUL.FTZ R4, R207, R4 ;  /* 0x00000004cf047220 */ /* 0x000fe20000410000 */
[----:B------:R-:W-:Y:S01]  /*6030*/  FSETP.GE.FTZ.AND P2, PT, R127, RZ, PT ;  /* 0x000000ff7f00720b */ /* 0x000fe20003f56000 */
[----:B------:R-:W-:Y:S01]  /*6040*/  FADD.FTZ R16, -R123, R16 ;  /* 0x000000107b107221 */ /* 0x000fe20000010100 */
[----:B------:R-:W-:Y:S01]  /*6050*/  FSEL R12, R12, R123, P3 ;  /* 0x0000007b0c0c7208 */ /* 0x000fe20001800000 */
[----:B------:R-:W-:Y:S01]  /*6060*/  FMUL.FTZ R6, R203, R6 ;  /* 0x00000006cb067220 */ /* 0x000fe20000410000 */
        /* <DEDUP_REMOVED lines=8> */
[----:B------:R-:W-:Y:S01]  /*60f0*/  FSEL R10, R10, R119, P2 ;  /* 0x000000770a0a7208 */ /* 0x000fe20001000000 */
[----:B------:R-:W-:Y:S01]  /*6100*/  FMUL.FTZ R12, R124, R12 ;  /* 0x0000000c7c0c7220 */ /* 0x000fe20000410000 */
[----:B------:R-:W-:Y:S01]  /*6110*/  FSETP.GE.FTZ.AND P4, PT, R196, RZ, PT ;  /* 0x000000ffc400720b */ /* 0x000fe20003f96000 */
[----:B------:R-:W-:Y:S01]  /*6120*/  FMUL.FTZ R8, R125, R8 ;  /* 0x000000087d087220 */ /* 0x000fe20000410000 */
[----:B------:R-:W-:Y:S01]  /*6130*/  FSETP.GE.FTZ.AND P2, PT, R202, RZ, PT ;  /* 0x000000ffca00720b */ /* 0x000fe20003f56000 */
[----:B------:R-:W-:Y:S01]  /*6140*/  FMUL.FTZ R10, R127, R10 ;  /* 0x0000000a7f0a7220 */ /* 0x000fe20000410000 */
[----:B------:R-:W-:Y:S02]  /*6150*/  FSEL R13, R13, R123, P4 ;  /* 0x0000007b0d0d7208 */ /* 0x000fe40002000000 */
[----:B------:R-:W-:Y:S02]  /*6160*/  FSEL R14, R14, R119, P2 ;  /* 0x000000770e0e7208 */ /* 0x000fe40001000000 */
[----:B------:R-:W-:Y:S01]  /*6170*/  FSETP.GE.FTZ.AND P4, PT, R205, RZ, PT ;  /* 0x000000ffcd00720b */ /* 0x000fe20003f96000 */
[----:B------:R-:W-:Y:S01]  /*6180*/  FMUL.FTZ R13, R196, R13 ;  /* 0x0000000dc40d7220 */ /* 0x000fe20000410000 */
[----:B------:R-:W-:Y:S01]  /*6190*/  FSETP.GE.FTZ.AND P2, PT, R200, RZ, PT ;  /* 0x000000ffc800720b */ /* 0x000fe20003f56000 */
[----:B------:R-:W-:Y:S01]  /*61a0*/  FMUL.FTZ R14, R202, R14 ;  /* 0x0000000eca0e7220 */ /* 0x000fe20000410000 */
[----:B------:R-:W-:Y:S02]  /*61b0*/  F2FP.F16.F32.PACK_AB R4, R4, R5 ;  /* 0x000000050404723e */ /* 0x000fe400000000ff */
[----:B------:R-:W-:Y:S02]  /*61c0*/  F2FP.F16.F32.PACK_AB R6, R7, R6 ;  /* 0x000000060706723e */ /* 0x000fe400000000ff */
[----:B------:R-:W-:Y:S01]  /*61d0*/  FSEL R16, R16, R123, P4 ;  /* 0x0000007b10107208 */ /* 0x000fe20002000000 */
[----:B------:R-:W-:Y:S01]  /*61e0*/  @P3 FADD.FTZ R123, -R123, R17 ;  /* 0x000000117b7b3221 */ /* 0x000fe20000010100 */
[----:B------:R-:W-:Y:S01]  /*61f0*/  FSEL R18, R18, R119, P2 ;  /* 0x0000007712127208 */ /* 0x000fe20001000000 */
[----:B------:R-:W-:Y:S01]  /*6200*/  @P0 FADD.FTZ R119, -R119, R19 ;  /* 0x0000001377770221 */ /* 0x000fe20000010100 */
[----:B------:R-:W-:Y:S01]  /*6210*/  F2FP.F16.F32.PACK_AB R8, R9, R8 ;  /* 0x000000080908723e */ /* 0x000fe200000000ff */
[----:B------:R-:W-:Y:S01]  /*6220*/  STS [R197+0x20000], R4 ;  /* 0x02000004c5007388 */ /* 0x000fe20000000800 */
[----:B------:R-:W-:Y:S01]  /*6230*/  F2FP.F16.F32.PACK_AB R10, R11, R10 ;  /* 0x0000000a0b0a723e */ /* 0x000fe200000000ff */
[----:B------:R-:W-:Y:S01]  /*6240*/  FMUL.FTZ R119, R199, R119 ;  /* 0x00000077c7777220 */ /* 0x000fe20000410000 */
[----:B------:R-:W-:Y:S01]  /*6250*/  FMUL.FTZ R16, R205, R16 ;  /* 0x00000010cd107220 */ /* 0x000fe20000410000 */
[----:B------:R-:W-:Y:S01]  /*6260*/  STS [R197+0x20400], R6 ;  /* 0x02040006c5007388 */ /* 0x000fe20000000800 */
[----:B------:R-:W-:Y:S01]  /*6270*/  FMUL.FTZ R123, R204, R123 ;  /* 0x0000007bcc7b7220 */ /* 0x000fe20000410000 */
[----:B------:R-:W-:Y:S01]  /*6280*/  FMUL.FTZ R18, R200, R18 ;  /* 0x00000012c8127220 */ /* 0x000fe20000410000 */
[----:B------:R-:W-:Y:S01]  /*6290*/  F2FP.F16.F32.PACK_AB R12, R13, R12 ;  /* 0x0000000c0d0c723e */ /* 0x000fe200000000ff */
[----:B------:R-:W-:Y:S01]  /*62a0*/  STS [R198+-0x2000], R8 ;  /* 0xffe00008c6007388 */ /* 0x000fe20000000800 */
[----:B------:R-:W-:Y:S02]  /*62b0*/  F2FP.F16.F32.PACK_AB R14, R15, R14 ;  /* 0x0000000e0f0e723e */ /* 0x000fe400000000ff */
[----:B------:R-:W-:Y:S01]  /*62c0*/  F2FP.F16.F32.PACK_AB R16, R123, R16 ;  /* 0x000000107b10723e */ /* 0x000fe200000000ff */
[----:B------:R-:W-:Y:S01]  /*62d0*/  STS [R198+-0x1c00], R10 ;  /* 0xffe4000ac6007388 */ /* 0x000fe20000000800 */
[----:B------:R-:W-:Y:S02]  /*62e0*/  F2FP.F16.F32.PACK_AB R18, R119, R18 ;  /* 0x000000127712723e */ /* 0x000fe400000000ff */
[C---:B------:R-:W-:Y:S01]  /*62f0*/  LEA R235, R116.reuse, UR4, 0x1 ;  /* 0x0000000474eb7c11 */ /* 0x040fe2000f8e08ff */
[----:B------:R-:W-:Y:S01]  /*6300*/  STS [R131+-0x2000], R12 ;  /* 0xffe0000c83007388 */ /* 0x000fe20000000800 */
[----:B------:R-:W-:Y:S03]  /*6310*/  LEA R112, R116, UR5, 0x1 ;  /* 0x0000000574707c11 */ /* 0x000fe6000f8e08ff */
[----:B------:R-:W-:Y:S02]  /*6320*/  STS [R131+-0x1c00], R14 ;  /* 0xffe4000e83007388 */ /* 0x000fe40000000800 */
[----:B------:R-:W-:Y:S02]  /*6330*/  IMAD.IADD R112, R233, 0x1, R112 ;  /* 0x00000001e9707824 */ /* 0x000fe400078e0270 */
[----:B------:R-:W-:Y:S04]  /*6340*/  STS [R128+-0x2000], R16 ;  /* 0xffe0001080007388 */ /* 0x000fe80000000800 */
[----:B------:R-:W-:Y:S01]  /*6350*/  STS [R128+-0x1c00], R18 ;  /* 0xffe4001280007388 */ /* 0x000fe20000000800 */
[----:B------:R-:W-:Y:S06]  /*6360*/  BAR.SYNC.DEFER_BLOCKING 0x0 ;  /* 0x0000000000007b1d */ /* 0x000fec0000010000 */
[----:B------:R-:W-:Y:S08]  /*6370*/  LDSM.16.MT88.4 R4, [R235+0x22000] ;  /* 0x02200000eb04783b */ /* 0x000ff00000004200 */
[----:B------:R-:W1:Y:S08]  /*6380*/  LDSM.16.MT88.4 R8, [R234+0x8000] ;  /* 0x00800000ea08783b */ /* 0x000e700000004200 */
[----:B------:R-:W2:Y:S08]  /*6390*/  LDSM.16.MT88.4 R12, [R112] ;  /* 0x00000000700c783b */ /* 0x000eb00000004200 */
[----:B------:R-:W3:Y:S08]  /*63a0*/  LDSM.16.MT88.4 R16, [R234+0xa000] ;  /* 0x00a00000ea10783b */ /* 0x000ef00000004200 */
[----:B------:R-:W4:Y:S08]  /*63b0*/  LDSM.16.MT88.4 R84, [R234+0xc000] ;  /* 0x00c00000ea54783b */ /* 0x000f300000004200 */
[----:B------:R-:W4:Y:S01]  /*63c0*/  LDSM.16.MT88.4 R88, [R234+0xe000] ;  /* 0x00e00000ea58783b */ /* 0x000f220000004200 */
        /* <DEDUP_REMOVED lines=47> */
[----:B------:R-:W3:Y:S07]  /*66c0*/  LDSM.16.MT88.4 R100, [R234+0xb800] ;  /* 0x00b80000ea64783b */ /* 0x000eee0000004200 */
[----:B------:R-:W-:Y:S01]  /*66d0*/  HMMA.16816.F32 R80, R92, R10, R80 ;  /* 0x0000000a5c50723c */ /* 0x000fe20000001850 */
[----:B------:R-:W3:Y:S07]  /*66e0*/  LDSM.16.MT88.4 R8, [R234+0xf800] ;  /* 0x00f80000ea08783b */ /* 0x000eee0000004200 */
        /* <DEDUP_REMOVED lines=16> */
[----:B------:R-:W-:Y:S08]  /*67f0*/  HMMA.16816.F32 R80, R4, R98, R80 ;  /* 0x000000620450723c */ /* 0x000ff00000001850 */
        /* <DEDUP_REMOVED lines=80> */
.L_x_1324:
[----:B------:R-:W-:Y:S01]  /*6d00*/  LDSM.16.M88.4 R128, [R236+0x20000] ;  /* 0x02000000ec80783b */ /* 0x000fe20000000200 */
[--C-:B------:R-:W-:Y:S01]  /*6d10*/  IMAD.IADD R208, R232, 0x1, R236.reuse ;  /* 0x00000001e8d07824 */ /* 0x100fe200078e02ec */
[----:B------:R-:W-:Y:S01]  /*6d20*/  PLOP3.LUT P2, PT, PT, PT, UP0, 0x80, 0x8 ;  /* 0x000000000008781c */ /* 0x000fe20003f4f008 */
[----:B------:R-:W-:Y:S01]  /*6d30*/  IMAD.IADD R233, R233, 0x1, R236 ;  /* 0x00000001e9e97824 */ /* 0x000fe200078e02ec */
[----:B------:R-:W1:Y:S04]  /*6d40*/  LDSM.16.MT88.4 R16, [R234+0x10000] ;  /* 0x01000000ea10783b */ /* 0x000e680000004200 */
[----:B------:R-:W2:Y:S04]  /*6d50*/  LDSM.16.M88.4 R124, [R236+0x21000] ;  /* 0x02100000ec7c783b */ /* 0x000ea80000000200 */
[----:B------:R-:W3:Y:S03]  /*6d60*/  LDSM.16.MT88.4 R96, [R234+0x12000] ;  /* 0x01200000ea60783b */ /* 0x000ee60000004200 */
[----:B------:R-:W-:Y:S01]  /*6d70*/  @P2 LOP3.LUT R231, R231, 0x30, RZ, 0xc0, !PT ;  /* 0x00000030e7e72812 */ /* 0x000fe200078ec0ff */
[----:B------:R-:W4:Y:S04]  /*6d80*/  LDSM.16.MT88.4 R112, [R234+0x14000] ;  /* 0x01400000ea70783b */ /* 0x000f280000004200 */
[----:B------:R-:W4:Y:S04]  /*6d90*/  LDSM.16.MT88.4 R196, [R234+0x16000] ;  /* 0x01600000eac4783b */ /* 0x000f280000004200 */
[----:B------:R-:W-:Y:S04]  /*6da0*/  LDSM.16.M88.4 R200, [R208+0x20000] ;  /* 0x02000000d0c8783b */ /* 0x000fe80000000200 */
[----:B------:R-:W4:Y:S04]  /*6db0*/  LDSM.16.MT88.4 R204, [R234+0x10800] ;  /* 0x01080000eacc783b */ /* 0x000f280000004200 */
[----:B------:R-:W4:Y:S04]  /*6dc0*/  LDSM.16.M88.4 R208, [R208+0x21000] ;  /* 0x02100000d0d0783b */ /* 0x000f280000000200 */
[----:B------:R-:W4:Y:S04]  /*6dd0*/  LDSM.16.MT88.4 R212, [R234+0x12800] ;  /* 0x01280000ead4783b */ /* 0x000f280000004200 */
[----:B------:R-:W4:Y:S01]  /*6de0*/  LDSM.16.MT88.4 R216, [R234+0x14800] ;  /* 0x01480000ead8783b */ /* 0x000f220000004200 */
[-C--:B-1----:R-:W-:Y:S03]  /*6df0*/  HMMA.16816.F32 R4, R128, R16.reuse, RZ ;  /* 0x000000108004723c */ /* 0x082fe600000018ff */
[----:B------:R-:W1:Y:S04]  /*6e00*/  LDSM.16.MT88.4 R220, [R234+0x16800] ;  /* 0x01680000eadc783b */ /* 0x000e680000004200 */
[----:B------:R-:W-:Y:S01]  /*6e10*/  STL.64 [R1], R2 ;  /* 0x0000000201007387 */ /* 0x000fe20000100a00 */
        /* <DEDUP_REMOVED lines=25> */
[----:B------:R-:W3:Y:S07]  /*6fb0*/  LDSM.16.M88.4 R212, [R233+0x21000] ;  /* 0x02100000e9d4783b */ /* 0x000eee0000000200 */
[-C--:B------:R-:W-:Y:S08]  /*6fc0*/  HMMA.16816.F32 R100, R200, R216.reuse, R100 ;  /* 0x000000d8c864723c */ /* 0x080ff00000001864 */
[C---:B------:R-:W-:Y:S08]  /*6fd0*/  HMMA.16816.F32 R104, R208.reuse, R216, R104 ;  /* 0x000000d8d068723c */ /* 0x040ff00000001868 */
[-C--:B------:R-:W-:Y:S08]  /*6fe0*/  HMMA.16816.F32 R108, R208, R218.reuse, R108 ;  /* 0x000000dad06c723c */ /* 0x080ff0000000186c */
[C---:B------:R-:W-:Y:S01]  /*6ff0*/  HMMA.16816.F32 R112, R200.reuse, R218, R112 ;  /* 0x000000dac870723c */ /* 0x040fe20000001870 */
[----:B------:R-:W4:Y:S07]  /*7000*/  LDSM.16.MT88.4 R216, [R234+0x13000] ;  /* 0x01300000ead8783b */ /* 0x000f2e0000004200 */
[-C--:B-1----:R-:W-:Y:S08]  /*7010*/  HMMA.16816.F32 R116, R200, R220.reuse, R116 ;  /* 0x000000dcc874723c */ /* 0x082ff00000001874 */
[C---:B------:R-:W-:Y:S01]  /*7020*/  HMMA.16816.F32 R120, R208.reuse, R220, R120 ;  /* 0x000000dcd078723c */ /* 0x040fe20000001878 */
[----:B------:R-:W1:Y:S07]  /*7030*/  LDC R220, c[0x0][0x44c] ;  /* 0x00011300ffdc7b82 */ /* 0x000e6e0000000800 */
[-C--:B------:R-:W-:Y:S01]  /*7040*/  HMMA.16816.F32 R124, R208, R222.reuse, R124 ;  /* 0x000000ded07c723c */ /* 0x080fe2000000187c */
[----:B------:R-:W4:Y:S07]  /*7050*/  LDSM.16.MT88.4 R208, [R234+0x15000] ;  /* 0x01500000ead0783b */ /* 0x000f2e0000004200 */
[----:B------:R-:W-:Y:S01]  /*7060*/  HMMA.16816.F32 R128, R200, R222, R128 ;  /* 0x000000dec880723c */ /* 0x000fe20000001880 */
[----:B------:R-:W4:Y:S07]  /*7070*/  LDSM.16.MT88.4 R200, [R234+0x17000] ;  /* 0x01700000eac8783b */ /* 0x000f2e0000004200 */
[-C--:B--2---:R-:W-:Y:S05]  /*7080*/  HMMA.16816.F32 R4, R196, R204.reuse, R4 ;  /* 0x000000ccc404723c */ /* 0x084fea0000001804 */
[----:B-1----:R-:W-:Y:S03]  /*7090*/  IMAD R220, R220, UR9, RZ ;  /* 0x00000009dcdc7c24 */ /* 0x002fe6000f8e02ff */
[C---:B---3--:R-:W-:Y:S08]  /*70a0*/  HMMA.16816.F32 R8, R212.reuse, R204, R8 ;  /* 0x000000ccd408723c */ /* 0x048ff00000001808 */
[-C--:B------:R-:W-:Y:S08]  /*70b0*/  HMMA.16816.F32 R12, R212, R206.reuse, R12 ;  /* 0x000000ced40c723c */ /* 0x080ff0000000180c */
[C---:B------:R-:W-:Y:S08]  /*70c0*/  HMMA.16816.F32 R16, R196.reuse, R206, R16 ;  /* 0x000000cec410723c */ /* 0x040ff00000001810 */
[-C--:B----4-:R-:W-:Y:S08]  /*70d0*/  HMMA.16816.F32 R84, R196, R216.reuse, R84 ;  /* 0x000000d8c454723c */ /* 0x090ff00000001854 */
[C---:B------:R-:W-:Y:S04]  /*70e0*/  HMMA.16816.F32 R88, R212.reuse, R216, R88 ;  /* 0x000000d8d458723c */ /* 0x040fe80000001858 */
[----:B------:R-:W-:Y:S04]  /*70f0*/  IMAD.IADD R216, R232, 0x1, R233 ;  /* 0x00000001e8d87824 */ /* 0x000fe800078e02e9 */
[-C--:B------:R-:W-:Y:S01]  /*7100*/  HMMA.16816.F32 R92, R212, R218.reuse, R92 ;  /* 0x000000dad45c723c */ /* 0x080fe2000000185c */
[----:B------:R-:W-:Y:S07]  /*7110*/  LDSM.16.M88.4 R204, [R216+0x20000] ;  /* 0x02000000d8cc783b */ /* 0x000fee0000000200 */
[C---:B------:R-:W-:Y:S01]  /*7120*/  HMMA.16816.F32 R96, R196.reuse, R218, R96 ;  /* 0x000000dac460723c */ /* 0x040fe20000001860 */
[----:B------:R-:W-:Y:S07]  /*7130*/  LDSM.16.M88.4 R216, [R216+0x21000] ;  /* 0x02100000d8d8783b */ /* 0x000fee0000000200 */
[-C--:B------:R-:W-:Y:S08]  /*7140*/  HMMA.16816.F32 R100, R196, R208.reuse, R100 ;  /* 0x000000d0c464723c */ /* 0x080ff00000001864 */
[C---:B------:R-:W-:Y:S08]  /*7150*/  HMMA.16816.F32 R104, R212.reuse, R208, R104 ;  /* 0x000000d0d468723c */ /* 0x040ff00000001868 */
[-C--:B------:R-:W-:Y:S08]  /*7160*/  HMMA.16816.F32 R108, R212, R210.reuse, R108 ;  /* 0x000000d2d46c723c */ /* 0x080ff0000000186c */
[C---:B------:R-:W-:Y:S01]  /*7170*/  HMMA.16816.F32 R112, R196.reuse, R210, R112 ;  /* 0x000000d2c470723c */ /* 0x040fe20000001870 */
[----:B------:R-:W1:Y:S07]  /*7180*/  LDSM.16.MT88.4 R208, [R234+0x11800] ;  /* 0x01180000ead0783b */ /* 0x000e6e0000004200 */
[-C--:B------:R-:W-:Y:S08]  /*7190*/  HMMA.16816.F32 R116, R196, R200.reuse, R116 ;  /* 0x000000c8c474723c */ /* 0x080ff00000001874 */
[C---:B------:R-:W-:Y:S04]  /*71a0*/  HMMA.16816.F32 R120, R212.reuse, R200, R120 ;  /* 0x000000c8d478723c */ /* 0x040fe80000001878 */
[----:B------:R-:W-:Y:S04]  /*71b0*/  IMAD.U32 R200, R220, -0x40, RZ ;  /* 0xffffffc0dcc87824 */ /* 0x000fe800078e00ff */
[-C--:B------:R-:W-:Y:S01]  /*71c0*/  HMMA.16816.F32 R124, R212, R202.reuse, R124 ;  /* 0x000000cad47c723c */ /* 0x080fe2000000187c */
[----:B------:R-:W2:Y:S02]  /*71d0*/  LDSM.16.MT88.4 R212, [R234+0x13800] ;  /* 0x01380000ead4783b */ /* 0x000ea40000004200 */
[C---:B------:R-:W-:Y:S04]  /*71e0*/  LEA R244, P0, R200.reuse, R244, 0x2 ;  /* 0x000000f4c8f47211 */ /* 0x040fe800078010ff */
[----:B------:R-:W-:Y:S01]  /*71f0*/  LEA.HI.X.SX32 R245, R200, R245, 0x2, P0 ;  /* 0x000000f5c8f57211 */ /* 0x000fe200000f16ff */
[----:B------:R-:W-:Y:S01]  /*7200*/  HMMA.16816.F32 R128, R196, R202, R128 ;  /* 0x000000cac480723c */ /* 0x000fe20000001880 */
[----:B------:R-:W3:Y:S03]  /*7210*/  LDSM.16.MT88.4 R196, [R234+0x15800] ;  /* 0x01580000eac4783b */ /* 0x000ee60000004200 */
[----:B------:R-:W-:Y:S04]  /*7220*/  IMAD.SHL.U32 R200, R220, 0x8, RZ ;  /* 0x00000008dcc87824 */ /* 0x000fe800078e00ff */
[-C--:B-1----:R-:W-:Y:S05]  /*7230*/  HMMA.16816.F32 R4, R204, R208.reuse, R4 ;  /* 0x000000d0cc04723c */ /* 0x082fea0000001804 */
[C---:B------:R-:W-:Y:S03]  /*7240*/  LEA R222, P0, R200.reuse, R244, 0x2 ;  /* 0x000000f4c8de7211 */ /* 0x040fe600078010ff */
[C---:B------:R-:W-:Y:S04]  /*7250*/  HMMA.16816.F32 R8, R216.reuse, R208, R8 ;  /* 0x000000d0d808723c */ /* 0x040fe80000001808 */
[----:B------:R-:W-:Y:S02]  /*7260*/  LEA.HI.X.SX32 R223, R200, R245, 0x2, P0 ;  /* 0x000000f5c8df7211 */ /* 0x000fe400000f16ff */
[----:B------:R-:W1:Y:S01]  /*7270*/  LDSM.16.MT88.4 R200, [R234+0x17800] ;  /* 0x01780000eac8783b */ /* 0x000e620000004200 */
[C---:B------:R-:W-:Y:S01]  /*7280*/  LEA R232, P0, R220.reuse, R222, 0x5 ;  /* 0x000000dedce87211 */ /* 0x040fe200078028ff */
[-C--:B------:R-:W-:Y:S03]  /*7290*/  HMMA.16816.F32 R12, R216, R210.reuse, R12 ;  /* 0x000000d2d80c723c */ /* 0x080fe6000000180c */
[C---:B------:R-:W-:Y:S02]  /*72a0*/  LEA.HI.X.SX32 R233, R220.reuse, R223, 0x5, P0 ;  /* 0x000000dfdce97211 */ /* 0x040fe400000f2eff */
[C---:B------:R-:W-:Y:S03]  /*72b0*/  LEA R208, P0, R220.reuse, R232, 0x5 ;  /* 0x000000e8dcd07211 */ /* 0x040fe600078028ff */
[C---:B------:R-:W-:Y:S04]  /*72c0*/  HMMA.16816.F32 R16, R204.reuse, R210, R16 ;  /* 0x000000d2cc10723c */ /* 0x040fe80000001810 */
[C---:B------:R-:W-:Y:S02]  /*72d0*/  LEA.HI.X.SX32 R209, R220.reuse, R233, 0x5, P0 ;  /* 0x000000e9dcd17211 */ /* 0x040fe400000f2eff */
[C---:B------:R-:W-:Y:S02]  /*72e0*/  LEA R210, P0, R220.reuse, R208, 0x5 ;  /* 0x000000d0dcd27211 */ /* 0x040fe400078028ff */
        /* <DEDUP_REMOVED lines=16> */
[-C--:B-1----:R-:W-:Y:S03]  /*73f0*/  HMMA.16816.F32 R116, R204, R200.reuse, R116 ;  /* 0x000000c8cc74723c */ /* 0x082fe60000001874 */
        /* <DEDUP_REMOVED lines=9> */
[C---:B------:R-:W-:Y:S02]  /*7490*/  LEA.HI.X.SX32 R219, R220.reuse, R201, 0x5, P0 ;  /* 0x000000c9dcdb7211 */ /* 0x040fe400000f2eff */
        /* <DEDUP_REMOVED lines=10> */
[----:B------:R1:W5:Y:S01]  /*7540*/  @P2 LDG.E R240, desc[UR34][R202.64+-0xe0] ;  /* 0xffff2022caf02981 */ /* 0x000362000c1e1900 */
[C---:B------:R-:W-:Y:S03]  /*7550*/  LEA R206, P0, R220.reuse, R204, 0x5 ;  /* 0x000000ccdcce7211 */ /* 0x040fe600078028ff */
[----:B------:R-:W-:Y:S01]  /*7560*/  REDG.E.ADD.F32.FTZ.RN.STRONG.GPU desc[UR34][R244.64], R4 ;  /* 0x00000004f40079a6 */ /* 0x000fe2000c12f322 */
[C---:B------:R-:W-:Y:S03]  /*7570*/  LEA.HI.X.SX32 R207, R220.reuse, R205, 0x5, P0 ;  /* 0x000000cddccf7211 */ /* 0x040fe600000f2eff */
        /* <DEDUP_REMOVED lines=11> */
[----:B------:R2:W-:Y:S01]  /*7630*/  REDG.E.ADD.F32.FTZ.RN.STRONG.GPU desc[UR34][R244.64+0x80], R16 ;  /* 0x00008010f40079a6 */ /* 0x0005e2000c12f322 */
        /* <DEDUP_REMOVED lines=15> */
[----:B------:R4:W-:Y:S02]  /*7730*/  REDG.E.ADD.F32.FTZ.RN.STRONG.GPU desc[UR34][R206.64+0x80], R15 ;  /* 0x0000800fce0079a6 */ /* 0x0009e4000c12f322 */
[C---:B------:R-:W-:Y:S02]  /*7740*/  IMAD.WIDE R210, R220.reuse, -0xc0, R6 ;  /* 0xffffff40dcd27825 */ /* 0x040fe400078e0206 */
[----:B------:R-:W-:Y:S01]  /*7750*/  REDG.E.ADD.F32.FTZ.RN.STRONG.GPU desc[UR34][R244.64+0x100], R84 ;  /* 0x00010054f40079a6 */ /* 0x000fe2000c12f322 */
[C---:B------:R-:W-:Y:S03]  /*7760*/  LEA R212, P0, R220.reuse, R210, 0x5 ;  /* 0x000000d2dcd47211 */ /* 0x040fe600078028ff */
[----:B------:R4:W-:Y:S01]  /*7770*/  REDG.E.ADD.F32.FTZ.RN.STRONG.GPU desc[UR34][R2.64+0x100], R85 ;  /* 0x00010055020079a6 */ /* 0x0009e2000c12f322 */
[C---:B------:R-:W-:Y:S03]  /*7780*/  LEA.HI.X.SX32 R213, R220.reuse, R211, 0x5, P0 ;  /* 0x000000d3dcd57211 */ /* 0x040fe600000f2eff */
[----:B------:R4:W-:Y:S01]  /*7790*/  REDG.E.ADD.F32.FTZ.RN.STRONG.GPU desc[UR34][R202.64+0x100], R86 ;  /* 0x00010056ca0079a6 */ /* 0x0009e2000c12f322 */
[C---:B------:R-:W-:Y:S03]  /*77a0*/  LEA R8, P0, R220.reuse, R212, 0x5 ;  /* 0x000000d4dc087211 */ /* 0x040fe600078028ff */
[----:B------:R-:W-:Y:S01]  /*77b0*/  REDG.E.ADD.F32.FTZ.RN.STRONG.GPU desc[UR34][R222.64+0x100], R87 ;  /* 0x00010057de0079a6 */ /* 0x000fe2000c12f322 */
[C---:B------:R-:W-:Y:S02]  /*77c0*/  LEA.HI.X.SX32 R9, R220.reuse, R213, 0x5, P0 ;  /* 0x000000d5dc097211 */ /* 0x040fe400000f2eff */
[C---:B-1----:R-:W-:Y:S01]  /*77d0*/  LEA R214, P0, R220.reuse, R8, 0x5 ;  /* 0x00000008dcd67211 */ /* 0x042fe200078028ff */
        /* <DEDUP_REMOVED lines=10> */
[C---:B--2---:R-:W-:Y:S03]  /*7880*/  LEA R16, P0, R220.reuse, R10, 0x5 ;  /* 0x0000000adc107211 */ /* 0x044fe600078028ff */
        /* <DEDUP_REMOVED lines=19> */
[C---:B----4-:R-:W-:Y:S01]  /*79c0*/  LEA R216, P0, R220.reuse, R218, 0x5 ;  /* 0x000000dadcd87211 */ /* 0x050fe200078028ff */
        /* <DEDUP_REMOVED lines=111> */
[C---:B------:R-:W-:Y:S08]  /*80c0*/  HMMA.16816.F32 R136, R100.reuse, R96, R136 ;  /* 0x000000606488723c */ /* 0x040ff00000001888 */
[-C--:B------:R-:W-:Y:S08]  /*80d0*/  HMMA.16816.F32 R140, R100, R98.reuse, R140 ;  /* 0x00000062648c723c */ /* 0x080ff0000000188c */
[C---:B------:R-:W-:Y:S01]  /*80e0*/  HMMA.16816.F32 R144, R92.reuse, R98, R144 ;  /* 0x000000625c90723c */ /* 0x040fe20000001890 */
[----:B------:R-:W4:Y:S07]  /*80f0*/  LDSM.16.MT88.4 R96, [R234+0x7000] ;  /* 0x00700000ea60783b */ /* 0x000f2e0000004200 */
[-C--:B--2---:R-:W-:Y:S08]  /*8100*/  HMMA.16816.F32 R148, R92, R104.reuse, R148 ;  /* 0x000000685c94723c */ /* 0x084ff00000001894 */
        /* <DEDUP_REMOVED lines=33> */
[-C--:B--2---:R-:W-:Y:S05]  /*8320*/  HMMA.16816.F32 R132, R104, R108.reuse, R132 ;  /* 0x0000006c6884723c */ /* 0x084fea0000001884 */
        /* <DEDUP_REMOVED lines=78> */
.L_x_1325:
[----:B------:R-:W-:Y:S02]  /*8810*/  UISETP.GT.AND UP0, UPT, UR49, UR45, UPT ;  /* 0x0000002d3100728c */ /* 0x000fe4000bf04270 */
[----:B------:R-:W-:Y:S07]  /*8820*/  UIADD3 UR49, UPT, UPT, UR49, -0x1, URZ ;  /* 0xffffffff31317890 */ /* 0x000fee000fffe0ff */
[----:B------:R-:W-:Y:S05]  /*8830*/  BRA.U UP0, `(.L_x_1326) ;  /* 0xffffffb5000c7547 */ /* 0x000fea000b83ffff */
[----:B------:R-:W2:Y:S01]  /*8840*/  S2R R0, SR_TID.X ;  /* 0x0000000000007919 */ /* 0x000ea20000002100 */
[C---:B-----5:R-:W-:Y:S01]  /*8850*/  SHF.L.U32 R2, R229.reuse, 0x4, RZ ;  /* 0x00000004e5027819 */ /* 0x060fe200000006ff */
        /* <DEDUP_REMOVED lines=8> */
[----:B------:R-:W-:Y:S01]  /*88e0*/  UMOV UR24, UR18 ;  /* 0x0000001200187c82 */ /* 0x000fe20008000000 */
[----:B------:R-:W-:-:S02]  /*88f0*/  UISETP.NE.AND UP1, UPT, UR39, -0x1, UPT ;  /* 0xffffffff2700788c */ /* 0x000fc4000bf25270 */
        /* <DEDUP_REMOVED lines=235> */
[----:B------:R-:W3:Y:S01]  /*97b0*/  @UP0 LDCU.64 UR10, c[0x0][0x5c0] ;  /* 0x0000b800ff0a07ac */ /* 0x000ee20008000a00 */
        /* <DEDUP_REMOVED lines=15> */
[----:B------:R-:W-:Y:S01]  /*98b0*/  F2FP.F16.F32.PACK_AB R78, R79, R78 ;  /* 0x0000004e4f4e723e */ /* 0x000fe200000000ff */
[----:B---3--:R-:W-:-:S02]  /*98c0*/  @UP0 UIMAD.WIDE.U32 UR8, UR16, UR10, URZ ;  /* 0x0000000a100802a5 */ /* 0x008fc4000f8e00ff */
[----:B------:R2:W-:Y:S01]  /*98d0*/  STS [R2+0x1c000], R52 ;  /* 0x01c0003402007388 */ /* 0x0005e20000000800 */
[----:B------:R-:W-:-:S03]  /*98e0*/  @UP0 UIMAD UR16, UR16, UR11, URZ ;  /* 0x0000000b101002a4 */ /* 0x000fc6000f8e02ff */
[----:B------:R2:W-:Y:S01]  /*98f0*/  STS [R2+0x1c400], R54 ;  /* 0x01c4003602007388 */ /* 0x0005e20000000800 */
[----:B------:R-:W-:Y:S01]  /*9900*/  @UP0 UIADD3 UR16, UPT, UPT, UR9, UR16, URZ ;  /* 0x0000001009100290 */ /* 0x000fe2000fffe0ff */
[----:B------:R-:W-:Y:S02]  /*9910*/  @UP0 UMOV UR30, UR8 ;  /* 0x00000008001e0c82 */ /* 0x000fe40008000000 */
        /* <DEDUP_REMOVED lines=26> */
.L_x_1327:
        /* <DEDUP_REMOVED lines=10> */
[----:B-1----:R-:W-:Y:S01]  /*9b60*/  MOV R10, UR13 ;  /* 0x0000000d000a7c02 */ /* 0x002fe20008000f00 */
[----:B------:R-:W-:Y:S06]  /*9b70*/  BRA `(.L_x_1329) ;  /* 0x0000000000187947 */ /* 0x000fec0003800000 */
.L_x_1328:
[----:B------:R-:W3:Y:S01]  /*9b80*/  LDCU.64 UR8, c[0x0][0x5c8] ;  /* 0x0000b900ff0877ac */ /* 0x000ee20008000a00 */
[----:B------:R-:W-:-:S04]  /*9b90*/  UIADD3 UR12, UPT, UPT, UR37, UR39, URZ ;  /* 0x00000027250c7290 */ /* 0x000fc8000fffe0ff */
[----:B---3--:R-:W-:Y:S02]  /*9ba0*/  UIMAD.WIDE.U32 UR42, UR12, UR8, URZ ;  /* 0x000000080c2a72a5 */ /* 0x008fe4000f8e00ff */
[----:B------:R-:W-:-:S04]  /*9bb0*/  UIMAD UR12, UR12, UR9, URZ ;  /* 0x000000090c0c72a4 */ /* 0x000fc8000f8e02ff */
[----:B------:R-:W-:-:S06]  /*9bc0*/  UIADD3 UR12, UPT, UPT, UR43, UR12, URZ ;  /* 0x0000000c2b0c7290 */ /* 0x000fcc000fffe0ff */
[----:B-1----:R-:W-:-:S07]  /*9bd0*/  MOV R10, UR12 ;  /* 0x0000000c000a7c02 */ /* 0x002fce0008000f00 */
.L_x_1329:
        /* <DEDUP_REMOVED lines=59> */
.L_x_1331:
[----:B------:R-:W-:Y:S05]  /*9f90*/  BSYNC.RECONVERGENT B0 ;  /* 0x0000000000007941 */ /* 0x000fea0003800200 */
.L_x_1330:
        /* <DEDUP_REMOVED lines=21> */
.L_x_1333:
[----:B------:R-:W-:Y:S05]  /*a0f0*/  BSYNC.RECONVERGENT B0 ;  /* 0x0000000000007941 */ /* 0x000fea0003800200 */
.L_x_1332:
        /* <DEDUP_REMOVED lines=26> */
.L_x_1335:
[----:B------:R-:W-:Y:S05]  /*a2a0*/  BSYNC.RECONVERGENT B0 ;  /* 0x0000000000007941 */ /* 0x000fea0003800200 */
.L_x_1334:
        /* <DEDUP_REMOVED lines=18> */
.L_x_1301:
[----:B------:R-:W-:Y:S05]  /*a3d0*/  BSYNC.RECONVERGENT B1 ;  /* 0x0000000000017941 */ /* 0x000fea0003800200 */
.L_x_1279:
        /* <DEDUP_REMOVED lines=11> */
.L_x_1337:
        /* <DEDUP_REMOVED lines=15> */
.L_x_2513:


//--------------------- .text._ZN5flash44flash_bwd_dq_dk_dv_loop_seqk_parallel_kernelI23Flash_bwd_kernel_traitsILi256ELi64ELi64ELi8ELi4ELi2ELi2ELb0ELb1EN7cutlass6half_tE19Flash_kernel_traitsILi256ELi64ELi64ELi8ES3_EELb0ELb0ELb1ELb0ELb0ELb0ELb1EEEvNS_16Flash_bwd_paramsE --------------------------
	.section	.text._ZN5flash44flash_bwd_dq_dk_dv_loop_seqk_parallel_kernelI23Flash_bwd_kernel_traitsILi256ELi64ELi64ELi8ELi4ELi2ELi2ELb0ELb1EN7cutlass6half_tE19Flash_kernel_traitsILi256ELi64ELi64ELi8ES3_EELb0ELb0ELb1ELb0ELb0ELb0ELb1EEEvNS_16Flash_bwd_paramsE,"ax",@progbits
	.align	128
        .global         _ZN5flash44flash_bwd_dq_dk_dv_loop_seqk_parallel_kernelI23Flash_bwd_kernel_traitsILi256ELi64ELi64ELi8ELi4ELi2ELi2ELb0ELb1EN7cutlass6half_tE19Flash_kernel_traitsILi256ELi64ELi64ELi8ES3_EELb0ELb0ELb1ELb0ELb0ELb0ELb1EEEvNS_16Flash_bwd_paramsE
        .type           _ZN5flash44flash_bwd_dq_dk_dv_loop_seqk_parallel_kernelI23Flash_bwd_kernel_traitsILi256ELi64ELi64ELi8ELi4ELi2ELi2ELb0ELb1EN7cutlass6half_tE19Flash_kernel_traitsILi256ELi64ELi64ELi8ES3_EELb0ELb0ELb1ELb0ELb0ELb0ELb1EEEvNS_16Flash_bwd_paramsE,@function
        .size           _ZN5flash44flash_bwd_dq_dk_dv_loop_seqk_parallel_kernelI23Flash_bwd_kernel_traitsILi256ELi64ELi64ELi8ELi4ELi2ELi2ELb0ELb1EN7cutlass6half_tE19Flash_kernel_traitsILi256ELi64ELi64ELi8ES3_EELb0ELb0ELb1ELb0ELb0ELb0ELb1EEEvNS_16Flash_bwd_paramsE,(.L_x_2514 - _ZN5flash44flash_bwd_dq_dk_dv_loop_seqk_parallel_kernelI23Flash_bwd_kernel_traitsILi256ELi64ELi64ELi8ELi4ELi2ELi2ELb0ELb1EN7cutlass6half_tE19Flash_kernel_traitsILi256ELi64ELi64ELi8ES3_EELb0ELb0ELb1ELb0ELb0ELb0ELb1EEEvNS_16Flash_bwd_paramsE)
        .other          _ZN5flash44flash_bwd_dq_dk_dv_loop_seqk_parallel_kernelI23Flash_bwd_kernel_traitsILi256ELi64ELi64ELi8ELi4ELi2ELi2ELb0ELb1EN7cutlass6half_tE19Flash_kernel_traitsILi256ELi64ELi64ELi8ES3_EELb0ELb0ELb1ELb0ELb0ELb0ELb1EEEvNS_16Flash_bwd_paramsE,@"STO_CUDA_ENTRY STV_DEFAULT"
_ZN5flash44flash_bwd_dq_dk_dv_loop_seqk_parallel_kernelI23Flash_bwd_kernel_traitsILi256ELi64ELi64ELi8ELi4ELi2ELi2ELb0ELb1EN7cutlass6half_tE19Flash_kernel_traitsILi256ELi64ELi64ELi8ES3_EELb0ELb0ELb1ELb0ELb0ELb0ELb1EEEvNS_16Flash_bwd_paramsE:
.text._ZN5flash44flash_bwd_dq_dk_dv_loop_seqk_parallel_kernelI23Flash_bwd_kernel_traitsILi256ELi64ELi64ELi8ELi4ELi2ELi2ELb0ELb1EN7cutlass6half_tE19Flash_kernel_traitsILi256ELi64ELi64ELi8ES3_EELb0ELb0ELb1ELb0ELb0ELb0ELb1EEEvNS_16Flash_bwd_paramsE:
        /* <DEDUP_REMOVED lines=49> */
.L_x_1396:
        /* <DEDUP_REMOVED lines=52> */
.L_x_1338:
        /* <DEDUP_REMOVED lines=44> */
.L_x_1340:
[----:B------:R-:W1:Y:S01]  /*0910*/  LDCU.64 UR14, c[0x0][0x3b8] ;  /* 0x00007700ff0e77ac */ /* 0x000e620008000a00 */
[----:B------:R-:W-:-:S04]  /*0920*/  UIADD3 UR8, UPT, UPT, UR36, UR40, URZ ;  /* 0x0000002824087290 */ /* 0x000fc8000fffe0ff */
[----:B-1----:R-:W-:Y:S02]  /*0930*/  UIMAD.WIDE.U32 UR10, UR8, UR14, URZ ;  /* 0x0000000e080a72a5 */ /* 0x002fe4000f8e00ff */
[----:B------:R-:W-:-:S04]  /*0940*/  UIMAD UR8, UR8, UR15, URZ ;  /* 0x0000000f080872a4 */ /* 0x000fc8000f8e02ff */
[----:B------:R-:W-:Y:S01]  /*0950*/  UIADD3 UR8, UPT, UPT, UR11, UR8, URZ ;  /* 0x000000080b087290 */ /* 0x000fe2000fffe0ff */
[----:B------:R-:W-:-:S05]  /*0960*/  UMOV UR52, UR10 ;  /* 0x0000000a00347c82 */ /* 0x000fca0008000000 */
[----:B------:R-:W-:Y:S02]  /*0970*/  MOV R5, UR8 ;  /* 0x0000000800057c02 */ /* 0x000fe40008000f00 */
.L_x_1341:
        /* <DEDUP_REMOVED lines=42> */
.L_x_1342:
[----:B------:R-:W1:Y:S01]  /*0c20*/  LDCU.64 UR12, c[0x0][0x3c0] ;  /* 0x00007800ff0c77ac */ /* 0x000e620008000a00 */
[----:B------:R-:W-:-:S04]  /*0c30*/  UIADD3 UR8, UPT, UPT, UR36, UR40, URZ ;  /* 0x0000002824087290 */ /* 0x000fc8000fffe0ff */
[----:B-1----:R-:W-:Y:S02]  /*0c40*/  UIMAD.WIDE.U32 UR46, UR8, UR12, URZ ;  /* 0x0000000c082e72a5 */ /* 0x002fe4000f8e00ff */
[----:B------:R-:W-:-:S04]  /*0c50*/  UIMAD UR8, UR8, UR13, URZ ;  /* 0x0000000d080872a4 */ /* 0x000fc8000f8e02ff */
[----:B------:R-:W-:-:S06]  /*0c60*/  UIADD3 UR8, UPT, UPT, UR47, UR8, URZ ;  /* 0x000000082f087290 */ /* 0x000fcc000fffe0ff */
[----:B------:R-:W-:-:S07]  /*0c70*/  MOV R6, UR8 ;  /* 0x0000000800067c02 */ /* 0x000fce0008000f00 */
.L_x_1343:
        /* <DEDUP_REMOVED lines=27> */
.L_x_1344:
[----:B------:R-:W-:Y:S02]  /*0e30*/  UIMAD.WIDE.U32 UR56, UR66, UR17, URZ ;  /* 0x00000011423872a5 */ /* 0x000fe4000f8e00ff */
[----:B------:R-:W-:-:S04]  /*0e40*/  UIMAD UR8, UR67, UR17, URZ ;  /* 0x00000011430872a4 */ /* 0x000fc8000f8e02ff */
[----:B------:R-:W-:Y:S02]  /*0e50*/  UIADD3 UR8, UPT, UPT, UR57, UR8, URZ ;  /* 0x0000000839087290 */ /* 0x000fe4000fffe0ff */
.L_x_1345:
        /* <DEDUP_REMOVED lines=20> */
.L_x_1346:
[----:B------:R-:W1:Y:S01]  /*0fa0*/  LDCU UR58, c[0x0][0x434] ;  /* 0x00008680ff3a77ac */ /* 0x000e620008000800 */
[----:B------:R-:W-:-:S04]  /*0fb0*/  UIMAD UR10, UR42, UR16, UR23 ;  /* 0x000000102a0a72a4 */ /* 0x000fc8000f8e0217 */
[----:B-1----:R-:W-:Y:S02]  /*0fc0*/  UIMAD UR58, UR10, UR58, URZ ;  /* 0x0000003a0a3a72a4 */ /* 0x002fe4000f8e02ff */
.L_x_1347:
        /* <DEDUP_REMOVED lines=11> */
.L_x_1348:
[----:B------:R-:W1:Y:S01]  /*1080*/  LDCU UR57, c[0x0][0x444] ;  /* 0x00008880ff3977ac */ /* 0x000e620008000800 */
[----:B------:R-:W-:-:S04]  /*1090*/  UIMAD UR10, UR42, UR16, UR23 ;  /* 0x000000102a0a72a4 */ /* 0x000fc8000f8e0217 */
[----:B-1----:R-:W-:-:S12]  /*10a0*/  UIMAD UR57, UR10, UR57, URZ ;  /* 0x000000390a3972a4 */ /* 0x002fd8000f8e02ff */
.L_x_1349:
        /* <DEDUP_REMOVED lines=103> */
.L_x_1351:
[----:B------:R-:W1:Y:S01]  /*1720*/  LDCU.64 UR12, c[0x0][0x5c0] ;  /* 0x0000b800ff0c77ac */ /* 0x000e620008000a00 */
[----:B------:R-:W-:-:S04]  /*1730*/  UIADD3 UR8, UPT, UPT, UR36, UR40, URZ ;  /* 0x0000002824087290 */ /* 0x000fc8000fffe0ff */
[----:B-1----:R-:W-:Y:S02]  /*1740*/  UIMAD.WIDE.U32 UR16, UR8, UR12, URZ ;  /* 0x0000000c081072a5 */ /* 0x002fe4000f8e00ff */
[----:B------:R-:W-:-:S04]  /*1750*/  UIMAD UR8, UR8, UR13, URZ ;  /* 0x0000000d080872a4 */ /* 0x000fc8000f8e02ff */
[----:B------:R-:W-:-:S06]  /*1760*/  UIADD3 UR8, UPT, UPT, UR17, UR8, URZ ;  /* 0x0000000811087290 */ /* 0x000fcc000fffe0ff */
[----:B------:R-:W-:Y:S02]  /*1770*/  MOV R3, UR8 ;  /* 0x0000000800037c02 */ /* 0x000fe40008000f00 */
.L_x_1352:
        /* <DEDUP_REMOVED lines=13> */
.L_x_1353:
[----:B------:R-:W1:Y:S01]  /*1850*/  LDCU.64 UR10, c[0x0][0x5c8] ;  /* 0x0000b900ff0a77ac */ /* 0x000e620008000a00 */
[----:B------:R-:W-:-:S04]  /*1860*/  UIADD3 UR36, UPT, UPT, UR36, UR40, URZ ;  /* 0x0000002824247290 */ /* 0x000fc8000fffe0ff */
[----:B-1----:R-:W-:Y:S02]  /*1870*/  UIMAD.WIDE.U32 UR14, UR36, UR10, URZ ;  /* 0x0000000a240e72a5 */ /* 0x002fe4000f8e00ff */
[----:B------:R-:W-:-:S04]  /*1880*/  UIMAD UR36, UR36, UR11, URZ ;  /* 0x0000000b242472a4 */ /* 0x000fc8000f8e02ff */
[----:B------:R-:W-:-:S06]  /*1890*/  UIADD3 UR36, UPT, UPT, UR15, UR36, URZ ;  /* 0x000000240f247290 */ /* 0x000fcc000fffe0ff */
[----:B------:R-:W-:-:S07]  /*18a0*/  MOV R0, UR36 ;  /* 0x0000002400007c02 */ /* 0x000fce0008000f00 */
.L_x_1354:
        /* <DEDUP_REMOVED lines=32> */
.L_x_1356:
[----:B------:R-:W-:Y:S05]  /*1ab0*/  BSYNC.RECONVERGENT B0 ;  /* 0x0000000000007941 */ /* 0x000fea0003800200 */
.L_x_1355:
        /* <DEDUP_REMOVED lines=19> */
.L_x_1358:
[----:B------:R-:W-:Y:S05]  /*1bf0*/  BSYNC.RECONVERGENT B0 ;  /* 0x0000000000007941 */ /* 0x000fea0003800200 */
.L_x_1357:
        /* <DEDUP_REMOVED lines=29> */
.L_x_1360:
[----:B------:R-:W-:Y:S05]  /*1dd0*/  BSYNC.RECONVERGENT B0 ;  /* 0x0000000000007941 */ /* 0x000fea0003800200 */
.L_x_1359:
        /* <DEDUP_REMOVED lines=20> */
.L_x_1350:
        /* <DEDUP_REMOVED lines=35> */
.L_x_1363:
[----:B------:R2:W-:Y:S04]  /*2150*/  STS.128 [R14+0x8000], RZ ;  /* 0x008000ff0e007388 */ /* 0x0005e80000000c00 */
[----:B------:R2:W-:Y:S04]  /*2160*/  STS.128 [R14+0xa000], RZ ;  /* 0x00a000ff0e007388 */ /* 0x0005e80000000c00 */
[----:B------:R2:W-:Y:S04]  /*2170*/  STS.128 [R14+0xc000], RZ ;  /* 0x00c000ff0e007388 */ /* 0x0005e80000000c00 */
[----:B------:R2:W-:Y:S02]  /*2180*/  STS.128 [R14+0xe000], RZ ;  /* 0x00e000ff0e007388 */ /* 0x0005e40000000c00 */
.L_x_1364:
[----:B------:R-:W-:Y:S05]  /*2190*/  BSYNC.RECONVERGENT B0 ;  /* 0x0000000000007941 */ /* 0x000fea0003800200 */
.L_x_1362:
        /* <DEDUP_REMOVED lines=37> */
.L_x_1366:
[----:B------:R-:W-:Y:S05]  /*23f0*/  BSYNC.RECONVERGENT B0 ;  /* 0x0000000000007941 */ /* 0x000fea0003800200 */
.L_x_1365:
        /* <DEDUP_REMOVED lines=28> */
.L_x_1368:
[----:B------:R1:W-:Y:S04]  /*25c0*/  STS.128 [R14], RZ ;  /* 0x000000ff0e007388 */ /* 0x0003e80000000c00 */
[----:B------:R1:W-:Y:S04]  /*25d0*/  STS.128 [R14+0x2000], RZ ;  /* 0x002000ff0e007388 */ /* 0x0003e80000000c00 */
[----:B------:R1:W-:Y:S04]  /*25e0*/  STS.128 [R14+0x4000], RZ ;  /* 0x004000ff0e007388 */ /* 0x0003e80000000c00 */
[----:B------:R1:W-:Y:S02]  /*25f0*/  STS.128 [R14+0x6000], RZ ;  /* 0x006000ff0e007388 */ /* 0x0003e40000000c00 */
.L_x_1369:
[----:B------:R-:W-:Y:S05]  /*2600*/  BSYNC.RECONVERGENT B0 ;  /* 0x0000000000007941 */ /* 0x000fea0003800200 */
.L_x_1367:
        /* <DEDUP_REMOVED lines=46> */
.L_x_1371:
[----:B------:R-:W-:Y:S05]  /*28f0*/  BSYNC.RECONVERGENT B0 ;  /* 0x0000000000007941 */ /* 0x000fea0003800200 */
.L_x_1370:
        /* <DEDUP_REMOVED lines=48> */
.L_x_1373:
[----:B------:R2:W-:Y:S04]  /*2c00*/  STS.128 [R14+0x10000], RZ ;  /* 0x010000ff0e007388 */ /* 0x0005e80000000c00 */
[----:B------:R2:W-:Y:S04]  /*2c10*/  STS.128 [R14+0x12000], RZ ;  /* 0x012000ff0e007388 */ /* 0x0005e80000000c00 */
[----:B------:R2:W-:Y:S04]  /*2c20*/  STS.128 [R14+0x14000], RZ ;  /* 0x014000ff0e007388 */ /* 0x0005e80000000c00 */
[----:B------:R2:W-:Y:S02]  /*2c30*/  STS.128 [R14+0x16000], RZ ;  /* 0x016000ff0e007388 */ /* 0x0005e40000000c00 */
.L_x_1374:
[----:B------:R-:W-:Y:S05]  /*2c40*/  BSYNC.RECONVERGENT B0 ;  /* 0x0000000000007941 */ /* 0x000fea0003800200 */
.L_x_1372:
        /* <DEDUP_REMOVED lines=40> */
.L_x_1376:
[----:B------:R-:W-:Y:S05]  /*2ed0*/  BSYNC.RECONVERGENT B0 ;  /* 0x0000000000007941 */ /* 0x000fea0003800200 */
.L_x_1375:
        /* <DEDUP_REMOVED lines=46> */
.L_x_1378:
[----:B------:R2:W-:Y:S04]  /*31c0*/  STS.128 [R14+0x18000], RZ ;  /* 0x018000ff0e007388 */ /* 0x0005e80000000c00 */
[----:B------:R2:W-:Y:S04]  /*31d0*/  STS.128 [R14+0x1a000], RZ ;  /* 0x01a000ff0e007388 */ /* 0x0005e80000000c00 */
[----:B------:R2:W-:Y:S04]  /*31e0*/  STS.128 [R14+0x1c000], RZ ;  /* 0x01c000ff0e007388 */ /* 0x0005e80000000c00 */
[----:B------:R2:W-:Y:S02]  /*31f0*/  STS.128 [R14+0x1e000], RZ ;  /* 0x01e000ff0e007388 */ /* 0x0005e40000000c00 */
.L_x_1379:
[----:B------:R-:W-:Y:S05]  /*3200*/  BSYNC.RECONVERGENT B0 ;  /* 0x0000000000007941 */ /* 0x000fea0003800200 */
.L_x_1377:
[----:B------:R1:W-:Y:S01]  /*3210*/  @P5 STS.128 [R14+0x19000], RZ ;  /* 0x019000ff0e005388 */ /* 0x0003e20000000c00 */
[----:B------:R-:W-:Y:S01]  /*3220*/  SHF.L.U32 R4, R7, 0x6, RZ ;  /* 0x0000000607047819 */ /* 0x000fe200000006ff */
[----:B------:R-:W1:Y:S01]  /*3230*/  LDCU UR14, c[0x0][0x440] ;  /* 0x00008800ff0e77ac */ /* 0x000e620008000800 */
[----:B------:R-:W-:Y:S01]  /*3240*/  BSSY.RECONVERGENT B0, `(.L_x_1380) ;  /* 0x0000028000007945 */ /* 0x000fe20003800200 */
[----:B------:R1:W-:Y:S01]  /*3250*/  @P5 STS.128 [R14+0x1b000], RZ ;  /* 0x01b000ff0e005388 */ /* 0x0003e20000000c00 */
[----:B------:R-:W-:Y:S01]  /*3260*/  LOP3.LUT R3, R4, 0x1c0, RZ, 0xc0, !PT ;  /* 0x000001c004037812 */ /* 0x000fe200078ec0ff */
[----:B------:R-:W1:Y:S02]  /*3270*/  LDCU UR15, c[0x0][0x504] ;  /* 0x0000a080ff0f77ac */ /* 0x000e640008000800 */
        /* <DEDUP_REMOVED lines=36> */
.L_x_1381:
[----:B-1----:R-:W-:Y:S05]  /*34c0*/  BSYNC.RECONVERGENT B0 ;  /* 0x0000000000007941 */ /* 0x002fea0003800200 */
.L_x_1380:
        /* <DEDUP_REMOVED lines=13> */
[----:B------:R-:W-:Y:S01]  /*35a0*/  LOP3.LUT R232, R3, 0x8, R13, 0x78, !PT ;  /* 0x0000000803e87812 */ /* 0x000fe200078e780d */
[----:B------:R-:W-:Y:S01]  /*35b0*/  IMAD.MOV.U32 R3, RZ, RZ, 0x20 ;  /* 0x00000020ff037424 */ /* 0x000fe200078e00ff */
[----:B------:R-:W-:-:S02]  /*35c0*/  R2P PR, R7, 0x6 ;  /* 0x0000000607007804 */ /* 0x000fc40000000000 */
[----:B------:R-:W-:Y:S02]  /*35d0*/  CS2R R190, SRZ ;  /* 0x0000000000be7805 */ /* 0x000fe4000001ff00 */
[----:B------:R-:W-:Y:S02]  /*35e0*/  LOP3.LUT R231, R2, R231, RZ, 0xfc, !PT ;  /* 0x000000e702e77212 */ /* 0x000fe400078efcff */
[----:B------:R-:W-:Y:S02]  /*35f0*/  CS2R R188, SRZ ;  /* 0x0000000000bc7805 */ /* 0x000fe4000001ff00 */
[----:B------:R-:W-:Y:S02]  /*3600*/  LOP3.LUT R232, R4, R232, RZ, 0xfc, !PT ;  /* 0x000000e804e87212 */ /* 0x000fe400078efcff */
[----:B------:R-:W-:Y:S02]  /*3610*/  CS2R R194, SRZ ;  /* 0x0000000000c27805 */ /* 0x000fe4000001ff00 */
[----:B------:R-:W-:-:S02]  /*3620*/  LOP3.LUT R0, R0, 0x6, RZ, 0xc0, !PT ;  /* 0x0000000600007812 */ /* 0x000fc400078ec0ff */
[----:B------:R-:W-:Y:S02]  /*3630*/  CS2R R192, SRZ ;  /* 0x0000000000c07805 */ /* 0x000fe4000001ff00 */
[----:B------:R-:W-:Y:S02]  /*3640*/  SEL R228, R228, 0xffffffc0, !P2 ;  /* 0xffffffc0e4e47807 */ /* 0x000fe40005000000 */
[----:B------:R-:W-:Y:S02]  /*3650*/  CS2R R186, SRZ ;  /* 0x0000000000ba7805 */ /* 0x000fe4000001ff00 */
[----:B------:R-:W-:Y:S02]  /*3660*/  LEA R231, R231, UR34, 0x1 ;  /* 0x00000022e7e77c11 */ /* 0x000fe4000f8e08ff */
[----:B------:R-:W-:Y:S02]  /*3670*/  CS2R R184, SRZ ;  /* 0x0000000000b87805 */ /* 0x000fe4000001ff00 */
[----:B------:R-:W-:-:S02]  /*3680*/  LEA R232, R232, UR34, 0x1 ;  /* 0x00000022e8e87c11 */ /* 0x000fc4000f8e08ff */
[----:B------:R-:W-:Y:S02]  /*3690*/  CS2R R182, SRZ ;  /* 0x0000000000b67805 */ /* 0x000fe4000001ff00 */
[----:B------:R-:W-:Y:S01]  /*36a0*/  LOP3.LUT R0, R0, 0xe0, R12, 0xf8, !PT ;  /* 0x000000e000007812 */ /* 0x000fe200078ef80c */
[C---:B------:R-:W-:Y:S01]  /*36b0*/  IMAD.IADD R2, R228.reuse, 0x1, R231 ;  /* 0x00000001e4027824 */ /* 0x040fe200078e02e7 */
        /* <DEDUP_REMOVED lines=70> */
.L_x_1386:
[----:B------:R-:W0:Y:S01]  /*3b20*/  LDGDEPBAR ;  /* 0x00000000000079af */ /* 0x000e220000000000 */
[----:B------:R-:W-:Y:S04]  /*3b30*/  USHF.L.U32 UR41, UR48, 0x6, URZ ;  /* 0x0000000630297899 */ /* 0x000fe800080006ff */
[----:B------:R-:W-:Y:S01]  /*3b40*/  UISETP.GE.AND UP0, UPT, UR41, UR47, UPT ;  /* 0x0000002f2900728c */ /* 0x000fe2000bf06270 */
[----:B------:R-:W-:Y:S04]  /*3b50*/  DEPBAR.LE SB0, 0x0 ;  /* 0x000080000000791a */ /* 0x000fe80000000000 */
[----:B------:R-:W-:Y:S06]  /*3b60*/  BAR.SYNC.DEFER_BLOCKING 0x0 ;  /* 0x0000000000007b1d */ /* 0x000fec0000010000 */
[----:B------:R-:W-:Y:S05]  /*3b70*/  LDSM.16.M88.4 R16, [R232] ;  /* 0x00000000e810783b */ /* 0x000fea0000000200 */
[----:B-12---:R-:W1:Y:S05]  /*3b80*/  LDSM.16.M88.4 R8, [R231+0x10000] ;  /* 0x01000000e708783b */ /* 0x006e6a0000000200 */
[----:B------:R-:W3:Y:S05]  /*3b90*/  LDSM.16.M88.4 R84, [R231+0x10800] ;  /* 0x01080000e754783b */ /* 0x000eea0000000200 */
[----:B------:R-:W-:Y:S05]  /*3ba0*/  LDSM.16.M88.4 R88, [R230] ;  /* 0x00000000e658783b */ /* 0x000fea0000000200 */
[----:B------:R-:W2:Y:S05]  /*3bb0*/  LDSM.16.M88.4 R92, [R229+0x10000] ;  /* 0x01000000e55c783b */ /* 0x000eaa0000000200 */
[----:B------:R-:W2:Y:S05]  /*3bc0*/  LDSM.16.M88.4 R96, [R229+0x10800] ;  /* 0x01080000e560783b */ /* 0x000eaa0000000200 */
[----:B------:R-:W-:Y:S05]  /*3bd0*/  LDSM.16.M88.4 R100, [R228] ;  /* 0x00000000e464783b */ /* 0x000fea0000000200 */
[----:B-----5:R-:W2:Y:S05]  /*3be0*/  LDSM.16.M88.4 R104, [R2+0x10000] ;  /* 0x010000000268783b */ /* 0x020eaa0000000200 */
[----:B------:R-:W-:Y:S01]  /*3bf0*/  LDSM.16.M88.4 R108, [R3] ;  /* 0x00000000036c783b */ /* 0x000fe20000000200 */
[C---:B-1----:R-:W-:Y:S04]  /*3c00*/  HMMA.16816.F32 R4, R16.reuse, R8, RZ ;  /* 0x000000081004723c */ /* 0x042fe800000018ff */
[----:B------:R-:W-:Y:S04]  /*3c10*/  LDSM.16.M88.4 R112, [R0+0x10000] ;  /* 0x010000000070783b */ /* 0x000fe80000000200 */
[C---:B------:R-:W-:Y:S08]  /*3c20*/  HMMA.16816.F32 R8, R16.reuse, R10, RZ ;  /* 0x0000000a1008723c */ /* 0x040ff000000018ff */
[C---:B---34-:R-:W-:Y:S08]  /*3c30*/  HMMA.16816.F32 R12, R16.reuse, R84, RZ ;  /* 0x00000054100c723c */ /* 0x058ff000000018ff */
[----:B------:R-:W-:Y:S01]  /*3c40*/  HMMA.16816.F32 R16, R16, R86, RZ ;  /* 0x000000561010723c */ /* 0x000fe200000018ff */
[----:B------:R-:W1:Y:S07]  /*3c50*/  LDSM.16.M88.4 R84, [R2+0x10800] ;  /* 0x010800000254783b */ /* 0x000e6e0000000200 */
[C---:B--2---:R-:W-:Y:S08]  /*3c60*/  HMMA.16816.F32 R4, R88.reuse, R92, R4 ;  /* 0x0000005c5804723c */ /* 0x044ff00000001804 */
[C---:B------:R-:W-:Y:S01]  /*3c70*/  HMMA.16816.F32 R8, R88.reuse, R94, R8 ;  /* 0x0000005e5808723c */ /* 0x040fe20000001808 */
[----:B------:R-:W-:Y:S07]  /*3c80*/  LDSM.16.M88.4 R92, [R232+0x2000] ;  /* 0x00200000e85c783b */ /* 0x000fee0000000200 */
[C---:B------:R-:W-:Y:S08]  /*3c90*/  HMMA.16816.F32 R12, R88.reuse, R96, R12 ;  /* 0x00000060580c723c */ /* 0x040ff0000000180c */
        /* <DEDUP_REMOVED lines=12> */
[----:B------:R-:W4:Y:S07]  /*3d60*/  LDSM.16.M88.4 R112, [R229+0x12800] ;  /* 0x01280000e570783b */ /* 0x000f2e0000000200 */
[C---:B--2---:R-:W-:Y:S08]  /*3d70*/  HMMA.16816.F32 R12, R108.reuse, R88, R12 ;  /* 0x000000586c0c723c */ /* 0x044ff0000000180c */
[----:B------:R-:W-:Y:S01]  /*3d80*/  HMMA.16816.F32 R16, R108, R90, R16 ;  /* 0x0000005a6c10723c */ /* 0x000fe20000001810 */
[----:B------:R-:W-:Y:S01]  /*3d90*/  LDSM.16.M88.4 R88, [R228+0x2000] ;  /* 0x00200000e458783b */ /* 0x000fe20000000200 */
[----:B------:R-:W-:Y:S02]  /*3da0*/  MOV R108, UR10 ;  /* 0x0000000a006c7c02 */ /* 0x000fe40008000f00 */
[----:B------:R-:W-:Y:S02]  /*3db0*/  MOV R109, UR11 ;  /* 0x0000000b006d7c02 */ /* 0x000fe40008000f00 */
[C---:B------:R-:W-:Y:S02]  /*3dc0*/  LEA R116, P0, R242.reuse, R108, 0x2 ;  /* 0x0000006cf2747211 */ /* 0x040fe400078010ff */
[C---:B---3--:R-:W-:Y:S05]  /*3dd0*/  HMMA.16816.F32 R4, R92.reuse, R96, R4 ;  /* 0x000000605c04723c */ /* 0x048fea0000001804 */
[----:B------:R-:W-:Y:S02]  /*3de0*/  LEA.HI.X R117, R242, R109, RZ, 0x2, P0 ;  /* 0x0000006df2757211 */ /* 0x000fe400000f14ff */
[----:B------:R-:W-:Y:S01]  /*3df0*/  LDSM.16.M88.4 R108, [R232+0x4000] ;  /* 0x00400000e86c783b */ /* 0x000fe20000000200 */
[C---:B------:R-:W-:Y:S04]  /*3e00*/  HMMA.16816.F32 R8, R92.reuse, R98, R8 ;  /* 0x000000625c08723c */ /* 0x040fe80000001808 */
[----:B------:R-:W2:Y:S04]  /*3e10*/  LDSM.16.M88.4 R96, [R2+0x12000] ;  /* 0x012000000260783b */ /* 0x000ea80000000200 */
[C---:B-1----:R-:W-:Y:S01]  /*3e20*/  HMMA.16816.F32 R12, R92.reuse, R84, R12 ;  /* 0x000000545c0c723c */ /* 0x042fe2000000180c */
[----:B-----5:R1:W5:Y:S05]  /*3e30*/  LDG.E R124, desc[UR32][R116.64] ;  /* 0x00000020747c7981 */ /* 0x02036a000c1e1900 */
[----:B------:R1:W5:Y:S02]  /*3e40*/  LDG.E R123, desc[UR32][R116.64+0x20] ;  /* 0x00002020747b7981 */ /* 0x000364000c1e1900 */
[----:B------:R-:W-:Y:S03]  /*3e50*/  HMMA.16816.F32 R16, R92, R86, R16 ;  /* 0x000000565c10723c */ /* 0x000fe60000001810 */
[----:B------:R-:W3:Y:S05]  /*3e60*/  LDSM.16.M88.4 R84, [R2+0x12800] ;  /* 0x012800000254783b */ /* 0x000eea0000000200 */
[----:B------:R-:W-:Y:S01]  /*3e70*/  LDSM.16.M88.4 R92, [R3+0x2000] ;  /* 0x00200000035c783b */ /* 0x000fe20000000200 */
[C---:B----4-:R-:W-:Y:S08]  /*3e80*/  HMMA.16816.F32 R4, R100.reuse, R104, R4 ;  /* 0x000000686404723c */ /* 0x050ff00000001804 */
[C---:B------:R-:W-:Y:S01]  /*3e90*/  HMMA.16816.F32 R8, R100.reuse, R106, R8 ;  /* 0x0000006a6408723c */ /* 0x040fe20000001808 */
[----:B------:R-:W4:Y:S07]  /*3ea0*/  LDSM.16.M88.4 R104, [R0+0x12000] ;  /* 0x012000000068783b */ /* 0x000f2e0000000200 */
        /* <DEDUP_REMOVED lines=54> */
[C---:B------:R-:W-:Y:S08]  /*4210*/  HMMA.16816.F32 R8, R100.reuse, R106, R8 ;  /* 0x0000006a6408723c */ /* 0x040ff00000001808 */
[C---:B-1----:R-:W-:Y:S08]  /*4220*/  HMMA.16816.F32 R12, R100.reuse, R88, R12 ;  /* 0x00000058640c723c */ /* 0x042ff0000000180c */
[----:B------:R-:W-:Y:S08]  /*4230*/  HMMA.16816.F32 R16, R100, R90, R16 ;  /* 0x0000005a6410723c */ /* 0x000ff00000001810 */
[C---:B------:R-:W-:Y:S08]  /*4240*/  HMMA.16816.F32 R4, R108.reuse, R112, R4 ;  /* 0x000000706c04723c */ /* 0x040ff00000001804 */
[C---:B------:R-:W-:Y:S08]  /*4250*/  HMMA.16816.F32 R8, R108.reuse, R114, R8 ;  /* 0x000000726c08723c */ /* 0x040ff00000001808 */
[C---:B--2---:R-:W-:Y:S08]  /*4260*/  HMMA.16816.F32 R12, R108.reuse, R84, R12 ;  /* 0x000000546c0c723c */ /* 0x044ff0000000180c */
[----:B------:R-:W-:Y:S01]  /*4270*/  HMMA.16816.F32 R16, R108, R86, R16 ;  /* 0x000000566c10723c */ /* 0x000fe20000001810 */
[----:B------:R-:W1:Y:S07]  /*4280*/  LDSM.16.M88.4 R84, [R0+0x16800] ;  /* 0x016800000054783b */ /* 0x000e6e0000000200 */
[C---:B---3--:R-:W-:Y:S08]  /*4290*/  HMMA.16816.F32 R4, R92.reuse, R96, R4 ;  /* 0x000000605c04723c */ /* 0x048ff00000001804 */
[C---:B------:R-:W-:Y:S11]  /*42a0*/  HMMA.16816.F32 R8, R92.reuse, R98, R8 ;  /* 0x000000625c08723c */ /* 0x040ff60000001808 */
        /* <DEDUP_REMOVED lines=9> */
[----:B------:R2:W4:Y:S01]  /*4340*/  MUFU.TANH R126, R5 ;  /* 0x00000005007e7308 */ /* 0x0005220000002400 */
[C---:B-1----:R-:W-:Y:S09]  /*4350*/  HMMA.16816.F32 R12, R92.reuse, R84, R12 ;  /* 0x000000545c0c723c */ /* 0x042ff2000000180c */
[----:B------:R2:W1:Y:S01]  /*4360*/  MUFU.TANH R127, R6 ;  /* 0x00000006007f7308 */ /* 0x0004620000002400 */
[----:B------:R-:W-:Y:S09]  /*4370*/  HMMA.16816.F32 R16, R92, R86, R16 ;  /* 0x000000565c10723c */ /* 0x000ff20000001810 */
[----:B------:R2:W1:Y:S01]  /*4380*/  MUFU.TANH R128, R7 ;  /* 0x0000000700807308 */ /* 0x0004620000002400 */
[----:B------:R-:W-:Y:S01]  /*4390*/  FMUL.FTZ R12, R12, UR13 ;  /* 0x0000000d0c0c7c20 */ /* 0x000fe20008410000 */
[----:B------:R-:W-:Y:S01]  /*43a0*/  FMUL.FTZ R13, R13, UR13 ;  /* 0x0000000d0d0d7c20 */ /* 0x000fe20008410000 */
[----:B------:R-:W-:Y:S07]  /*43b0*/  FMUL.FTZ R14, R14, UR13 ;  /* 0x0000000d0e0e7c20 */ /* 0x000fee0008410000 */
[----:B------:R2:W1:Y:S01]  /*43c0*/  MUFU.TANH R129, R8 ;  /* 0x0000000800817308 */ /* 0x0004620000002400 */
[----:B------:R-:W-:Y:S01]  /*43d0*/  FMUL.FTZ R15, R15, UR13 ;  /* 0x0000000d0f0f7c20 */ /* 0x000fe20008410000 */
[----:B------:R-:W-:Y:S01]  /*43e0*/  FMUL.FTZ R16, R16, UR13 ;  /* 0x0000000d10107c20 */ /* 0x000fe20008410000 */
[----:B------:R-:W-:Y:S01]  /*43f0*/  FMUL.FTZ R17, R17, UR13 ;  /* 0x0000000d11117c20 */ /* 0x000fe20008410000 */
[----:B------:R-:W-:Y:S06]  /*4400*/  FMUL.FTZ R18, R18, UR13 ;  /* 0x0000000d12127c20 */ /* 0x000fec0008410000 */
[----:B------:R2:W1:Y:S01]  /*4410*/  MUFU.TANH R130, R9 ;  /* 0x0000000900827308 */ /* 0x0004620000002400 */
[----:B------:R-:W-:Y:S09]  /*4420*/  FMUL.FTZ R19, R19, UR13 ;  /* 0x0000000d13137c20 */ /* 0x000ff20008410000 */
[----:B------:R2:W1:Y:S10]  /*4430*/  MUFU.TANH R131, R10 ;  /* 0x0000000a00837308 */ /* 0x0004740000002400 */
        /* <DEDUP_REMOVED lines=8> */
[----:B------:R2:W1:Y:S01]  /*44c0*/  MUFU.TANH R215, R19 ;  /* 0x0000001300d77308 */ /* 0x0004620000002400 */
[----:B---34-:R-:W-:Y:S05]  /*44d0*/  BRA.U !UP0, `(.L_x_1382) ;  /* 0x0000000108747547 */ /* 0x018fea000b800000 */
[----:B-1----:R-:W-:Y:S01]  /*44e0*/  MOV R3, R215 ;  /* 0x000000d700037202 */ /* 0x002fe20000000f00 */
[----:B------:R-:W-:Y:S01]  /*44f0*/  USHF.L.U32 UR29, UR37, 0x6, URZ ;  /* 0x00000006251d7899 */ /* 0x000fe200080006ff */
[----:B------:R-:W-:Y:S01]  /*4500*/  MOV R2, R200 ;  /* 0x000000c800027202 */ /* 0x000fe20000000f00 */
[----:B--2---:R-:W-:Y:S01]  /*4510*/  IMAD.MOV.U32 R4, RZ, RZ, R204 ;  /* 0x000000ffff047224 */ /* 0x004fe200078e00cc */
[----:B------:R-:W-:Y:S01]  /*4520*/  MOV R7, R198 ;  /* 0x000000c600077202 */ /* 0x000fe20000000f00 */
[----:B------:R-:W-:Y:S01]  /*4530*/  IMAD.MOV.U32 R5, RZ, RZ, R201 ;  /* 0x000000ffff057224 */ /* 0x000fe200078e00c9 */
[----:B------:R-:W-:Y:S01]  /*4540*/  UIADD3 UR42, UPT, UPT, UR29, 0x40, URZ ;  /* 0x000000401d2a7890 */ /* 0x000fe2000fffe0ff */
[----:B------:R-:W-:Y:S01]  /*4550*/  MOV R9, R196 ;  /* 0x000000c400097202 */ /* 0x000fe20000000f00 */
[----:B------:R-:W-:Y:S01]  /*4560*/  IMAD.MOV.U32 R6, RZ, RZ, R199 ;  /* 0x000000ffff067224 */ /* 0x000fe200078e00c7 */
[----:B------:R-:W-:Y:S01]  /*4570*/  UIADD3 UR29, UPT, UPT, UR29, UR43, URZ ;  /* 0x0000002b1d1d7290 */ /* 0x000fe2000fffe0ff */
[----:B------:R-:W-:Y:S01]  /*4580*/  MOV R11, R130 ;  /* 0x00000082000b7202 */ /* 0x000fe20000000f00 */
[----:B------:R-:W-:Y:S01]  /*4590*/  IMAD.MOV.U32 R8, RZ, RZ, R197 ;  /* 0x000000ffff087224 */ /* 0x000fe200078e00c5 */
[----:B------:R-:W-:Y:S01]  /*45a0*/  MOV R13, R128 ;  /* 0x00000080000d7202 */ /* 0x000fe20000000f00 */
[----:B------:R-:W-:Y:S01]  /*45b0*/  UIADD3 UR29, UPT, UPT, UR29, 0x40, URZ ;  /* 0x000000401d1d7890 */ /* 0x000fe2000fffe0ff */
[----:B------:R-:W-:Y:S01]  /*45c0*/  IMAD.U32 R0, RZ, RZ, UR42 ;  /* 0x0000002aff007e24 */ /* 0x000fe2000f8e00ff */
[----:B------:R-:W-:Y:S01]  /*45d0*/  UIADD3 UR42, UPT, UPT, UR41, 0x40, URZ ;  /* 0x00000040292a7890 */ /* 0x000fe2000fffe0ff */
[----:B------:R-:W-:Y:S01]  /*45e0*/  MOV R15, R126 ;  /* 0x0000007e000f7202 */ /* 0x000fe20000000f00 */
[----:B------:R-:W-:Y:S01]  /*45f0*/  IMAD.MOV.U32 R10, RZ, RZ, R131 ;  /* 0x000000ffff0a7224 */ /* 0x000fe200078e0083 */
[----:B------:R-:W-:Y:S01]  /*4600*/  UIADD3 UR29, UPT, UPT, UR29, UR15, -UR35 ;  /* 0x0000000f1d1d7290 */ /* 0x000fe2000fffe823 */
[----:B------:R-:W-:Y:S01]  /*4610*/  ISETP.LT.AND P0, PT, R0, UR35, PT ;  /* 0x0000002300007c0c */ /* 0x000fe2000bf01270 */
[----:B------:R-:W-:Y:S01]  /*4620*/  IMAD.MOV.U32 R12, RZ, RZ, R129 ;  /* 0x000000ffff0c7224 */ /* 0x000fe200078e0081 */
[----:B------:R-:W-:Y:S01]  /*4630*/  MOV R0, R203 ;  /* 0x000000cb00007202 */ /* 0x000fe20000000f00 */
[----:B------:R-:W-:Y:S01]  /*4640*/  UIADD3 UR29, UPT, UPT, UR29, -0x40, URZ ;  /* 0xffffffc01d1d7890 */ /* 0x000fe2000fffe0ff */
[----:B------:R-:W-:Y:S02]  /*4650*/  IMAD.MOV.U32 R14, RZ, RZ, R127 ;  /* 0x000000ffff0e7224 */ /* 0x000fe400078e007f */
[----:B------:R-:W-:Y:S01]  /*4660*/  IMAD.MOV.U32 R16, RZ, RZ, R125 ;  /* 0x000000ffff107224 */ /* 0x000fe200078e007d */
[----:B------:R-:W-:Y:S06]  /*4670*/  UISETP.GE.AND UP0, UPT, UR42, UR29, UPT ;  /* 0x0000001d2a00728c */ /* 0x000fec000bf06270 */
[----:B------:R-:W-:Y:S11]  /*4680*/  PLOP3.LUT P1, PT, PT, PT, UP0, 0x80, 0x8 ;  /* 0x000000000008781c */ /* 0x000ff60003f2f008 */
[----:B------:R-:W-:Y:S02]  /*4690*/  @!UPT UIADD3 URZ, UPT, UPT, URZ, URZ, URZ ;  /* 0x000000fffffff290 */ /* 0x000fe4000fffe0ff */
[----:B------:R-:W-:Y:S05]  /*46a0*/  @!P1 BRA P0, `(.L_x_1383) ;  /* 0x0000000400489947 */ /* 0x000fea0000000000 */
.L_x_1382:
[----:B------:R-:W-:Y:S01]  /*46b0*/  UIADD3 UR29, UPT, UPT, UR35, UR9, -UR43 ;  /* 0x00000009231d7290 */ /* 0x000fe2000fffe82b */
[----:B------:R-:W-:Y:S02]  /*46c0*/  VIADD R2, R242, UR41 ;  /* 0x00000029f2027c36 */ /* 0x000fe40008000000 */
[----:B------:R-:W-:Y:S02]  /*46d0*/  IMAD.MOV.U32 R89, RZ, RZ, 0x1 ;  /* 0x00000001ff597424 */ /* 0x000fe400078e00ff */
[----:B--2---:R-:W-:Y:S02]  /*46e0*/  IMAD.MOV.U32 R17, RZ, RZ, 0x9 ;  /* 0x00000009ff117424 */ /* 0x004fe400078e00ff */
[----:B------:R-:W-:Y:S01]  /*46f0*/  VIADD R0, R2, UR29 ;  /* 0x0000001d02007c36 */ /* 0x000fe20008000000 */
[----:B------:R-:W-:Y:S01]  /*4700*/  UIADD3 UR29, UPT, UPT, UR35, -UR15, -UR43 ;  /* 0x8000000f231d7290 */ /* 0x000fe2000fffe82b */
[C---:B------:R-:W-:Y:S02]  /*4710*/  VIADD R88, R239.reuse, 0x1 ;  /* 0x00000001ef587836 */ /* 0x040fe40000000000 */
[C---:B------:R-:W-:Y:S01]  /*4720*/  VIADD R87, R239.reuse, 0x8 ;  /* 0x00000008ef577836 */ /* 0x040fe20000000000 */
[C---:B------:R-:W-:Y:S01]  /*4730*/  VIADDMNMX R89, R0.reuse, R89, UR35, PT ;  /* 0x0000002300597e46 */ /* 0x040fe2000b800159 */
[C---:B------:R-:W-:Y:S01]  /*4740*/  VIADD R18, R239.reuse, 0x19 ;  /* 0x00000019ef127836 */ /* 0x040fe20000000000 */
[----:B------:R-:W-:Y:S01]  /*4750*/  VIADDMNMX R17, R0, R17, UR35, PT ;  /* 0x0000002300117e46 */ /* 0x000fe2000b800111 */
[----:B------:R-:W-:Y:S02]  /*4760*/  VIADD R2, R2, UR29 ;  /* 0x0000001d02027c36 */ /* 0x000fe40008000000 */
[C---:B------:R-:W-:Y:S02]  /*4770*/  VIADD R86, R239.reuse, 0x9 ;  /* 0x00000009ef567836 */ /* 0x040fe40000000000 */
[C---:B------:R-:W-:Y:S01]  /*4780*/  VIADD R85, R239.reuse, 0x10 ;  /* 0x00000010ef557836 */ /* 0x040fe20000000000 */
[----:B------:R-:W-:Y:S01]  /*4790*/  VIMNMX R0, PT, PT, RZ, R2, !PT ;  /* 0x00000002ff007248 */ /* 0x000fe20007fe0100 */
[C---:B------:R-:W-:Y:S01]  /*47a0*/  VIADD R84, R239.reuse, 0x11 ;  /* 0x00000011ef547836 */ /* 0x040fe20000000000 */
[----:B------:R-:W-:Y:S01]  /*47b0*/  VIADDMNMX R2, R2, 0x8, RZ, !PT ;  /* 0x0000000802027846 */ /* 0x000fe200078001ff */
[C---:B------:R-:W-:Y:S01]  /*47c0*/  VIADD R19, R239.reuse, 0x18 ;  /* 0x00000018ef137836 */ /* 0x040fe20000000000 */
[-C--:B------:R-:W-:Y:S02]  /*47d0*/  ISETP.GE.AND P1, PT, R239, R0.reuse, PT ;  /* 0x00000000ef00720c */ /* 0x080fe40003f26270 */
[-C--:B------:R-:W-:Y:S02]  /*47e0*/  ISETP.GE.AND P0, PT, R88, R0.reuse, PT ;  /* 0x000000005800720c */ /* 0x080fe40003f06270 */
[----:B------:R-:W-:Y:S02]  /*47f0*/  FSEL R16, R125, -INF , P1 ;  /* 0xff8000007d107808 */ /* 0x000fe40000800000 */
[-C--:B------:R-:W-:Y:S02]  /*4800*/  ISETP.GE.AND P6, PT, R87, R0.reuse, PT ;  /* 0x000000005700720c */ /* 0x080fe40003fc6270 */
[-C--:B------:R-:W-:Y:S02]  /*4810*/  ISETP.GE.AND P1, PT, R18, R0.reuse, PT ;  /* 0x000000001200720c */ /* 0x080fe40003f26270 */
[-C--:B------:R-:W-:Y:S02]  /*4820*/  ISETP.GE.AND P5, PT, R86, R0.reuse, PT ;  /* 0x000000005600720c */ /* 0x080fe40003fa6270 */
[-C--:B------:R-:W-:Y:S02]  /*4830*/  ISETP.GE.AND P4, PT, R85, R0.reuse, PT ;  /* 0x000000005500720c */ /* 0x080fe40003f86270 */
[-C--:B------:R-:W-:Y:S02]  /*4840*/  ISETP.GE.AND P3, PT, R84, R0.reuse, PT ;  /* 0x000000005400720c */ /* 0x080fe40003f66270 */
[----:B------:R-:W-:Y:S02]  /*4850*/  ISETP.GE.AND P2, PT, R19, R0, PT ;  /* 0x000000001300720c */ /* 0x000fe40003f46270 */
[----:B------:R-:W-:Y:S02]  /*4860*/  FSEL R15, R126, -INF , P0 ;  /* 0xff8000007e0f7808 */ /* 0x000fe40000000000 */
[----:B-1----:R-:W-:Y:S02]  /*4870*/  FSEL R12, R129, -INF , P6 ;  /* 0xff800000810c7808 */ /* 0x002fe40003000000 */
[----:B------:R-:W-:Y:S02]  /*4880*/  FSEL R0, R203, -INF , P1 ;  /* 0xff800000cb007808 */ /* 0x000fe40000800000 */
        /* <DEDUP_REMOVED lines=52> */
.L_x_1383:
[----:B------:R-:W1:Y:S01]  /*4bd0*/  S2R R234, SR_TID.X ;  /* 0x0000000000ea7919 */ /* 0x000e620000002100 */
[C---:B------:R-:W-:Y:S01]  /*4be0*/  FMUL.FTZ R221, R241.reuse, 1.4426950216293334961 ;  /* 0x3fb8aa3bf1dd7820 */ /* 0x040fe20000410000 */
[----:B------:R-:W-:Y:S01]  /*4bf0*/  FSETP.NEU.FTZ.AND P0, PT, R241, -INF , PT ;  /* 0xff800000f100780b */ /* 0x000fe20003f1d000 */
[----:B------:R-:W-:Y:S01]  /*4c00*/  FMUL.FTZ R218, R240, 1.4426950216293334961 ;  /* 0x3fb8aa3bf0da7820 */ /* 0x000fe20000410000 */
[----:B------:R-:W-:Y:S01]  /*4c10*/  MOV R202, 0x10 ;  /* 0x0000001000ca7802 */ /* 0x000fe20000000f00 */
[----:B------:R-:W-:Y:S01]  /*4c20*/  FFMA.FTZ R126, -R126, R126, 1 ;  /* 0x3f8000007e7e7423 */ /* 0x000fe2000001017e */
[----:B------:R-:W-:Y:S01]  /*4c30*/  FSEL R221, R221, RZ, P0 ;  /* 0x000000ffdddd7208 */ /* 0x000fe20000000000 */
[----:B------:R-:W-:Y:S01]  /*4c40*/  FFMA.FTZ R128, -R128, R128, 1 ;  /* 0x3f80000080807423 */ /* 0x000fe20000010180 */
[----:B------:R-:W-:Y:S01]  /*4c50*/  FSETP.NEU.FTZ.AND P0, PT, R240, -INF , PT ;  /* 0xff800000f000780b */ /* 0x000fe20003f1d000 */
[----:B------:R-:W-:Y:S01]  /*4c60*/  FMUL.FTZ R126, R126, UR13 ;  /* 0x0000000d7e7e7c20 */ /* 0x000fe20008410000 */
        /* <DEDUP_REMOVED lines=13> */
[----:B------:R-:W-:Y:S01]  /*4d40*/  FFMA.FTZ R221, R0, UR12, -R221 ;  /* 0x0000000c00dd7c23 */ /* 0x000fe200080108dd */
[--C-:B------:R-:W-:Y:S01]  /*4d50*/  FFMA.FTZ R209, R10, UR12, -R218.reuse ;  /* 0x0000000c0ad17c23 */ /* 0x100fe200080108da */
[--C-:B------:R-:W-:Y:S01]  /*4d60*/  FFMA.FTZ R208, R9, UR12, -R218.reuse ;  /* 0x0000000c09d07c23 */ /* 0x100fe200080108da */
[--C-:B------:R-:W-:Y:S01]  /*4d70*/  FFMA.FTZ R207, R6, UR12, -R218.reuse ;  /* 0x0000000c06cf7c23 */ /* 0x100fe200080108da */
[--C-:B------:R-:W-:Y:S03]  /*4d80*/  FFMA.FTZ R219, R4, UR12, -R218.reuse ;  /* 0x0000000c04db7c23 */ /* 0x100fe600080108da */
[----:B------:R-:W2:Y:S01]  /*4d90*/  MUFU.EX2 R224, R224 ;  /* 0x000000e000e07308 */ /* 0x000ea20000000800 */
[----:B------:R-:W-:Y:S01]  /*4da0*/  FFMA.FTZ R218, R3, UR12, -R218 ;  /* 0x0000000c03da7c23 */ /* 0x000fe200080108da */
[----:B------:R-:W-:Y:S01]  /*4db0*/  MOV R220, 0x40 ;  /* 0x0000004000dc7802 */ /* 0x000fe20000000f00 */
[----:B------:R-:W-:Y:S01]  /*4dc0*/  FMUL.FTZ R128, R128, UR13 ;  /* 0x0000000d80807c20 */ /* 0x000fe20008410000 */
[----:B------:R-:W-:Y:S01]  /*4dd0*/  FFMA.FTZ R130, -R130, R130, 1 ;  /* 0x3f80000082827423 */ /* 0x000fe20000010182 */
[----:B------:R-:W-:Y:S01]  /*4de0*/  FFMA.FTZ R196, -R196, R196, 1 ;  /* 0x3f800000c4c47423 */ /* 0x000fe200000101c4 */
[----:B------:R-:W-:Y:S01]  /*4df0*/  FFMA.FTZ R198, -R198, R198, 1 ;  /* 0x3f800000c6c67423 */ /* 0x000fe200000101c6 */
[----:B------:R-:W-:Y:S03]  /*4e00*/  FFMA.FTZ R200, -R200, R200, 1 ;  /* 0x3f800000c8c87423 */ /* 0x000fe600000101c8 */
[----:B------:R-:W-:Y:S01]  /*4e10*/  MUFU.EX2 R223, R223 ;  /* 0x000000df00df7308 */ /* 0x000fe20000000800 */
[----:B------:R-:W-:Y:S01]  /*4e20*/  FMUL.FTZ R130, R130, UR13 ;  /* 0x0000000d82827c20 */ /* 0x000fe20008410000 */
[----:B------:R-:W-:Y:S01]  /*4e30*/  FMUL.FTZ R196, R196, UR13 ;  /* 0x0000000dc4c47c20 */ /* 0x000fe20008410000 */
[----:B------:R-:W-:Y:S01]  /*4e40*/  FMUL.FTZ R198, R198, UR13 ;  /* 0x0000000dc6c67c20 */ /* 0x000fe20008410000 */
[----:B------:R-:W-:Y:S01]  /*4e50*/  FMUL.FTZ R200, R200, UR13 ;  /* 0x0000000dc8c87c20 */ /* 0x000fe20008410000 */
[----:B------:R-:W-:Y:S01]  /*4e60*/  FFMA.FTZ R203, -R203, R203, 1 ;  /* 0x3f800000cbcb7423 */ /* 0x000fe200000101cb */
[----:B------:R-:W-:Y:S01]  /*4e70*/  FFMA.FTZ R215, -R215, R215, 1 ;  /* 0x3f800000d7d77423 */ /* 0x000fe200000101d7 */
[----:B------:R-:W-:Y:S03]  /*4e80*/  FFMA.FTZ R125, -R125, R125, 1 ;  /* 0x3f8000007d7d7423 */ /* 0x000fe6000001017d */
[----:B------:R-:W3:Y:S01]  /*4e90*/  MUFU.EX2 R222, R222 ;  /* 0x000000de00de7308 */ /* 0x000ee20000000800 */
[----:B------:R-:W-:Y:S01]  /*4ea0*/  FMUL.FTZ R203, R203, UR13 ;  /* 0x0000000dcbcb7c20 */ /* 0x000fe20008410000 */
[----:B------:R-:W-:Y:S01]  /*4eb0*/  FMUL.FTZ R215, R215, UR13 ;  /* 0x0000000dd7d77c20 */ /* 0x000fe20008410000 */
        /* <DEDUP_REMOVED lines=13> */
[----:B------:R-:W4:Y:S01]  /*4f90*/  MUFU.EX2 R213, R213 ;  /* 0x000000d500d57308 */ /* 0x000f220000000800 */
[----:B------:R-:W-:Y:S01]  /*4fa0*/  FMUL.FTZ R199, R199, UR13 ;  /* 0x0000000dc7c77c20 */ /* 0x000fe20008410000 */
[----:B------:R-:W-:Y:S01]  /*4fb0*/  FMUL.FTZ R201, R201, UR13 ;  /* 0x0000000dc9c97c20 */ /* 0x000fe20008410000 */
[----:B------:R-:W-:Y:S01]  /*4fc0*/  FMUL.FTZ R204, R204, UR13 ;  /* 0x0000000dcccc7c20 */ /* 0x000fe20008410000 */
[----:B------:R-:W-:Y:S06]  /*4fd0*/  UISETP.GT.AND UP0, UPT, UR48, UR44, UPT ;  /* 0x0000002c3000728c */ /* 0x000fec000bf04270 */
[----:B------:R-:W-:Y:S05]  /*4fe0*/  MUFU.EX2 R209, R209 ;  /* 0x000000d100d17308 */ /* 0x000fea0000000800 */
[----:B------:R-:W-:Y:S05]  /*4ff0*/  @UP0 UIADD3 UR41, UP1, UPT, UR16, -0x100, URZ ;  /* 0xffffff0010290890 */ /* 0x000fea000ff3e0ff */
[----:B------:R-:W4:Y:S01]  /*5000*/  MUFU.EX2 R208, R208 ;  /* 0x000000d000d07308 */ /* 0x000f220000000800 */
[----:B------:R-:W-:Y:S02]  /*5010*/  @UP0 UIADD3.X UR29, UPT, UPT, UR17, -0x1, URZ, UP1, !UPT ;  /* 0xffffffff111d0890 */ /* 0x000fe40008ffe4ff */
[----:B------:R-:W-:Y:S07]  /*5020*/  @UP0 UIADD3 UR10, UP1, UPT, UR10, -0x100, URZ ;  /* 0xffffff000a0a0890 */ /* 0x000fee000ff3e0ff */
[----:B------:R-:W-:Y:S01]  /*5030*/  MUFU.EX2 R212, R212 ;  /* 0x000000d400d47308 */ /* 0x000fe20000000800 */
[----:B------:R-:W-:Y:S09]  /*5040*/  @UP0 UIADD3.X UR11, UPT, UPT, UR11, -0x1, URZ, UP1, !UPT ;  /* 0xffffffff0b0b0890 */ /* 0x000ff20008ffe4ff */
[----:B------:R-:W4:Y:S10]  /*5050*/  MUFU.EX2 R211, R211 ;  /* 0x000000d300d37308 */ /* 0x000f340000000800 */
[----:B------:R-:W-:Y:S10]  /*5060*/  MUFU.EX2 R207, R207 ;  /* 0x000000cf00cf7308 */ /* 0x000ff40000000800 */
[----:B------:R-:W4:Y:S10]  /*5070*/  MUFU.EX2 R206, R206 ;  /* 0x000000ce00ce7308 */ /* 0x000f340000000800 */
[----:B------:R-:W-:Y:S10]  /*5080*/  MUFU.EX2 R210, R210 ;  /* 0x000000d200d27308 */ /* 0x000ff40000000800 */
[----:B------:R-:W4:Y:S10]  /*5090*/  MUFU.EX2 R221, R221 ;  /* 0x000000dd00dd7308 */ /* 0x000f340000000800 */
[----:B------:R-:W-:Y:S10]  /*50a0*/  MUFU.EX2 R219, R219 ;  /* 0x000000db00db7308 */ /* 0x000ff40000000800 */
[----:B------:R-:W4:Y:S01]  /*50b0*/  MUFU.EX2 R218, R218 ;  /* 0x000000da00da7308 */ /* 0x000f220000000800 */
[C---:B-1----:R-:W-:Y:S02]  /*50c0*/  SHF.L.U32 R119, R234.reuse, 0x1, RZ ;  /* 0x00000001ea777819 */ /* 0x042fe400000006ff */
[C---:B------:R-:W-:Y:S02]  /*50d0*/  SHF.L.U32 R121, R234.reuse, 0x5, RZ ;  /* 0x00000005ea797819 */ /* 0x040fe400000006ff */
[----:B------:R-:W-:Y:S02]  /*50e0*/  LOP3.LUT R2, R119, 0x38, RZ, 0xc0, !PT ;  /* 0x0000003877027812 */ /* 0x000fe400078ec0ff */
[--C-:B------:R-:W-:Y:S02]  /*50f0*/  SHF.R.U32.HI R5, RZ, 0x2, R234.reuse ;  /* 0x00000002ff057819 */ /* 0x100fe400000116ea */
[C---:B------:R-:W-:Y:S02]  /*5100*/  SHF.L.U32 R118, R234.reuse, 0x6, RZ ;  /* 0x00000006ea767819 */ /* 0x040fe400000006ff */
[----:B------:R-:W-:Y:S02]  /*5110*/  SHF.L.U32 R217, R234, 0x4, RZ ;  /* 0x00000004ead97819 */ /* 0x000fe400000006ff */
[C---:B------:R-:W-:Y:S02]  /*5120*/  LOP3.LUT R0, R121.reuse, 0x200, RZ, 0xc0, !PT ;  /* 0x0000020079007812 */ /* 0x040fe400078ec0ff */
[----:B------:R-:W-:Y:S02]  /*5130*/  LOP3.LUT R5, R2, 0x20, R5, 0x78, !PT ;  /* 0x0000002002057812 */ /* 0x000fe400078e7805 */
[----:B------:R-:W-:Y:S02]  /*5140*/  LOP3.LUT R2, R121, 0xc00, RZ, 0xc0, !PT ;  /* 0x00000c0079027812 */ /* 0x000fe400078ec0ff */
[----:B------:R-:W-:Y:S02]  /*5150*/  LOP3.LUT R116, R118, 0x1c0, RZ, 0xc0, !PT ;  /* 0x000001c076747812 */ /* 0x000fe400078ec0ff */
[----:B------:R-:W-:Y:S02]  /*5160*/  LOP3.LUT R0, R0, 0x3800, R217, 0xf8, !PT ;  /* 0x0000380000007812 */ /* 0x000fe400078ef8d9 */
[----:B------:R-:W-:Y:S02]  /*5170*/  SHF.L.U32 R233, R234, 0x3, RZ ;  /* 0x00000003eae97819 */ /* 0x000fe400000006ff */
[----:B------:R-:W-:Y:S02]  /*5180*/  LOP3.LUT R2, R2, 0x6, R119, 0xf8, !PT ;  /* 0x0000000602027812 */ /* 0x000fe400078ef877 */
[----:B------:R-:W-:Y:S02]  /*5190*/  LOP3.LUT R217, R5, 0x1c0, R217, 0xf8, !PT ;  /* 0x000001c005d97812 */ /* 0x000fe400078ef8d9 */
[----:B------:R-:W-:Y:S02]  /*51a0*/  LOP3.LUT R116, R116, 0x38, R233, 0xf8, !PT ;  /* 0x0000003874747812 */ /* 0x000fe400078ef8e9 */
[----:B------:R-:W-:Y:S02]  /*51b0*/  LOP3.LUT R217, R2, R217, RZ, 0xfc, !PT ;  /* 0x000000d902d97212 */ /* 0x000fe400078efcff */
[--C-:B------:R-:W-:Y:S02]  /*51c0*/  LOP3.LUT R231, R116, 0x8, R234.reuse, 0x78, !PT ;  /* 0x0000000874e77812 */ /* 0x100fe400078e78ea */
[----:B--2---:R-:W-:Y:S02]  /*51d0*/  F2FP.F16.F32.PACK_AB R2, R224, R225 ;  /* 0x000000e1e002723e */ /* 0x004fe400000000ff */
[C---:B------:R-:W-:Y:S02]  /*51e0*/  LEA R216, R217.reuse, UR4, 0x1 ;  /* 0x00000004d9d87c11 */ /* 0x040fe4000f8e08ff */
[----:B------:R-:W-:Y:S02]  /*51f0*/  LOP3.LUT R231, R0, R231, RZ, 0xfc, !PT ;  /* 0x000000e700e77212 */ /* 0x000fe400078efcff */
[----:B---3--:R-:W-:Y:S01]  /*5200*/  F2FP.F16.F32.PACK_AB R0, R222, R223 ;  /* 0x000000dfde00723e */ /* 0x008fe200000000ff */
[----:B------:R1:W-:Y:S01]  /*5210*/  STS [R216+0x22000], R2 ;  /* 0x02200002d8007388 */ /* 0x0003e20000000800 */
[C---:B------:R-:W-:Y:S02]  /*5220*/  LOP3.LUT P0, RZ, R234.reuse, 0x8, RZ, 0xc0, !PT ;  /* 0x00000008eaff7812 */ /* 0x040fe4000780c0ff */
[----:B------:R-:W-:Y:S03]  /*5230*/  LOP3.LUT P1, RZ, R234, 0x4, RZ, 0xc0, !PT ;  /* 0x00000004eaff7812 */ /* 0x000fe6000782c0ff */
[----:B------:R2:W-:Y:S01]  /*5240*/  STS [R216+0x22400], R0 ;  /* 0x02240000d8007388 */ /* 0x0005e20000000800 */
[----:B------:R-:W-:Y:S02]  /*5250*/  LEA R217, R217, UR5, 0x1 ;  /* 0x00000005d9d97c11 */ /* 0x000fe4000f8e08ff */
[----:B------:R-:W-:Y:S02]  /*5260*/  SEL R202, R202, 0xfffffff0, !P1 ;  /* 0xfffffff0caca7807 */ /* 0x000fe40004800000 */
[----:B------:R-:W-:Y:S02]  /*5270*/  IADD3 R205, PT, PT, R217, 0x20, RZ ;  /* 0x00000020d9cd7810 */ /* 0x000fe40007ffe0ff */
[----:B----4-:R-:W-:Y:S02]  /*5280*/  F2FP.F16.F32.PACK_AB R3, R213, R214 ;  /* 0x000000d6d503723e */ /* 0x010fe400000000ff */
[----:B------:R-:W-:Y:S02]  /*5290*/  LOP3.LUT R122, R118, 0x200, RZ, 0xc0, !PT ;  /* 0x00000200767a7812 */ /* 0x000fe400078ec0ff */
[C---:B------:R-:W-:Y:S02]  /*52a0*/  @P0 IADD3 R205, PT, PT, R217.reuse, -0x20, RZ ;  /* 0xffffffe0d9cd0810 */ /* 0x040fe40007ffe0ff */
[----:B------:R-:W-:Y:S02]  /*52b0*/  IADD3 R217, PT, PT, R217, R202, RZ ;  /* 0x000000cad9d97210 */ /* 0x000fe40007ffe0ff */
[--C-:B------:R-:W-:Y:S02]  /*52c0*/  SHF.R.U32.HI R117, RZ, 0x1, R234.reuse ;  /* 0x00000001ff757819 */ /* 0x100fe400000116ea */
[----:B------:R-:W-:Y:S01]  /*52d0*/  LOP3.LUT R232, R122, 0xc00, R121, 0xf8, !PT ;  /* 0x00000c007ae87812 */ /* 0x000fe200078ef879 */
[----:B------:R3:W-:Y:S01]  /*52e0*/  STS [R217], R3 ;  /* 0x00000003d9007388 */ /* 0x0007e20000000800 */
[----:B------:R-:W-:Y:S02]  /*52f0*/  LOP3.LUT R120, R116, 0x8, R117, 0x78, !PT ;  /* 0x0000000874787812 */ /* 0x000fe400078e7875 */
[----:B-1----:R-:W-:Y:S02]  /*5300*/  F2FP.F16.F32.PACK_AB R2, R208, R209 ;  /* 0x000000d1d002723e */ /* 0x002fe400000000ff */
[----:B------:R-:W-:Y:S02]  /*5310*/  IADD3 R202, PT, PT, R202, R205, RZ ;  /* 0x000000cdcaca7210 */ /* 0x000fe40007ffe0ff */
[----:B--2---:R-:W-:Y:S01]  /*5320*/  F2FP.F16.F32.PACK_AB R0, R211, R212 ;  /* 0x000000d4d300723e */ /* 0x004fe200000000ff */
[----:B------:R1:W-:Y:S01]  /*5330*/  STS [R217+0x400], R2 ;  /* 0x00040002d9007388 */ /* 0x0003e20000000800 */
[----:B------:R-:W-:Y:S02]  /*5340*/  LOP3.LUT R232, R232, R120, RZ, 0xfc, !PT ;  /* 0x00000078e8e87212 */ /* 0x000fe400078efcff */
[----:B------:R-:W-:Y:S03]  /*5350*/  LEA R231, R231, UR4, 0x1 ;  /* 0x00000004e7e77c11 */ /* 0x000fe6000f8e08ff */
[----:B------:R2:W-:Y:S01]  /*5360*/  STS [R205], R0 ;  /* 0x00000000cd007388 */ /* 0x0005e20000000800 */
[----:B------:R-:W-:Y:S02]  /*5370*/  LEA R232, R232, UR4, 0x1 ;  /* 0x00000004e8e87c11 */ /* 0x000fe4000f8e08ff */
[----:B------:R-:W-:Y:S02]  /*5380*/  LOP3.LUT P0, RZ, R234, 0x2, RZ, 0xc0, !PT ;  /* 0x00000002eaff7812 */ /* 0x000fe4000780c0ff */
[----:B------:R-:W-:Y:S02]  /*5390*/  SEL R220, R220, 0xffffffc0, !P1 ;  /* 0xffffffc0dcdc7807 */ /* 0x000fe40004800000 */
[----:B------:R-:W-:Y:S02]  /*53a0*/  SEL R235, R235, 0xffffffe0, !P0 ;  /* 0xffffffe0ebeb7807 */ /* 0x000fe40004000000 */
[-C--:B------:R-:W-:Y:S02]  /*53b0*/  IADD3 R228, PT, PT, R220, R232.reuse, RZ ;  /* 0x000000e8dce47210 */ /* 0x080fe40007ffe0ff */
[----:B------:R-:W-:Y:S02]  /*53c0*/  IADD3 R230, PT, PT, R235, R232, RZ ;  /* 0x000000e8ebe67210 */ /* 0x000fe40007ffe0ff */
[----:B---3--:R-:W-:Y:S02]  /*53d0*/  F2FP.F16.F32.PACK_AB R3, R206, R207 ;  /* 0x000000cfce03723e */ /* 0x008fe400000000ff */
[----:B------:R-:W-:Y:S02]  /*53e0*/  IADD3 R229, PT, PT, R231, R235, RZ ;  /* 0x000000ebe7e57210 */ /* 0x000fe40007ffe0ff */
[----:B------:R-:W-:Y:S01]  /*53f0*/  LOP3.LUT R119, R119, 0x20, RZ, 0xc0, !PT ;  /* 0x0000002077777812 */ /* 0x000fe200078ec0ff */
[----:B------:R3:W-:Y:S01]  /*5400*/  STS [R205+0x400], R3 ;  /* 0x00040003cd007388 */ /* 0x0007e20000000800 */
[----:B------:R-:W-:Y:S02]  /*5410*/  LOP3.LUT R117, R117, 0x10, RZ, 0xc0, !PT ;  /* 0x0000001075757812 */ /* 0x000fe400078ec0ff */
[----:B-1----:R-:W-:Y:S02]  /*5420*/  F2FP.F16.F32.PACK_AB R2, R221, R210 ;  /* 0x000000d2dd02723e */ /* 0x002fe400000000ff */
[----:B------:R-:W-:Y:S02]  /*5430*/  LOP3.LUT R238, R122, 0x400, R121, 0xf8, !PT ;  /* 0x000004007aee7812 */ /* 0x000fe400078ef879 */
[----:B--2---:R-:W-:Y:S01]  /*5440*/  F2FP.F16.F32.PACK_AB R0, R218, R219 ;  /* 0x000000dbda00723e */ /* 0x004fe200000000ff */
[----:B------:R1:W-:Y:S01]  /*5450*/  STS [R202], R2 ;  /* 0x00000002ca007388 */ /* 0x0003e20000000800 */
[----:B------:R-:W-:Y:S02]  /*5460*/  LOP3.LUT R238, R238, R120, RZ, 0xfc, !PT ;  /* 0x00000078eeee7212 */ /* 0x000fe400078efcff */
[----:B------:R-:W-:Y:S03]  /*5470*/  LOP3.LUT R243, R233, 0x38, RZ, 0xc0, !PT ;  /* 0x00000038e9f37812 */ /* 0x000fe600078ec0ff */
[----:B------:R2:W-:Y:S01]  /*5480*/  STS [R202+0x400], R0 ;  /* 0x00040000ca007388 */ /* 0x0005e20000000800 */
[----:B------:R-:W-:Y:S05]  /*5490*/  LEA R238, R238, UR4, 0x1 ;  /* 0x00000004eeee7c11 */ /* 0x000fea000f8e08ff */
[----:B------:R-:W-:Y:S06]  /*54a0*/  LDSM.16.M88.4 R16, [R232+0x8000] ;  /* 0x00800000e810783b */ /* 0x000fec0000000200 */
[----:B------:R-:W4:Y:S01]  /*54b0*/  LDSM.16.M88.4 R8, [R231+0x18000] ;  /* 0x01800000e708783b */ /* 0x000f220000000200 */
[C---:B---3--:R-:W-:Y:S05]  /*54c0*/  IADD3 R3, PT, PT, R235.reuse, R228, RZ ;  /* 0x000000e4eb037210 */ /* 0x048fea0007ffe0ff */
[----:B------:R-:W3:Y:S01]  /*54d0*/  LDSM.16.M88.4 R84, [R231+0x18800] ;  /* 0x01880000e754783b */ /* 0x000ee20000000200 */
[----:B-1----:R-:W-:Y:S05]  /*54e0*/  IADD3 R2, PT, PT, R220, R231, RZ ;  /* 0x000000e7dc027210 */ /* 0x002fea0007ffe0ff */
[----:B------:R-:W-:Y:S01]  /*54f0*/  LDSM.16.M88.4 R88, [R230+0x8000] ;  /* 0x00800000e658783b */ /* 0x000fe20000000200 */
[----:B--2---:R-:W-:Y:S05]  /*5500*/  IADD3 R0, PT, PT, R235, R2, RZ ;  /* 0x00000002eb007210 */ /* 0x004fea0007ffe0ff */
[----:B------:R-:W1:Y:S06]  /*5510*/  LDSM.16.M88.4 R92, [R229+0x18000] ;  /* 0x01800000e55c783b */ /* 0x000e6c0000000200 */
[----:B------:R-:W2:Y:S06]  /*5520*/  LDSM.16.M88.4 R96, [R229+0x18800] ;  /* 0x01880000e560783b */ /* 0x000eac0000000200 */
[----:B------:R-:W-:Y:S06]  /*5530*/  LDSM.16.M88.4 R100, [R228+0x8000] ;  /* 0x00800000e464783b */ /* 0x000fec0000000200 */
[----:B------:R-:W2:Y:S01]  /*5540*/  LDSM.16.M88.4 R104, [R2+0x18000] ;  /* 0x018000000268783b */ /* 0x000ea20000000200 */
[C---:B----4-:R-:W-:Y:S05]  /*5550*/  HMMA.16816.F32 R4, R16.reuse, R8, RZ ;  /* 0x000000081004723c */ /* 0x050fea00000018ff */
[----:B------:R-:W-:Y:S03]  /*5560*/  LDSM.16.M88.4 R108, [R3+0x8000] ;  /* 0x00800000036c783b */ /* 0x000fe60000000200 */
[C---:B------:R-:W-:Y:S03]  /*5570*/  HMMA.16816.F32 R8, R16.reuse, R10, RZ ;  /* 0x0000000a1008723c */ /* 0x040fe600000018ff */
[----:B------:R-:W-:Y:S05]  /*5580*/  LDSM.16.M88.4 R112, [R0+0x18000] ;  /* 0x018000000070783b */ /* 0x000fea0000000200 */
[C---:B---3--:R-:W-:Y:S08]  /*5590*/  HMMA.16816.F32 R12, R16.reuse, R84, RZ ;  /* 0x00000054100c723c */ /* 0x048ff000000018ff */
[----:B------:R-:W-:Y:S01]  /*55a0*/  HMMA.16816.F32 R16, R16, R86, RZ ;  /* 0x000000561010723c */ /* 0x000fe200000018ff */
[----:B------:R-:W3:Y:S07]  /*55b0*/  LDSM.16.M88.4 R84, [R2+0x18800] ;  /* 0x018800000254783b */ /* 0x000eee0000000200 */
[C---:B-1----:R-:W-:Y:S08]  /*55c0*/  HMMA.16816.F32 R4, R88.reuse, R92, R4 ;  /* 0x0000005c5804723c */ /* 0x042ff00000001804 */
[C---:B------:R-:W-:Y:S01]  /*55d0*/  HMMA.16816.F32 R8, R88.reuse, R94, R8 ;  /* 0x0000005e5808723c */ /* 0x040fe20000001808 */
[----:B------:R-:W-:Y:S07]  /*55e0*/  LDSM.16.M88.4 R92, [R232+0xa000] ;  /* 0x00a00000e85c783b */ /* 0x000fee0000000200 */
[C---:B--2---:R-:W-:Y:S08]  /*55f0*/  HMMA.16816.F32 R12, R88.reuse, R96, R12 ;  /* 0x00000060580c723c */ /* 0x044ff0000000180c */
[----:B------:R-:W-:Y:S01]  /*5600*/  HMMA.16816.F32 R16, R88, R98, R16 ;  /* 0x000000625810723c */ /* 0x000fe20000001810 */
[----:B------:R-:W1:Y:S06]  /*5610*/  LDSM.16.M88.4 R88, [R0+0x18800] ;  /* 0x018800000058783b */ /* 0x000e6c0000000200 */
[----:B------:R-:W2:Y:S01]  /*5620*/  LDSM.16.M88.4 R96, [R231+0x1a000] ;  /* 0x01a00000e760783b */ /* 0x000ea20000000200 */
[C---:B------:R-:W-:Y:S08]  /*5630*/  HMMA.16816.F32 R4, R100.reuse, R104, R4 ;  /* 0x000000686404723c */ /* 0x040ff00000001804 */
[C---:B------:R-:W-:Y:S01]  /*5640*/  HMMA.16816.F32 R8, R100.reuse, R106, R8 ;  /* 0x0000006a6408723c */ /* 0x040fe20000001808 */
[----:B------:R-:W-:Y:S07]  /*5650*/  LDSM.16.M88.4 R104, [R229+0x1a000] ;  /* 0x01a00000e568783b */ /* 0x000fee0000000200 */
[C---:B---3--:R-:W-:Y:S08]  /*5660*/  HMMA.16816.F32 R12, R100.reuse, R84, R12 ;  /* 0x00000054640c723c */ /* 0x048ff0000000180c */
        /* <DEDUP_REMOVED lines=84> */
[----:B------:R-:W-:Y:S02]  /*5bb0*/  LOP3.LUT R236, R84, 0x1c0, R118, 0xf8, !PT ;  /* 0x000001c054ec7812 */ /* 0x000fe400078ef876 */
[----:B------:R-:W-:Y:S02]  /*5bc0*/  LOP3.LUT R84, R117, 0x8, R234, 0xf8, !PT ;  /* 0x0000000875547812 */ /* 0x000fe400078ef8ea */
[----:B------:R-:W-:Y:S01]  /*5bd0*/  LOP3.LUT R236, R236, 0x38, R233, 0x78, !PT ;  /* 0x00000038ecec7812 */ /* 0x000fe200078e78e9 */
[C---:B------:R-:W-:Y:S05]  /*5be0*/  HMMA.16816.F32 R4, R108.reuse, R112, R4 ;  /* 0x000000706c04723c */ /* 0x040fea0000001804 */
[----:B------:R-:W-:Y:S02]  /*5bf0*/  LOP3.LUT R116, R84, R116, RZ, 0x3c, !PT ;  /* 0x0000007454747212 */ /* 0x000fe400078e3cff */
[----:B------:R-:W-:Y:S01]  /*5c00*/  LOP3.LUT R236, R236, 0x200, R118, 0xf8, !PT ;  /* 0x00000200ecec7812 */ /* 0x000fe200078ef876 */
[C---:B------:R-:W-:Y:S03]  /*5c10*/  HMMA.16816.F32 R8, R108.reuse, R114, R8 ;  /* 0x000000726c08723c */ /* 0x040fe60000001808 */
[----:B------:R-:W-:Y:S02]  /*5c20*/  LOP3.LUT R116, R116, 0x200, R121, 0xf8, !PT ;  /* 0x0000020074747812 */ /* 0x000fe400078ef879 */
[----:B------:R-:W-:Y:S02]  /*5c30*/  LEA R236, R236, UR4, 0x1 ;  /* 0x00000004ecec7c11 */ /* 0x000fe4000f8e08ff */
[C---:B------:R-:W-:Y:S01]  /*5c40*/  LEA R237, R116.reuse, UR4, 0x1 ;  /* 0x0000000474ed7c11 */ /* 0x040fe2000f8e08ff */
[C---:B-1----:R-:W-:Y:S03]  /*5c50*/  HMMA.16816.F32 R12, R108.reuse, R88, R12 ;  /* 0x000000586c0c723c */ /* 0x042fe6000000180c */
[----:B------:R-:W-:Y:S01]  /*5c60*/  LEA R112, R116, UR5, 0x1 ;  /* 0x0000000574707c11 */ /* 0x000fe2000f8e08ff */
[C---:B-----5:R-:W-:Y:S01]  /*5c70*/  FADD.FTZ R5, -R124.reuse, R5 ;  /* 0x000000057c057221 */ /* 0x060fe20000010100 */
[C---:B------:R-:W-:Y:S01]  /*5c80*/  FADD.FTZ R7, -R123.reuse, R7 ;  /* 0x000000077b077221 */ /* 0x040fe20000010100 */
[----:B------:R-:W-:Y:S01]  /*5c90*/  FADD.FTZ R4, -R124, R4 ;  /* 0x000000047c047221 */ /* 0x000fe20000010100 */
[----:B------:R-:W-:Y:S01]  /*5ca0*/  IADD3 R112, PT, PT, R220, R112, RZ ;  /* 0x00000070dc707210 */ /* 0x000fe20007ffe0ff */
[----:B------:R-:W-:Y:S03]  /*5cb0*/  HMMA.16816.F32 R16, R108, R90, R16 ;  /* 0x0000005a6c10723c */ /* 0x000fe60000001810 */
        /* <DEDUP_REMOVED lines=215> */
.L_x_1384:
        /* <DEDUP_REMOVED lines=434> */
.L_x_1385:
        /* <DEDUP_REMOVED lines=232> */
.L_x_1387:
        /* <DEDUP_REMOVED lines=14> */
.L_x_1388:
[----:B------:R-:W3:Y:S01]  /*94b0*/  LDCU.64 UR8, c[0x0][0x5c8] ;  /* 0x0000b900ff0877ac */ /* 0x000ee20008000a00 */
[----:B------:R-:W-:-:S04]  /*94c0*/  UIADD3 UR12, UPT, UPT, UR36, UR40, URZ ;  /* 0x00000028240c7290 */ /* 0x000fc8000fffe0ff */
[----:B---3--:R-:W-:Y:S02]  /*94d0*/  UIMAD.WIDE.U32 UR14, UR12, UR8, URZ ;  /* 0x000000080c0e72a5 */ /* 0x008fe4000f8e00ff */
[----:B------:R-:W-:-:S04]  /*94e0*/  UIMAD UR12, UR12, UR9, URZ ;  /* 0x000000090c0c72a4 */ /* 0x000fc8000f8e02ff */
[----:B------:R-:W-:Y:S01]  /*94f0*/  UIADD3 UR12, UPT, UPT, UR15, UR12, URZ ;  /* 0x0000000c0f0c7290 */ /* 0x000fe2000fffe0ff */
[----:B------:R-:W-:-:S05]  /*9500*/  UMOV UR36, UR14 ;  /* 0x0000000e00247c82 */ /* 0x000fca0008000000 */
[----:B-1----:R-:W-:-:S07]  /*9510*/  MOV R10, UR12 ;  /* 0x0000000c000a7c02 */ /* 0x002fce0008000f00 */
.L_x_1389:
        /* <DEDUP_REMOVED lines=59> */
.L_x_1391:
[----:B------:R-:W-:Y:S05]  /*98d0*/  BSYNC.RECONVERGENT B0 ;  /* 0x0000000000007941 */ /* 0x000fea0003800200 */
.L_x_1390:
        /* <DEDUP_REMOVED lines=21> */
.L_x_1393:
[----:B------:R-:W-:Y:S05]  /*9a30*/  BSYNC.RECONVERGENT B0 ;  /* 0x0000000000007941 */ /* 0x000fea0003800200 */
.L_x_1392:
        /* <DEDUP_REMOVED lines=26> */
.L_x_1395:
[----:B------:R-:W-:Y:S05]  /*9be0*/  BSYNC.RECONVERGENT B0 ;  /* 0x0000000000007941 */ /* 0x000fea0003800200 */
.L_x_1394:
        /* <DEDUP_REMOVED lines=18> */
.L_x_1361:
[----:B------:R-:W-:Y:S05]  /*9d10*/  BSYNC.RECONVERGENT B1 ;  /* 0x0000000000017941 */ /* 0x000fea0003800200 */
.L_x_1339:
        /* <DEDUP_REMOVED lines=11> */
.L_x_1397:
        /* <DEDUP_REMOVED lines=11> */
.L_x_2514:


//--------------------- .text._ZN5flash44flash_bwd_dq_dk_dv_loop_seqk_parallel_kernelI23Flash_bwd_kernel_traitsILi256ELi64ELi64ELi8ELi4ELi2ELi2ELb0ELb1EN7cutlass6half_tE19Flash_kernel_traitsILi256ELi64ELi64ELi8ES3_EELb1ELb0ELb0ELb0ELb0ELb1ELb0EEEvNS_16Flash_bwd_paramsE --------------------------
	.section	.text._ZN5flash44flash_bwd_dq_dk_dv_loop_seqk_parallel_kernelI23Flash_bwd_kernel_traitsILi256ELi64ELi64ELi8ELi4ELi2ELi2ELb0ELb1EN7cutlass6half_tE19Flash_kernel_traitsILi256ELi64ELi64ELi8ES3_EELb1ELb0ELb0ELb0ELb0ELb1ELb0EEEvNS_16Flash_bwd_paramsE,"ax",@progbits
	.align	128
        .global         _ZN5flash44flash_bwd_dq_dk_dv_loop_seqk_parallel_kernelI23Flash_bwd_kernel_traitsILi256ELi64ELi64ELi8ELi4ELi2ELi2ELb0ELb1EN7cutlass6half_tE19Flash_kernel_traitsILi256ELi64ELi64ELi8ES3_EELb1ELb0ELb0ELb0ELb0ELb1ELb0EEEvNS_16Flash_bwd_paramsE
        .type           _ZN5flash44flash_bwd_dq_dk_dv_loop_seqk_parallel_kernelI23Flash_bwd_kernel_traitsILi256ELi64ELi64ELi8ELi4ELi2ELi2ELb0ELb1EN7cutlass6half_tE19Flash_kernel_traitsILi256ELi64ELi64ELi8ES3_EELb1ELb0ELb0ELb0ELb0ELb1ELb0EEEvNS_16Flash_bwd_paramsE,@function
        .size           _ZN5flash44flash_bwd_dq_dk_dv_loop_seqk_parallel_kernelI23Flash_bwd_kernel_traitsILi256ELi64ELi64ELi8ELi4ELi2ELi2ELb0ELb1EN7cutlass6half_tE19Flash_kernel_traitsILi256ELi64ELi64ELi8ES3_EELb1ELb0ELb0ELb0ELb0ELb1ELb0EEEvNS_16Flash_bwd_paramsE,(.L_x_2515 - _ZN5flash44flash_bwd_dq_dk_dv_loop_seqk_parallel_kernelI23Flash_bwd_kernel_traitsILi256ELi64ELi64ELi8ELi4ELi2ELi2ELb0ELb1EN7cutlass6half_tE19Flash_kernel_traitsILi256ELi64ELi64ELi8ES3_EELb1ELb0ELb0ELb0ELb0ELb1ELb0EEEvNS_16Flash_bwd_paramsE)
        .other          _ZN5flash44flash_bwd_dq_dk_dv_loop_seqk_parallel_kernelI23Flash_bwd_kernel_traitsILi256ELi64ELi64ELi8ELi4ELi2ELi2ELb0ELb1EN7cutlass6half_tE19Flash_kernel_traitsILi256ELi64ELi64ELi8ES3_EELb1ELb0ELb0ELb0ELb0ELb1ELb0EEEvNS_16Flash_bwd_paramsE,@"STO_CUDA_ENTRY STV_DEFAULT"
_ZN5flash44flash_bwd_dq_dk_dv_loop_seqk_parallel_kernelI23Flash_bwd_kernel_traitsILi256ELi64ELi64ELi8ELi4ELi2ELi2ELb0ELb1EN7cutlass6half_tE19Flash_kernel_traitsILi256ELi64ELi64ELi8ES3_EELb1ELb0ELb0ELb0ELb0ELb1ELb0EEEvNS_16Flash_bwd_paramsE:
.text._ZN5flash44flash_bwd_dq_dk_dv_loop_seqk_parallel_kernelI23Flash_bwd_kernel_traitsILi256ELi64ELi64ELi8ELi4ELi2ELi2ELb0ELb1EN7cutlass6half_tE19Flash_kernel_traitsILi256ELi64ELi64ELi8ES3_EELb1ELb0ELb0ELb0ELb0ELb1ELb0EEEvNS_16Flash_bwd_paramsE:
        /* <DEDUP_REMOVED lines=48> */
.L_x_1435:
        /* <DEDUP_REMOVED lines=19> */
[----:B---3--:R-:W-:Y:S01]  /*0430*/  IMAD.U32 R4, RZ, RZ, UR14 ;  /* 0x0000000eff047e24 */ /* 0x008fe2000f8e00ff */
        /* <DEDUP_REMOVED lines=32> */
.L_x_1398:
        /* <DEDUP_REMOVED lines=33> */
.L_x_1400:
[----:B------:R-:W1:Y:S01]  /*0850*/  LDCU.64 UR14, c[0x0][0x3b8] ;  /* 0x00007700ff0e77ac */ /* 0x000e620008000a00 */
[----:B------:R-:W-:-:S04]  /*0860*/  UIADD3 UR8, UPT, UPT, UR40, UR41, URZ ;  /* 0x0000002928087290 */ /* 0x000fc8000fffe0ff */
[----:B-1----:R-:W-:Y:S02]  /*0870*/  UIMAD.WIDE.U32 UR44, UR8, UR14, URZ ;  /* 0x0000000e082c72a5 */ /* 0x002fe4000f8e00ff */
[----:B------:R-:W-:-:S04]  /*0880*/  UIMAD UR8, UR8, UR15, URZ ;  /* 0x0000000f080872a4 */ /* 0x000fc8000f8e02ff */
[----:B------:R-:W-:-:S06]  /*0890*/  UIADD3 UR8, UPT, UPT, UR45, UR8, URZ ;  /* 0x000000082d087290 */ /* 0x000fcc000fffe0ff */
[----:B------:R-:W-:Y:S02]  /*08a0*/  MOV R13, UR8 ;  /* 0x00000008000d7c02 */ /* 0x000fe40008000f00 */
.L_x_1401:
        /* <DEDUP_REMOVED lines=43> */
.L_x_1402:
[----:B------:R-:W1:Y:S01]  /*0b60*/  LDCU.64 UR12, c[0x0][0x3c0] ;  /* 0x00007800ff0c77ac */ /* 0x000e620008000a00 */
[----:B------:R-:W-:-:S04]  /*0b70*/  UIADD3 UR8, UPT, UPT, UR40, UR41, URZ ;  /* 0x0000002928087290 */ /* 0x000fc8000fffe0ff */
[----:B-1----:R-:W-:Y:S02]  /*0b80*/  UIMAD.WIDE.U32 UR10, UR8, UR12, URZ ;  /* 0x0000000c080a72a5 */ /* 0x002fe4000f8e00ff */
[----:B------:R-:W-:-:S04]  /*0b90*/  UIMAD UR8, UR8, UR13, URZ ;  /* 0x0000000d080872a4 */ /* 0x000fc8000f8e02ff */
[----:B------:R-:W-:Y:S01]  /*0ba0*/  UIADD3 UR8, UPT, UPT, UR11, UR8, URZ ;  /* 0x000000080b087290 */ /* 0x000fe2000fffe0ff */
[----:B------:R-:W-:-:S05]  /*0bb0*/  UMOV UR46, UR10 ;  /* 0x0000000a002e7c82 */ /* 0x000fca0008000000 */
[----:B------:R-:W-:-:S07]  /*0bc0*/  MOV R6, UR8 ;  /* 0x0000000800067c02 */ /* 0x000fce0008000f00 */
.L_x_1403:
        /* <DEDUP_REMOVED lines=28> */
.L_x_1404:
[----:B------:R-:W-:Y:S02]  /*0d90*/  UIMAD.WIDE.U32 UR10, UR62, UR16, URZ ;  /* 0x000000103e0a72a5 */ /* 0x000fe4000f8e00ff */
[----:B------:R-:W-:-:S04]  /*0da0*/  UIMAD UR8, UR63, UR16, URZ ;  /* 0x000000103f0872a4 */ /* 0x000fc8000f8e02ff */
[----:B------:R-:W-:-:S12]  /*0db0*/  UIADD3 UR8, UPT, UPT, UR11, UR8, URZ ;  /* 0x000000080b087290 */ /* 0x000fd8000fffe0ff */
.L_x_1405:
        /* <DEDUP_REMOVED lines=20> */
.L_x_1406:
[----:B------:R-:W1:Y:S01]  /*0f00*/  LDCU UR55, c[0x0][0x434] ;  /* 0x00008680ff3777ac */ /* 0x000e620008000800 */
[----:B------:R-:W-:-:S04]  /*0f10*/  UIMAD UR9, UR24, UR45, UR23 ;  /* 0x0000002d180972a4 */ /* 0x000fc8000f8e0217 */
[----:B-1----:R-:W-:Y:S02]  /*0f20*/  UIMAD UR55, UR9, UR55, URZ ;  /* 0x00000037093772a4 */ /* 0x002fe4000f8e02ff */
.L_x_1407:
        /* <DEDUP_REMOVED lines=11> */
.L_x_1408:
[----:B------:R-:W1:Y:S01]  /*0fe0*/  LDCU UR54, c[0x0][0x444] ;  /* 0x00008880ff3677ac */ /* 0x000e620008000800 */
[----:B------:R-:W-:-:S04]  /*0ff0*/  UIMAD UR9, UR24, UR45, UR23 ;  /* 0x0000002d180972a4 */ /* 0x000fc8000f8e0217 */
[----:B-1----:R-:W-:-:S12]  /*1000*/  UIMAD UR54, UR9, UR54, URZ ;  /* 0x00000036093672a4 */ /* 0x002fd8000f8e02ff */
.L_x_1409:
[----:B------:R-:W1:Y:S01]  /*1010*/  S2R R0, SR_TID.X ;  /* 0x0000000000007919 */ /* 0x000e620000002100 */
[----:B------:R-:W-:Y:S01]  /*1020*/  USHF.R.S32.HI UR9, URZ, 0x1f, UR53 ;  /* 0x0000001fff097899 */ /* 0x000fe20008011435 */
[----:B------:R-:W2:Y:S01]  /*1030*/  LDC.64 R2, c[0x0][0x3b0] ;  /* 0x0000ec00ff027b82 */ /* 0x000ea20000000a00 */
[----:B------:R-:W-:Y:S01]  /*1040*/  UIADD3 UR53, UP1, UP0, UR60, UR10, UR53 ;  /* 0x0000000a3c357290 */ /* 0x000fe2000f83e035 */
[----:B------:R-:W-:Y:S01]  /*1050*/  MOV R21, RZ ;  /* 0x000000ff00157202 */ /* 0x000fe20000000f00 */
[----:B------:R-:W-:Y:S01]  /*1060*/  UIMAD UR56, UR45, UR56, URZ ;  /* 0x000000382d3872a4 */ /* 0x000fe2000f8e02ff */
[----:B------:R-:W-:Y:S01]  /*1070*/  BSSY.RECONVERGENT B1, `(.L_x_1399) ;  /* 0x00007db000017945 */ /* 0x000fe20003800200 */
[----:B------:R-:W-:Y:S02]  /*1080*/  UIADD3.X UR52, UPT, UPT, UR52, UR8, UR9, UP1, UP0 ;  /* 0x0000000834347290 */ /* 0x000fe40008fe0409 */
[----:B------:R-:W-:Y:S02]  /*1090*/  UISETP.GT.AND UP0, UPT, UR43, URZ, UPT ;  /* 0x000000ff2b00728c */ /* 0x000fe4000bf04270 */
[----:B------:R-:W-:Y:S01]  /*10a0*/  ULEA UR54, UR48, UR54, 0x6 ;  /* 0x0000003630367291 */ /* 0x000fe2000f8e30ff */
[----:B------:R-:W3:Y:S01]  /*10b0*/  LDCU.128 UR8, c[0x0][0x590] ;  /* 0x0000b200ff0877ac */ /* 0x000ee20008000c00 */
[----:B------:R-:W-:Y:S01]  /*10c0*/  ULEA UR55, UR48, UR55, 0x6 ;  /* 0x0000003730377291 */ /* 0x000fe2000f8e30ff */
[----:B--2---:R-:W-:Y:S01]  /*10d0*/  IMAD R11, R2, UR51, RZ ;  /* 0x00000033020b7c24 */ /* 0x004fe2000f8e02ff */
[----:B---3--:R-:W-:Y:S01]  /*10e0*/  UIMAD UR16, UR51, UR8, URZ ;  /* 0x00000008331072a4 */ /* 0x008fe2000f8e02ff */
[----:B-1----:R-:W-:Y:S01]  /*10f0*/  IMAD.SHL.U32 R10, R0, 0x8, RZ ;  /* 0x00000008000a7824 */ /* 0x002fe200078e00ff */
[----:B------:R-:W-:Y:S01]  /*1100*/  SHF.R.U32.HI R12, RZ, 0x3, R0 ;  /* 0x00000003ff0c7819 */ /* 0x000fe20000011600 */
[----:B------:R-:W-:Y:S01]  /*1110*/  IMAD.U32 R5, RZ, RZ, UR8 ;  /* 0x00000008ff057e24 */ /* 0x000fe2000f8e00ff */
[----:B------:R-:W-:Y:S01]  /*1120*/  UIMAD UR16, UR49, UR9, UR16 ;  /* 0x00000009311072a4 */ /* 0x000fe2000f8e0210 */
[----:B------:R-:W-:Y:S01]  /*1130*/  IMAD.U32 R16, RZ, RZ, UR10 ;  /* 0x0000000aff107e24 */ /* 0x000fe2000f8e00ff */
[----:B------:R-:W-:-:S02]  /*1140*/  LOP3.LUT R20, R10, 0x38, RZ, 0xc0, !PT ;  /* 0x000000380a147812 */ /* 0x000fc400078ec0ff */
[----:B------:R-:W-:Y:S02]  /*1150*/  LOP3.LUT R248, R0, 0x1f, RZ, 0xc0, !PT ;  /* 0x0000001f00f87812 */ /* 0x000fe400078ec0ff */
[----:B------:R-:W-:Y:S01]  /*1160*/  IADD3 R8, P0, PT, R20, UR58, RZ ;  /* 0x0000003a14087c10 */ /* 0x000fe2000ff1e0ff */
[----:B------:R-:W-:Y:S01]  /*1170*/  IMAD.WIDE.U32 R14, R2, UR49, R20 ;  /* 0x00000031020e7c25 */ /* 0x000fe2000f8e0014 */
[----:B------:R-:W1:Y:S03]  /*1180*/  LDCU.64 UR58, c[0x0][0x420] ;  /* 0x00008400ff3a77ac */ /* 0x000e660008000a00 */
[----:B------:R-:W-:Y:S01]  /*1190*/  IMAD.X R9, RZ, RZ, UR17, P0 ;  /* 0x00000011ff097e24 */ /* 0x000fe200080e06ff */
[----:B------:R-:W-:Y:S01]  /*11a0*/  IADD3 R14, P0, PT, R14, UR50, RZ ;  /* 0x000000320e0e7c10 */ /* 0x000fe2000ff1e0ff */
[----:B------:R-:W2:Y:S01]  /*11b0*/  LDCU.64 UR50, c[0x0][0x5e8] ;  /* 0x0000bd00ff3277ac */ /* 0x000ea20008000a00 */
[----:B------:R-:W-:-:S04]  /*11c0*/  IMAD.WIDE.U32 R8, R5, UR49, R8 ;  /* 0x0000003105087c25 */ /* 0x000fc8000f8e0008 */
[----:B------:R-:W-:Y:S01]  /*11d0*/  IMAD.U32 R5, RZ, RZ, UR11 ;  /* 0x0000000bff057e24 */ /* 0x000fe2000f8e00ff */
[----:B------:R-:W-:Y:S01]  /*11e0*/  IADD3 R9, PT, PT, R9, UR16, RZ ;  /* 0x0000001009097c10 */ /* 0x000fe2000fffe0ff */
[----:B------:R-:W3:Y:S02]  /*11f0*/  LDCU.64 UR16, c[0x0][0x3c8] ;  /* 0x00007900ff1077ac */ /* 0x000ee40008000a00 */
[----:B------:R-:W-:Y:S01]  /*1200*/  IMAD.WIDE.U32 R16, R16, UR23, R8 ;  /* 0x0000001710107c25 */ /* 0x000fe2000f8e0008 */
[----:B------:R-:W4:Y:S02]  /*1210*/  LDCU.64 UR10, c[0x0][0x550] ;  /* 0x0000aa00ff0a77ac */ /* 0x000f240008000a00 */
[----:B------:R-:W5:Y:S01]  /*1220*/  LDC.64 R8, c[0x0][0x5f8] ;  /* 0x00017e00ff087b82 */ /* 0x000f620000000a00 */
[----:B------:R-:W-:Y:S02]  /*1230*/  IMAD R17, R5, UR23, R17 ;  /* 0x0000001705117c24 */ /* 0x000fe4000f8e0211 */
[----:B------:R-:W-:Y:S01]  /*1240*/  IMAD R5, R3, UR49, R11 ;  /* 0x0000003103057c24 */ /* 0x000fe2000f8e020b */
[----:B------:R-:W-:Y:S01]  /*1250*/  SHF.R.U32.HI R11, RZ, 0x5, R0 ;  /* 0x00000005ff0b7819 */ /* 0x000fe20000011600 */
[----:B------:R-:W-:Y:S01]  /*1260*/  IMAD.WIDE.U32 R16, R12, UR8, R16 ;  /* 0x000000080c107c25 */ /* 0x000fe2000f8e0010 */
[----:B------:R-:W-:-:S02]  /*1270*/  USHF.L.U32 UR49, UR8, 0x5, URZ ;  /* 0x0000000508317899 */ /* 0x000fc400080006ff */
[----:B------:R-:W-:Y:S01]  /*1280*/  IADD3.X R15, PT, PT, R15, UR47, R5, P0, !PT ;  /* 0x0000002f0f0f7c10 */ /* 0x000fe200087fe405 */
[----:B------:R-:W-:Y:S01]  /*1290*/  USHF.L.U64.HI UR47, UR8, 0x5, UR9 ;  /* 0x00000005082f7899 */ /* 0x000fe20008010209 */
[----:B------:R-:W-:Y:S01]  /*12a0*/  ISETP.NE.AND P0, PT, RZ, UR57, PT ;  /* 0x00000039ff007c0c */ /* 0x000fe2000bf05270 */
[----:B---3--:R-:W-:Y:S02]  /*12b0*/  IMAD.U32 R18, RZ, RZ, UR16 ;  /* 0x00000010ff127e24 */ /* 0x008fe4000f8e00ff */
[----:B------:R-:W-:Y:S01]  /*12c0*/  IMAD R5, R12, UR9, R17 ;  /* 0x000000090c057c24 */ /* 0x000fe2000f8e0211 */
[----:B------:R-:W3:Y:S01]  /*12d0*/  LDCU.64 UR8, c[0x0][0x380] ;  /* 0x00007000ff0877ac */ /* 0x000ee20008000a00 */
[----:B------:R-:W-:Y:S01]  /*12e0*/  IMAD.WIDE.U32 R18, R18, UR23, R14 ;  /* 0x0000001712127c25 */ /* 0x000fe2000f8e000e */
[----:B----4-:R-:W-:-:S03]  /*12f0*/  LEA R242, P3, R16, UR10, 0x1 ;  /* 0x0000000a10f27c11 */ /* 0x010fc6000f8608ff */
[----:B------:R-:W-:Y:S01]  /*1300*/  IMAD.U32 R15, RZ, RZ, UR17 ;  /* 0x00000011ff0f7e24 */ /* 0x000fe2000f8e00ff */
[----:B------:R-:W4:Y:S01]  /*1310*/  LDCU.64 UR16, c[0x0][0x570] ;  /* 0x0000ae00ff1077ac */ /* 0x000f220008000a00 */
[----:B------:R-:W-:Y:S01]  /*1320*/  LEA.HI.X R243, R16, UR11, R5, 0x1, P3 ;  /* 0x0000000b10f37c11 */ /* 0x000fe200098f0c05 */
[----:B-----5:R-:W-:Y:S01]  /*1330*/  IMAD.WIDE.U32 R22, R8, UR21, RZ ;  /* 0x0000001508167c25 */ /* 0x020fe2000f8e00ff */
[----:B------:R-:W-:Y:S01]  /*1340*/  MOV R16, R18 ;  /* 0x0000001200107202 */ /* 0x000fe20000000f00 */
[----:B--2---:R-:W-:Y:S02]  /*1350*/  UIMAD.WIDE UR10, UR54, 0x4, UR50 ;  /* 0x00000004360a78a5 */ /* 0x004fe4000f8e0232 */
[----:B------:R-:W-:Y:S01]  /*1360*/  IMAD R8, R11, UR56, R248 ;  /* 0x000000380b087c24 */ /* 0x000fe2000f8e02f8 */
[----:B------:R-:W-:Y:S01]  /*1370*/  SEL R14, R22, RZ, P0 ;  /* 0x000000ff160e7207 */ /* 0x000fe20000000000 */
[----:B------:R-:W-:Y:S01]  /*1380*/  IMAD R9, R9, UR21, R23 ;  /* 0x0000001509097c24 */ /* 0x000fe2000f8e0217 */
[----:B------:R-:W-:Y:S01]  /*1390*/  USHF.L.U32 UR56, UR56, 0x6, URZ ;  /* 0x0000000638387899 */ /* 0x000fe200080006ff */
[----:B------:R-:W-:Y:S01]  /*13a0*/  IMAD R17, R15, UR23, R19 ;  /* 0x000000170f117c24 */ /* 0x000fe2000f8e0213 */
[----:B------:R-:W-:Y:S01]  /*13b0*/  IADD3 R14, P2, P1, R8, UR53, R14 ;  /* 0x00000035080e7c10 */ /* 0x000fe2000f95e00e */
[----:B-1----:R-:W-:Y:S01]  /*13c0*/  UIMAD.WIDE UR50, UR55, 0x4, UR58 ;  /* 0x00000004373278a5 */ /* 0x002fe2000f8e023a */
[----:B------:R-:W-:Y:S01]  /*13d0*/  SHF.R.S32.HI R8, RZ, 0x1f, R8 ;  /* 0x0000001fff087819 */ /* 0x000fe20000011408 */
[----:B------:R-:W-:Y:S01]  /*13e0*/  IMAD.WIDE.U32 R16, R12, R2, R16 ;  /* 0x000000020c107225 */ /* 0x000fe200078e0010 */
[----:B------:R-:W-:-:S03]  /*13f0*/  SEL R9, R9, RZ, P0 ;  /* 0x000000ff09097207 */ /* 0x000fc60000000000 */
[----:B------:R-:W-:Y:S01]  /*1400*/  IMAD R5, R12, R3, R17 ;  /* 0x000000030c057224 */ /* 0x000fe200078e0211 */
[----:B------:R-:W-:Y:S01]  /*1410*/  IADD3.X R9, PT, PT, R8, UR52, R9, P2, P1 ;  /* 0x0000003408097c10 */ /* 0x000fe200097e2409 */
[----:B------:R-:W-:Y:S01]  /*1420*/  IMAD.U32 R8, RZ, RZ, UR56 ;  /* 0x00000038ff087e24 */ /* 0x000fe2000f8e00ff */
[----:B------:R-:W-:Y:S02]  /*1430*/  IADD3 R14, P1, PT, R14, UR56, RZ ;  /* 0x000000380e0e7c10 */ /* 0x000fe4000ff3e0ff */
[----:B---3--:R-:W-:Y:S02]  /*1440*/  LEA R244, P2, R16, UR8, 0x1 ;  /* 0x0000000810f47c11 */ /* 0x008fe4000f8408ff */
[----:B------:R-:W-:Y:S02]  /*1450*/  LEA.HI.X.SX32 R8, R8, R9, 0x1, P1 ;  /* 0x0000000908087211 */ /* 0x000fe400008f0eff */
[----:B----4-:R-:W-:Y:S01]  /*1460*/  LEA R236, P1, R14, UR16, 0x2 ;  /* 0x000000100eec7c11 */ /* 0x010fe2000f8210ff */
[----:B------:R-:W-:Y:S01]  /*1470*/  UMOV UR16, UR10 ;  /* 0x0000000a00107c82 */ /* 0x000fe20008000000 */
[----:B------:R-:W-:Y:S01]  /*1480*/  LEA.HI.X R245, R16, UR9, R5, 0x1, P2 ;  /* 0x0000000910f57c11 */ /* 0x000fe200090f0c05 */
[----:B------:R-:W-:Y:S01]  /*1490*/  IMAD.SHL.U32 R5, R2, 0x20, RZ ;  /* 0x0000002002057824 */ /* 0x000fe200078e00ff */
[----:B------:R-:W-:Y:S01]  /*14a0*/  LEA.HI.X R237, R14, UR17, R8, 0x2, P1 ;  /* 0x000000110eed7c11 */ /* 0x000fe200088f1408 */
[----:B------:R-:W-:Y:S01]  /*14b0*/  UMOV UR17, UR11 ;  /* 0x0000000b00117c82 */ /* 0x000fe20008000000 */
[----:B------:R-:W-:-:S02]  /*14c0*/  IADD3 R18, P1, PT, R12, 0x20, RZ ;  /* 0x000000200c127810 */ /* 0x000fc40007f3e0ff */
[----:B------:R-:W-:Y:S02]  /*14d0*/  SHF.L.U64.HI R3, R2, 0x5, R3 ;  /* 0x0000000502037819 */ /* 0x000fe40000010203 */
        /* <DEDUP_REMOVED lines=16> */
.L_x_1411:
[----:B------:R-:W1:Y:S01]  /*15e0*/  LDCU.64 UR12, c[0x0][0x5c0] ;  /* 0x0000b800ff0c77ac */ /* 0x000e620008000a00 */
[----:B------:R-:W-:-:S04]  /*15f0*/  UIADD3 UR8, UPT, UPT, UR40, UR41, URZ ;  /* 0x0000002928087290 */ /* 0x000fc8000fffe0ff */
[----:B-1----:R-:W-:Y:S02]  /*1600*/  UIMAD.WIDE.U32 UR16, UR8, UR12, URZ ;  /* 0x0000000c081072a5 */ /* 0x002fe4000f8e00ff */
[----:B------:R-:W-:-:S04]  /*1610*/  UIMAD UR8, UR8, UR13, URZ ;  /* 0x0000000d080872a4 */ /* 0x000fc8000f8e02ff */
[----:B------:R-:W-:-:S06]  /*1620*/  UIADD3 UR8, UPT, UPT, UR17, UR8, URZ ;  /* 0x0000000811087290 */ /* 0x000fcc000fffe0ff */
[----:B------:R-:W-:Y:S02]  /*1630*/  MOV R0, UR8 ;  /* 0x0000000800007c02 */ /* 0x000fe40008000f00 */
.L_x_1412:
        /* <DEDUP_REMOVED lines=13> */
.L_x_1413:
[----:B------:R-:W1:Y:S01]  /*1710*/  LDCU.64 UR10, c[0x0][0x5c8] ;  /* 0x0000b900ff0a77ac */ /* 0x000e620008000a00 */
[----:B------:R-:W-:-:S04]  /*1720*/  UIADD3 UR40, UPT, UPT, UR40, UR41, URZ ;  /* 0x0000002928287290 */ /* 0x000fc8000fffe0ff */
[----:B-1----:R-:W-:Y:S02]  /*1730*/  UIMAD.WIDE.U32 UR14, UR40, UR10, URZ ;  /* 0x0000000a280e72a5 */ /* 0x002fe4000f8e00ff */
[----:B------:R-:W-:-:S04]  /*1740*/  UIMAD UR40, UR40, UR11, URZ ;  /* 0x0000000b282872a4 */ /* 0x000fc8000f8e02ff */
[----:B------:R-:W-:-:S06]  /*1750*/  UIADD3 UR40, UPT, UPT, UR15, UR40, URZ ;  /* 0x000000280f287290 */ /* 0x000fcc000fffe0ff */
[----:B------:R-:W-:-:S07]  /*1760*/  MOV R3, UR40 ;  /* 0x0000002800037c02 */ /* 0x000fce0008000f00 */
.L_x_1414:
        /* <DEDUP_REMOVED lines=27> */
.L_x_1416:
[----:B------:R-:W-:Y:S05]  /*1920*/  BSYNC.RECONVERGENT B0 ;  /* 0x0000000000007941 */ /* 0x000fea0003800200 */
.L_x_1415:
        /* <DEDUP_REMOVED lines=15> */
.L_x_1418:
[----:B------:R-:W-:Y:S05]  /*1a20*/  BSYNC.RECONVERGENT B0 ;  /* 0x0000000000007941 */ /* 0x000fea0003800200 */
.L_x_1417:
        /* <DEDUP_REMOVED lines=24> */
.L_x_1420:
[----:B------:R-:W-:Y:S05]  /*1bb0*/  BSYNC.RECONVERGENT B0 ;  /* 0x0000000000007941 */ /* 0x000fea0003800200 */
.L_x_1419:
        /* <DEDUP_REMOVED lines=14> */
.L_x_1410:
[----:B------:R-:W-:Y:S01]  /*1ca0*/  IMAD.U32 R9, RZ, RZ, UR14 ;  /* 0x0000000eff097e24 */ /* 0x000fe2000f8e00ff */
[----:B------:R-:W1:Y:S01]  /*1cb0*/  LDCU.64 UR10, c[0x0][0x3d0] ;  /* 0x00007a00ff0a77ac */ /* 0x000e620008000a00 */
[----:B------:R-:W-:Y:S02]  /*1cc0*/  IMAD.U32 R14, RZ, RZ, UR12 ;  /* 0x0000000cff0e7e24 */ /* 0x000fe4000f8e00ff */
[----:B------:R-:W-:Y:S01]  /*1cd0*/  IMAD.U32 R28, RZ, RZ, UR49 ;  /* 0x00000031ff1c7e24 */ /* 0x000fe2000f8e00ff */
[----:B------:R-:W2:Y:S01]  /*1ce0*/  LDCU.64 UR8, c[0x0][0x3d8] ;  /* 0x00007b00ff0877ac */ /* 0x000ea20008000a00 */
[----:B------:R-:W-:Y:S01]  /*1cf0*/  IMAD.WIDE.U32 R16, R9, UR30, R20 ;  /* 0x0000001e09107c25 */ /* 0x000fe2000f8e0014 */
[----:B------:R-:W-:-:S03]  /*1d00*/  UIMAD UR52, UR48, -0x40, UR43 ;  /* 0xffffffc0303478a4 */ /* 0x000fc6000f8e022b */
[----:B------:R-:W-:Y:S01]  /*1d10*/  IMAD.WIDE.U32 R14, R14, UR30, R20 ;  /* 0x0000001e0e0e7c25 */ /* 0x000fe2000f8e0014 */
[----:B------:R-:W-:Y:S01]  /*1d20*/  UIMAD UR53, UR27, UR14, URZ ;  /* 0x0000000e1b3572a4 */ /* 0x000fe2000f8e02ff */
[----:B------:R-:W-:Y:S01]  /*1d30*/  IADD3 R16, P1, PT, R16, UR44, RZ ;  /* 0x0000002c10107c10 */ /* 0x000fe2000ff3e0ff */
[----:B------:R-:W-:Y:S01]  /*1d40*/  UIMAD UR27, UR27, UR12, URZ ;  /* 0x0000000c1b1b72a4 */ /* 0x000fe2000f8e02ff */
[----:B------:R-:W-:Y:S01]  /*1d50*/  IMAD.U32 R9, RZ, RZ, UR49 ;  /* 0x00000031ff097e24 */ /* 0x000fe2000f8e00ff */
[----:B------:R-:W-:Y:S01]  /*1d60*/  UIMAD UR53, UR30, UR15, UR53 ;  /* 0x0000000f1e3572a4 */ /* 0x000fe2000f8e0235 */
[----:B------:R-:W-:Y:S01]  /*1d70*/  ISETP.GE.AND P4, PT, R8, UR52, PT ;  /* 0x0000003408007c0c */ /* 0x000fe2000bf86270 */
[----:B------:R-:W-:Y:S01]  /*1d80*/  UIADD3 UR43, UPT, UPT, -UR30, UR36, URZ ;  /* 0x000000241e2b7290 */ /* 0x000fe2000fffe1ff */
[----:B------:R-:W-:Y:S01]  /*1d90*/  @P0 BAR.SYNC.DEFER_BLOCKING 0x0 ;  /* 0x0000000000000b1d */ /* 0x000fe20000010000 */
[----:B------:R-:W-:Y:S01]  /*1da0*/  UIMAD UR27, UR30, UR13, UR27 ;  /* 0x0000000d1e1b72a4 */ /* 0x000fe2000f8e021b */
[----:B-1----:R-:W-:Y:S01]  /*1db0*/  IMAD R24, R7, UR10, RZ ;  /* 0x0000000a07187c24 */ /* 0x002fe2000f8e02ff */
[----:B------:R-:W-:-:S02]  /*1dc0*/  IADD3.X R17, PT, PT, R13, UR53, R17, P1, !PT ;  /* 0x000000350d117c10 */ /* 0x000fc40008ffe411 */
[----:B------:R-:W-:Y:S01]  /*1dd0*/  IADD3 R14, P1, PT, R14, UR46, RZ ;  /* 0x0000002e0e0e7c10 */ /* 0x000fe2000ff3e0ff */
[----:B--2---:R-:W-:Y:S01]  /*1de0*/  IMAD R20, R7, UR8, RZ ;  /* 0x0000000807147c24 */ /* 0x004fe2000f8e02ff */
[----:B------:R-:W-:Y:S01]  /*1df0*/  ISETP.GE.AND P2, PT, R8, UR43, PT ;  /* 0x0000002b08007c0c */ /* 0x000fe2000bf46270 */
[----:B------:R-:W-:Y:S01]  /*1e00*/  IMAD R24, R4, UR11, R24 ;  /* 0x0000000b04187c24 */ /* 0x000fe2000f8e0218 */
[----:B------:R-:W-:Y:S01]  /*1e10*/  IADD3.X R15, PT, PT, R6, UR27, R15, P1, !PT ;  /* 0x0000001b060f7c10 */ /* 0x000fe20008ffe40f */
[----:B------:R-:W-:Y:S01]  /*1e20*/  IMAD.WIDE.U32 R16, R4, UR10, R16 ;  /* 0x0000000a04107c25 */ /* 0x000fe2000f8e0010 */
[----:B------:R-:W-:Y:S02]  /*1e30*/  ISETP.GE.AND P3, PT, R12, UR43, PT ;  /* 0x0000002b0c007c0c */ /* 0x000fe4000bf66270 */
[----:B------:R-:W-:Y:S01]  /*1e40*/  SHF.R.U32.HI R234, RZ, 0x2, R0 ;  /* 0x00000002ffea7819 */ /* 0x000fe20000011600 */
[C---:B------:R-:W-:Y:S01]  /*1e50*/  IMAD R20, R4.reuse, UR9, R20 ;  /* 0x0000000904147c24 */ /* 0x040fe2000f8e0214 */
[C---:B------:R-:W-:Y:S01]  /*1e60*/  @!P4 LEA R26, P1, R5.reuse, R244, 0x1 ;  /* 0x000000f4051ac211 */ /* 0x040fe200078208ff */
[----:B------:R-:W-:Y:S01]  /*1e70*/  IMAD.WIDE.U32 R6, R4, UR8, R14 ;  /* 0x0000000804067c25 */ /* 0x000fe2000f8e000e */
[----:B------:R-:W-:Y:S01]  /*1e80*/  @!P4 LEA R28, P5, R28, R242, 0x1 ;  /* 0x000000f21c1cc211 */ /* 0x000fe200078a08ff */
[----:B------:R-:W1:Y:S01]  /*1e90*/  S2R R214, SR_TID.X ;  /* 0x0000000000d67919 */ /* 0x000e620000002100 */
[----:B------:R-:W-:Y:S01]  /*1ea0*/  @!P4 LEA.HI.X R27, R5, R245, R3, 0x1, P1 ;  /* 0x000000f5051bc211 */ /* 0x000fe200008f0c03 */
[----:B------:R-:W-:Y:S01]  /*1eb0*/  IMAD.U32 R8, RZ, RZ, UR47 ;  /* 0x0000002fff087e24 */ /* 0x000fe2000f8e00ff */
[----:B------:R-:W-:Y:S01]  /*1ec0*/  LOP3.LUT R3, R10, 0x1f8, RZ, 0xc0, !PT ;  /* 0x000001f80a037812 */ /* 0x000fe200078ec0ff */
[----:B------:R-:W-:Y:S01]  /*1ed0*/  IMAD.IADD R25, R17, 0x1, R24 ;  /* 0x0000000111197824 */ /* 0x000fe200078e0218 */
[----:B------:R-:W2:Y:S01]  /*1ee0*/  @!P2 LDC.64 R4, c[0x0][0x388] ;  /* 0x0000e200ff04ab82 */ /* 0x000ea20000000a00 */
[----:B------:R-:W-:Y:S01]  /*1ef0*/  IMAD.IADD R21, R7, 0x1, R20 ;  /* 0x0000000107157824 */ /* 0x000fe200078e0214 */
[----:B------:R-:W-:Y:S01]  /*1f00*/  @!P4 LEA.HI.X R29, R9, R243, R8, 0x1, P5 ;  /* 0x000000f3091dc211 */ /* 0x000fe200028f0c08 */
[----:B------:R-:W-:Y:S01]  /*1f10*/  @!P2 IMAD.MOV.U32 R22, RZ, RZ, R16 ;  /* 0x000000ffff16a224 */ /* 0x000fe200078e0010 */
[----:B------:R-:W-:Y:S01]  /*1f20*/  LOP3.LUT R3, R3, 0x38, R0, 0x78, !PT ;  /* 0x0000003803037812 */ /* 0x000fe200078e7800 */
[----:B------:R-:W-:Y:S01]  /*1f30*/  @!P2 IMAD.MOV.U32 R23, RZ, RZ, R25 ;  /* 0x000000ffff17a224 */ /* 0x000fe200078e0019 */
[----:B------:R-:W-:Y:S01]  /*1f40*/  ISETP.GE.AND P5, PT, R12, UR52, PT ;  /* 0x000000340c007c0c */ /* 0x000fe2000bfa6270 */
[C---:B------:R-:W-:Y:S01]  /*1f50*/  @!P2 IMAD R14, R2.reuse, UR14, RZ ;  /* 0x0000000e020eac24 */ /* 0x040fe2000f8e02ff */
[----:B------:R-:W3:Y:S01]  /*1f60*/  @!P3 LDC.64 R8, c[0x0][0x388] ;  /* 0x0000e200ff08bb82 */ /* 0x000ee20000000a00 */
[----:B------:R-:W-:-:S02]  /*1f70*/  @!P2 IMAD R13, R2, UR12, RZ ;  /* 0x0000000c020dac24 */ /* 0x000fc4000f8e02ff */
[----:B------:R-:W-:Y:S02]  /*1f80*/  IMAD.MOV.U32 R233, RZ, RZ, 0x7f800000 ;  /* 0x7f800000ffe97424 */ /* 0x000fe400078e00ff */
[----:B------:R-:W-:Y:S02]  /*1f90*/  IMAD.MOV.U32 R232, RZ, RZ, 0x7f800000 ;  /* 0x7f800000ffe87424 */ /* 0x000fe400078e00ff */
[----:B------:R-:W-:Y:S01]  /*1fa0*/  IMAD.SHL.U32 R224, R0, 0x40, RZ ;  /* 0x0000004000e07824 */ /* 0x000fe200078e00ff */
[----:B------:R-:W-:Y:S01]  /*1fb0*/  UIMAD UR9, UR24, UR45, UR23 ;  /* 0x0000002d180972a4 */ /* 0x000fe2000f8e0217 */
[----:B------:R-:W-:Y:S01]  /*1fc0*/  @!P2 IMAD.MOV.U32 R7, RZ, RZ, R21 ;  /* 0x000000ffff07a224 */ /* 0x000fe200078e0015 */
[----:B------:R-:W4:Y:S01]  /*1fd0*/  LDC R235, c[0x0][0x44c] ;  /* 0x00011300ffeb7b82 */ /* 0x000f220000000800 */
[----:B------:R-:W-:Y:S01]  /*1fe0*/  @!P3 IMAD.MOV.U32 R24, RZ, RZ, R16 ;  /* 0x000000ffff18b224 */ /* 0x000fe200078e0010 */
[----:B------:R-:W-:Y:S01]  /*1ff0*/  LOP3.LUT R16, R3, 0x1e00, R10, 0xf8, !PT ;  /* 0x00001e0003107812 */ /* 0x000fe200078ef80a */
[----:B------:R-:W-:-:S02]  /*2000*/  @!P2 IMAD R14, R18, UR15, R14 ;  /* 0x0000000f120eac24 */ /* 0x000fc4000f8e020e */
[----:B------:R-:W-:Y:S01]  /*2010*/  IMAD.SHL.U32 R223, R0, 0x10, RZ ;  /* 0x0000001000df7824 */ /* 0x000fe200078e00ff */
[----:B------:R-:W-:Y:S01]  /*2020*/  LEA R16, R16, UR33, 0x1 ;  /* 0x0000002110107c11 */ /* 0x000fe2000f8e08ff */
[C---:B------:R-:W-:Y:S01]  /*2030*/  @!P2 IMAD R13, R18.reuse, UR13, R13 ;  /* 0x0000000d120dac24 */ /* 0x040fe2000f8e020d */
[----:B------:R-:W1:Y:S01]  /*2040*/  @!P2 LDC.64 R2, c[0x0][0x390] ;  /* 0x0000e400ff02ab82 */ /* 0x000e620000000a00 */
[----:B------:R-:W-:-:S04]  /*2050*/  @!P2 IMAD.WIDE.U32 R22, R18, UR14, R22 ;  /* 0x0000000e1216ac25 */ /* 0x000fc8000f8e0016 */
[----:B------:R-:W-:Y:S01]  /*2060*/  IMAD.MOV.U32 R220, RZ, RZ, 0x40 ;  /* 0x00000040ffdc7424 */ /* 0x000fe200078e00ff */
[----:B--2---:R-:W-:Y:S01]  /*2070*/  @!P2 LEA R4, P0, R22, R4, 0x1 ;  /* 0x000000041604a211 */ /* 0x004fe200078008ff */
[--C-:B------:R-:W-:Y:S01]  /*2080*/  @!P3 IMAD.MOV.U32 R20, RZ, RZ, R6.reuse ;  /* 0x000000ffff14b224 */ /* 0x100fe200078e0006 */
[----:B------:R-:W-:Y:S01]  /*2090*/  @!PT LDS RZ, [RZ] ;  /* 0x00000000fffff984 */ /* 0x000fe20000000800 */
[----:B------:R-:W-:Y:S01]  /*20a0*/  @!PT LDS RZ, [RZ] ;  /* 0x00000000fffff984 */ /* 0x000fe20000000800 */
[----:B------:R-:W-:Y:S01]  /*20b0*/  @!PT LDS RZ, [RZ] ;  /* 0x00000000fffff984 */ /* 0x000fe20000000800 */
[----:B------:R-:W-:Y:S01]  /*20c0*/  @!P5 LDGSTS.E.BYPASS.LTC128B.128 [R16+0x8000], desc[UR34][R242.64] ;  /* 0x08000000f210dfae */ /* 0x000fe2000b981a22 */
[----:B------:R-:W-:-:S04]  /*20d0*/  @!P2 IMAD.WIDE.U32 R18, R18, UR12, R6 ;  /* 0x0000000c1212ac25 */ /* 0x000fc8000f8e0006 */
[----:B------:R-:W-:Y:S01]  /*20e0*/  IMAD.MOV.U32 R219, RZ, RZ, 0x20 ;  /* 0x00000020ffdb7424 */ /* 0x000fe200078e00ff */
[----:B------:R-:W2:Y:S01]  /*20f0*/  @!P3 LDC.64 R6, c[0x0][0x390] ;  /* 0x0000e400ff06bb82 */ /* 0x000ea20000000a00 */
[----:B------:R-:W-:Y:S01]  /*2100*/  @!P3 IMAD.WIDE.U32 R24, R12, UR14, R24 ;  /* 0x0000000e0c18bc25 */ /* 0x000fe2000f8e0018 */
[----:B------:R-:W-:Y:S01]  /*2110*/  @!P5 LDGSTS.E.BYPASS.LTC128B.128 [R16+0xa000], desc[UR34][R242.64+0x80] ;  /* 0x0a000080f210dfae */ /* 0x000fe2000b981a22 */
[----:B------:R-:W-:Y:S02]  /*2120*/  LOP3.LUT R11, R11, 0x3, RZ, 0xc0, !PT ;  /* 0x000000030b0b7812 */ /* 0x000fe400078ec0ff */
[----:B------:R-:W-:Y:S01]  /*2130*/  IMAD.MOV.U32 R212, RZ, RZ, 0x40 ;  /* 0x00000040ffd47424 */ /* 0x000fe200078e00ff */
[----:B---3--:R-:W-:Y:S01]  /*2140*/  @!P3 LEA R8, P1, R24, R8, 0x1 ;  /* 0x000000081808b211 */ /* 0x008fe200078208ff */
[----:B------:R-:W-:Y:S01]  /*2150*/  @!P3 IMAD R15, R12, UR15, R25 ;  /* 0x0000000f0c0fbc24 */ /* 0x000fe2000f8e0219 */
[----:B------:R-:W-:Y:S01]  /*2160*/  @!P5 LDGSTS.E.BYPASS.LTC128B.128 [R16+0xc000], desc[UR34][R242.64+0x100] ;  /* 0x0c000100f210dfae */ /* 0x000fe2000b981a22 */
[----:B------:R-:W-:-:S02]  /*2170*/  @!P2 IMAD.IADD R14, R23, 0x1, R14 ;  /* 0x00000001170ea824 */ /* 0x000fc400078e020e */
[----:B------:R-:W-:Y:S01]  /*2180*/  IMAD.MOV.U32 R246, RZ, RZ, 0x10 ;  /* 0x00000010fff67424 */ /* 0x000fe200078e00ff */
[----:B------:R-:W-:Y:S01]  /*2190*/  @!P3 LEA.HI.X R9, R24, R9, R15, 0x1, P1 ;  /* 0x000000091809b211 */ /* 0x000fe200008f0c0f */
[----:B------:R-:W-:Y:S01]  /*21a0*/  @!P3 IMAD.WIDE.U32 R20, R12, UR12, R20 ;  /* 0x0000000c0c14bc25 */ /* 0x000fe2000f8e0014 */
[----:B------:R-:W-:Y:S01]  /*21b0*/  @!P2 LEA.HI.X R5, R22, R5, R14, 0x1, P0 ;  /* 0x000000051605a211 */ /* 0x000fe200000f0c0e */
[----:B------:R-:W-:Y:S01]  /*21c0*/  @!P5 LDGSTS.E.BYPASS.LTC128B.128 [R16+0xe000], desc[UR34][R242.64+0x180] ;  /* 0x0e000180f210dfae */ /* 0x000fe2000b981a22 */
[----:B-1----:R-:W-:Y:S01]  /*21d0*/  @!P2 LEA R2, P0, R18, R2, 0x1 ;  /* 0x000000021202a211 */ /* 0x002fe200078008ff */
[----:B------:R-:W-:Y:S02]  /*21e0*/  @!P3 IMAD R12, R12, UR13, R21 ;  /* 0x0000000d0c0cbc24 */ /* 0x000fe4000f8e0215 */
[----:B------:R-:W-:Y:S01]  /*21f0*/  IMAD.U32 R231, RZ, RZ, UR42 ;  /* 0x0000002affe77e24 */ /* 0x000fe2000f8e00ff */
[----:B------:R1:W-:Y:S01]  /*2200*/  @P5 STS.128 [R16+0x8000], RZ ;  /* 0x008000ff10005388 */ /* 0x0003e20000000c00 */
[----:B------:R-:W-:Y:S01]  /*2210*/  @!P2 IMAD.IADD R13, R19, 0x1, R13 ;  /* 0x00000001130da824 */ /* 0x000fe200078e020d */
[----:B------:R-:W-:Y:S01]  /*2220*/  UIADD3 UR30, UPT, UPT, UR30, 0x40, URZ ;  /* 0x000000401e1e7890 */ /* 0x000fe2000fffe0ff */
[----:B--2---:R-:W-:Y:S01]  /*2230*/  @!P3 LEA R6, P1, R20, R6, 0x1 ;  /* 0x000000061406b211 */ /* 0x004fe200078208ff */
[----:B------:R1:W-:Y:S02]  /*2240*/  @P5 STS.128 [R16+0xa000], RZ ;  /* 0x00a000ff10005388 */ /* 0x0003e40000000c00 */
[----:B------:R-:W-:-:S02]  /*2250*/  @!P2 LEA.HI.X R3, R18, R3, R13, 0x1, P0 ;  /* 0x000000031203a211 */ /* 0x000fc400000f0c0d */
[----:B------:R-:W-:Y:S02]  /*2260*/  CS2R R190, SRZ ;  /* 0x0000000000be7805 */ /* 0x000fe4000001ff00 */
[----:B------:R-:W-:Y:S01]  /*2270*/  @!P3 LEA.HI.X R7, R20, R7, R12, 0x1, P1 ;  /* 0x000000071407b211 */ /* 0x000fe200008f0c0c */
[----:B------:R1:W-:Y:S01]  /*2280*/  @P5 STS.128 [R16+0xc000], RZ ;  /* 0x00c000ff10005388 */ /* 0x0003e20000000c00 */
[----:B------:R-:W2:Y:S01]  /*2290*/  LDC.64 R12, c[0x0][0x528] ;  /* 0x00014a00ff0c7b82 */ /* 0x000ea20000000a00 */
        /* <DEDUP_REMOVED lines=79> */
[----:B------:R-:W-:Y:S01]  /*2790*/  CS2R R32, SRZ ;  /* 0x0000000000207805 */ /* 0x000fe2000001ff00 */
[----:B------:R-:W3:Y:S01]  /*27a0*/  LDCU UR8, c[0x0][0x3e0] ;  /* 0x00007c00ff0877ac */ /* 0x000ee20008000800 */
[----:B------:R1:W-:Y:S01]  /*27b0*/  @P4 STS.128 [R16+0x5000], RZ ;  /* 0x005000ff10004388 */ /* 0x0003e20000000c00 */
[----:B------:R-:W1:Y:S03]  /*27c0*/  LDCU UR10, c[0x0][0x45c] ;  /* 0x00008b80ff0a77ac */ /* 0x000e660008000800 */
[----:B------:R1:W-:Y:S04]  /*27d0*/  @P4 STS.128 [R16+0x7000], RZ ;  /* 0x007000ff10004388 */ /* 0x0003e80000000c00 */
[----:B------:R-:W-:Y:S01]  /*27e0*/  @!PT LDS RZ, [RZ] ;  /* 0x00000000fffff984 */ /* 0x000fe20000000800 */
[----:B------:R-:W-:Y:S01]  /*27f0*/  @!PT LDS RZ, [RZ] ;  /* 0x00000000fffff984 */ /* 0x000fe20000000800 */
[----:B------:R-:W-:Y:S01]  /*2800*/  @!PT LDS RZ, [RZ] ;  /* 0x00000000fffff984 */ /* 0x000fe20000000800 */
[----:B------:R-:W-:Y:S04]  /*2810*/  @!P4 LDGSTS.E.BYPASS.LTC128B.128 [R16+0x1000], desc[UR34][R26.64] ;  /* 0x010000001a10cfae */ /* 0x000fe8000b981a22 */
[----:B------:R-:W-:Y:S04]  /*2820*/  @!P4 LDGSTS.E.BYPASS.LTC128B.128 [R16+0x3000], desc[UR34][R26.64+0x80] ;  /* 0x030000801a10cfae */ /* 0x000fe8000b981a22 */
[----:B------:R-:W-:Y:S04]  /*2830*/  @!P4 LDGSTS.E.BYPASS.LTC128B.128 [R16+0x5000], desc[UR34][R26.64+0x100] ;  /* 0x050001001a10cfae */ /* 0x000fe8000b981a22 */
[----:B------:R-:W-:Y:S04]  /*2840*/  @!P4 LDGSTS.E.BYPASS.LTC128B.128 [R16+0x7000], desc[UR34][R26.64+0x180] ;  /* 0x070001801a10cfae */ /* 0x000fe8000b981a22 */
[----:B------:R-:W-:Y:S04]  /*2850*/  @!P3 LDGSTS.E.BYPASS.LTC128B.128 [R16+0x10000], desc[UR34][R8.64] ;  /* 0x100000000810bfae */ /* 0x000fe8000b981a22 */
[----:B------:R-:W-:Y:S04]  /*2860*/  @!P3 LDGSTS.E.BYPASS.LTC128B.128 [R16+0x12000], desc[UR34][R8.64+0x80] ;  /* 0x120000800810bfae */ /* 0x000fe8000b981a22 */
[----:B------:R-:W-:Y:S04]  /*2870*/  @!P3 LDGSTS.E.BYPASS.LTC128B.128 [R16+0x14000], desc[UR34][R8.64+0x100] ;  /* 0x140001000810bfae */ /* 0x000fe8000b981a22 */
[----:B------:R-:W-:Y:S04]  /*2880*/  @!P3 LDGSTS.E.BYPASS.LTC128B.128 [R16+0x16000], desc[UR34][R8.64+0x180] ;  /* 0x160001800810bfae */ /* 0x000fe8000b981a22 */
        /* <DEDUP_REMOVED lines=35> */
[----:B--2---:R-:W2:Y:S04]  /*2ac0*/  LDG.E.64 R8, desc[UR34][R12.64+0x8] ;  /* 0x000008220c087981 */ /* 0x004ea8000c1e1b00 */
[----:B------:R-:W3:Y:S01]  /*2ad0*/  LDG.E.64 R6, desc[UR34][R12.64] ;  /* 0x000000220c067981 */ /* 0x000ee2000c1e1b00 */
[----:B----4-:R-:W-:-:S04]  /*2ae0*/  SHF.R.U32.HI R2, RZ, 0x1, R0 ;  /* 0x00000001ff027819 */ /* 0x010fc80000011600 */
[----:B------:R-:W-:-:S04]  /*2af0*/  LOP3.LUT R3, R2, 0x30, RZ, 0xc0, !PT ;  /* 0x0000003002037812 */ /* 0x000fc800078ec0ff */
[----:B------:R-:W-:-:S04]  /*2b00*/  LOP3.LUT R234, R3, 0x7, R234, 0xf8, !PT ;  /* 0x0000000703ea7812 */ /* 0x000fc800078ef8ea */
[C---:B------:R-:W-:Y:S01]  /*2b10*/  ISETP.GE.AND P1, PT, R234.reuse, UR52, PT ;  /* 0x00000034ea007c0c */ /* 0x040fe2000bf26270 */
[----:B------:R-:W-:-:S05]  /*2b20*/  VIADD R3, R234, 0x8 ;  /* 0x00000008ea037836 */ /* 0x000fca0000000000 */
[----:B------:R-:W-:Y:S01]  /*2b30*/  ISETP.GE.AND P0, PT, R3, UR52, PT ;  /* 0x0000003403007c0c */ /* 0x000fe2000bf06270 */
[----:B------:R-:W-:-:S04]  /*2b40*/  IMAD.MOV.U32 R3, RZ, RZ, 0x4 ;  /* 0x00000004ff037424 */ /* 0x000fc800078e00ff */
[----:B------:R-:W-:-:S04]  /*2b50*/  IMAD.WIDE.U32 R4, R234, R3, UR50 ;  /* 0x00000032ea047e25 */ /* 0x000fc8000f8e0003 */
[----:B------:R-:W-:Y:S01]  /*2b60*/  IMAD.SHL.U32 R3, R0, 0x20, RZ ;  /* 0x0000002000037824 */ /* 0x000fe200078e00ff */
[----:B------:R-:W5:Y:S04]  /*2b70*/  @!P1 LDG.E R233, desc[UR34][R4.64] ;  /* 0x0000002204e99981 */ /* 0x000f68000c1e1900 */
[----:B------:R4:W5:Y:S01]  /*2b80*/  @!P0 LDG.E R232, desc[UR34][R4.64+0x20] ;  /* 0x0000202204e88981 */ /* 0x000962000c1e1900 */
[----:B------:R-:W-:Y:S01]  /*2b90*/  IMAD.SHL.U32 R230, R214, 0x2, RZ ;  /* 0x00000002d6e67824 */ /* 0x000fe200078e00ff */
[----:B------:R-:W-:Y:S01]  /*2ba0*/  USHF.L.U32 UR9, UR9, 0x5, URZ ;  /* 0x0000000509097899 */ /* 0x000fe200080006ff */
[----:B------:R-:W-:Y:S01]  /*2bb0*/  R2P PR, R0, 0x6 ;  /* 0x0000000600007804 */ /* 0x000fe20000000000 */
[C---:B------:R-:W-:Y:S01]  /*2bc0*/  IMAD.SHL.U32 R213, R214.reuse, 0x40, RZ ;  /* 0x00000040d6d57824 */ /* 0x040fe200078e00ff */
[----:B------:R-:W-:Y:S01]  /*2bd0*/  SHF.R.U32.HI R229, RZ, 0x2, R214 ;  /* 0x00000002ffe57819 */ /* 0x000fe200000116d6 */
[----:B------:R-:W-:Y:S01]  /*2be0*/  USHF.R.S32.HI UR11, URZ, 0x1f, UR9 ;  /* 0x0000001fff0b7899 */ /* 0x000fe20008011409 */
[----:B------:R-:W-:Y:S01]  /*2bf0*/  IMAD.SHL.U32 R228, R214, 0x8, RZ ;  /* 0x00000008d6e47824 */ /* 0x000fe200078e00ff */
[----:B------:R-:W-:Y:S01]  /*2c00*/  SEL R220, R220, 0xffffffc0, !P2 ;  /* 0xffffffc0dcdc7807 */ /* 0x000fe20005000000 */
[C---:B------:R-:W-:Y:S01]  /*2c10*/  IMAD.SHL.U32 R240, R214.reuse, 0x10, RZ ;  /* 0x00000010d6f07824 */ /* 0x040fe200078e00ff */
[----:B------:R-:W-:Y:S01]  /*2c20*/  SEL R219, R219, 0xffffffe0, !P1 ;  /* 0xffffffe0dbdb7807 */ /* 0x000fe20004800000 */
[----:B------:R-:W-:Y:S01]  /*2c30*/  IMAD R231, R231, 0x4, R11 ;  /* 0x00000004e7e77824 */ /* 0x000fe200078e020b */
[----:B------:R-:W-:-:S02]  /*2c40*/  LOP3.LUT P1, RZ, R214, 0x4, RZ, 0xc0, !PT ;  /* 0x00000004d6ff7812 */ /* 0x000fc4000782c0ff */
[----:B------:R-:W-:Y:S02]  /*2c50*/  CS2R R28, SRZ ;  /* 0x00000000001c7805 */ /* 0x000fe4000001ff00 */
[----:B------:R-:W-:Y:S02]  /*2c60*/  CS2R R26, SRZ ;  /* 0x00000000001a7805 */ /* 0x000fe4000001ff00 */
[----:B------:R-:W-:Y:S02]  /*2c70*/  CS2R R24, SRZ ;  /* 0x0000000000187805 */ /* 0x000fe4000001ff00 */
[----:B------:R-:W-:Y:S02]  /*2c80*/  CS2R R22, SRZ ;  /* 0x0000000000167805 */ /* 0x000fe4000001ff00 */
[----:B------:R-:W-:Y:S02]  /*2c90*/  CS2R R20, SRZ ;  /* 0x0000000000147805 */ /* 0x000fe4000001ff00 */
[----:B------:R-:W-:Y:S01]  /*2ca0*/  LOP3.LUT P2, RZ, R214, 0x8, RZ, 0xc0, !PT ;  /* 0x00000008d6ff7812 */ /* 0x000fe2000784c0ff */
[----:B------:R-:W-:Y:S01]  /*2cb0*/  UISETP.GE.AND UP1, UPT, UR30, UR36, UPT ;  /* 0x000000241e00728c */ /* 0x000fe2000bf26270 */
[----:B------:R-:W-:-:S02]  /*2cc0*/  SHF.R.U32.HI R241, RZ, 0x7, R214 ;  /* 0x00000007fff17819 */ /* 0x000fc400000116d6 */
[----:B------:R-:W-:Y:S02]  /*2cd0*/  SEL R212, R212, 0xffffffc0, !P1 ;  /* 0xffffffc0d4d47807 */ /* 0x000fe40004800000 */
[----:B------:R-:W-:Y:S02]  /*2ce0*/  SEL R246, R246, 0xfffffff0, !P1 ;  /* 0xfffffff0f6f67807 */ /* 0x000fe40004800000 */
[C---:B----4-:R-:W-:Y:S02]  /*2cf0*/  LOP3.LUT R5, R224.reuse, 0x1c0, RZ, 0xc0, !PT ;  /* 0x000001c0e0057812 */ /* 0x050fe400078ec0ff */
[----:B------:R-:W-:Y:S02]  /*2d00*/  LOP3.LUT R4, R3, 0x200, RZ, 0xc0, !PT ;  /* 0x0000020003047812 */ /* 0x000fe400078ec0ff */
[----:B------:R-:W-:Y:S02]  /*2d10*/  LOP3.LUT R10, R5, 0x38, R10, 0xf8, !PT ;  /* 0x00000038050a7812 */ /* 0x000fe400078ef80a */
[----:B------:R-:W-:-:S02]  /*2d20*/  LOP3.LUT R224, R224, 0x200, RZ, 0xc0, !PT ;  /* 0x00000200e0e07812 */ /* 0x000fc400078ec0ff */
[----:B------:R-:W-:Y:S02]  /*2d30*/  LOP3.LUT R223, R4, 0x3800, R223, 0xf8, !PT ;  /* 0x0000380004df7812 */ /* 0x000fe400078ef8df */
[----:B------:R-:W-:Y:S02]  /*2d40*/  LOP3.LUT R0, R10, 0x8, R0, 0x78, !PT ;  /* 0x000000080a007812 */ /* 0x000fe400078e7800 */
[----:B------:R-:W-:Y:S02]  /*2d50*/  LOP3.LUT R224, R224, 0xc00, R3, 0xf8, !PT ;  /* 0x00000c00e0e07812 */ /* 0x000fe400078ef803 */
[----:B------:R-:W-:Y:S02]  /*2d60*/  SHF.R.U32.HI R4, RZ, 0x3, R214 ;  /* 0x00000003ff047819 */ /* 0x000fe400000116d6 */
[----:B------:R-:W-:Y:S02]  /*2d70*/  LOP3.LUT R3, R230, 0x20, RZ, 0xc0, !PT ;  /* 0x00000020e6037812 */ /* 0x000fe400078ec0ff */
[----:B------:R-:W-:-:S02]  /*2d80*/  LOP3.LUT R2, R10, 0x8, R2, 0x78, !PT ;  /* 0x000000080a027812 */ /* 0x000fc400078e7802 */
[----:B------:R-:W-:Y:S02]  /*2d90*/  LOP3.LUT R223, R223, R0, RZ, 0xfc, !PT ;  /* 0x00000000dfdf7212 */ /* 0x000fe400078efcff */
[----:B------:R-:W-:Y:S02]  /*2da0*/  SHF.R.U32.HI R0, RZ, 0x1, R214 ;  /* 0x00000001ff007819 */ /* 0x000fe400000116d6 */
[----:B------:R-:W-:Y:S01]  /*2db0*/  LOP3.LUT R4, R3, 0x18, R4, 0xf8, !PT ;  /* 0x0000001803047812 */ /* 0x000fe200078ef804 */
[----:B------:R-:W-:Y:S01]  /*2dc0*/  IMAD.SHL.U32 R3, R214, 0x20, RZ ;  /* 0x00000020d6037824 */ /* 0x000fe200078e00ff */
[----:B------:R-:W-:Y:S02]  /*2dd0*/  LOP3.LUT R224, R224, R2, RZ, 0xfc, !PT ;  /* 0x00000002e0e07212 */ /* 0x000fe400078efcff */
[----:B------:R-:W-:Y:S02]  /*2de0*/  LOP3.LUT R2, R213, 0x1c0, RZ, 0xc0, !PT ;  /* 0x000001c0d5027812 */ /* 0x000fe400078ec0ff */
[----:B------:R-:W-:-:S02]  /*2df0*/  LOP3.LUT R215, R0, 0x10, RZ, 0xc0, !PT ;  /* 0x0000001000d77812 */ /* 0x000fc400078ec0ff */
[----:B------:R-:W-:Y:S02]  /*2e00*/  LOP3.LUT R5, R230, 0x38, RZ, 0xc0, !PT ;  /* 0x00000038e6057812 */ /* 0x000fe400078ec0ff */
[----:B------:R-:W-:Y:S02]  /*2e10*/  LOP3.LUT R4, R4, 0x1c0, R213, 0xf8, !PT ;  /* 0x000001c004047812 */ /* 0x000fe400078ef8d5 */
[----:B------:R-:W-:Y:S02]  /*2e20*/  LOP3.LUT R2, R2, 0x38, R228, 0xf8, !PT ;  /* 0x0000003802027812 */ /* 0x000fe400078ef8e4 */
[----:B------:R-:W-:Y:S02]  /*2e30*/  LOP3.LUT R215, R215, 0x8, R214, 0xf8, !PT ;  /* 0x00000008d7d77812 */ /* 0x000fe400078ef8d6 */
[----:B------:R-:W-:Y:S02]  /*2e40*/  LOP3.LUT R238, R3, 0x200, RZ, 0xc0, !PT ;  /* 0x0000020003ee7812 */ /* 0x000fe400078ec0ff */
[----:B------:R-:W-:-:S02]  /*2e50*/  LOP3.LUT R5, R5, 0x20, R229, 0x78, !PT ;  /* 0x0000002005057812 */ /* 0x000fc400078e78e5 */
[----:B------:R-:W-:Y:S02]  /*2e60*/  LOP3.LUT R216, R4, 0x38, R228, 0x78, !PT ;  /* 0x0000003804d87812 */ /* 0x000fe400078e78e4 */
[----:B------:R-:W-:Y:S02]  /*2e70*/  LOP3.LUT R215, R215, R2, RZ, 0x3c, !PT ;  /* 0x00000002d7d77212 */ /* 0x000fe400078e3cff */
[----:B------:R-:W-:Y:S02]  /*2e80*/  LOP3.LUT R0, R2, 0x8, R0, 0x78, !PT ;  /* 0x0000000802007812 */ /* 0x000fe400078e7800 */
[----:B------:R-:W-:Y:S02]  /*2e90*/  LOP3.LUT R238, R238, 0x3800, R240, 0xf8, !PT ;  /* 0x00003800eeee7812 */ /* 0x000fe400078ef8f0 */
[----:B------:R-:W-:Y:S02]  /*2ea0*/  LOP3.LUT R2, R2, 0x8, R214, 0x78, !PT ;  /* 0x0000000802027812 */ /* 0x000fe400078e78d6 */
[----:B------:R-:W-:-:S02]  /*2eb0*/  LEA R223, R223, UR33, 0x1 ;  /* 0x00000021dfdf7c11 */ /* 0x000fc4000f8e08ff */
[----:B------:R-:W-:Y:S02]  /*2ec0*/  LOP3.LUT R240, R5, 0x1c0, R240, 0xf8, !PT ;  /* 0x000001c005f07812 */ /* 0x000fe400078ef8f0 */
[----:B------:R-:W-:Y:S01]  /*2ed0*/  LOP3.LUT R216, R216, 0x200, R213, 0xf8, !PT ;  /* 0x00000200d8d87812 */ /* 0x000fe200078ef8d5 */
[----:B------:R-:W-:Y:S01]  /*2ee0*/  IMAD.IADD R218, R220, 0x1, R223 ;  /* 0x00000001dcda7824 */ /* 0x000fe200078e02df */
[----:B------:R-:W-:Y:S01]  /*2ef0*/  LEA R224, R224, UR33, 0x1 ;  /* 0x00000021e0e07c11 */ /* 0x000fe2000f8e08ff */
[----:B------:R-:W-:Y:S01]  /*2f00*/  IMAD.IADD R221, R223, 0x1, R219 ;  /* 0x00000001dfdd7824 */ /* 0x000fe200078e02db */
[----:B------:R-:W-:Y:S01]  /*2f10*/  LOP3.LUT R5, R3, 0xc00, RZ, 0xc0, !PT ;  /* 0x00000c0003057812 */ /* 0x000fe200078ec0ff */
[----:B------:R-:W-:Y:S01]  /*2f20*/  IMAD.IADD R217, R219, 0x1, R218 ;  /* 0x00000001dbd97824 */ /* 0x000fe200078e02da */
[----:B------:R-:W-:Y:S01]  /*2f30*/  LOP3.LUT R213, R213, 0x200, RZ, 0xc0, !PT ;  /* 0x00000200d5d57812 */ /* 0x000fe200078ec0ff */
[----:B------:R-:W-:Y:S01]  /*2f40*/  IMAD.IADD R220, R220, 0x1, R224 ;  /* 0x00000001dcdc7824 */ /* 0x000fe200078e02e0 */
[----:B------:R-:W-:Y:S01]  /*2f50*/  LOP3.LUT R238, R238, R2, RZ, 0xfc, !PT ;  /* 0x00000002eeee7212 */ /* 0x000fe200078efcff */
[----:B------:R-:W-:Y:S01]  /*2f60*/  IMAD.MOV.U32 R2, RZ, RZ, 0x20 ;  /* 0x00000020ff027424 */ /* 0x000fe200078e00ff */
[----:B------:R-:W-:Y:S01]  /*2f70*/  LOP3.LUT R5, R5, 0x6, R230, 0xf8, !PT ;  /* 0x0000000605057812 */ /* 0x000fe200078ef8e6 */
[----:B------:R-:W-:Y:S01]  /*2f80*/  IMAD.IADD R222, R219, 0x1, R224 ;  /* 0x00000001dbde7824 */ /* 0x000fe200078e02e0 */
[----:B------:R-:W-:Y:S01]  /*2f90*/  LOP3.LUT R247, R213, 0xc00, R3, 0xf8, !PT ;  /* 0x00000c00d5f77812 */ /* 0x000fe200078ef803 */
[----:B------:R-:W-:Y:S01]  /*2fa0*/  IMAD.IADD R219, R219, 0x1, R220 ;  /* 0x00000001dbdb7824 */ /* 0x000fe200078e02dc */
[----:B------:R-:W-:-:S02]  /*2fb0*/  LOP3.LUT R240, R5, R240, RZ, 0xfc, !PT ;  /* 0x000000f005f07212 */ /* 0x000fc400078efcff */
[----:B------:R-:W-:Y:S02]  /*2fc0*/  LOP3.LUT R215, R215, 0x200, R3, 0xf8, !PT ;  /* 0x00000200d7d77812 */ /* 0x000fe400078ef803 */
[----:B------:R-:W-:Y:S02]  /*2fd0*/  LOP3.LUT R247, R247, R0, RZ, 0xfc, !PT ;  /* 0x00000000f7f77212 */ /* 0x000fe400078efcff */
[----:B--2---:R-:W-:Y:S01]  /*2fe0*/  IADD3 R248, P3, P0, R8, UR9, R248 ;  /* 0x0000000908f87c10 */ /* 0x004fe2000f87e0f8 */
[----:B------:R-:W2:Y:S03]  /*2ff0*/  LDCU.U8 UR9, c[0x0][0x4f8] ;  /* 0x00009f00ff0977ac */ /* 0x000ea60008000000 */
[----:B------:R-:W-:Y:S01]  /*3000*/  IADD3.X R239, PT, PT, R9, UR11, RZ, P3, P0 ;  /* 0x0000000b09ef7c10 */ /* 0x000fe20009fe04ff */
[----:B------:R-:W4:Y:S01]  /*3010*/  LDCU UR11, c[0x0][0x590] ;  /* 0x0000b200ff0b77ac */ /* 0x000f220008000800 */
[----:B---3--:R-:W-:Y:S01]  /*3020*/  R2UR UR54, R7 ;  /* 0x00000000073672ca */ /* 0x008fe200000e0000 */
[----:B------:R-:W-:Y:S01]  /*3030*/  IMAD.WIDE.U32 R248, R248, -0x2daee0ad, RZ ;  /* 0xd2511f53f8f87825 */ /* 0x000fe200078e00ff */
[----:B------:R-:W-:-:S02]  /*3040*/  R2UR UR55, R6 ;  /* 0x00000000063772ca */ /* 0x000fc400000e0000 */
[----:B------:R-:W-:-:S04]  /*3050*/  LOP3.LUT P0, RZ, R214, 0x2, RZ, 0xc0, !PT ;  /* 0x00000002d6ff7812 */ /* 0x000fc8000780c0ff */
[----:B------:R-:W-:-:S05]  /*3060*/  SEL R2, R2, 0xffffffe0, !P0 ;  /* 0xffffffe002027807 */ /* 0x000fca0004000000 */
[----:B------:R-:W-:Y:S02]  /*3070*/  UIADD3 UR52, UPT, UPT, UR54, -0x4498517b, URZ ;  /* 0xbb67ae8536347890 */ /* 0x000fe4000fffe0ff */
[----:B------:R-:W-:Y:S02]  /*3080*/  UIADD3 UR53, UPT, UPT, UR55, -0x61c88647, URZ ;  /* 0x9e3779b937357890 */ /* 0x000fe4000fffe0ff */
[----:B----4-:R-:W-:Y:S02]  /*3090*/  USHF.L.U32 UR11, UR11, 0x6, URZ ;  /* 0x000000060b0b7899 */ /* 0x010fe400080006ff */
[----:B------:R-:W-:Y:S02]  /*30a0*/  UIADD3 UR46, UPT, UPT, UR55, 0x3c6ef372, URZ ;  /* 0x3c6ef372372e7890 */ /* 0x000fe4000fffe0ff */
[----:B------:R-:W-:Y:S02]  /*30b0*/  UIADD3 UR45, UPT, UPT, UR54, 0x76cf5d0a, URZ ;  /* 0x76cf5d0a362d7890 */ /* 0x000fe4000fffe0ff */
[----:B------:R-:W-:-:S02]  /*30c0*/  UIADD3 UR44, UPT, UPT, UR55, -0x255992d5, URZ ;  /* 0xdaa66d2b372c7890 */ /* 0x000fc4000fffe0ff */
[----:B------:R-:W-:Y:S02]  /*30d0*/  UIADD3 UR43, UPT, UPT, UR54, 0x32370b8f, URZ ;  /* 0x32370b8f362b7890 */ /* 0x000fe4000fffe0ff */
[----:B------:R-:W-:Y:S02]  /*30e0*/  UIADD3 UR42, UPT, UPT, UR55, 0x78dde6e4, URZ ;  /* 0x78dde6e4372a7890 */ /* 0x000fe4000fffe0ff */
[----:B------:R-:W-:Y:S02]  /*30f0*/  UIADD3 UR30, UPT, UPT, UR54, -0x126145ec, URZ ;  /* 0xed9eba14361e7890 */ /* 0x000fe4000fffe0ff */
[----:B------:R-:W-:Y:S02]  /*3100*/  UIADD3 UR27, UPT, UPT, UR55, 0x1715609d, URZ ;  /* 0x1715609d371b7890 */ /* 0x000fe4000fffe0ff */
[----:B------:R-:W-:Y:S02]  /*3110*/  UIADD3 UR24, UPT, UPT, UR54, -0x56f99767, URZ ;  /* 0xa906689936187890 */ /* 0x000fe4000fffe0ff */
[----:B------:R-:W-:-:S02]  /*3120*/  UIADD3 UR15, UPT, UPT, UR55, -0x4ab325aa, URZ ;  /* 0xb54cda56370f7890 */ /* 0x000fc4000fffe0ff */
[----:B-12---:R-:W-:-:S12]  /*3130*/  UIADD3 UR14, UPT, UPT, UR54, 0x646e171e, URZ ;  /* 0x646e171e360e7890 */ /* 0x006fd8000fffe0ff */
.L_x_1424:
[----:B------:R-:W0:Y:S01]  /*3140*/  LDGDEPBAR ;  /* 0x00000000000079af */ /* 0x000e220000000000 */
[----:B------:R-:W-:Y:S01]  /*3150*/  IMAD.U32 R116, RZ, RZ, UR16 ;  /* 0x00000010ff747e24 */ /* 0x000fe2000f8e00ff */
[----:B------:R-:W-:Y:S01]  /*3160*/  LEA R226, R215, UR4, 0x1 ;  /* 0x00000004d7e27c11 */ /* 0x000fe2000f8e08ff */
[----:B------:R-:W-:Y:S01]  /*3170*/  IMAD.U32 R117, RZ, RZ, UR17 ;  /* 0x00000011ff757e24 */ /* 0x000fe2000f8e00ff */
[----:B------:R-:W-:Y:S01]  /*3180*/  LEA R225, R216, UR4, 0x1 ;  /* 0x00000004d8e17c11 */ /* 0x000fe2000f8e08ff */
[----:B------:R-:W-:Y:S01]  /*3190*/  VIADD R231, R231, 0xfffffffc ;  /* 0xfffffffce7e77836 */ /* 0x000fe20000000000 */
[----:B------:R-:W-:Y:S01]  /*31a0*/  LEA R198, R240, UR4, 0x1 ;  /* 0x00000004f0c67c11 */ /* 0x000fe2000f8e08ff */
[----:B------:R-:W-:Y:S01]  /*31b0*/  UISETP.NE.AND UP2, UPT, UR48, URZ, UPT ;  /* 0x000000ff3000728c */ /* 0x000fe2000bf45270 */
[----:B------:R-:W-:Y:S02]  /*31c0*/  PLOP3.LUT P0, PT, PT, PT, UP1, 0x80, 0x8 ;  /* 0x000000000008781c */ /* 0x000fe40003f0f018 */
[----:B------:R-:W-:Y:S02]  /*31d0*/  PLOP3.LUT P5, PT, PT, PT, UP1, 0x80, 0x8 ;  /* 0x000000000008781c */ /* 0x000fe40003faf018 */
[----:B------:R-:W-:Y:S02]  /*31e0*/  PLOP3.LUT P4, PT, PT, PT, UP1, 0x80, 0x8 ;  /* 0x000000000008781c */ /* 0x000fe40003f8f018 */
[----:B------:R-:W-:Y:S02]  /*31f0*/  PLOP3.LUT P3, PT, PT, PT, UP1, 0x80, 0x8 ;  /* 0x000000000008781c */ /* 0x000fe40003f6f018 */
[----:B------:R-:W-:Y:S02]  /*3200*/  PLOP3.LUT P6, PT, PT, PT, UP1, 0x80, 0x8 ;  /* 0x000000000008781c */ /* 0x000fe40003fcf018 */
[----:B------:R-:W-:Y:S01]  /*3210*/  LOP3.LUT R227, R213, 0x400, R3, 0xf8, !PT ;  /* 0x00000400d5e37812 */ /* 0x000fe200078ef803 */
[----:B------:R-:W-:Y:S03]  /*3220*/  @UP2 UIADD3 UR13, UP0, UPT, UR50, -0x100, URZ ;  /* 0xffffff00320d2890 */ /* 0x000fe6000ff1e0ff */
[----:B------:R-:W-:Y:S01]  /*3230*/  LOP3.LUT R227, R227, R0, RZ, 0xfc, !PT ;  /* 0x00000000e3e37212 */ /* 0x000fe200078efcff */
[----:B------:R-:W-:Y:S01]  /*3240*/  @UP2 UIADD3.X UR12, UPT, UPT, UR51, -0x1, URZ, UP0, !UPT ;  /* 0xffffffff330c2890 */ /* 0x000fe200087fe4ff */
[----:B------:R-:W-:Y:S04]  /*3250*/  DEPBAR.LE SB0, 0x0 ;  /* 0x000080000000791a */ /* 0x000fe80000000000 */
[----:B------:R-:W-:Y:S01]  /*3260*/  BAR.SYNC.DEFER_BLOCKING 0x0 ;  /* 0x0000000000007b1d */ /* 0x000fe20000010000 */
[----:B------:R-:W-:Y:S01]  /*3270*/  @UP2 UIADD3 UR16, UP0, UPT, UR16, -0x100, URZ ;  /* 0xffffff0010102890 */ /* 0x000fe2000ff1e0ff */
[----:B------:R-:W-:Y:S03]  /*3280*/  LEA R227, R227, UR4, 0x1 ;  /* 0x00000004e3e37c11 */ /* 0x000fe6000f8e08ff */
[----:B------:R-:W-:Y:S01]  /*3290*/  @UP2 UIADD3.X UR17, UPT, UPT, UR17, -0x1, URZ, UP0, !UPT ;  /* 0xffffffff11112890 */ /* 0x000fe200087fe4ff */
[----:B------:R-:W-:Y:S06]  /*32a0*/  LDSM.16.M88.4 R16, [R224] ;  /* 0x00000000e010783b */ /* 0x000fec0000000200 */
[----:B-1----:R-:W1:Y:S06]  /*32b0*/  LDSM.16.M88.4 R8, [R223+0x10000] ;  /* 0x01000000df08783b */ /* 0x002e6c0000000200 */
[----:B------:R-:W2:Y:S06]  /*32c0*/  LDSM.16.M88.4 R84, [R223+0x10800] ;  /* 0x01080000df54783b */ /* 0x000eac0000000200 */
[----:B------:R-:W-:Y:S06]  /*32d0*/  LDSM.16.M88.4 R88, [R222] ;  /* 0x00000000de58783b */ /* 0x000fec0000000200 */
[----:B------:R-:W3:Y:S06]  /*32e0*/  LDSM.16.M88.4 R92, [R221+0x10000] ;  /* 0x01000000dd5c783b */ /* 0x000eec0000000200 */
[----:B------:R-:W4:Y:S06]  /*32f0*/  LDSM.16.M88.4 R96, [R221+0x10800] ;  /* 0x01080000dd60783b */ /* 0x000f2c0000000200 */
[----:B------:R-:W-:Y:S06]  /*3300*/  LDSM.16.M88.4 R100, [R220] ;  /* 0x00000000dc64783b */ /* 0x000fec0000000200 */
[----:B------:R-:W4:Y:S01]  /*3310*/  LDSM.16.M88.4 R104, [R218+0x10000] ;  /* 0x01000000da68783b */ /* 0x000f220000000200 */
[C---:B-1----:R-:W-:Y:S05]  /*3320*/  HMMA.16816.F32 R4, R16.reuse, R8, RZ ;  /* 0x000000081004723c */ /* 0x042fea00000018ff */
[----:B------:R-:W-:Y:S03]  /*3330*/  LDSM.16.M88.4 R108, [R219] ;  /* 0x00000000db6c783b */ /* 0x000fe60000000200 */
        /* <DEDUP_REMOVED lines=67> */
[----:B------:R-:W-:Y:S01]  /*3770*/  LDSM.16.M88.4 R108, [R223+0x16000] ;  /* 0x01600000df6c783b */ /* 0x000fe20000000200 */
[C---:B---3--:R-:W-:Y:S08]  /*3780*/  HMMA.16816.F32 R4, R92.reuse, R96, R4 ;  /* 0x000000605c04723c */ /* 0x048ff00000001804 */
[C---:B------:R-:W-:Y:S01]  /*3790*/  HMMA.16816.F32 R8, R92.reuse, R98, R8 ;  /* 0x000000625c08723c */ /* 0x040fe20000001808 */
[----:B------:R3:W2:Y:S07]  /*37a0*/  LDSM.16.M88.4 R96, [R224+0x6000] ;  /* 0x00600000e060783b */ /* 0x0006ae0000000200 */
[C---:B-1----:R-:W-:Y:S08]  /*37b0*/  HMMA.16816.F32 R12, R92.reuse, R84, R12 ;  /* 0x000000545c0c723c */ /* 0x042ff0000000180c */
[----:B------:R-:W-:Y:S01]  /*37c0*/  HMMA.16816.F32 R16, R92, R86, R16 ;  /* 0x000000565c10723c */ /* 0x000fe20000001810 */
[----:B------:R1:W1:Y:S06]  /*37d0*/  LDSM.16.M88.4 R84, [R223+0x16800] ;  /* 0x01680000df54783b */ /* 0x00026c0000000200 */
[----:B------:R1:W1:Y:S01]  /*37e0*/  LDSM.16.M88.4 R92, [R222+0x6000] ;  /* 0x00600000de5c783b */ /* 0x0002620000000200 */
[C---:B----4-:R-:W-:Y:S05]  /*37f0*/  HMMA.16816.F32 R4, R100.reuse, R104, R4 ;  /* 0x000000686404723c */ /* 0x050fea0000001804 */
[----:B---3--:R-:W-:Y:S03]  /*3800*/  LEA R224, R247, UR4, 0x1 ;  /* 0x00000004f7e07c11 */ /* 0x008fe6000f8e08ff */
[C---:B------:R-:W-:Y:S01]  /*3810*/  HMMA.16816.F32 R8, R100.reuse, R106, R8 ;  /* 0x0000006a6408723c */ /* 0x040fe20000001808 */
[----:B------:R3:W4:Y:S07]  /*3820*/  LDSM.16.M88.4 R104, [R221+0x16800] ;  /* 0x01680000dd68783b */ /* 0x00072e0000000200 */
[C---:B--2---:R-:W-:Y:S03]  /*3830*/  HMMA.16816.F32 R12, R100.reuse, R88, R12 ;  /* 0x00000058640c723c */ /* 0x044fe6000000180c */
[----:B-1----:R-:W-:Y:S01]  /*3840*/  LEA R223, R238, UR4, 0x1 ;  /* 0x00000004eedf7c11 */ /* 0x002fe2000f8e08ff */
[----:B------:R-:W-:Y:S04]  /*3850*/  IMAD.IADD R222, R2, 0x1, R224 ;  /* 0x0000000102de7824 */ /* 0x000fe800078e02e0 */
[----:B------:R-:W-:Y:S01]  /*3860*/  HMMA.16816.F32 R16, R100, R90, R16 ;  /* 0x0000005a6410723c */ /* 0x000fe20000001810 */
[----:B------:R1:W-:Y:S06]  /*3870*/  LDSM.16.M88.4 R88, [R220+0x6000] ;  /* 0x00600000dc58783b */ /* 0x0003ec0000000200 */
[----:B------:R-:W2:Y:S01]  /*3880*/  LDSM.16.M88.4 R100, [R218+0x16000] ;  /* 0x01600000da64783b */ /* 0x000ea20000000200 */
[C---:B------:R-:W-:Y:S05]  /*3890*/  HMMA.16816.F32 R4, R96.reuse, R108, R4 ;  /* 0x0000006c6004723c */ /* 0x040fea0000001804 */
[----:B---3--:R-:W-:Y:S03]  /*38a0*/  IMAD.IADD R221, R223, 0x1, R2 ;  /* 0x00000001dfdd7824 */ /* 0x008fe600078e0202 */
[C---:B------:R-:W-:Y:S01]  /*38b0*/  HMMA.16816.F32 R8, R96.reuse, R110, R8 ;  /* 0x0000006e6008723c */ /* 0x040fe20000001808 */
[----:B------:R3:W2:Y:S07]  /*38c0*/  LDSM.16.M88.4 R108, [R218+0x16800] ;  /* 0x01680000da6c783b */ /* 0x0006ae0000000200 */
[C---:B------:R-:W-:Y:S03]  /*38d0*/  HMMA.16816.F32 R12, R96.reuse, R84, R12 ;  /* 0x00000054600c723c */ /* 0x040fe6000000180c */
[C---:B-1----:R-:W-:Y:S05]  /*38e0*/  IMAD.IADD R220, R212.reuse, 0x1, R224 ;  /* 0x00000001d4dc7824 */ /* 0x042fea00078e02e0 */
[----:B------:R-:W-:Y:S01]  /*38f0*/  HMMA.16816.F32 R16, R96, R86, R16 ;  /* 0x000000566010723c */ /* 0x000fe20000001810 */
[----:B------:R1:W-:Y:S06]  /*3900*/  LDSM.16.M88.4 R84, [R219+0x6000] ;  /* 0x00600000db54783b */ /* 0x0003ec0000000200 */
[----:B------:R-:W2:Y:S01]  /*3910*/  LDSM.16.M88.4 R96, [R217+0x16000] ;  /* 0x01600000d960783b */ /* 0x000ea20000000200 */
[C---:B------:R-:W-:Y:S05]  /*3920*/  HMMA.16816.F32 R4, R92.reuse, R112, R4 ;  /* 0x000000705c04723c */ /* 0x040fea0000001804 */
[----:B---3--:R-:W-:Y:S03]  /*3930*/  IMAD.IADD R218, R212, 0x1, R223 ;  /* 0x00000001d4da7824 */ /* 0x008fe600078e02df */
[C---:B------:R-:W-:Y:S08]  /*3940*/  HMMA.16816.F32 R8, R92.reuse, R114, R8 ;  /* 0x000000725c08723c */ /* 0x040ff00000001808 */
[C---:B----4-:R-:W-:Y:S03]  /*3950*/  HMMA.16816.F32 R12, R92.reuse, R104, R12 ;  /* 0x000000685c0c723c */ /* 0x050fe6000000180c */
[----:B-1----:R-:W-:Y:S05]  /*3960*/  IMAD.IADD R219, R2, 0x1, R220 ;  /* 0x0000000102db7824 */ /* 0x002fea00078e02dc */
[----:B------:R-:W-:Y:S01]  /*3970*/  HMMA.16816.F32 R16, R92, R106, R16 ;  /* 0x0000006a5c10723c */ /* 0x000fe20000001810 */
[----:B------:R-:W-:Y:S02]  /*3980*/  IMAD.U32 R93, RZ, RZ, UR37 ;  /* 0x00000025ff5d7e24 */ /* 0x000fe4000f8e00ff */
[----:B------:R-:W-:Y:S04]  /*3990*/  IMAD.WIDE.U32 R94, R231, -0x326172a9, RZ ;  /* 0xcd9e8d57e75e7825 */ /* 0x000fe800078e00ff */
[----:B------:R-:W-:Y:S01]  /*39a0*/  IMAD.U32 R92, RZ, RZ, UR37 ;  /* 0x00000025ff5c7e24 */ /* 0x000fe2000f8e00ff */
[C---:B--2---:R-:W-:Y:S05]  /*39b0*/  HMMA.16816.F32 R4, R88.reuse, R100, R4 ;  /* 0x000000645804723c */ /* 0x044fea0000001804 */
[----:B------:R-:W-:Y:S01]  /*39c0*/  IMAD R92, R92, 0x2, R241 ;  /* 0x000000025c5c7824 */ /* 0x000fe200078e02f1 */
[----:B------:R-:W-:Y:S02]  /*39d0*/  LOP3.LUT R100, R239, UR55, R95, 0x96, !PT ;  /* 0x00000037ef647c12 */ /* 0x000fe4000f8e965f */
[C---:B------:R-:W-:Y:S03]  /*39e0*/  HMMA.16816.F32 R8, R88.reuse, R102, R8 ;  /* 0x000000665808723c */ /* 0x040fe60000001808 */
[----:B------:R-:W-:Y:S05]  /*39f0*/  IMAD.WIDE.U32 R100, R100, -0x2daee0ad, RZ ;  /* 0xd2511f5364647825 */ /* 0x000fea00078e00ff */
        /* <DEDUP_REMOVED lines=11> */
[----:B------:R-:W-:Y:S02]  /*3ab0*/  @P6 ISETP.GE.AND P6, PT, R93, UR36, PT ;  /* 0x000000245d006c0c */ /* 0x000fe4000bfc6270 */
[----:B------:R-:W-:Y:S02]  /*3ac0*/  PLOP3.LUT P0, PT, PT, PT, UP1, 0x80, 0x8 ;  /* 0x000000000008781c */ /* 0x000fe40003f0f018 */
[----:B------:R-:W-:Y:S02]  /*3ad0*/  @P5 ISETP.GE.AND P5, PT, R88, UR36, PT ;  /* 0x0000002458005c0c */ /* 0x000fe4000bfa6270 */
[----:B------:R-:W-:Y:S01]  /*3ae0*/  LOP3.LUT R98, R92, UR54, R249, 0x96, !PT ;  /* 0x000000365c627c12 */ /* 0x000fe2000f8e96f9 */
[----:B------:R1:W2:Y:S01]  /*3af0*/  LDSM.16.M88.4 R88, [R217+0x16800] ;  /* 0x01680000d958783b */ /* 0x0002a20000000200 */
[----:B------:R-:W-:Y:S02]  /*3b00*/  @P4 FSEL R4, R4, -INF , !P6 ;  /* 0xff80000004044808 */ /* 0x000fe40007000000 */
[----:B------:R-:W-:Y:S01]  /*3b10*/  @P3 FSEL R6, R6, -INF , !P6 ;  /* 0xff80000006063808 */ /* 0x000fe20007000000 */
[----:B------:R-:W-:Y:S01]  /*3b20*/  IMAD.WIDE.U32 R98, R98, -0x326172a9, RZ ;  /* 0xcd9e8d5762627825 */ /* 0x000fe200078e00ff */
[----:B------:R-:W-:Y:S02]  /*3b30*/  PLOP3.LUT P4, PT, PT, PT, UP1, 0x80, 0x8 ;  /* 0x000000000008781c */ /* 0x000fe40003f8f018 */
[----:B------:R-:W-:Y:S02]  /*3b40*/  PLOP3.LUT P3, PT, PT, PT, UP1, 0x80, 0x8 ;  /* 0x000000000008781c */ /* 0x000fe40003f6f018 */
[----:B------:R-:W-:Y:S02]  /*3b50*/  @P0 FSEL R5, R5, -INF , !P5 ;  /* 0xff80000005050808 */ /* 0x000fe40006800000 */
[----:B------:R-:W-:Y:S02]  /*3b60*/  PLOP3.LUT P6, PT, PT, PT, UP1, 0x80, 0x8 ;  /* 0x000000000008781c */ /* 0x000fe40003fcf018 */
[----:B------:R-:W-:Y:S02]  /*3b70*/  PLOP3.LUT P0, PT, PT, PT, UP1, 0x80, 0x8 ;  /* 0x000000000008781c */ /* 0x000fe40003f0f018 */
[----:B------:R-:W-:Y:S02]  /*3b80*/  LOP3.LUT R94, R94, UR53, R99, 0x96, !PT ;  /* 0x000000355e5e7c12 */ /* 0x000fe4000f8e9663 */
[----:B------:R-:W-:Y:S02]  /*3b90*/  LOP3.LUT R96, R248, UR52, R101, 0x96, !PT ;  /* 0x00000034f8607c12 */ /* 0x000fe4000f8e9665 */
[----:B------:R-:W-:Y:S01]  /*3ba0*/  @P4 FSEL R7, R7, -INF , !P5 ;  /* 0xff80000007074808 */ /* 0x000fe20006800000 */
[C---:B------:R-:W-:Y:S01]  /*3bb0*/  @P3 VIADD R92, R93.reuse, 0x8 ;  /* 0x000000085d5c3836 */ /* 0x040fe20000000000 */
[----:B------:R-:W-:Y:S01]  /*3bc0*/  PLOP3.LUT P5, PT, PT, PT, UP1, 0x80, 0x8 ;  /* 0x000000000008781c */ /* 0x000fe20003faf018 */
[----:B------:R-:W-:Y:S01]  /*3bd0*/  IMAD.WIDE.U32 R94, R94, -0x2daee0ad, RZ ;  /* 0xd2511f535e5e7825 */ /* 0x000fe200078e00ff */
[----:B------:R-:W-:Y:S02]  /*3be0*/  PLOP3.LUT P3, PT, PT, PT, UP1, 0x80, 0x8 ;  /* 0x000000000008781c */ /* 0x000fe40003f6f018 */
[----:B------:R-:W-:Y:S01]  /*3bf0*/  @P6 ISETP.GE.AND P6, PT, R92, UR36, PT ;  /* 0x000000245c006c0c */ /* 0x000fe2000bfc6270 */
[----:B------:R-:W-:Y:S01]  /*3c00*/  @P0 VIADD R92, R93, 0x9 ;  /* 0x000000095d5c0836 */ /* 0x000fe20000000000 */
[----:B------:R-:W-:Y:S01]  /*3c10*/  PLOP3.LUT P0, PT, PT, PT, UP1, 0x80, 0x8 ;  /* 0x000000000008781c */ /* 0x000fe20003f0f018 */
[----:B------:R-:W-:Y:S01]  /*3c20*/  IMAD.WIDE.U32 R96, R96, -0x326172a9, RZ ;  /* 0xcd9e8d5760607825 */ /* 0x000fe200078e00ff */
[----:B------:R-:W-:Y:S02]  /*3c30*/  PLOP3.LUT P4, PT, PT, PT, UP1, 0x80, 0x8 ;  /* 0x000000000008781c */ /* 0x000fe40003f8f018 */
[----:B------:R-:W-:Y:S01]  /*3c40*/  LOP3.LUT R100, R100, UR45, R95, 0x96, !PT ;  /* 0x0000002d64647c12 */ /* 0x000fe2000f8e965f */
[----:B-1----:R-:W-:Y:S01]  /*3c50*/  IMAD.IADD R217, R2, 0x1, R218 ;  /* 0x0000000102d97824 */ /* 0x002fe200078e02da */
[----:B------:R-:W-:Y:S02]  /*3c60*/  LOP3.LUT R98, R98, UR46, R97, 0x96, !PT ;  /* 0x0000002e62627c12 */ /* 0x000fe4000f8e9661 */
[----:B------:R-:W-:Y:S01]  /*3c70*/  @P5 ISETP.GE.AND P5, PT, R92, UR36, PT ;  /* 0x000000245c005c0c */ /* 0x000fe2000bfa6270 */
[C---:B-----5:R-:W-:Y:S01]  /*3c80*/  FMUL.FTZ R92, R233.reuse, 1.4426950216293334961 ;  /* 0x3fb8aa3be95c7820 */ /* 0x060fe20000410000 */
[----:B------:R-:W-:Y:S01]  /*3c90*/  @P3 FSEL R10, R10, -INF , !P6 ;  /* 0xff8000000a0a3808 */ /* 0x000fe20007000000 */
[----:B------:R-:W-:Y:S01]  /*3ca0*/  IMAD.WIDE.U32 R98, R98, -0x2daee0ad, RZ ;  /* 0xd2511f5362627825 */ /* 0x000fe200078e00ff */
[----:B------:R-:W-:Y:S01]  /*3cb0*/  FSETP.NEU.FTZ.AND P3, PT, R233, -INF , PT ;  /* 0xff800000e900780b */ /* 0x000fe20003f7d000 */
[C---:B--2---:R-:W-:Y:S03]  /*3cc0*/  HMMA.16816.F32 R12, R84.reuse, R88, R12 ;  /* 0x00000058540c723c */ /* 0x044fe6000000180c */
[----:B------:R-:W-:Y:S01]  /*3cd0*/  FSEL R92, R92, RZ, P3 ;  /* 0x000000ff5c5c7208 */ /* 0x000fe20001800000 */
[----:B------:R-:W-:Y:S01]  /*3ce0*/  @P0 VIADD R95, R93, 0x10 ;  /* 0x000000105d5f0836 */ /* 0x000fe20000000000 */
[----:B------:R-:W-:Y:S01]  /*3cf0*/  @P4 FSEL R8, R8, -INF , !P6 ;  /* 0xff80000008084808 */ /* 0x000fe20007000000 */
[----:B------:R-:W-:Y:S01]  /*3d00*/  IMAD.WIDE.U32 R100, R100, -0x326172a9, RZ ;  /* 0xcd9e8d5764647825 */ /* 0x000fe200078e00ff */
[----:B------:R-:W-:Y:S01]  /*3d10*/  PLOP3.LUT P6, PT, PT, PT, UP1, 0x80, 0x8 ;  /* 0x000000000008781c */ /* 0x000fe20003fcf018 */
[----:B------:R-:W-:Y:S01]  /*3d20*/  HMMA.16816.F32 R16, R84, R90, R16 ;  /* 0x0000005a5410723c */ /* 0x000fe20000001810 */
[----:B------:R-:W-:Y:S02]  /*3d30*/  PLOP3.LUT P0, PT, PT, PT, UP1, 0x80, 0x8 ;  /* 0x000000000008781c */ /* 0x000fe40003f0f018 */
[--C-:B------:R-:W-:Y:S01]  /*3d40*/  FFMA.FTZ R4, R4, UR10, -R92.reuse ;  /* 0x0000000a04047c23 */ /* 0x100fe2000801085c */
[----:B------:R-:W-:Y:S01]  /*3d50*/  PLOP3.LUT P3, PT, PT, PT, UP1, 0x80, 0x8 ;  /* 0x000000000008781c */ /* 0x000fe20003f6f018 */
[--C-:B------:R-:W-:Y:S01]  /*3d60*/  FFMA.FTZ R5, R5, UR10, -R92.reuse ;  /* 0x0000000a05057c23 */ /* 0x100fe2000801085c */
[----:B------:R-:W-:Y:S01]  /*3d70*/  PLOP3.LUT P4, PT, PT, PT, UP1, 0x80, 0x8 ;  /* 0x000000000008781c */ /* 0x000fe20003f8f018 */
[----:B------:R1:W-:Y:S01]  /*3d80*/  MUFU.EX2 R118, R4 ;  /* 0x0000000400767308 */ /* 0x0003e20000000800 */
[----:B------:R-:W-:Y:S01]  /*3d90*/  LOP3.LUT R94, R94, UR43, R99, 0x96, !PT ;  /* 0x0000002b5e5e7c12 */ /* 0x000fe2000f8e9663 */
[--C-:B------:R-:W-:Y:S01]  /*3da0*/  FFMA.FTZ R8, R8, UR10, -R92.reuse ;  /* 0x0000000a08087c23 */ /* 0x100fe2000801085c */
[----:B------:R-:W-:Y:S02]  /*3db0*/  LOP3.LUT R96, R96, UR44, R101, 0x96, !PT ;  /* 0x0000002c60607c12 */ /* 0x000fe4000f8e9665 */
[----:B------:R-:W-:Y:S02]  /*3dc0*/  @P6 FSEL R9, R9, -INF , !P5 ;  /* 0xff80000009096808 */ /* 0x000fe40006800000 */
[----:B------:R-:W-:Y:S03]  /*3dd0*/  @P0 FSEL R11, R11, -INF , !P5 ;  /* 0xff8000000b0b0808 */ /* 0x000fe60006800000 */
[----:B------:R2:W-:Y:S01]  /*3de0*/  MUFU.EX2 R119, R5 ;  /* 0x0000000500777308 */ /* 0x0005e20000000800 */
[----:B------:R-:W-:Y:S01]  /*3df0*/  FSETP.NEU.FTZ.AND P5, PT, R232, -INF , PT ;  /* 0xff800000e800780b */ /* 0x000fe20003fbd000 */
[----:B------:R-:W-:Y:S01]  /*3e00*/  @P3 VIADD R89, R93, 0x11 ;  /* 0x000000115d593836 */ /* 0x000fe20000000000 */
[----:B------:R-:W-:Y:S01]  /*3e10*/  PLOP3.LUT P0, PT, PT, PT, UP1, 0x80, 0x8 ;  /* 0x000000000008781c */ /* 0x000fe20003f0f018 */
[----:B------:R-:W-:Y:S01]  /*3e20*/  IMAD.WIDE.U32 R96, R96, -0x2daee0ad, RZ ;  /* 0xd2511f5360607825 */ /* 0x000fe200078e00ff */
[----:B------:R-:W-:Y:S02]  /*3e30*/  PLOP3.LUT P6, PT, PT, PT, UP1, 0x80, 0x8 ;  /* 0x000000000008781c */ /* 0x000fe40003fcf018 */
[----:B------:R-:W-:Y:S01]  /*3e40*/  @P4 ISETP.GE.AND P4, PT, R95, UR36, PT ;  /* 0x000000245f004c0c */ /* 0x000fe2000bf86270 */
[----:B------:R-:W-:Y:S04]  /*3e50*/  IMAD.WIDE.U32 R94, R94, -0x326172a9, RZ ;  /* 0xcd9e8d575e5e7825 */ /* 0x000fe800078e00ff */
[----:B-1----:R-:W-:Y:S01]  /*3e60*/  FMUL.FTZ R4, R232, 1.4426950216293334961 ;  /* 0x3fb8aa3be8047820 */ /* 0x002fe20000410000 */
[----:B------:R-:W-:Y:S01]  /*3e70*/  PLOP3.LUT P3, PT, PT, PT, UP1, 0x80, 0x8 ;  /* 0x000000000008781c */ /* 0x000fe20003f6f018 */
[----:B------:R-:W-:Y:S01]  /*3e80*/  FFMA.FTZ R9, R9, UR10, -R92 ;  /* 0x0000000a09097c23 */ /* 0x000fe2000801085c */
[----:B------:R-:W-:Y:S01]  /*3e90*/  MUFU.EX2 R122, R8 ;  /* 0x00000008007a7308 */ /* 0x000fe20000000800 */
[----:B------:R-:W-:Y:S02]  /*3ea0*/  LOP3.LUT R88, R100, UR42, R95, 0x96, !PT ;  /* 0x0000002a64587c12 */ /* 0x000fe4000f8e965f */
[----:B------:R-:W-:Y:S02]  /*3eb0*/  FSEL R4, R4, RZ, P5 ;  /* 0x000000ff04047208 */ /* 0x000fe40002800000 */
[----:B------:R-:W-:Y:S02]  /*3ec0*/  PLOP3.LUT P5, PT, PT, PT, UP1, 0x80, 0x8 ;  /* 0x000000000008781c */ /* 0x000fe40003faf018 */
[----:B------:R-:W-:Y:S01]  /*3ed0*/  @P0 FSEL R12, R12, -INF , !P4 ;  /* 0xff8000000c0c0808 */ /* 0x000fe20006000000 */
[--C-:B------:R-:W-:Y:S01]  /*3ee0*/  FFMA.FTZ R7, R7, UR10, -R4.reuse ;  /* 0x0000000a07077c23 */ /* 0x100fe20008010804 */
[----:B------:R-:W-:Y:S01]  /*3ef0*/  PLOP3.LUT P0, PT, PT, PT, UP1, 0x80, 0x8 ;  /* 0x000000000008781c */ /* 0x000fe20003f0f018 */
[--C-:B------:R-:W-:Y:S01]  /*3f00*/  FFMA.FTZ R120, R6, UR10, -R4.reuse ;  /* 0x0000000a06787c23 */ /* 0x100fe20008010804 */
[----:B------:R-:W-:Y:S01]  /*3f10*/  @P6 ISETP.GE.AND P6, PT, R89, UR36, PT ;  /* 0x0000002459006c0c */ /* 0x000fe2000bfc6270 */
[----:B------:R1:W-:Y:S01]  /*3f20*/  MUFU.EX2 R121, R7 ;  /* 0x0000000700797308 */ /* 0x0003e20000000800 */
[----:B------:R-:W-:Y:S01]  /*3f30*/  IMAD.WIDE.U32 R88, R88, -0x2daee0ad, RZ ;  /* 0xd2511f5358587825 */ /* 0x000fe200078e00ff */
[----:B------:R-:W-:Y:S02]  /*3f40*/  @P3 FSEL R14, R14, -INF , !P4 ;  /* 0xff8000000e0e3808 */ /* 0x000fe40006000000 */
[----:B------:R-:W-:Y:S01]  /*3f50*/  PLOP3.LUT P3, PT, PT, PT, UP1, 0x80, 0x8 ;  /* 0x000000000008781c */ /* 0x000fe20003f6f018 */
[--C-:B------:R-:W-:Y:S01]  /*3f60*/  FFMA.FTZ R11, R11, UR10, -R4.reuse ;  /* 0x0000000a0b0b7c23 */ /* 0x100fe20008010804 */
[----:B------:R-:W-:Y:S01]  /*3f70*/  LOP3.LUT R6, R98, UR30, R97, 0x96, !PT ;  /* 0x0000001e62067c12 */ /* 0x000fe2000f8e9661 */
[----:B------:R-:W-:Y:S01]  /*3f80*/  FFMA.FTZ R10, R10, UR10, -R4 ;  /* 0x0000000a0a0a7c23 */ /* 0x000fe20008010804 */
[----:B--2---:R-:W-:Y:S02]  /*3f90*/  LOP3.LUT R5, R96, UR24, R89, 0x96, !PT ;  /* 0x0000001860057c12 */ /* 0x004fe4000f8e9659 */
[----:B------:R2:W-:Y:S01]  /*3fa0*/  MUFU.EX2 R124, R11 ;  /* 0x0000000b007c7308 */ /* 0x0005e20000000800 */
[----:B------:R-:W-:Y:S01]  /*3fb0*/  @P5 FSEL R13, R13, -INF , !P6 ;  /* 0xff8000000d0d5808 */ /* 0x000fe20007000000 */
[----:B------:R-:W-:Y:S01]  /*3fc0*/  IMAD.WIDE.U32 R86, R6, -0x326172a9, RZ ;  /* 0xcd9e8d5706567825 */ /* 0x000fe200078e00ff */
[----:B------:R-:W-:Y:S02]  /*3fd0*/  PLOP3.LUT P5, PT, PT, PT, UP1, 0x80, 0x8 ;  /* 0x000000000008781c */ /* 0x000fe40003faf018 */
[----:B------:R-:W-:Y:S01]  /*3fe0*/  @P0 FSEL R15, R15, -INF , !P6 ;  /* 0xff8000000f0f0808 */ /* 0x000fe20007000000 */
[----:B------:R-:W-:Y:S01]  /*3ff0*/  FFMA.FTZ R12, R12, UR10, -R92 ;  /* 0x0000000a0c0c7c23 */ /* 0x000fe2000801085c */
[----:B------:R-:W-:Y:S01]  /*4000*/  PLOP3.LUT P0, PT, PT, PT, UP1, 0x80, 0x8 ;  /* 0x000000000008781c */ /* 0x000fe20003f0f018 */
[----:B-1----:R-:W-:Y:S01]  /*4010*/  IMAD.WIDE.U32 R6, R5, -0x326172a9, RZ ;  /* 0xcd9e8d5705067825 */ /* 0x002fe200078e00ff */
[----:B------:R-:W-:Y:S01]  /*4020*/  PLOP3.LUT P4, PT, PT, PT, UP1, 0x80, 0x8 ;  /* 0x000000000008781c */ /* 0x000fe20003f8f018 */
[----:B------:R1:W-:Y:S01]  /*4030*/  MUFU.EX2 R125, R10 ;  /* 0x0000000a007d7308 */ /* 0x0003e20000000800 */
[----:B------:R-:W-:Y:S01]  /*4040*/  PLOP3.LUT P6, PT, PT, PT, UP1, 0x80, 0x8 ;  /* 0x000000000008781c */ /* 0x000fe20003fcf018 */
[--C-:B------:R-:W-:Y:S01]  /*4050*/  FFMA.FTZ R14, R14, UR10, -R4.reuse ;  /* 0x0000000a0e0e7c23 */ /* 0x100fe20008010804 */
[----:B------:R-:W-:Y:S01]  /*4060*/  LOP3.LUT R5, R86, UR15, R7, 0x96, !PT ;  /* 0x0000000f56057c12 */ /* 0x000fe2000f8e9607 */
[----:B------:R-:W-:Y:S01]  /*4070*/  @P3 VIADD R7, R93, 0x18 ;  /* 0x000000185d073836 */ /* 0x000fe20000000000 */
[----:B------:R-:W-:Y:S01]  /*4080*/  PLOP3.LUT P3, PT, PT, PT, UP1, 0x80, 0x8 ;  /* 0x000000000008781c */ /* 0x000fe20003f6f018 */
[----:B------:R-:W-:Y:S01]  /*4090*/  FFMA.FTZ R15, R15, UR10, -R4 ;  /* 0x0000000a0f0f7c23 */ /* 0x000fe20008010804 */
[----:B--2---:R-:W-:Y:S03]  /*40a0*/  PRMT R11, R5, 0x7632, R11 ;  /* 0x00007632050b7816 */ /* 0x004fe6000000000b */
[----:B------:R-:W-:Y:S01]  /*40b0*/  MUFU.EX2 R123, R9 ;  /* 0x00000009007b7308 */ /* 0x000fe20000000800 */
[----:B------:R-:W-:Y:S01]  /*40c0*/  @P5 ISETP.GE.AND P5, PT, R7, UR36, PT ;  /* 0x0000002407005c0c */ /* 0x000fe2000bfa6270 */
[--C-:B------:R-:W-:Y:S01]  /*40d0*/  FFMA.FTZ R13, R13, UR10, -R92.reuse ;  /* 0x0000000a0d0d7c23 */ /* 0x100fe2000801085c */
[----:B------:R-:W-:Y:S01]  /*40e0*/  LOP3.LUT R11, R11, 0xff, RZ, 0xc0, !PT ;  /* 0x000000ff0b0b7812 */ /* 0x000fe200078ec0ff */
[----:B------:R-:W-:Y:S01]  /*40f0*/  @P4 VIADD R93, R93, 0x19 ;  /* 0x000000195d5d4836 */ /* 0x000fe20000000000 */
[----:B------:R-:W-:Y:S02]  /*4100*/  @P0 FSEL R16, R16, -INF , !P5 ;  /* 0xff80000010100808 */ /* 0x000fe40006800000 */
[----:B------:R-:W-:Y:S03]  /*4110*/  PLOP3.LUT P0, PT, PT, PT, UP1, 0x80, 0x8 ;  /* 0x000000000008781c */ /* 0x000fe60003f0f018 */
[----:B------:R-:W2:Y:S01]  /*4120*/  MUFU.EX2 R120, R120 ;  /* 0x0000007800787308 */ /* 0x000ea20000000800 */
[----:B-1----:R-:W-:Y:S01]  /*4130*/  LOP3.LUT R10, R5, 0xffff, RZ, 0xc0, !PT ;  /* 0x0000ffff050a7812 */ /* 0x002fe200078ec0ff */
[----:B------:R-:W-:Y:S01]  /*4140*/  FFMA.FTZ R16, R16, UR10, -R92 ;  /* 0x0000000a10107c23 */ /* 0x000fe2000801085c */
[----:B------:R-:W-:Y:S02]  /*4150*/  @P3 FSEL R18, R18, -INF , !P5 ;  /* 0xff80000012123808 */ /* 0x000fe40006800000 */
[----:B------:R-:W-:Y:S02]  /*4160*/  PLOP3.LUT P3, PT, PT, PT, UP1, 0x80, 0x8 ;  /* 0x000000000008781c */ /* 0x000fe40003f6f018 */
[----:B------:R-:W-:Y:S03]  /*4170*/  @P6 ISETP.GE.AND P6, PT, R93, UR36, PT ;  /* 0x000000245d006c0c */ /* 0x000fe6000bfc6270 */
[----:B------:R-:W1:Y:S01]  /*4180*/  MUFU.EX2 R126, R12 ;  /* 0x0000000c007e7308 */ /* 0x000e620000000800 */
[----:B------:R-:W-:Y:S01]  /*4190*/  SHF.R.U32.HI R10, RZ, 0x8, R10 ;  /* 0x00000008ff0a7819 */ /* 0x000fe2000001160a */
[----:B------:R-:W-:Y:S01]  /*41a0*/  FFMA.FTZ R18, R18, UR10, -R4 ;  /* 0x0000000a12127c23 */ /* 0x000fe20008010804 */
[----:B------:R-:W-:Y:S02]  /*41b0*/  LOP3.LUT R7, R5, 0xff, RZ, 0xc0, !PT ;  /* 0x000000ff05077812 */ /* 0x000fe400078ec0ff */
[----:B------:R-:W-:Y:S02]  /*41c0*/  @P0 FSEL R17, R17, -INF , !P6 ;  /* 0xff80000011110808 */ /* 0x000fe40007000000 */
[----:B------:R-:W-:Y:S03]  /*41d0*/  ISETP.LE.U32.AND P0, PT, R11, UR9, PT ;  /* 0x000000090b007c0c */ /* 0x000fe6000bf03070 */
[----:B------:R-:W3:Y:S01]  /*41e0*/  MUFU.EX2 R127, R13 ;  /* 0x0000000d007f7308 */ /* 0x000ee20000000800 */
[----:B------:R-:W-:Y:S01]  /*41f0*/  LOP3.LUT R84, R94, UR27, R87, 0x96, !PT ;  /* 0x0000001b5e547c12 */ /* 0x000fe2000f8e9657 */
[----:B------:R-:W-:Y:S01]  /*4200*/  FFMA.FTZ R92, R17, UR10, -R92 ;  /* 0x0000000a115c7c23 */ /* 0x000fe2000801085c */
[----:B------:R-:W-:Y:S02]  /*4210*/  SHF.R.U32.HI R5, RZ, 0x18, R5 ;  /* 0x00000018ff057819 */ /* 0x000fe40000011605 */
[----:B------:R-:W-:Y:S01]  /*4220*/  LOP3.LUT R10, R10, 0xffff, RZ, 0xc0, !PT ;  /* 0x0000ffff0a0a7812 */ /* 0x000fe200078ec0ff */
[----:B------:R-:W-:Y:S01]  /*4230*/  IMAD.WIDE.U32 R84, R84, -0x2daee0ad, RZ ;  /* 0xd2511f5354547825 */ /* 0x000fe200078e00ff */
[----:B------:R-:W-:Y:S03]  /*4240*/  @P3 FSEL R19, R19, -INF , !P6 ;  /* 0xff80000013133808 */ /* 0x000fe60007000000 */
[----:B------:R-:W4:Y:S01]  /*4250*/  MUFU.EX2 R128, R14 ;  /* 0x0000000e00807308 */ /* 0x000f220000000800 */
[----:B------:R-:W-:Y:S02]  /*4260*/  ISETP.LE.U32.AND P6, PT, R5, UR9, PT ;  /* 0x0000000905007c0c */ /* 0x000fe4000bfc3070 */
[----:B------:R-:W-:Y:S01]  /*4270*/  ISETP.LE.U32.AND P5, PT, R10, UR9, PT ;  /* 0x000000090a007c0c */ /* 0x000fe2000bfa3070 */
[----:B--2---:R-:W-:Y:S01]  /*4280*/  @!P0 FADD.FTZ R120, -R120, -RZ ;  /* 0x800000ff78788221 */ /* 0x004fe20000010100 */
[----:B------:R-:W-:Y:S01]  /*4290*/  ISETP.LE.U32.AND P4, PT, R7, UR9, PT ;  /* 0x0000000907007c0c */ /* 0x000fe2000bf83070 */
[----:B------:R-:W-:Y:S01]  /*42a0*/  FFMA.FTZ R4, R19, UR10, -R4 ;  /* 0x0000000a13047c23 */ /* 0x000fe20008010804 */
[C---:B------:R-:W-:Y:S03]  /*42b0*/  PRMT R9, R6.reuse, 0x7770, RZ ;  /* 0x0000777006097816 */ /* 0x040fe600000000ff */
[----:B------:R-:W-:Y:S01]  /*42c0*/  MUFU.EX2 R129, R15 ;  /* 0x0000000f00817308 */ /* 0x000fe20000000800 */
[C---:B------:R-:W-:Y:S02]  /*42d0*/  PRMT R8, R6.reuse, 0x7771, RZ ;  /* 0x0000777106087816 */ /* 0x040fe400000000ff */
[C---:B------:R-:W-:Y:S02]  /*42e0*/  PRMT R7, R6.reuse, 0x7772, RZ ;  /* 0x0000777206077816 */ /* 0x040fe400000000ff */
[----:B------:R-:W-:Y:S01]  /*42f0*/  PRMT R6, R6, 0x7773, RZ ;  /* 0x0000777306067816 */ /* 0x000fe200000000ff */
[----:B------:R-:W-:Y:S01]  /*4300*/  @!P6 FADD.FTZ R121, -R121, -RZ ;  /* 0x800000ff7979e221 */ /* 0x000fe20000010100 */
[----:B------:R-:W-:Y:S01]  /*4310*/  LOP3.LUT R88, R88, UR14, R85, 0x96, !PT ;  /* 0x0000000e58587c12 */ /* 0x000fe2000f8e9655 */
[----:B------:R-:W-:Y:S01]  /*4320*/  @!P5 FADD.FTZ R119, -R119, -RZ ;  /* 0x800000ff7777d221 */ /* 0x000fe20000010100 */
[----:B------:R-:W-:Y:S01]  /*4330*/  ISETP.LE.U32.AND P3, PT, R9, UR9, PT ;  /* 0x0000000909007c0c */ /* 0x000fe2000bf63070 */
[----:B------:R-:W-:Y:S01]  /*4340*/  @!P4 FADD.FTZ R118, -R118, -RZ ;  /* 0x800000ff7676c221 */ /* 0x000fe20000010100 */
[----:B------:R-:W-:Y:S01]  /*4350*/  ISETP.GT.U32.AND P0, PT, R6, UR9, PT ;  /* 0x0000000906007c0c */ /* 0x000fe2000bf04070 */
[----:B------:R2:W-:Y:S01]  /*4360*/  MUFU.EX2 R201, R4 ;  /* 0x0000000400c97308 */ /* 0x0005e20000000800 */
[C---:B------:R-:W-:Y:S02]  /*4370*/  LOP3.LUT R6, R88.reuse, 0xff, RZ, 0xc0, !PT ;  /* 0x000000ff58067812 */ /* 0x040fe400078ec0ff */
[----:B------:R-:W-:Y:S02]  /*4380*/  LOP3.LUT R5, R88, 0xffff, RZ, 0xc0, !PT ;  /* 0x0000ffff58057812 */ /* 0x000fe400078ec0ff */
[----:B------:R-:W-:Y:S02]  /*4390*/  ISETP.LE.U32.AND P6, PT, R6, UR9, PT ;  /* 0x0000000906007c0c */ /* 0x000fe4000bfc3070 */
[----:B------:R-:W-:Y:S03]  /*43a0*/  ISETP.GT.U32.AND P4, PT, R8, UR9, PT ;  /* 0x0000000908007c0c */ /* 0x000fe6000bf84070 */
[----:B------:R-:W4:Y:S01]  /*43b0*/  MUFU.EX2 R130, R16 ;  /* 0x0000001000827308 */ /* 0x000f220000000800 */
[----:B------:R-:W-:Y:S01]  /*43c0*/  ISETP.GT.U32.AND P5, PT, R7, UR9, PT ;  /* 0x0000000907007c0c */ /* 0x000fe2000bfa4070 */
[----:B------:R-:W-:Y:S01]  /*43d0*/  @!P3 FADD.FTZ R122, -R122, -RZ ;  /* 0x800000ff7a7ab221 */ /* 0x000fe20000010100 */
[----:B------:R-:W-:Y:S01]  /*43e0*/  SHF.R.U32.HI R5, RZ, 0x8, R5 ;  /* 0x00000008ff057819 */ /* 0x000fe20000011605 */
[----:B------:R-:W-:Y:S01]  /*43f0*/  @P0 FADD.FTZ R124, -R124, -RZ ;  /* 0x800000ff7c7c0221 */ /* 0x000fe20000010100 */
[----:B------:R-:W-:Y:S02]  /*4400*/  PRMT R8, R88, 0x7632, R8 ;  /* 0x0000763258087816 */ /* 0x000fe40000000008 */
[----:B------:R-:W-:Y:S03]  /*4410*/  LOP3.LUT R5, R5, 0xffff, RZ, 0xc0, !PT ;  /* 0x0000ffff05057812 */ /* 0x000fe600078ec0ff */
[----:B------:R-:W-:Y:S01]  /*4420*/  MUFU.EX2 R196, R92 ;  /* 0x0000005c00c47308 */ /* 0x000fe20000000800 */
[----:B------:R-:W-:Y:S01]  /*4430*/  PRMT R7, R84, 0x7770, RZ ;  /* 0x0000777054077816 */ /* 0x000fe200000000ff */
[----:B-1----:R-:W-:Y:S01]  /*4440*/  @!P6 FADD.FTZ R126, -R126, -RZ ;  /* 0x800000ff7e7ee221 */ /* 0x002fe20000010100 */
[----:B------:R-:W-:Y:S01]  /*4450*/  ISETP.LE.U32.AND P3, PT, R5, UR9, PT ;  /* 0x0000000905007c0c */ /* 0x000fe2000bf63070 */
[----:B------:R-:W-:Y:S01]  /*4460*/  @P4 FADD.FTZ R123, -R123, -RZ ;  /* 0x800000ff7b7b4221 */ /* 0x000fe20000010100 */
[----:B------:R-:W-:Y:S01]  /*4470*/  PRMT R5, R84, 0x7772, RZ ;  /* 0x0000777254057816 */ /* 0x000fe200000000ff */
[----:B------:R-:W-:Y:S01]  /*4480*/  @P5 FADD.FTZ R125, -R125, -RZ ;  /* 0x800000ff7d7d5221 */ /* 0x000fe20000010100 */
[----:B------:R-:W-:Y:S03]  /*4490*/  LOP3.LUT R8, R8, 0xff, RZ, 0xc0, !PT ;  /* 0x000000ff08087812 */ /* 0x000fe600078ec0ff */
[----:B------:R-:W1:Y:S01]  /*44a0*/  MUFU.EX2 R197, R18 ;  /* 0x0000001200c57308 */ /* 0x000e620000000800 */
[----:B------:R-:W-:Y:S02]  /*44b0*/  ISETP.GT.U32.AND P6, PT, R5, UR9, PT ;  /* 0x0000000905007c0c */ /* 0x000fe4000bfc4070 */
[----:B------:R-:W-:Y:S02]  /*44c0*/  ISETP.LE.U32.AND P4, PT, R8, UR9, PT ;  /* 0x0000000908007c0c */ /* 0x000fe4000bf83070 */
[----:B------:R-:W-:Y:S02]  /*44d0*/  ISETP.LE.U32.AND P5, PT, R7, UR9, PT ;  /* 0x0000000907007c0c */ /* 0x000fe4000bfa3070 */
[----:B------:R-:W-:Y:S01]  /*44e0*/  LEA R5, R240, UR5, 0x1 ;  /* 0x00000005f0057c11 */ /* 0x000fe2000f8e08ff */
[----:B---3--:R-:W-:Y:S01]  /*44f0*/  @!P3 FADD.FTZ R127, -R127, -RZ ;  /* 0x800000ff7f7fb221 */ /* 0x008fe20000010100 */
[----:B------:R-:W-:Y:S02]  /*4500*/  F2FP.RELU.F16.F32.PACK_AB R8, R119, R118 ;  /* 0x000000767708723e */ /* 0x000fe400000008ff */
[----:B------:R-:W-:Y:S01]  /*4510*/  F2FP.RELU.F16.F32.PACK_AB R7, R121, R120 ;  /* 0x000000787907723e */ /* 0x000fe200000008ff */
[C---:B------:R-:W-:Y:S01]  /*4520*/  IMAD.IADD R200, R5.reuse, 0x1, R246 ;  /* 0x0000000105c87824 */ /* 0x040fe200078e02f6 */
[----:B--2---:R-:W-:Y:S01]  /*4530*/  F2FP.RELU.F16.F32.PACK_AB R4, R124, R125 ;  /* 0x0000007d7c04723e */ /* 0x004fe200000008ff */
[----:B------:R-:W-:Y:S01]  /*4540*/  STS [R198+0x22000], R8 ;  /* 0x02200008c6007388 */ /* 0x000fe20000000800 */
[----:B------:R-:W-:Y:S01]  /*4550*/  PRMT R6, R84, 0x7771, RZ ;  /* 0x0000777154067816 */ /* 0x000fe200000000ff */
[C---:B------:R-:W-:Y:S01]  /*4560*/  VIADD R199, R5.reuse, 0x20 ;  /* 0x0000002005c77836 */ /* 0x040fe20000000000 */
[----:B------:R-:W-:Y:S03]  /*4570*/  SHF.R.U32.HI R88, RZ, 0x18, R88 ;  /* 0x00000018ff587819 */ /* 0x000fe60000011658 */
[----:B------:R-:W-:Y:S01]  /*4580*/  STS [R198+0x22400], R7 ;  /* 0x02240007c6007388 */ /* 0x000fe20000000800 */
[----:B------:R-:W-:Y:S01]  /*4590*/  ISETP.GT.U32.AND P0, PT, R6, UR9, PT ;  /* 0x0000000906007c0c */ /* 0x000fe2000bf04070 */
[----:B------:R-:W-:Y:S01]  /*45a0*/  @P2 VIADD R199, R5, 0xffffffe0 ;  /* 0xffffffe005c72836 */ /* 0x000fe20000000000 */
[----:B------:R-:W-:Y:S03]  /*45b0*/  F2FP.RELU.F16.F32.PACK_AB R6, R123, R122 ;  /* 0x0000007a7b06723e */ /* 0x000fe600000008ff */
[----:B------:R2:W-:Y:S01]  /*45c0*/  STS [R200+0x400], R4 ;  /* 0x00040004c8007388 */ /* 0x0005e20000000800 */
[----:B----4-:R-:W-:Y:S01]  /*45d0*/  @!P4 FADD.FTZ R128, -R128, -RZ ;  /* 0x800000ff8080c221 */ /* 0x010fe20000010100 */
[----:B------:R-:W-:Y:S01]  /*45e0*/  PRMT R84, R84, 0x7773, RZ ;  /* 0x0000777354547816 */ /* 0x000fe200000000ff */
[----:B------:R-:W-:Y:S03]  /*45f0*/  @!P5 FADD.FTZ R130, -R130, -RZ ;  /* 0x800000ff8282d221 */ /* 0x000fe60000010100 */
[----:B------:R3:W-:Y:S01]  /*4600*/  STS [R200], R6 ;  /* 0x00000006c8007388 */ /* 0x0007e20000000800 */
[----:B------:R-:W-:Y:S01]  /*4610*/  ISETP.LE.U32.AND P4, PT, R88, UR9, PT ;  /* 0x0000000958007c0c */ /* 0x000fe2000bf83070 */
[----:B-1----:R-:W-:Y:S01]  /*4620*/  @P6 FADD.FTZ R197, -R197, -RZ ;  /* 0x800000ffc5c56221 */ /* 0x002fe20000010100 */
[----:B------:R-:W-:Y:S01]  /*4630*/  ISETP.GT.U32.AND P3, PT, R84, UR9, PT ;  /* 0x0000000954007c0c */ /* 0x000fe2000bf64070 */
[----:B------:R-:W-:Y:S01]  /*4640*/  IMAD.IADD R131, R246, 0x1, R199 ;  /* 0x00000001f6837824 */ /* 0x000fe200078e02c7 */
[----:B------:R-:W-:Y:S01]  /*4650*/  FSETP.GE.FTZ.AND P5, PT, R122, RZ, PT ;  /* 0x000000ff7a00720b */ /* 0x000fe20003fb6000 */
[----:B------:R-:W-:Y:S01]  /*4660*/  @P0 FADD.FTZ R196, -R196, -RZ ;  /* 0x800000ffc4c40221 */ /* 0x000fe20000010100 */
[----:B------:R-:W-:Y:S02]  /*4670*/  LEA R202, P0, R234, R116, 0x2 ;  /* 0x00000074eaca7211 */ /* 0x000fe400078010ff */
[----:B------:R-:W-:Y:S02]  /*4680*/  FSETP.GE.FTZ.AND P6, PT, R124, RZ, PT ;  /* 0x000000ff7c00720b */ /* 0x000fe40003fd6000 */
[----:B------:R-:W-:Y:S02]  /*4690*/  F2FP.RELU.F16.F32.PACK_AB R5, R196, R130 ;  /* 0x00000082c405723e */ /* 0x000fe400000008ff */
[----:B------:R-:W-:Y:S01]  /*46a0*/  LEA.HI.X R203, R234, R117, RZ, 0x2, P0 ;  /* 0x00000075eacb7211 */ /* 0x000fe200000f14ff */
[----:B------:R-:W-:Y:S01]  /*46b0*/  @!P4 FADD.FTZ R129, -R129, -RZ ;  /* 0x800000ff8181c221 */ /* 0x000fe20000010100 */
[----:B------:R-:W-:Y:S01]  /*46c0*/  FSETP.GE.FTZ.AND P0, PT, R119, RZ, PT ;  /* 0x000000ff7700720b */ /* 0x000fe20003f16000 */
[----:B------:R-:W-:Y:S01]  /*46d0*/  @P3 FADD.FTZ R201, -R201, -RZ ;  /* 0x800000ffc9c93221 */ /* 0x000fe20000010100 */
[----:B------:R-:W-:Y:S01]  /*46e0*/  FSETP.GE.FTZ.AND P3, PT, R118, RZ, PT ;  /* 0x000000ff7600720b */ /* 0x000fe20003f76000 */
[----:B------:R-:W4:Y:S01]  /*46f0*/  LDG.E R116, desc[UR34][R202.64] ;  /* 0x00000022ca747981 */ /* 0x000f22000c1e1900 */
[----:B------:R-:W-:Y:S02]  /*4700*/  FSETP.GE.FTZ.AND P4, PT, R123, RZ, PT ;  /* 0x000000ff7b00720b */ /* 0x000fe40003f96000 */
[----:B--2---:R-:W-:Y:S03]  /*4710*/  F2FP.RELU.F16.F32.PACK_AB R4, R127, R126 ;  /* 0x0000007e7f04723e */ /* 0x004fe600000008ff */
[----:B------:R-:W2:Y:S01]  /*4720*/  LDG.E R117, desc[UR34][R202.64+0x20] ;  /* 0x00002022ca757981 */ /* 0x000ea2000c1e1900 */
[----:B---3--:R-:W-:Y:S05]  /*4730*/  F2FP.RELU.F16.F32.PACK_AB R6, R129, R128 ;  /* 0x000000808106723e */ /* 0x008fea00000008ff */
[----:B------:R1:W-:Y:S06]  /*4740*/  STS [R199], R4 ;  /* 0x00000004c7007388 */ /* 0x0003ec0000000800 */
[----:B------:R-:W-:Y:S06]  /*4750*/  STS [R199+0x400], R6 ;  /* 0x00040006c7007388 */ /* 0x000fec0000000800 */
[----:B------:R-:W-:Y:S01]  /*4760*/  STS [R131], R5 ;  /* 0x0000000583007388 */ /* 0x000fe20000000800 */
[----:B-1----:R-:W-:Y:S05]  /*4770*/  F2FP.RELU.F16.F32.PACK_AB R4, R201, R197 ;  /* 0x000000c5c904723e */ /* 0x002fea00000008ff */
[----:B------:R-:W-:Y:S06]  /*4780*/  STS [R131+0x400], R4 ;  /* 0x0004000483007388 */ /* 0x000fec0000000800 */
[----:B------:R-:W-:Y:S06]  /*4790*/  LDSM.16.M88.4 R16, [R224+0x8000] ;  /* 0x00800000e010783b */ /* 0x000fec0000000200 */
[----:B------:R-:W1:Y:S06]  /*47a0*/  LDSM.16.M88.4 R8, [R223+0x18000] ;  /* 0x01800000df08783b */ /* 0x000e6c0000000200 */
[----:B------:R-:W3:Y:S06]  /*47b0*/  LDSM.16.M88.4 R84, [R223+0x18800] ;  /* 0x01880000df54783b */ /* 0x000eec0000000200 */
[----:B------:R-:W-:Y:S06]  /*47c0*/  LDSM.16.M88.4 R88, [R222+0x8000] ;  /* 0x00800000de58783b */ /* 0x000fec0000000200 */
[----:B------:R-:W3:Y:S06]  /*47d0*/  LDSM.16.M88.4 R92, [R221+0x18000] ;  /* 0x01800000dd5c783b */ /* 0x000eec0000000200 */
[----:B------:R-:W3:Y:S06]  /*47e0*/  LDSM.16.M88.4 R96, [R221+0x18800] ;  /* 0x01880000dd60783b */ /* 0x000eec0000000200 */
[----:B------:R-:W-:Y:S06]  /*47f0*/  LDSM.16.M88.4 R100, [R220+0x8000] ;  /* 0x00800000dc64783b */ /* 0x000fec0000000200 */
[----:B------:R-:W3:Y:S01]  /*4800*/  LDSM.16.M88.4 R104, [R218+0x18000] ;  /* 0x01800000da68783b */ /* 0x000ee20000000200 */
[C---:B-1----:R-:W-:Y:S05]  /*4810*/  HMMA.16816.F32 R4, R16.reuse, R8, RZ ;  /* 0x000000081004723c */ /* 0x042fea00000018ff */
[----:B------:R-:W-:Y:S03]  /*4820*/  LDSM.16.M88.4 R108, [R217+0x18000] ;  /* 0x01800000d96c783b */ /* 0x000fe60000000200 */
[C---:B------:R-:W-:Y:S03]  /*4830*/  HMMA.16816.F32 R8, R16.reuse, R10, RZ ;  /* 0x0000000a1008723c */ /* 0x040fe600000018ff */
[----:B------:R-:W-:Y:S05]  /*4840*/  LDSM.16.M88.4 R112, [R223+0x1a000] ;  /* 0x01a00000df70783b */ /* 0x000fea0000000200 */
[C---:B---3--:R-:W-:Y:S08]  /*4850*/  HMMA.16816.F32 R12, R16.reuse, R84, RZ ;  /* 0x00000054100c723c */ /* 0x048ff000000018ff */
[----:B------:R-:W-:Y:S01]  /*4860*/  HMMA.16816.F32 R16, R16, R86, RZ ;  /* 0x000000561010723c */ /* 0x000fe200000018ff */
[----:B------:R-:W1:Y:S07]  /*4870*/  LDSM.16.M88.4 R84, [R218+0x18800] ;  /* 0x01880000da54783b */ /* 0x000e6e0000000200 */
[C---:B------:R-:W-:Y:S08]  /*4880*/  HMMA.16816.F32 R4, R88.reuse, R92, R4 ;  /* 0x0000005c5804723c */ /* 0x040ff00000001804 */
[C---:B------:R-:W-:Y:S01]  /*4890*/  HMMA.16816.F32 R8, R88.reuse, R94, R8 ;  /* 0x0000005e5808723c */ /* 0x040fe20000001808 */
[----:B------:R-:W3:Y:S07]  /*48a0*/  LDSM.16.M88.4 R92, [R219+0x8000] ;  /* 0x00800000db5c783b */ /* 0x000eee0000000200 */
[C---:B------:R-:W-:Y:S08]  /*48b0*/  HMMA.16816.F32 R12, R88.reuse, R96, R12 ;  /* 0x00000060580c723c */ /* 0x040ff0000000180c */
[----:B------:R-:W-:Y:S01]  /*48c0*/  HMMA.16816.F32 R16, R88, R98, R16 ;  /* 0x000000625810723c */ /* 0x000fe20000001810 */
[----:B------:R-:W3:Y:S06]  /*48d0*/  LDSM.16.M88.4 R88, [R217+0x18800] ;  /* 0x01880000d958783b */ /* 0x000eec0000000200 */
        /* <DEDUP_REMOVED lines=25> */
[C---:B---3--:R-:W-:Y:S08]  /*4a70*/  HMMA.16816.F32 R12, R100.reuse, R88, R12 ;  /* 0x00000058640c723c */ /* 0x048ff0000000180c */
[----:B------:R-:W-:Y:S01]  /*4a80*/  HMMA.16816.F32 R16, R100, R90, R16 ;  /* 0x0000005a6410723c */ /* 0x000fe20000001810 */
[----:B------:R-:W3:Y:S06]  /*4a90*/  LDSM.16.M88.4 R88, [R217+0x1a800] ;  /* 0x01a80000d958783b */ /* 0x000eec0000000200 */
        /* <DEDUP_REMOVED lines=11> */
[C---:B---3--:R-:W-:Y:S08]  /*4b50*/  HMMA.16816.F32 R12, R96.reuse, R88, R12 ;  /* 0x00000058600c723c */ /* 0x048ff0000000180c */
[----:B------:R-:W-:Y:S01]  /*4b60*/  HMMA.16816.F32 R16, R96, R90, R16 ;  /* 0x0000005a6010723c */ /* 0x000fe20000001810 */
[----:B------:R-:W3:Y:S06]  /*4b70*/  LDSM.16.M88.4 R88, [R221+0x1c800] ;  /* 0x01c80000dd58783b */ /* 0x000eec0000000200 */
[----:B------:R-:W4:Y:S01]  /*4b80*/  LDSM.16.M88.4 R96, [R220+0xc000] ;  /* 0x00c00000dc60783b */ /* 0x000f220000000200 */
[C---:B--2---:R-:W-:Y:S08]  /*4b90*/  HMMA.16816.F32 R4, R100.reuse, R104, R4 ;  /* 0x000000686404723c */ /* 0x044ff00000001804 */
[C---:B------:R-:W-:Y:S01]  /*4ba0*/  HMMA.16816.F32 R8, R100.reuse, R106, R8 ;  /* 0x0000006a6408723c */ /* 0x040fe20000001808 */
[----:B------:R-:W-:Y:S07]  /*4bb0*/  LDSM.16.M88.4 R104, [R217+0x1c000] ;  /* 0x01c00000d968783b */ /* 0x000fee0000000200 */
[C---:B-1----:R-:W-:Y:S08]  /*4bc0*/  HMMA.16816.F32 R12, R100.reuse, R84, R12 ;  /* 0x00000054640c723c */ /* 0x042ff0000000180c */
        /* <DEDUP_REMOVED lines=31> */
[C---:B----4-:R-:W-:Y:S05]  /*4dc0*/  HMMA.16816.F32 R4, R96.reuse, R112, R4 ;  /* 0x000000706004723c */ /* 0x050fea0000001804 */
[----:B------:R-:W-:Y:S03]  /*4dd0*/  LEA R112, R215, UR5, 0x1 ;  /* 0x00000005d7707c11 */ /* 0x000fe6000f8e08ff */
[C---:B------:R-:W-:Y:S03]  /*4de0*/  HMMA.16816.F32 R8, R96.reuse, R114, R8 ;  /* 0x000000726008723c */ /* 0x040fe60000001808 */
[----:B------:R-:W-:Y:S05]  /*4df0*/  IMAD.IADD R112, R212, 0x1, R112 ;  /* 0x00000001d4707824 */ /* 0x000fea00078e0270 */
[C---:B--2---:R-:W-:Y:S08]  /*4e00*/  HMMA.16816.F32 R12, R96.reuse, R88, R12 ;  /* 0x00000058600c723c */ /* 0x044ff0000000180c */
[----:B------:R-:W-:Y:S01]  /*4e10*/  HMMA.16816.F32 R16, R96, R90, R16 ;  /* 0x0000005a6010723c */ /* 0x000fe20000001810 */
[----:B------:R-:W2:Y:S07]  /*4e20*/  LDSM.16.M88.4 R88, [R217+0x1e800] ;  /* 0x01e80000d958783b */ /* 0x000eae0000000200 */
[C---:B---3--:R-:W-:Y:S08]  /*4e30*/  HMMA.16816.F32 R4, R100.reuse, R104, R4 ;  /* 0x000000686404723c */ /* 0x048ff00000001804 */
[C---:B------:R-:W-:Y:S08]  /*4e40*/  HMMA.16816.F32 R8, R100.reuse, R106, R8 ;  /* 0x0000006a6408723c */ /* 0x040ff00000001808 */
[C---:B-1----:R-:W-:Y:S08]  /*4e50*/  HMMA.16816.F32 R12, R100.reuse, R84, R12 ;  /* 0x00000054640c723c */ /* 0x042ff0000000180c */
[----:B------:R-:W-:Y:S08]  /*4e60*/  HMMA.16816.F32 R16, R100, R86, R16 ;  /* 0x000000566410723c */ /* 0x000ff00000001810 */
[C---:B------:R-:W-:Y:S08]  /*4e70*/  HMMA.16816.F32 R4, R92.reuse, R108, R4 ;  /* 0x0000006c5c04723c */ /* 0x040ff00000001804 */
[C---:B------:R-:W-:Y:S08]  /*4e80*/  HMMA.16816.F32 R8, R92.reuse, R110, R8 ;  /* 0x0000006e5c08723c */ /* 0x040ff00000001808 */
[C---:B--2---:R-:W-:Y:S03]  /*4e90*/  HMMA.16816.F32 R12, R92.reuse, R88, R12 ;  /* 0x000000585c0c723c */ /* 0x044fe6000000180c */
[C---:B------:R-:W-:Y:S01]  /*4ea0*/  FADD.FTZ R84, -R116.reuse, R4 ;  /* 0x0000000474547221 */ /* 0x040fe20000010100 */
[----:B------:R-:W-:Y:S01]  /*4eb0*/  FADD.FTZ R4, -R116, R5 ;  /* 0x0000000574047221 */ /* 0x000fe20000010100 */
[C---:B------:R-:W-:Y:S01]  /*4ec0*/  FADD.FTZ R6, -R117.reuse, R6 ;  /* 0x0000000675067221 */ /* 0x040fe20000010100 */
[C---:B------:R-:W-:Y:S02]  /*4ed0*/  FADD.FTZ R7, -R117.reuse, R7 ;  /* 0x0000000775077221 */ /* 0x040fe40000010100 */
[----:B------:R-:W-:Y:S03]  /*4ee0*/  HMMA.16816.F32 R16, R92, R90, R16 ;  /* 0x0000005a5c10723c */ /* 0x000fe60000001810 */
[-C--:B------:R-:W-:Y:S01]  /*4ef0*/  FSEL R4, R4, R116.reuse, P0 ;  /* 0x0000007404047208 */ /* 0x080fe20000000000 */
[----:B------:R-:W-:Y:S01]  /*4f00*/  FADD.FTZ R9, -R116, R9 ;  /* 0x0000000974097221 */ /* 0x000fe20000010100 */
[----:B------:R-:W-:Y:S01]  /*4f10*/  FSETP.GE.FTZ.AND P0, PT, R196, RZ, PT ;  /* 0x000000ffc400720b */ /* 0x000fe20003f16000 */
[----:B------:R-:W-:Y:S01]  /*4f20*/  FADD.FTZ R8, -R116, R8 ;  /* 0x0000000874087221 */ /* 0x000fe20000010100 */
[-C--:B------:R-:W-:Y:S01]  /*4f30*/  FSEL R5, R84, R116.reuse, P3 ;  /* 0x0000007454057208 */ /* 0x080fe20001800000 */
[C---:B------:R-:W-:Y:S01]  /*4f40*/  FADD.FTZ R10, -R117.reuse, R10 ;  /* 0x0000000a750a7221 */ /* 0x040fe20000010100 */
[----:B------:R-:W-:Y:S01]  /*4f50*/  FSETP.GE.FTZ.AND P3, PT, R126, RZ, PT ;  /* 0x000000ff7e00720b */ /* 0x000fe20003f76000 */
[----:B------:R-:W-:Y:S01]  /*4f60*/  FADD.FTZ R11, -R117, R11 ;  /* 0x0000000b750b7221 */ /* 0x000fe20000010100 */
[C---:B------:R-:W-:Y:S01]  /*4f70*/  FADD.FTZ R12, -R116.reuse, R12 ;  /* 0x0000000c740c7221 */ /* 0x040fe20000010100 */
[-C--:B------:R-:W-:Y:S01]  /*4f80*/  FSEL R9, R9, R116.reuse, P4 ;  /* 0x0000007409097208 */ /* 0x080fe20002000000 */
[----:B------:R-:W-:Y:S01]  /*4f90*/  FADD.FTZ R13, -R116, R13 ;  /* 0x0000000d740d7221 */ /* 0x000fe20000010100 */
[----:B------:R-:W-:Y:S01]  /*4fa0*/  FSETP.GE.FTZ.AND P4, PT, R127, RZ, PT ;  /* 0x000000ff7f00720b */ /* 0x000fe20003f96000 */
[C---:B------:R-:W-:Y:S01]  /*4fb0*/  FADD.FTZ R14, -R117.reuse, R14 ;  /* 0x0000000e750e7221 */ /* 0x040fe20000010100 */
[-C--:B------:R-:W-:Y:S01]  /*4fc0*/  FSEL R12, R12, R116.reuse, P3 ;  /* 0x000000740c0c7208 */ /* 0x080fe20001800000 */
[----:B------:R-:W-:Y:S01]  /*4fd0*/  FADD.FTZ R15, -R117, R15 ;  /* 0x0000000f750f7221 */ /* 0x000fe20000010100 */
[----:B------:R-:W-:Y:S01]  /*4fe0*/  FSETP.GE.FTZ.AND P3, PT, R130, RZ, PT ;  /* 0x000000ff8200720b */ /* 0x000fe20003f76000 */
[----:B------:R-:W-:Y:S01]  /*4ff0*/  FADD.FTZ R16, -R116, R16 ;  /* 0x0000001074107221 */ /* 0x000fe20000010100 */
[-C--:B------:R-:W-:Y:S01]  /*5000*/  FSEL R8, R8, R116.reuse, P5 ;  /* 0x0000007408087208 */ /* 0x080fe20002800000 */
[----:B------:R-:W-:Y:S01]  /*5010*/  FMUL.FTZ R5, R118, R5 ;  /* 0x0000000576057220 */ /* 0x000fe20000410000 */
[----:B------:R-:W-:Y:S01]  /*5020*/  FSEL R13, R13, R116, P4 ;  /* 0x000000740d0d7208 */ /* 0x000fe20002000000 */
[----:B------:R-:W-:Y:S01]  /*5030*/  FMUL.FTZ R4, R119, R4 ;  /* 0x0000000477047220 */ /* 0x000fe20000410000 */
[----:B------:R-:W-:Y:S01]  /*5040*/  FSEL R16, R16, R116, P3 ;  /* 0x0000007410107208 */ /* 0x000fe20001800000 */
[----:B------:R-:W-:Y:S01]  /*5050*/  @P0 FADD.FTZ R116, -R116, R17 ;  /* 0x0000001174740221 */ /* 0x000fe20000010100 */
[----:B------:R-:W-:Y:S01]  /*5060*/  FSETP.GE.FTZ.AND P3, PT, R120, RZ, PT ;  /* 0x000000ff7800720b */ /* 0x000fe20003f76000 */
[----:B------:R-:W-:Y:S01]  /*5070*/  FADD.FTZ R18, -R117, R18 ;  /* 0x0000001275127221 */ /* 0x000fe20000010100 */
[----:B------:R-:W-:Y:S01]  /*5080*/  FSETP.GE.FTZ.AND P0, PT, R121, RZ, PT ;  /* 0x000000ff7900720b */ /* 0x000fe20003f16000 */
[----:B------:R-:W-:Y:S01]  /*5090*/  FMUL.FTZ R9, R123, R9 ;  /* 0x000000097b097220 */ /* 0x000fe20000410000 */
[-C--:B------:R-:W-:Y:S01]  /*50a0*/  FSEL R6, R6, R117.reuse, P3 ;  /* 0x0000007506067208 */ /* 0x080fe20001800000 */
[----:B------:R-:W-:Y:S01]  /*50b0*/  FMUL.FTZ R8, R122, R8 ;  /* 0x000000087a087220 */ /* 0x000fe20000410000 */
[----:B------:R-:W-:Y:S01]  /*50c0*/  FSEL R7, R7, R117, P0 ;  /* 0x0000007507077208 */ /* 0x000fe20000000000 */
[----:B------:R-:W-:Y:S01]  /*50d0*/  FMUL.FTZ R13, R127, R13 ;  /* 0x0000000d7f0d7220 */ /* 0x000fe20000410000 */
[----:B------:R-:W-:Y:S01]  /*50e0*/  FSETP.GE.FTZ.AND P0, PT, R201, RZ, PT ;  /* 0x000000ffc900720b */ /* 0x000fe20003f16000 */
[----:B------:R-:W-:Y:S01]  /*50f0*/  FMUL.FTZ R6, R120, R6 ;  /* 0x0000000678067220 */ /* 0x000fe20000410000 */
        /* <DEDUP_REMOVED lines=12> */
[----:B------:R-:W-:Y:S02]  /*51c0*/  FSEL R15, R15, R117, P4 ;  /* 0x000000750f0f7208 */ /* 0x000fe40002000000 */
[----:B------:R-:W-:Y:S01]  /*51d0*/  FSETP.GE.FTZ.AND P3, PT, R197, RZ, PT ;  /* 0x000000ffc500720b */ /* 0x000fe20003f76000 */
[----:B------:R-:W-:Y:S01]  /*51e0*/  FMUL.FTZ R14, R128, R14 ;  /* 0x0000000e800e7220 */ /* 0x000fe20000410000 */
[----:B------:R-:W-:Y:S01]  /*51f0*/  F2FP.F16.F32.PACK_AB R4, R4, R5 ;  /* 0x000000050404723e */ /* 0x000fe200000000ff */
[----:B------:R-:W-:Y:S01]  /*5200*/  FMUL.FTZ R15, R129, R15 ;  /* 0x0000000f810f7220 */ /* 0x000fe20000410000 */
[----:B------:R-:W-:Y:S02]  /*5210*/  F2FP.F16.F32.PACK_AB R6, R7, R6 ;  /* 0x000000060706723e */ /* 0x000fe400000000ff */
[----:B------:R-:W-:Y:S01]  /*5220*/  FSEL R18, R18, R117, P3 ;  /* 0x0000007512127208 */ /* 0x000fe20001800000 */
[----:B------:R-:W-:Y:S01]  /*5230*/  @P0 FADD.FTZ R117, -R117, R19 ;  /* 0x0000001375750221 */ /* 0x000fe20000010100 */
[----:B------:R-:W-:Y:S01]  /*5240*/  F2FP.F16.F32.PACK_AB R8, R9, R8 ;  /* 0x000000080908723e */ /* 0x000fe200000000ff */
[----:B------:R-:W-:Y:S01]  /*5250*/  STS [R198+0x20000], R4 ;  /* 0x02000004c6007388 */ /* 0x000fe20000000800 */
[----:B------:R-:W-:Y:S01]  /*5260*/  F2FP.F16.F32.PACK_AB R10, R11, R10 ;  /* 0x0000000a0b0a723e */ /* 0x000fe200000000ff */
[----:B------:R-:W-:Y:S01]  /*5270*/  FMUL.FTZ R117, R201, R117 ;  /* 0x00000075c9757220 */ /* 0x000fe20000410000 */
[----:B------:R-:W-:Y:S03]  /*5280*/  FMUL.FTZ R18, R197, R18 ;  /* 0x00000012c5127220 */ /* 0x000fe60000410000 */
[----:B------:R-:W-:Y:S01]  /*5290*/  STS [R198+0x20400], R6 ;  /* 0x02040006c6007388 */ /* 0x000fe20000000800 */
[----:B------:R-:W-:Y:S02]  /*52a0*/  F2FP.F16.F32.PACK_AB R12, R13, R12 ;  /* 0x0000000c0d0c723e */ /* 0x000fe400000000ff */
[----:B------:R-:W-:Y:S03]  /*52b0*/  F2FP.F16.F32.PACK_AB R14, R15, R14 ;  /* 0x0000000e0f0e723e */ /* 0x000fe600000000ff */
[----:B------:R-:W-:Y:S01]  /*52c0*/  STS [R200+-0x2000], R8 ;  /* 0xffe00008c8007388 */ /* 0x000fe20000000800 */
[----:B------:R-:W-:Y:S02]  /*52d0*/  F2FP.F16.F32.PACK_AB R16, R116, R16 ;  /* 0x000000107410723e */ /* 0x000fe400000000ff */
        /* <DEDUP_REMOVED lines=124> */
.L_x_1422:
[----:B------:R-:W-:Y:S01]  /*5aa0*/  LDSM.16.M88.4 R128, [R227+0x20000] ;  /* 0x02000000e380783b */ /* 0x000fe20000000200 */
[--C-:B------:R-:W-:Y:S01]  /*5ab0*/  IMAD.IADD R208, R2, 0x1, R227.reuse ;  /* 0x0000000102d07824 */ /* 0x100fe200078e02e3 */
        /* <DEDUP_REMOVED lines=9> */
[----:B------:R-:W2:Y:S01]  /*5b50*/  LDSM.16.M88.4 R208, [R208+0x21000] ;  /* 0x02100000d0d0783b */ /* 0x000ea20000000200 */
        /* <DEDUP_REMOVED lines=37> */
[----:B------:R-:W-:Y:S04]  /*5db0*/  LDSM.16.M88.4 R196, [R227+0x20000] ;  /* 0x02000000e3c4783b */ /* 0x000fe80000000200 */
[----:B------:R-:W1:Y:S03]  /*5dc0*/  LDSM.16.MT88.4 R200, [R225+0x11000] ;  /* 0x01100000e1c8783b */ /* 0x000e660000004200 */
        /* <DEDUP_REMOVED lines=17> */
[-C--:B------:R-:W-:Y:S03]  /*5ee0*/  HMMA.16816.F32 R124, R204, R210.reuse, R124 ;  /* 0x000000d2cc7c723c */ /* 0x080fe6000000187c */
[----:B------:R-:W-:Y:S02]  /*5ef0*/  IMAD.IADD R204, R2, 0x1, R227 ;  /* 0x0000000102cc7824 */ /* 0x000fe400078e02e3 */
[----:B------:R-:W-:Y:S03]  /*5f00*/  IMAD R227, R235, UR8, RZ ;  /* 0x00000008ebe37c24 */ /* 0x000fe6000f8e02ff */
[----:B------:R-:W-:Y:S01]  /*5f10*/  HMMA.16816.F32 R128, R196, R210, R128 ;  /* 0x000000d2c480723c */ /* 0x000fe20000001880 */
[----:B------:R-:W1:Y:S04]  /*5f20*/  LDSM.16.M88.4 R196, [R204+0x20000] ;  /* 0x02000000ccc4783b */ /* 0x000e680000000200 */
[----:B------:R-:W2:Y:S04]  /*5f30*/  LDSM.16.M88.4 R204, [R204+0x21000] ;  /* 0x02100000cccc783b */ /* 0x000ea80000000200 */
[----:B------:R-:W3:Y:S01]  /*5f40*/  LDSM.16.MT88.4 R208, [R225+0x13800] ;  /* 0x01380000e1d0783b */ /* 0x000ee20000004200 */
[-C--:B-1----:R-:W-:Y:S08]  /*5f50*/  HMMA.16816.F32 R4, R196, R200.reuse, R4 ;  /* 0x000000c8c404723c */ /* 0x082ff00000001804 */
[C---:B--2---:R-:W-:Y:S08]  /*5f60*/  HMMA.16816.F32 R8, R204.reuse, R200, R8 ;  /* 0x000000c8cc08723c */ /* 0x044ff00000001808 */
[-C--:B------:R-:W-:Y:S08]  /*5f70*/  HMMA.16816.F32 R12, R204, R202.reuse, R12 ;  /* 0x000000cacc0c723c */ /* 0x080ff0000000180c */
[C---:B------:R-:W-:Y:S01]  /*5f80*/  HMMA.16816.F32 R16, R196.reuse, R202, R16 ;  /* 0x000000cac410723c */ /* 0x040fe20000001810 */
[----:B------:R-:W1:Y:S07]  /*5f90*/  LDSM.16.MT88.4 R200, [R225+0x15800] ;  /* 0x01580000e1c8783b */ /* 0x000e6e0000004200 */
[-C--:B---3--:R-:W-:Y:S08]  /*5fa0*/  HMMA.16816.F32 R84, R196, R208.reuse, R84 ;  /* 0x000000d0c454723c */ /* 0x088ff00000001854 */
        /* <DEDUP_REMOVED lines=66> */
[----:B------:R-:W-:Y:S01]  /*63d0*/  REDG.E.ADD.F32.FTZ.RN.STRONG.GPU desc[UR34][R208.64+0x80], R14 ;  /* 0x0000800ed00079a6 */ /* 0x000fe2000c12f322 */
        /* <DEDUP_REMOVED lines=25> */
[----:B------:R4:W-:Y:S01]  /*6570*/  REDG.E.ADD.F32.FTZ.RN.STRONG.GPU desc[UR34][R236.64+0x180], R96 ;  /* 0x00018060ec0079a6 */ /* 0x0009e2000c12f322 */
        /* <DEDUP_REMOVED lines=38> */
[C---:B------:R-:W-:Y:S02]  /*67e0*/  IMAD.WIDE R198, R227.reuse, -0xc0, R86 ;  /* 0xffffff40e3c67825 */ /* 0x040fe400078e0256 */
[----:B------:R-:W-:Y:S01]  /*67f0*/  REDG.E.ADD.F32.FTZ.RN.STRONG.GPU desc[UR34][R86.64+0x200], R107 ;  /* 0x0002006b560079a6 */ /* 0x000fe2000c12f322 */
[C---:B--2---:R-:W-:Y:S03]  /*6800*/  LEA R10, P0, R227.reuse, R198, 0x5 ;  /* 0x000000c6e30a7211 */ /* 0x044fe600078028ff */
[----:B------:R1:W-:Y:S01]  /*6810*/  REDG.E.ADD.F32.FTZ.RN.STRONG.GPU desc[UR34][R236.64+0x280], R112 ;  /* 0x00028070ec0079a6 */ /* 0x0003e2000c12f322 */
[C---:B------:R-:W-:Y:S03]  /*6820*/  LEA.HI.X.SX32 R11, R227.reuse, R199, 0x5, P0 ;  /* 0x000000c7e30b7211 */ /* 0x040fe600000f2eff */
[----:B------:R-:W-:Y:S01]  /*6830*/  REDG.E.ADD.F32.FTZ.RN.STRONG.GPU desc[UR34][R198.64+0x280], R113 ;  /* 0x00028071c60079a6 */ /* 0x000fe2000c12f322 */
[C---:B------:R-:W-:Y:S03]  /*6840*/  LEA R88, P0, R227.reuse, R10, 0x5 ;  /* 0x0000000ae3587211 */ /* 0x040fe600078028ff */
[----:B------:R2:W-:Y:S01]  /*6850*/  REDG.E.ADD.F32.FTZ.RN.STRONG.GPU desc[UR34][R10.64+0x280], R114 ;  /* 0x000280720a0079a6 */ /* 0x0005e2000c12f322 */
[C---:B---3--:R-:W-:Y:S02]  /*6860*/  LEA.HI.X.SX32 R89, R227.reuse, R11, 0x5, P0 ;  /* 0x0000000be3597211 */ /* 0x048fe400000f2eff */
        /* <DEDUP_REMOVED lines=11> */
[C---:B----4-:R-:W-:Y:S01]  /*6920*/  LEA R96, P0, R227.reuse, R90, 0x5 ;  /* 0x0000005ae3607211 */ /* 0x050fe200078028ff */
        /* <DEDUP_REMOVED lines=100> */
[----:B------:R-:W1:Y:S07]  /*6f70*/  LDSM.16.MT88.4 R8, [R225+0x7800] ;  /* 0x00780000e108783b */ /* 0x000e6e0000004200 */
        /* <DEDUP_REMOVED lines=17> */
[-C--:B------:R-:W-:Y:S05]  /*7090*/  HMMA.16816.F32 R132, R104, R108.reuse, R132 ;  /* 0x0000006c6884723c */ /* 0x080fea0000001884 */
        /* <DEDUP_REMOVED lines=43> */
.L_x_1423:
[----:B------:R-:W-:Y:S02]  /*7350*/  UISETP.GT.AND UP0, UPT, UR48, URZ, UPT ;  /* 0x000000ff3000728c */ /* 0x000fe4000bf04270 */
[----:B------:R-:W-:Y:S07]  /*7360*/  UIADD3 UR12, UPT, UPT, UR48, -0x1, URZ ;  /* 0xffffffff300c7890 */ /* 0x000fee000fffe0ff */
[----:B------:R-:W-:Y:S01]  /*7370*/  UMOV UR48, UR12 ;  /* 0x0000000c00307c82 */ /* 0x000fe20008000000 */
[----:B------:R-:W-:Y:S05]  /*7380*/  BRA.U UP0, `(.L_x_1424) ;  /* 0xffffffbd006c7547 */ /* 0x000fea000b83ffff */
[----:B------:R-:W2:Y:S01]  /*7390*/  S2R R0, SR_TID.X ;  /* 0x0000000000007919 */ /* 0x000ea20000002100 */
[C---:B------:R-:W-:Y:S01]  /*73a0*/  SHF.L.U32 R2, R214.reuse, 0x4, RZ ;  /* 0x00000004d6027819 */ /* 0x040fe200000006ff */
[----:B------:R-:W3:Y:S01]  /*73b0*/  LDCU UR8, c[0x0][0x500] ;  /* 0x0000a000ff0877ac */ /* 0x000ee20008000800 */
[----:B------:R-:W-:Y:S02]  /*73c0*/  SHF.L.U32 R3, R214, 0x5, RZ ;  /* 0x00000005d6037819 */ /* 0x000fe400000006ff */
[----:B------:R-:W-:Y:S01]  /*73d0*/  LOP3.LUT R2, R2, 0x1c0, RZ, 0xc0, !PT ;  /* 0x000001c002027812 */ /* 0x000fe200078ec0ff */
[----:B------:R-:W4:Y:S01]  /*73e0*/  LDCU UR9, c[0x0][0x4fc] ;  /* 0x00009f80ff0977ac */ /* 0x000f220008000800 */
[C---:B------:R-:W-:Y:S02]  /*73f0*/  LOP3.LUT P0, RZ, R214.reuse, 0x10, RZ, 0xc0, !PT ;  /* 0x00000010d6ff7812 */ /* 0x040fe4000780c0ff */
[----:B------:R-:W-:Y:S01]  /*7400*/  SHF.L.U32 R214, R214, 0x1, RZ ;  /* 0x00000001d6d67819 */ /* 0x000fe200000006ff */
[----:B------:R-:W-:Y:S01]  /*7410*/  UISETP.NE.AND UP0, UPT, UR41, -0x1, UPT ;  /* 0xffffffff2900788c */ /* 0x000fe2000bf05270 */
[----:B------:R-:W-:Y:S01]  /*7420*/  LOP3.LUT R3, R3, 0x400, RZ, 0xc0, !PT ;  /* 0x0000040003037812 */ /* 0x000fe200078ec0ff */
[----:B------:R-:W-:-:S03]  /*7430*/  UMOV UR24, UR18 ;  /* 0x0000001200187c82 */ /* 0x000fc60008000000 */
[----:B------:R-:W-:Y:S01]  /*7440*/  LOP3.LUT R3, R3, 0x6, R214, 0xf8, !PT ;  /* 0x0000000603037812 */ /* 0x000fe200078ef8d6 */
        /* <DEDUP_REMOVED lines=278> */
.L_x_1425:
[----:B------:R-:W3:Y:S01]  /*85b0*/  LDCU.64 UR10, c[0x0][0x5c0] ;  /* 0x0000b800ff0a77ac */ /* 0x000ee20008000a00 */
[----:B------:R-:W-:-:S04]  /*85c0*/  UIADD3 UR8, UPT, UPT, UR40, UR41, URZ ;  /* 0x0000002928087290 */ /* 0x000fc8000fffe0ff */
[----:B---3--:R-:W-:Y:S02]  /*85d0*/  UIMAD.WIDE.U32 UR16, UR8, UR10, URZ ;  /* 0x0000000a081072a5 */ /* 0x008fe4000f8e00ff */
[----:B------:R-:W-:-:S04]  /*85e0*/  UIMAD UR8, UR8, UR11, URZ ;  /* 0x0000000b080872a4 */ /* 0x000fc8000f8e02ff */
[----:B------:R-:W-:-:S06]  /*85f0*/  UIADD3 UR8, UPT, UPT, UR17, UR8, URZ ;  /* 0x0000000811087290 */ /* 0x000fcc000fffe0ff */
[----:B------:R-:W-:Y:S02]  /*8600*/  MOV R7, UR8 ;  /* 0x0000000800077c02 */ /* 0x000fe40008000f00 */
.L_x_1426:
        /* <DEDUP_REMOVED lines=12> */
[----:B------:R-:W-:Y:S01]  /*86d0*/  MOV R5, UR13 ;  /* 0x0000000d00057c02 */ /* 0x000fe20008000f00 */
[----:B------:R-:W-:Y:S06]  /*86e0*/  BRA `(.L_x_1428) ;  /* 0x00000000001c7947 */ /* 0x000fec0003800000 */
.L_x_1427:
[----:B------:R-:W3:Y:S01]  /*86f0*/  LDCU.64 UR8, c[0x0][0x5c8] ;  /* 0x0000b900ff0877ac */ /* 0x000ee20008000a00 */
[----:B------:R-:W-:-:S04]  /*8700*/  UIADD3 UR12, UPT, UPT, UR40, UR41, URZ ;  /* 0x00000029280c7290 */ /* 0x000fc8000fffe0ff */
[----:B---3--:R-:W-:Y:S02]  /*8710*/  UIMAD.WIDE.U32 UR14, UR12, UR8, URZ ;  /* 0x000000080c0e72a5 */ /* 0x008fe4000f8e00ff */
[----:B------:R-:W-:-:S04]  /*8720*/  UIMAD UR12, UR12, UR9, URZ ;  /* 0x000000090c0c72a4 */ /* 0x000fc8000f8e02ff */
[----:B------:R-:W-:Y:S01]  /*8730*/  UIADD3 UR12, UPT, UPT, UR15, UR12, URZ ;  /* 0x0000000c0f0c7290 */ /* 0x000fe2000fffe0ff */
[----:B------:R-:W-:-:S05]  /*8740*/  UMOV UR30, UR14 ;  /* 0x0000000e001e7c82 */ /* 0x000fca0008000000 */
[----:B------:R-:W-:-:S07]  /*8750*/  MOV R5, UR12 ;  /* 0x0000000c00057c02 */ /* 0x000fce0008000f00 */
.L_x_1428:
[----:B------:R-:W-:Y:S01]  /*8760*/  BAR.SYNC.DEFER_BLOCKING 0x0 ;  /* 0x0000000000007b1d */ /* 0x000fe20000010000 */
[----:B------:R-:W-:Y:S01]  /*8770*/  USHF.L.U32 UR14, UR37, 0x6, URZ ;  /* 0x00000006250e7899 */ /* 0x000fe200080006ff */
[----:B------:R-:W-:Y:S01]  /*8780*/  IADD3 R11, PT, PT, R4, 0x20, RZ ;  /* 0x00000020040b7810 */ /* 0x000fe20007ffe0ff */
        /* <DEDUP_REMOVED lines=8> */
[----:B------:R-:W-:-:S03]  /*8810*/  IMAD.U32 R9, RZ, RZ, UR41 ;  /* 0x00000029ff097e24 */ /* 0x000fc6000f8e00ff */
[----:B------:R-:W-:Y:S01]  /*8820*/  ISETP.GE.AND P1, PT, R4, UR36, PT ;  /* 0x0000002404007c0c */ /* 0x000fe2000bf26270 */
[----:B------:R-:W-:Y:S01]  /*8830*/  UIMAD UR12, UR14, UR11, UR12 ;  /* 0x0000000b0e0c72a4 */ /* 0x000fe2000f8e020c */
[----:B------:R-:W-:Y:S02]  /*8840*/  LOP3.LUT R228, R8, 0x38, R228, 0xf8, !PT ;  /* 0x0000003808e47812 */ /* 0x000fe400078ef8e4 */
[----:B------:R-:W1:Y:S01]  /*8850*/  LDC.64 R8, c[0x0][0x5e0] ;  /* 0x00017800ff087b82 */ /* 0x000e620000000a00 */
[----:B------:R-:W-:Y:S02]  /*8860*/  ISETP.GE.AND P2, PT, R11, UR36, PT ;  /* 0x000000240b007c0c */ /* 0x000fe4000bf46270 */
[----:B------:R-:W-:Y:S01]  /*8870*/  IMAD.U32 R10, RZ, RZ, UR12 ;  /* 0x0000000cff0a7e24 */ /* 0x000fe2000f8e00ff */
[----:B------:R-:W-:Y:S01]  /*8880*/  IADD3 R72, P0, PT, R228, UR16, RZ ;  /* 0x00000010e4487c10 */ /* 0x000fe2000ff1e0ff */
[----:B------:R3:W4:Y:S03]  /*8890*/  LDS.128 R52, [R6+0x11000] ;  /* 0x0110000006347984 */ /* 0x0007260000000c00 */
[----:B------:R-:W-:Y:S01]  /*88a0*/  IADD3.X R73, PT, PT, R7, UR41, R10, P0, !PT ;  /* 0x0000002907497c10 */ /* 0x000fe200087fe40a */
[----:B------:R3:W1:Y:S01]  /*88b0*/  LDS.128 R48, [R6+0x13000] ;  /* 0x0130000006307984 */ /* 0x0006620000000c00 */
[----:B------:R-:W-:Y:S01]  /*88c0*/  IMAD.SHL.U32 R7, R0, 0x8, RZ ;  /* 0x0000000800077824 */ /* 0x000fe200078e00ff */
[----:B------:R-:W-:-:S02]  /*88d0*/  IADD3 R0, P0, PT, R4, 0x20, RZ ;  /* 0x0000002004007810 */ /* 0x000fc40007f1e0ff */
[----:B------:R3:W1:Y:S01]  /*88e0*/  LDS.128 R44, [R6+0x15000] ;  /* 0x01500000062c7984 */ /* 0x0006620000000c00 */
[----:B--2---:R-:W-:Y:S01]  /*88f0*/  IMAD.WIDE.U32 R72, R2, UR20, R72 ;  /* 0x0000001402487c25 */ /* 0x004fe2000f8e0048 */
[----:B------:R-:W-:Y:S02]  /*8900*/  LOP3.LUT R7, R7, 0x38, RZ, 0xc0, !PT ;  /* 0x0000003807077812 */ /* 0x000fe400078ec0ff */
[----:B------:R3:W2:Y:S01]  /*8910*/  LDS.128 R40, [R6+0x18000] ;  /* 0x0180000006287984 */ /* 0x0006a20000000c00 */
        /* <DEDUP_REMOVED lines=12> */
[----:B------:R-:W2:Y:S01]  /*89e0*/  LDCU.64 UR12, c[0x0][0x560] ;  /* 0x0000ac00ff0c77ac */ /* 0x000ea20008000a00 */
[----:B------:R-:W-:Y:S02]  /*89f0*/  MOV R74, R72 ;  /* 0x00000048004a7202 */ /* 0x000fe40000000f00 */
[----:B------:R-:W3:Y:S01]  /*8a00*/  LDS.128 R60, [R6+0x12000] ;  /* 0x01200000063c7984 */ /* 0x000ee20000000c00 */
[----:B------:R-:W-:-:S03]  /*8a10*/  MOV R75, R3 ;  /* 0x00000003004b7202 */ /* 0x000fc60000000f00 */
[----:B------:R-:W1:Y:S01]  /*8a20*/  LDS.128 R56, [R6+0x10000] ;  /* 0x0100000006387984 */ /* 0x000e620000000c00 */
[----:B------:R-:W-:-:S03]  /*8a30*/  IMAD.WIDE.U32 R74, R4, UR10, R74 ;  /* 0x0000000a044a7c25 */ /* 0x000fc6000f8e004a */
[----:B------:R-:W1:Y:S01]  /*8a40*/  LDS.128 R68, [R6+0x16000] ;  /* 0x0160000006447984 */ /* 0x000e620000000c00 */
[----:B------:R-:W-:Y:S01]  /*8a50*/  IMAD R11, R4, UR11, R75 ;  /* 0x0000000b040b7c24 */ /* 0x000fe2000f8e024b */
[----:B--2---:R-:W-:-:S04]  /*8a60*/  LEA R76, P0, R74, UR12, 0x1 ;  /* 0x0000000c4a4c7c11 */ /* 0x004fc8000f8008ff */
[----:B------:R-:W-:-:S05]  /*8a70*/  LEA.HI.X R77, R74, UR13, R11, 0x1, P0 ;  /* 0x0000000d4a4d7c11 */ /* 0x000fca00080f0c0b */
[----:B----4-:R4:W-:Y:S04]  /*8a80*/  STG.E.128 desc[UR34][R76.64+0x100], R64 ;  /* 0x000100404c007986 */ /* 0x0109e8000c101d22 */
[----:B---3--:R4:W-:Y:S04]  /*8a90*/  STG.E.128 desc[UR34][R76.64+0x80], R60 ;  /* 0x0000803c4c007986 */ /* 0x0089e8000c101d22 */
[----:B-1----:R4:W-:Y:S04]  /*8aa0*/  STG.E.128 desc[UR34][R76.64], R56 ;  /* 0x000000384c007986 */ /* 0x0029e8000c101d22 */
[----:B------:R4:W-:Y:S02]  /*8ab0*/  STG.E.128 desc[UR34][R76.64+0x180], R68 ;  /* 0x000180444c007986 */ /* 0x0009e4000c101d22 */
.L_x_1430:
[----:B------:R-:W-:Y:S05]  /*8ac0*/  BSYNC.RECONVERGENT B0 ;  /* 0x0000000000007941 */ /* 0x000fea0003800200 */
.L_x_1429:
[----:B----4-:R4:W1:Y:S01]  /*8ad0*/  LDS.128 R56, [R6+0x17000] ;  /* 0x0170000006387984 */ /* 0x0108620000000c00 */
[----:B------:R-:W-:Y:S04]  /*8ae0*/  BSSY.RECONVERGENT B0, `(.L_x_1431) ;  /* 0x000000f000007945 */ /* 0x000fe80003800200 */
[----:B------:R-:W-:Y:S05]  /*8af0*/  @P2 BRA `(.L_x_1432) ;  /* 0x0000000000342947 */ /* 0x000fea0003800000 */
[----:B------:R-:W2:Y:S01]  /*8b00*/  LDCU.64 UR12, c[0x0][0x560] ;  /* 0x0000ac00ff0c77ac */ /* 0x000ea20008000a00 */
[----:B------:R-:W-:Y:S01]  /*8b10*/  MOV R60, R72 ;  /* 0x00000048003c7202 */ /* 0x000fe20000000f00 */
[----:B---34-:R-:W-:Y:S01]  /*8b20*/  IMAD R6, R10, UR10, RZ ;  /* 0x0000000a0a067c24 */ /* 0x018fe2000f8e02ff */
[----:B------:R-:W-:-:S03]  /*8b30*/  MOV R61, R3 ;  /* 0x00000003003d7202 */ /* 0x000fc60000000f00 */
[C---:B------:R-:W-:Y:S02]  /*8b40*/  IMAD R6, R0.reuse, UR11, R6 ;  /* 0x0000000b00067c24 */ /* 0x040fe4000f8e0206 */
[----:B------:R-:W-:-:S05]  /*8b50*/  IMAD.WIDE.U32 R60, R0, UR10, R60 ;  /* 0x0000000a003c7c25 */ /* 0x000fca000f8e003c */
[----:B------:R-:W-:Y:S02]  /*8b60*/  IADD3 R6, PT, PT, R6, R61, RZ ;  /* 0x0000003d06067210 */ /* 0x000fe40007ffe0ff */
[----:B--2---:R-:W-:-:S04]  /*8b70*/  LEA R62, P0, R60, UR12, 0x1 ;  /* 0x0000000c3c3e7c11 */ /* 0x004fc8000f8008ff */
[----:B------:R-:W-:-:S05]  /*8b80*/  LEA.HI.X R63, R60, UR13, R6, 0x1, P0 ;  /* 0x0000000d3c3f7c11 */ /* 0x000fca00080f0c06 */
[----:B------:R2:W-:Y:S04]  /*8b90*/  STG.E.128 desc[UR34][R62.64], R52 ;  /* 0x000000343e007986 */ /* 0x0005e8000c101d22 */
[----:B-1----:R2:W-:Y:S04]  /*8ba0*/  STG.E.128 desc[UR34][R62.64+0x80], R48 ;  /* 0x000080303e007986 */ /* 0x0025e8000c101d22 */
[----:B------:R2:W-:Y:S04]  /*8bb0*/  STG.E.128 desc[UR34][R62.64+0x100], R44 ;  /* 0x0001002c3e007986 */ /* 0x0005e8000c101d22 */
[----:B------:R2:W-:Y:S02]  /*8bc0*/  STG.E.128 desc[UR34][R62.64+0x180], R56 ;  /* 0x000180383e007986 */ /* 0x0005e4000c101d22 */
.L_x_1432:
[----:B------:R-:W-:Y:S05]  /*8bd0*/  BSYNC.RECONVERGENT B0 ;  /* 0x0000000000007941 */ /* 0x000fea0003800200 */
.L_x_1431:
        /* <DEDUP_REMOVED lines=18> */
[----:B------:R1:W-:Y:S04]  /*8d00*/  STG.E.128 desc[UR34][R44.64], R40 ;  /* 0x000000282c007986 */ /* 0x0003e8000c101d22 */
[----:B------:R1:W-:Y:S04]  /*8d10*/  STG.E.128 desc[UR34][R44.64+0x80], R32 ;  /* 0x000080202c007986 */ /* 0x0003e8000c101d22 */
[----:B------:R1:W-:Y:S04]  /*8d20*/  STG.E.128 desc[UR34][R44.64+0x100], R24 ;  /* 0x000100182c007986 */ /* 0x0003e8000c101d22 */
[----:B------:R1:W-:Y:S02]  /*8d30*/  STG.E.128 desc[UR34][R44.64+0x180], R16 ;  /* 0x000180102c007986 */ /* 0x0003e4000c101d22 */
.L_x_1434:
[----:B------:R-:W-:Y:S05]  /*8d40*/  BSYNC.RECONVERGENT B0 ;  /* 0x0000000000007941 */ /* 0x000fea0003800200 */
.L_x_1433:
        /* <DEDUP_REMOVED lines=13> */
.L_x_1421:
[----:B------:R-:W-:Y:S05]  /*8e20*/  BSYNC.RECONVERGENT B1 ;  /* 0x0000000000017941 */ /* 0x000fea0003800200 */
.L_x_1399:
[----:B------:R-:W2:Y:S01]  /*8e30*/  LDCU UR9, c[0x0][0x438] ;  /* 0x00008700ff0977ac */ /* 0x000ea20008000800 */
[----:B------:R-:W4:Y:S01]  /*8e40*/  LDCU UR10, c[0x0][0x370] ;  /* 0x00006e00ff0a77ac */ /* 0x000f220008000800 */
[----:B--2---:R-:W-:-:S04]  /*8e50*/  UIADD3 UR9, UPT, UPT, UR9, 0x3f, URZ ;  /* 0x0000003f09097890 */ /* 0x004fc8000fffe0ff */
        /* <DEDUP_REMOVED lines=8> */
.L_x_1436:
        /* <DEDUP_REMOVED lines=10> */
.L_x_2515:


//--------------------- .text._ZN5flash44flash_bwd_dq_dk_dv_loop_seqk_parallel_kernelI23Flash_bwd_kernel_traitsILi256ELi64ELi64ELi8ELi4ELi2ELi2ELb0ELb1EN7cutlass6half_tE19Flash_kernel_traitsILi256ELi64ELi64ELi8ES3_EELb0ELb0ELb0ELb0ELb0ELb1ELb1EEEvNS_16Flash_bwd_paramsE --------------------------
	.section	.text._ZN5flash44flash_bwd_dq_dk_dv_loop_seqk_parallel_kernelI23Flash_bwd_kernel_traitsILi256ELi64ELi64ELi8ELi4ELi2ELi2ELb0ELb1EN7cutlass6half_tE19Flash_kernel_traitsILi256ELi64ELi64ELi8ES3_EELb0ELb0ELb0ELb0ELb0ELb1ELb1EEEvNS_16Flash_bwd_paramsE,"ax",@progbits
	.align	128
        .global         _ZN5flash44flash_bwd_dq_dk_dv_loop_seqk_parallel_kernelI23Flash_bwd_kernel_traitsILi256ELi64ELi64ELi8ELi4ELi2ELi2ELb0ELb1EN7cutlass6half_tE19Flash_kernel_traitsILi256ELi64ELi64ELi8ES3_EELb0ELb0ELb0ELb0ELb0ELb1ELb1EEEvNS_16Flash_bwd_paramsE
        .type           _ZN5flash44flash_bwd_dq_dk_dv_loop_seqk_parallel_kernelI23Flash_bwd_kernel_traitsILi256ELi64ELi64ELi8ELi4ELi2ELi2ELb0ELb1EN7cutlass6half_tE19Flash_kernel_traitsILi256ELi64ELi64ELi8ES3_EELb0ELb0ELb0ELb0ELb0ELb1ELb1EEEvNS_16Flash_bwd_paramsE,@function
        .size           _ZN5flash44flash_bwd_dq_dk_dv_loop_seqk_parallel_kernelI23Flash_bwd_kernel_traitsILi256ELi64ELi64ELi8ELi4ELi2ELi2ELb0ELb1EN7cutlass6half_tE19Flash_kernel_traitsILi256ELi64ELi64ELi8ES3_EELb0ELb0ELb0ELb0ELb0ELb1ELb1EEEvNS_16Flash_bwd_paramsE,(.L_x_2516 - _ZN5flash44flash_bwd_dq_dk_dv_loop_seqk_parallel_kernelI23Flash_bwd_kernel_traitsILi256ELi64ELi64ELi8ELi4ELi2ELi2ELb0ELb1EN7cutlass6half_tE19Flash_kernel_traitsILi256ELi64ELi64ELi8ES3_EELb0ELb0ELb0ELb0ELb0ELb1ELb1EEEvNS_16Flash_bwd_paramsE)
        .other          _ZN5flash44flash_bwd_dq_dk_dv_loop_seqk_parallel_kernelI23Flash_bwd_kernel_traitsILi256ELi64ELi64ELi8ELi4ELi2ELi2ELb0ELb1EN7cutlass6half_tE19Flash_kernel_traitsILi256ELi64ELi64ELi8ES3_EELb0ELb0ELb0ELb0ELb0ELb1ELb1EEEvNS_16Flash_bwd_paramsE,@"STO_CUDA_ENTRY STV_DEFAULT"
_ZN5flash44flash_bwd_dq_dk_dv_loop_seqk_parallel_kernelI23Flash_bwd_kernel_traitsILi256ELi64ELi64ELi8ELi4ELi2ELi2ELb0ELb1EN7cutlass6half_tE19Flash_kernel_traitsILi256ELi64ELi64ELi8ES3_EELb0ELb0ELb0ELb0ELb0ELb1ELb1EEEvNS_16Flash_bwd_paramsE:
.text._ZN5flash44flash_bwd_dq_dk_dv_loop_seqk_parallel_kernelI23Flash_bwd_kernel_traitsILi256ELi64ELi64ELi8ELi4ELi2ELi2ELb0ELb1EN7cutlass6half_tE19Flash_kernel_traitsILi256ELi64ELi64ELi8ES3_EELb0ELb0ELb0ELb0ELb0ELb1ELb1EEEvNS_16Flash_bwd_paramsE:
        /* <DEDUP_REMOVED lines=48> */
.L_x_1474:
        /* <DEDUP_REMOVED lines=54> */
.L_x_1437:
        /* <DEDUP_REMOVED lines=35> */
.L_x_1439:
[----:B------:R-:W1:Y:S01]  /*0890*/  LDCU.64 UR14, c[0x0][0x3b8] ;  /* 0x00007700ff0e77ac */ /* 0x000e620008000a00 */
[----:B------:R-:W-:-:S04]  /*08a0*/  UIADD3 UR8, UPT, UPT, UR34, UR40, URZ ;  /* 0x0000002822087290 */ /* 0x000fc8000fffe0ff */
[----:B-1----:R-:W-:Y:S02]  /*08b0*/  UIMAD.WIDE.U32 UR10, UR8, UR14, URZ ;  /* 0x0000000e080a72a5 */ /* 0x002fe4000f8e00ff */
[----:B------:R-:W-:-:S04]  /*08c0*/  UIMAD UR8, UR8, UR15, URZ ;  /* 0x0000000f080872a4 */ /* 0x000fc8000f8e02ff */
[----:B------:R-:W-:Y:S01]  /*08d0*/  UIADD3 UR8, UPT, UPT, UR11, UR8, URZ ;  /* 0x000000080b087290 */ /* 0x000fe2000fffe0ff */
[----:B------:R-:W-:-:S05]  /*08e0*/  UMOV UR44, UR10 ;  /* 0x0000000a002c7c82 */ /* 0x000fca0008000000 */
[----:B------:R-:W-:Y:S02]  /*08f0*/  MOV R5, UR8 ;  /* 0x0000000800057c02 */ /* 0x000fe40008000f00 */
.L_x_1440:
        /* <DEDUP_REMOVED lines=42> */
.L_x_1441:
[----:B------:R-:W1:Y:S01]  /*0ba0*/  LDCU.64 UR12, c[0x0][0x3c0] ;  /* 0x00007800ff0c77ac */ /* 0x000e620008000a00 */
[----:B------:R-:W-:-:S04]  /*0bb0*/  UIADD3 UR8, UPT, UPT, UR34, UR40, URZ ;  /* 0x0000002822087290 */ /* 0x000fc8000fffe0ff */
[----:B-1----:R-:W-:Y:S02]  /*0bc0*/  UIMAD.WIDE.U32 UR10, UR8, UR12, URZ ;  /* 0x0000000c080a72a5 */ /* 0x002fe4000f8e00ff */
[----:B------:R-:W-:-:S04]  /*0bd0*/  UIMAD UR8, UR8, UR13, URZ ;  /* 0x0000000d080872a4 */ /* 0x000fc8000f8e02ff */
[----:B------:R-:W-:Y:S01]  /*0be0*/  UIADD3 UR8, UPT, UPT, UR11, UR8, URZ ;  /* 0x000000080b087290 */ /* 0x000fe2000fffe0ff */
[----:B------:R-:W-:-:S05]  /*0bf0*/  UMOV UR46, UR10 ;  /* 0x0000000a002e7c82 */ /* 0x000fca0008000000 */
[----:B------:R-:W-:-:S07]  /*0c00*/  MOV R6, UR8 ;  /* 0x0000000800067c02 */ /* 0x000fce0008000f00 */
.L_x_1442:
        /* <DEDUP_REMOVED lines=27> */
.L_x_1443:
[----:B------:R-:W-:Y:S02]  /*0dc0*/  UIMAD.WIDE.U32 UR52, UR62, UR16, URZ ;  /* 0x000000103e3472a5 */ /* 0x000fe4000f8e00ff */
[----:B------:R-:W-:-:S04]  /*0dd0*/  UIMAD UR8, UR63, UR16, URZ ;  /* 0x000000103f0872a4 */ /* 0x000fc8000f8e02ff */
[----:B------:R-:W-:Y:S02]  /*0de0*/  UIADD3 UR8, UPT, UPT, UR53, UR8, URZ ;  /* 0x0000000835087290 */ /* 0x000fe4000fffe0ff */
.L_x_1444:
        /* <DEDUP_REMOVED lines=20> */
.L_x_1445:
[----:B------:R-:W1:Y:S01]  /*0f30*/  LDCU UR54, c[0x0][0x434] ;  /* 0x00008680ff3677ac */ /* 0x000e620008000800 */
[----:B------:R-:W-:-:S04]  /*0f40*/  UIMAD UR11, UR38, UR17, UR23 ;  /* 0x00000011260b72a4 */ /* 0x000fc8000f8e0217 */
[----:B-1----:R-:W-:Y:S02]  /*0f50*/  UIMAD UR54, UR11, UR54, URZ ;  /* 0x000000360b3672a4 */ /* 0x002fe4000f8e02ff */
.L_x_1446:
        /* <DEDUP_REMOVED lines=11> */
.L_x_1447:
[----:B------:R-:W1:Y:S01]  /*1010*/  LDCU UR53, c[0x0][0x444] ;  /* 0x00008880ff3577ac */ /* 0x000e620008000800 */
[----:B------:R-:W-:-:S04]  /*1020*/  UIMAD UR10, UR38, UR17, UR23 ;  /* 0x00000011260a72a4 */ /* 0x000fc8000f8e0217 */
[----:B-1----:R-:W-:-:S12]  /*1030*/  UIMAD UR53, UR10, UR53, URZ ;  /* 0x000000350a3572a4 */ /* 0x002fd8000f8e02ff */
.L_x_1448:
        /* <DEDUP_REMOVED lines=93> */
.L_x_1450:
[----:B------:R-:W1:Y:S01]  /*1610*/  LDCU.64 UR12, c[0x0][0x5c0] ;  /* 0x0000b800ff0c77ac */ /* 0x000e620008000a00 */
[----:B------:R-:W-:-:S04]  /*1620*/  UIADD3 UR8, UPT, UPT, UR34, UR40, URZ ;  /* 0x0000002822087290 */ /* 0x000fc8000fffe0ff */
[----:B-1----:R-:W-:Y:S02]  /*1630*/  UIMAD.WIDE.U32 UR16, UR8, UR12, URZ ;  /* 0x0000000c081072a5 */ /* 0x002fe4000f8e00ff */
[----:B------:R-:W-:-:S04]  /*1640*/  UIMAD UR8, UR8, UR13, URZ ;  /* 0x0000000d080872a4 */ /* 0x000fc8000f8e02ff */
[----:B------:R-:W-:-:S06]  /*1650*/  UIADD3 UR8, UPT, UPT, UR17, UR8, URZ ;  /* 0x0000000811087290 */ /* 0x000fcc000fffe0ff */
[----:B------:R-:W-:Y:S02]  /*1660*/  MOV R0, UR8 ;  /* 0x0000000800007c02 */ /* 0x000fe40008000f00 */
.L_x_1451:
        /* <DEDUP_REMOVED lines=13> */
.L_x_1452:
[----:B------:R-:W1:Y:S01]  /*1740*/  LDCU.64 UR10, c[0x0][0x5c8] ;  /* 0x0000b900ff0a77ac */ /* 0x000e620008000a00 */
[----:B------:R-:W-:-:S04]  /*1750*/  UIADD3 UR34, UPT, UPT, UR34, UR40, URZ ;  /* 0x0000002822227290 */ /* 0x000fc8000fffe0ff */
[----:B-1----:R-:W-:Y:S02]  /*1760*/  UIMAD.WIDE.U32 UR14, UR34, UR10, URZ ;  /* 0x0000000a220e72a5 */ /* 0x002fe4000f8e00ff */
[----:B------:R-:W-:-:S04]  /*1770*/  UIMAD UR34, UR34, UR11, URZ ;  /* 0x0000000b222272a4 */ /* 0x000fc8000f8e02ff */
[----:B------:R-:W-:-:S06]  /*1780*/  UIADD3 UR34, UPT, UPT, UR15, UR34, URZ ;  /* 0x000000220f227290 */ /* 0x000fcc000fffe0ff */
[----:B------:R-:W-:-:S07]  /*1790*/  MOV R3, UR34 ;  /* 0x0000002200037c02 */ /* 0x000fce0008000f00 */
.L_x_1453:
        /* <DEDUP_REMOVED lines=26> */
.L_x_1455:
[----:B------:R-:W-:Y:S05]  /*1940*/  BSYNC.RECONVERGENT B0 ;  /* 0x0000000000007941 */ /* 0x000fea0003800200 */
.L_x_1454:
        /* <DEDUP_REMOVED lines=14> */
.L_x_1457:
[----:B------:R-:W-:Y:S05]  /*1a30*/  BSYNC.RECONVERGENT B0 ;  /* 0x0000000000007941 */ /* 0x000fea0003800200 */
.L_x_1456:
        /* <DEDUP_REMOVED lines=24> */
.L_x_1459:
[----:B------:R-:W-:Y:S05]  /*1bc0*/  BSYNC.RECONVERGENT B0 ;  /* 0x0000000000007941 */ /* 0x000fea0003800200 */
.L_x_1458:
        /* <DEDUP_REMOVED lines=14> */
.L_x_1449:
        /* <DEDUP_REMOVED lines=55> */
[----:B------:R-:W-:Y:S02]  /*2020*/  @!P2 IMAD.MOV.U32 R7, RZ, RZ, R23 ;  /* 0x000000ffff07a224 */ /* 0x000fe400078e0017 */
[----:B------:R-:W-:Y:S01]  /*2030*/  IMAD.SHL.U32 R231, R0, 0x10, RZ ;  /* 0x0000001000e77824 */ /* 0x000fe200078e00ff */
[----:B---3--:R-:W-:Y:S01]  /*2040*/  SHF.R.U32.HI R237, RZ, 0x2, R221 ;  /* 0x00000002ffed7819 */ /* 0x008fe200000116dd */
[----:B------:R-:W-:Y:S02]  /*2050*/  @!P3 IMAD.MOV.U32 R16, RZ, RZ, R20 ;  /* 0x000000ffff10b224 */ /* 0x000fe400078e0014 */
[----:B------:R-:W-:Y:S02]  /*2060*/  IMAD.MOV.U32 R239, RZ, RZ, 0x7f800000 ;  /* 0x7f800000ffef7424 */ /* 0x000fe400078e00ff */
[----:B------:R-:W-:-:S02]  /*2070*/  IMAD.MOV.U32 R226, RZ, RZ, 0x20 ;  /* 0x00000020ffe27424 */ /* 0x000fc400078e00ff */
[----:B------:R-:W-:Y:S02]  /*2080*/  IMAD.MOV.U32 R220, RZ, RZ, 0x40 ;  /* 0x00000040ffdc7424 */ /* 0x000fe400078e00ff */
[----:B------:R-:W-:Y:S01]  /*2090*/  IMAD.MOV.U32 R247, RZ, RZ, 0x10 ;  /* 0x00000010fff77424 */ /* 0x000fe200078e00ff */
[----:B------:R-:W-:Y:S01]  /*20a0*/  UIADD3 UR39, UPT, UPT, UR39, 0x40, URZ ;  /* 0x0000004027277890 */ /* 0x000fe2000fffe0ff */
[C---:B------:R-:W-:Y:S01]  /*20b0*/  @!P2 IMAD R14, R18.reuse, UR15, R5 ;  /* 0x0000000f120eac24 */ /* 0x040fe2000f8e0205 */
[----:B------:R-:W-:Y:S01]  /*20c0*/  CS2R R190, SRZ ;  /* 0x0000000000be7805 */ /* 0x000fe2000001ff00 */
[C---:B------:R-:W-:Y:S01]  /*20d0*/  @!P2 IMAD R10, R18.reuse, UR13, R3 ;  /* 0x0000000d120aac24 */ /* 0x040fe2000f8e0203 */
[----:B------:R-:W3:Y:S01]  /*20e0*/  @!P3 LDC.64 R4, c[0x0][0x390] ;  /* 0x0000e400ff04bb82 */ /* 0x000ee20000000a00 */
[----:B------:R-:W-:Y:S01]  /*20f0*/  @!P2 IMAD.WIDE.U32 R20, R18, UR14, R20 ;  /* 0x0000000e1214ac25 */ /* 0x000fe2000f8e0014 */
[----:B------:R-:W-:Y:S01]  /*2100*/  @!PT LDS RZ, [RZ] ;  /* 0x00000000fffff984 */ /* 0x000fe20000000800 */
[----:B------:R-:W-:Y:S01]  /*2110*/  @!PT LDS RZ, [RZ] ;  /* 0x00000000fffff984 */ /* 0x000fe20000000800 */
[----:B------:R-:W-:Y:S01]  /*2120*/  @!PT LDS RZ, [RZ] ;  /* 0x00000000fffff984 */ /* 0x000fe20000000800 */
[----:B------:R-:W-:Y:S01]  /*2130*/  @!P1 LDGSTS.E.BYPASS.LTC128B.128 [R11+0x8000], desc[UR30][R248.64] ;  /* 0x08000000f80b9fae */ /* 0x000fe2000b981a1e */
[----:B------:R-:W-:-:S02]  /*2140*/  CS2R R188, SRZ ;  /* 0x0000000000bc7805 */ /* 0x000fc4000001ff00 */
[----:B------:R-:W-:Y:S01]  /*2150*/  CS2R R194, SRZ ;  /* 0x0000000000c27805 */ /* 0x000fe2000001ff00 */
[----:B------:R-:W-:Y:S01]  /*2160*/  @!P2 IMAD.WIDE.U32 R18, R18, UR12, R6 ;  /* 0x0000000c1212ac25 */ /* 0x000fe2000f8e0006 */
[----:B------:R-:W-:Y:S01]  /*2170*/  @!P1 LDGSTS.E.BYPASS.LTC128B.128 [R11+0xa000], desc[UR30][R248.64+0x80] ;  /* 0x0a000080f80b9fae */ /* 0x000fe2000b981a1e */
[----:B------:R-:W-:Y:S01]  /*2180*/  CS2R R192, SRZ ;  /* 0x0000000000c07805 */ /* 0x000fe2000001ff00 */
[----:B------:R-:W4:Y:S01]  /*2190*/  @!P3 LDC.64 R6, c[0x0][0x388] ;  /* 0x0000e200ff06bb82 */ /* 0x000f220000000a00 */
[C---:B------:R-:W-:Y:S01]  /*21a0*/  @!P3 IMAD.WIDE.U32 R28, R12.reuse, UR14, R16 ;  /* 0x0000000e0c1cbc25 */ /* 0x040fe2000f8e0010 */
[----:B------:R-:W-:Y:S01]  /*21b0*/  @!P1 LDGSTS.E.BYPASS.LTC128B.128 [R11+0xc000], desc[UR30][R248.64+0x100] ;  /* 0x0c000100f80b9fae */ /* 0x000fe2000b981a1e */
[----:B------:R-:W-:Y:S02]  /*21c0*/  CS2R R186, SRZ ;  /* 0x0000000000ba7805 */ /* 0x000fe4000001ff00 */
[----:B------:R-:W-:Y:S01]  /*21d0*/  CS2R R184, SRZ ;  /* 0x0000000000b87805 */ /* 0x000fe2000001ff00 */
[C---:B------:R-:W-:Y:S01]  /*21e0*/  @!P3 IMAD R16, R12.reuse, UR15, R29 ;  /* 0x0000000f0c10bc24 */ /* 0x040fe2000f8e021d */
[----:B------:R-:W-:Y:S01]  /*21f0*/  @!P1 LDGSTS.E.BYPASS.LTC128B.128 [R11+0xe000], desc[UR30][R248.64+0x180] ;  /* 0x0e000180f80b9fae */ /* 0x000fe2000b981a1e */
[----:B------:R-:W-:Y:S01]  /*2200*/  @!P2 IMAD.IADD R14, R21, 0x1, R14 ;  /* 0x00000001150ea824 */ /* 0x000fe200078e020e */
[----:B------:R-:W2:Y:S01]  /*2210*/  @!P2 LDC.64 R2, c[0x0][0x388] ;  /* 0x0000e200ff02ab82 */ /* 0x000ea20000000a00 */
        /* <DEDUP_REMOVED lines=81> */
[----:B--2---:R-:W-:Y:S02]  /*2730*/  @!P2 LEA R2, P1, R20, R2, 0x1 ;  /* 0x000000021402a211 */ /* 0x004fe400078208ff */
[----:B------:R-:W-:-:S02]  /*2740*/  CS2R R34, SRZ ;  /* 0x0000000000227805 */ /* 0x000fc4000001ff00 */
[----:B------:R-:W-:Y:S01]  /*2750*/  CS2R R32, SRZ ;  /* 0x0000000000207805 */ /* 0x000fe2000001ff00 */
[----:B------:R-:W-:Y:S01]  /*2760*/  @P4 STS.128 [R11+0x1000], RZ ;  /* 0x001000ff0b004388 */ /* 0x000fe20000000c00 */
[----:B------:R-:W-:Y:S01]  /*2770*/  @!P2 LEA.HI.X R3, R20, R3, R14, 0x1, P1 ;  /* 0x000000031403a211 */ /* 0x000fe200008f0c0e */
[----:B------:R-:W2:Y:S01]  /*2780*/  LDCU UR8, c[0x0][0x3e0] ;  /* 0x00007c00ff0877ac */ /* 0x000ea20008000800 */
[C---:B---3--:R-:W-:Y:S01]  /*2790*/  @!P3 LEA R4, P1, R22.reuse, R4, 0x1 ;  /* 0x000000041604b211 */ /* 0x048fe200078208ff */
[----:B------:R-:W-:Y:S01]  /*27a0*/  @P4 STS.128 [R11+0x3000], RZ ;  /* 0x003000ff0b004388 */ /* 0x000fe20000000c00 */
[----:B------:R-:W3:Y:S02]  /*27b0*/  LDCU UR10, c[0x0][0x50c] ;  /* 0x0000a180ff0a77ac */ /* 0x000ee40008000800 */
[----:B------:R-:W-:Y:S01]  /*27c0*/  @!P3 LEA.HI.X R5, R22, R5, R12, 0x1, P1 ;  /* 0x000000051605b211 */ /* 0x000fe200008f0c0c */
[----:B------:R-:W-:Y:S01]  /*27d0*/  @P4 STS.128 [R11+0x5000], RZ ;  /* 0x005000ff0b004388 */ /* 0x000fe20000000c00 */
[----:B------:R-:W1:Y:S03]  /*27e0*/  LDCU UR9, c[0x0][0x45c] ;  /* 0x00008b80ff0977ac */ /* 0x000e660008000800 */
        /* <DEDUP_REMOVED lines=10> */
[----:B------:R-:W4:Y:S03]  /*2890*/  @!P2 LDC.64 R6, c[0x0][0x390] ;  /* 0x0000e400ff06ab82 */ /* 0x000f260000000a00 */
[----:B------:R-:W-:Y:S04]  /*28a0*/  @!P3 LDGSTS.E.BYPASS.LTC128B.128 [R11+0x10000], desc[UR30][R26.64] ;  /* 0x100000001a0bbfae */ /* 0x000fe8000b981a1e */
[----:B------:R-:W-:Y:S04]  /*28b0*/  @!P3 LDGSTS.E.BYPASS.LTC128B.128 [R11+0x12000], desc[UR30][R26.64+0x80] ;  /* 0x120000801a0bbfae */ /* 0x000fe8000b981a1e */
[----:B------:R-:W-:Y:S04]  /*28c0*/  @!P3 LDGSTS.E.BYPASS.LTC128B.128 [R11+0x14000], desc[UR30][R26.64+0x100] ;  /* 0x140001001a0bbfae */ /* 0x000fe8000b981a1e */
[----:B------:R-:W-:Y:S04]  /*28d0*/  @!P3 LDGSTS.E.BYPASS.LTC128B.128 [R11+0x16000], desc[UR30][R26.64+0x180] ;  /* 0x160001801a0bbfae */ /* 0x000fe8000b981a1e */
[----:B------:R-:W-:Y:S04]  /*28e0*/  @P3 STS.128 [R11+0x10000], RZ ;  /* 0x010000ff0b003388 */ /* 0x000fe80000000c00 */
[----:B------:R-:W-:Y:S01]  /*28f0*/  @P3 STS.128 [R11+0x12000], RZ ;  /* 0x012000ff0b003388 */ /* 0x000fe20000000c00 */
[----:B----4-:R-:W-:Y:S01]  /*2900*/  @!P2 LEA R12, P1, R18, R6, 0x1 ;  /* 0x00000006120ca211 */ /* 0x010fe200078208ff */
        /* <DEDUP_REMOVED lines=23> */
[----:B----4-:R-:W-:-:S03]  /*2a80*/  IMAD.SHL.U32 R2, R0, 0x20, RZ ;  /* 0x0000002000027824 */ /* 0x010fc600078e00ff */
[----:B------:R-:W-:Y:S04]  /*2a90*/  @P3 STS.128 [R11+0x1c000], RZ ;  /* 0x01c000ff0b003388 */ /* 0x000fe80000000c00 */
[----:B------:R-:W-:Y:S04]  /*2aa0*/  @P3 STS.128 [R11+0x1e000], RZ ;  /* 0x01e000ff0b003388 */ /* 0x000fe80000000c00 */
[----:B------:R-:W-:Y:S04]  /*2ab0*/  @P2 STS.128 [R11+0x19000], RZ ;  /* 0x019000ff0b002388 */ /* 0x000fe80000000c00 */
[----:B------:R-:W-:Y:S04]  /*2ac0*/  @P2 STS.128 [R11+0x1b000], RZ ;  /* 0x01b000ff0b002388 */ /* 0x000fe80000000c00 */
[----:B------:R-:W-:Y:S01]  /*2ad0*/  @P2 STS.128 [R11+0x1d000], RZ ;  /* 0x01d000ff0b002388 */ /* 0x000fe20000000c00 */
[----:B--2---:R-:W-:-:S03]  /*2ae0*/  LOP3.LUT R4, R2, 0x200, RZ, 0xc0, !PT ;  /* 0x0000020002047812 */ /* 0x004fc600078ec0ff */
[----:B------:R2:W-:Y:S04]  /*2af0*/  @P2 STS.128 [R11+0x1f000], RZ ;  /* 0x01f000ff0b002388 */ /* 0x0005e80000000c00 */
[----:B------:R-:W-:Y:S01]  /*2b00*/  @!PT LDS RZ, [RZ] ;  /* 0x00000000fffff984 */ /* 0x000fe20000000800 */
[----:B------:R-:W-:Y:S01]  /*2b10*/  @!PT LDS RZ, [RZ] ;  /* 0x00000000fffff984 */ /* 0x000fe20000000800 */
[----:B------:R-:W-:Y:S01]  /*2b20*/  @!PT LDS RZ, [RZ] ;  /* 0x00000000fffff984 */ /* 0x000fe20000000800 */
[----:B------:R-:W-:Y:S04]  /*2b30*/  @!P2 LDGSTS.E.BYPASS.LTC128B.128 [R11+0x19000], desc[UR30][R12.64] ;  /* 0x190000000c0bafae */ /* 0x000fe8000b981a1e */
[----:B------:R-:W-:Y:S01]  /*2b40*/  @!P2 LDGSTS.E.BYPASS.LTC128B.128 [R11+0x1b000], desc[UR30][R12.64+0x80] ;  /* 0x1b0000800c0bafae */ /* 0x000fe2000b981a1e */
[----:B------:R-:W-:-:S03]  /*2b50*/  LOP3.LUT R231, R4, 0x3800, R231, 0xf8, !PT ;  /* 0x0000380004e77812 */ /* 0x000fc600078ef8e7 */
[----:B------:R-:W-:Y:S04]  /*2b60*/  @!P2 LDGSTS.E.BYPASS.LTC128B.128 [R11+0x1d000], desc[UR30][R12.64+0x100] ;  /* 0x1d0001000c0bafae */ /* 0x000fe8000b981a1e */
[----:B------:R4:W-:Y:S01]  /*2b70*/  @!P2 LDGSTS.E.BYPASS.LTC128B.128 [R11+0x1f000], desc[UR30][R12.64+0x180] ;  /* 0x1f0001800c0bafae */ /* 0x0009e2000b981a1e */
[----:B------:R-:W-:Y:S01]  /*2b80*/  IMAD.SHL.U32 R3, R221, 0x20, RZ ;  /* 0x00000020dd037824 */ /* 0x000fe200078e00ff */
[----:B------:R-:W-:Y:S02]  /*2b90*/  SHF.R.U32.HI R5, RZ, 0x1, R221 ;  /* 0x00000001ff057819 */ /* 0x000fe400000116dd */
[----:B------:R-:W0:Y:S01]  /*2ba0*/  LDGDEPBAR ;  /* 0x00000000000079af */ /* 0x000e220000000000 */
[----:B------:R-:W-:-:S03]  /*2bb0*/  LOP3.LUT R6, R233, 0x1c0, RZ, 0xc0, !PT ;  /* 0x000001c0e9067812 */ /* 0x000fc600078ec0ff */
[----:B------:R1:W5:Y:S01]  /*2bc0*/  @!P1 LDG.E R240, desc[UR30][R14.64] ;  /* 0x0000001e0ef09981 */ /* 0x000362000c1e1900 */
[----:B------:R-:W-:Y:S02]  /*2bd0*/  LOP3.LUT R9, R6, 0x38, R9, 0xf8, !PT ;  /* 0x0000003806097812 */ /* 0x000fe400078ef809 */
[----:B------:R-:W-:Y:S01]  /*2be0*/  R2P PR, R0, 0x6 ;  /* 0x0000000600007804 */ /* 0x000fe20000000000 */
[----:B------:R1:W5:Y:S01]  /*2bf0*/  @!P0 LDG.E R239, desc[UR30][R14.64+0x20] ;  /* 0x0000201e0eef8981 */ /* 0x000362000c1e1900 */
[----:B------:R-:W-:Y:S01]  /*2c00*/  LOP3.LUT R0, R9, 0x8, R0, 0x78, !PT ;  /* 0x0000000809007812 */ /* 0x000fe200078e7800 */
[----:B------:R-:W-:Y:S01]  /*2c10*/  IMAD.MOV.U32 R6, RZ, RZ, 0x40 ;  /* 0x00000040ff067424 */ /* 0x000fe200078e00ff */
[----:B------:R-:W-:Y:S02]  /*2c20*/  LOP3.LUT R233, R233, 0x200, RZ, 0xc0, !PT ;  /* 0x00000200e9e97812 */ /* 0x000fe400078ec0ff */
[----:B------:R-:W-:Y:S02]  /*2c30*/  CS2R R28, SRZ ;  /* 0x00000000001c7805 */ /* 0x000fe4000001ff00 */
[----:B------:R-:W-:-:S02]  /*2c40*/  LOP3.LUT R231, R231, R0, RZ, 0xfc, !PT ;  /* 0x00000000e7e77212 */ /* 0x000fc400078efcff */
[----:B------:R-:W-:Y:S02]  /*2c50*/  CS2R R26, SRZ ;  /* 0x00000000001a7805 */ /* 0x000fe4000001ff00 */
[----:B------:R-:W-:Y:S02]  /*2c60*/  LOP3.LUT R0, R238, 0x38, RZ, 0xc0, !PT ;  /* 0x00000038ee007812 */ /* 0x000fe400078ec0ff */
[----:B------:R-:W-:Y:S02]  /*2c70*/  CS2R R24, SRZ ;  /* 0x0000000000187805 */ /* 0x000fe4000001ff00 */
[----:B------:R-:W-:Y:S02]  /*2c80*/  LOP3.LUT R233, R233, 0xc00, R2, 0xf8, !PT ;  /* 0x00000c00e9e97812 */ /* 0x000fe400078ef802 */
[----:B------:R-:W-:Y:S02]  /*2c90*/  CS2R R22, SRZ ;  /* 0x0000000000167805 */ /* 0x000fe4000001ff00 */
[----:B------:R-:W-:-:S02]  /*2ca0*/  SHF.R.U32.HI R7, RZ, 0x3, R221 ;  /* 0x00000003ff077819 */ /* 0x000fc400000116dd */
[----:B------:R-:W-:Y:S02]  /*2cb0*/  CS2R R20, SRZ ;  /* 0x0000000000147805 */ /* 0x000fe4000001ff00 */
[----:B------:R-:W-:Y:S01]  /*2cc0*/  LOP3.LUT R2, R238, 0x20, RZ, 0xc0, !PT ;  /* 0x00000020ee027812 */ /* 0x000fe200078ec0ff */
[----:B------:R-:W-:Y:S01]  /*2cd0*/  UISETP.GE.AND UP1, UPT, UR39, UR33, UPT ;  /* 0x000000212700728c */ /* 0x000fe2000bf26270 */
[----:B----4-:R-:W-:Y:S01]  /*2ce0*/  LOP3.LUT R13, R3, 0x200, RZ, 0xc0, !PT ;  /* 0x00000200030d7812 */ /* 0x010fe200078ec0ff */
[----:B------:R-:W-:Y:S01]  /*2cf0*/  USHF.L.U32 UR11, UR11, 0x6, URZ ;  /* 0x000000060b0b7899 */ /* 0x000fe200080006ff */
[----:B------:R-:W-:Y:S02]  /*2d00*/  LOP3.LUT R8, R9, 0x8, R8, 0x78, !PT ;  /* 0x0000000809087812 */ /* 0x000fe400078e7808 */
[----:B--2---:R-:W-:Y:S02]  /*2d10*/  LOP3.LUT R11, R0, 0x20, R237, 0x78, !PT ;  /* 0x00000020000b7812 */ /* 0x004fe400078e78ed */
[----:B------:R-:W-:-:S02]  /*2d20*/  LOP3.LUT R9, R222, 0x1c0, RZ, 0xc0, !PT ;  /* 0x000001c0de097812 */ /* 0x000fc400078ec0ff */
[----:B------:R-:W-:Y:S02]  /*2d30*/  LOP3.LUT R4, R5, 0x10, RZ, 0xc0, !PT ;  /* 0x0000001005047812 */ /* 0x000fe400078ec0ff */
[----:B------:R-:W-:Y:S02]  /*2d40*/  LOP3.LUT R7, R2, 0x18, R7, 0xf8, !PT ;  /* 0x0000001802077812 */ /* 0x000fe400078ef807 */
[--C-:B------:R-:W-:Y:S02]  /*2d50*/  LOP3.LUT R2, R13, 0x3800, R246.reuse, 0xf8, !PT ;  /* 0x000038000d027812 */ /* 0x100fe400078ef8f6 */
[----:B------:R-:W-:Y:S02]  /*2d60*/  LOP3.LUT R246, R11, 0x1c0, R246, 0xf8, !PT ;  /* 0x000001c00bf67812 */ /* 0x000fe400078ef8f6 */
[----:B------:R-:W-:Y:S02]  /*2d70*/  LOP3.LUT R0, R9, 0x38, R236, 0xf8, !PT ;  /* 0x0000003809007812 */ /* 0x000fe400078ef8ec */
[----:B------:R-:W-:-:S02]  /*2d80*/  LOP3.LUT R11, R4, 0x8, R221, 0xf8, !PT ;  /* 0x00000008040b7812 */ /* 0x000fc400078ef8dd */
[C---:B------:R-:W-:Y:S02]  /*2d90*/  LOP3.LUT R245, R0.reuse, 0x8, R221, 0x78, !PT ;  /* 0x0000000800f57812 */ /* 0x040fe400078e78dd */
[----:B------:R-:W-:Y:S02]  /*2da0*/  LOP3.LUT R4, R11, R0, RZ, 0x3c, !PT ;  /* 0x000000000b047212 */ /* 0x000fe400078e3cff */
[----:B------:R-:W-:Y:S02]  /*2db0*/  LOP3.LUT R0, R0, 0x8, R5, 0x78, !PT ;  /* 0x0000000800007812 */ /* 0x000fe400078e7805 */
[----:B------:R-:W-:Y:S02]  /*2dc0*/  LOP3.LUT R5, R7, 0x1c0, R222, 0xf8, !PT ;  /* 0x000001c007057812 */ /* 0x000fe400078ef8de */
[----:B------:R-:W-:Y:S02]  /*2dd0*/  LOP3.LUT R233, R233, R8, RZ, 0xfc, !PT ;  /* 0x00000008e9e97212 */ /* 0x000fe400078efcff */
[----:B------:R-:W-:-:S02]  /*2de0*/  LOP3.LUT R5, R5, 0x38, R236, 0x78, !PT ;  /* 0x0000003805057812 */ /* 0x000fc400078e78ec */
[----:B------:R-:W-:Y:S02]  /*2df0*/  SEL R6, R6, 0xffffffc0, !P2 ;  /* 0xffffffc006067807 */ /* 0x000fe40005000000 */
[----:B------:R-:W-:Y:S02]  /*2e00*/  LEA R231, R231, UR32, 0x1 ;  /* 0x00000020e7e77c11 */ /* 0x000fe4000f8e08ff */
[----:B------:R-:W-:Y:S02]  /*2e10*/  LOP3.LUT R224, R5, 0x200, R222, 0xf8, !PT ;  /* 0x0000020005e07812 */ /* 0x000fe400078ef8de */
[----:B------:R-:W-:Y:S01]  /*2e20*/  LEA R233, R233, UR32, 0x1 ;  /* 0x00000020e9e97c11 */ /* 0x000fe2000f8e08ff */
[----:B------:R-:W-:Y:S01]  /*2e30*/  IMAD.IADD R227, R6, 0x1, R231 ;  /* 0x0000000106e37824 */ /* 0x000fe200078e02e7 */
[----:B------:R-:W-:Y:S02]  /*2e40*/  LOP3.LUT R9, R3, 0xc00, RZ, 0xc0, !PT ;  /* 0x00000c0003097812 */ /* 0x000fe400078ec0ff */
[----:B------:R-:W-:Y:S01]  /*2e50*/  LOP3.LUT R222, R222, 0x200, RZ, 0xc0, !PT ;  /* 0x00000200dede7812 */ /* 0x000fe200078ec0ff */
[----:B------:R-:W-:Y:S01]  /*2e60*/  IMAD.IADD R229, R6, 0x1, R233 ;  /* 0x0000000106e57824 */ /* 0x000fe200078e02e9 */
[----:B------:R-:W-:Y:S01]  /*2e70*/  LOP3.LUT R245, R2, R245, RZ, 0xfc, !PT ;  /* 0x000000f502f57212 */ /* 0x000fe200078efcff */
[----:B------:R-:W-:Y:S01]  /*2e80*/  IMAD.MOV.U32 R2, RZ, RZ, 0x20 ;  /* 0x00000020ff027424 */ /* 0x000fe200078e00ff */
[----:B------:R-:W-:-:S02]  /*2e90*/  SEL R226, R226, 0xffffffe0, !P1 ;  /* 0xffffffe0e2e27807 */ /* 0x000fc40004800000 */
        /* <DEDUP_REMOVED lines=14> */
[----:B-1-3--:R-:W-:-:S07]  /*2f80*/  LOP3.LUT R252, R5, R0, RZ, 0xfc, !PT ;  /* 0x0000000005fc7212 */ /* 0x00afce00078efcff */
.L_x_1463:
[----:B------:R-:W0:Y:S01]  /*2f90*/  LDGDEPBAR ;  /* 0x00000000000079af */ /* 0x000e220000000000 */
[----:B------:R-:W-:Y:S01]  /*2fa0*/  MOV R116, UR16 ;  /* 0x0000001000747c02 */ /* 0x000fe20008000f00 */
[----:B------:R-:W-:Y:S01]  /*2fb0*/  UISETP.NE.AND UP2, UPT, UR49, URZ, UPT ;  /* 0x000000ff3100728c */ /* 0x000fe2000bf45270 */
[----:B------:R-:W-:Y:S02]  /*2fc0*/  MOV R117, UR17 ;  /* 0x0000001100757c02 */ /* 0x000fe40008000f00 */
[----:B------:R-:W-:Y:S02]  /*2fd0*/  LEA R218, R246, UR5, 0x1 ;  /* 0x00000005f6da7c11 */ /* 0x000fe4000f8e08ff */
[----:B------:R-:W-:Y:S02]  /*2fe0*/  PLOP3.LUT P4, PT, PT, PT, UP1, 0x80, 0x8 ;  /* 0x000000000008781c */ /* 0x000fe40003f8f018 */
[----:B------:R-:W-:Y:S02]  /*2ff0*/  PLOP3.LUT P3, PT, PT, PT, UP1, 0x80, 0x8 ;  /* 0x000000000008781c */ /* 0x000fe40003f6f018 */
[----:B------:R-:W-:Y:S02]  /*3000*/  PLOP3.LUT P0, PT, PT, PT, UP1, 0x80, 0x8 ;  /* 0x000000000008781c */ /* 0x000fe40003f0f018 */
[----:B------:R-:W-:Y:S01]  /*3010*/  MOV R198, UR35 ;  /* 0x0000002300c67c02 */ /* 0x000fe20008000f00 */
[----:B------:R-:W-:Y:S01]  /*3020*/  @UP2 UIADD3 UR13, UP0, UPT, UR56, -0x100, URZ ;  /* 0xffffff00380d2890 */ /* 0x000fe2000ff1e0ff */
[----:B------:R-:W-:Y:S02]  /*3030*/  PLOP3.LUT P6, PT, PT, PT, UP1, 0x80, 0x8 ;  /* 0x000000000008781c */ /* 0x000fe40003fcf018 */
[----:B------:R-:W-:Y:S01]  /*3040*/  PLOP3.LUT P5, PT, PT, PT, UP1, 0x80, 0x8 ;  /* 0x000000000008781c */ /* 0x000fe20003faf018 */
[----:B------:R-:W-:Y:S02]  /*3050*/  @UP2 UIADD3.X UR12, UPT, UPT, UR57, -0x1, URZ, UP0, !UPT ;  /* 0xffffffff390c2890 */ /* 0x000fe400087fe4ff */
[----:B------:R-:W-:Y:S01]  /*3060*/  @P4 LOP3.LUT R130, R238, 0x6, RZ, 0xc0, !PT ;  /* 0x00000006ee824812 */ /* 0x000fe200078ec0ff */
[----:B------:R-:W-:Y:S01]  /*3070*/  @UP2 UIADD3 UR16, UP0, UPT, UR16, -0x100, URZ ;  /* 0xffffff0010102890 */ /* 0x000fe2000ff1e0ff */
[----:B------:R-:W-:Y:S01]  /*3080*/  PLOP3.LUT P4, PT, PT, PT, UP1, 0x80, 0x8 ;  /* 0x000000000008781c */ /* 0x000fe20003f8f018 */
[----:B------:R-:W-:Y:S04]  /*3090*/  DEPBAR.LE SB0, 0x0 ;  /* 0x000080000000791a */ /* 0x000fe80000000000 */
[----:B------:R-:W-:Y:S01]  /*30a0*/  BAR.SYNC.DEFER_BLOCKING 0x0 ;  /* 0x0000000000007b1d */ /* 0x000fe20000010000 */
[----:B------:R-:W-:Y:S01]  /*30b0*/  @P3 LOP3.LUT R131, R130, 0xe0, R237, 0xf8, !PT ;  /* 0x000000e082833812 */ /* 0x000fe200078ef8ed */
[----:B------:R-:W-:Y:S01]  /*30c0*/  @UP2 UIADD3.X UR17, UPT, UPT, UR17, -0x1, URZ, UP0, !UPT ;  /* 0xffffffff11112890 */ /* 0x000fe200087fe4ff */
[----:B------:R-:W-:Y:S03]  /*30d0*/  PLOP3.LUT P3, PT, PT, PT, UP1, 0x80, 0x8 ;  /* 0x000000000008781c */ /* 0x000fe60003f6f018 */
[----:B------:R-:W-:Y:S02]  /*30e0*/  @P0 IMAD R198, R198, 0x40, R131 ;  /* 0x00000040c6c60824 */ /* 0x000fe400078e0283 */
[C---:B-----5:R-:W-:Y:S01]  /*30f0*/  FMUL.FTZ R131, R240.reuse, 1.4426950216293334961 ;  /* 0x3fb8aa3bf0837820 */ /* 0x060fe20000410000 */
[----:B------:R-:W-:Y:S02]  /*3100*/  FSETP.NEU.FTZ.AND P0, PT, R240, -INF , PT ;  /* 0xff800000f000780b */ /* 0x000fe40003f1d000 */
[C---:B------:R-:W-:Y:S02]  /*3110*/  @P6 IADD3 R199, PT, PT, R198.reuse, 0x1, RZ ;  /* 0x00000001c6c76810 */ /* 0x040fe40007ffe0ff */
[----:B------:R-:W-:Y:S02]  /*3120*/  FSEL R131, R131, RZ, P0 ;  /* 0x000000ff83837208 */ /* 0x000fe40000000000 */
[----:B------:R-:W-:Y:S02]  /*3130*/  PLOP3.LUT P0, PT, PT, PT, UP1, 0x80, 0x8 ;  /* 0x000000000008781c */ /* 0x000fe40003f0f018 */
[----:B------:R-:W-:Y:S02]  /*3140*/  @P3 ISETP.GE.AND P3, PT, R198, UR33, PT ;  /* 0x00000021c6003c0c */ /* 0x000fe4000bf66270 */
[----:B------:R-:W-:Y:S02]  /*3150*/  PLOP3.LUT P6, PT, PT, PT, UP1, 0x80, 0x8 ;  /* 0x000000000008781c */ /* 0x000fe40003fcf018 */
[----:B------:R-:W-:Y:S01]  /*3160*/  @P5 ISETP.GE.AND P5, PT, R199, UR33, PT ;  /* 0x00000021c7005c0c */ /* 0x000fe2000bfa6270 */
        /* <DEDUP_REMOVED lines=8> */
[C---:B-1----:R-:W-:Y:S08]  /*31f0*/  HMMA.16816.F32 R4, R84.reuse, R88, RZ ;  /* 0x000000585404723c */ /* 0x042ff000000018ff */
[C---:B------:R-:W-:Y:S01]  /*3200*/  HMMA.16816.F32 R8, R84.reuse, R90, RZ ;  /* 0x0000005a5408723c */ /* 0x040fe200000018ff */
[----:B------:R-:W-:Y:S07]  /*3210*/  LDSM.16.M88.4 R88, [R226] ;  /* 0x00000000e258783b */ /* 0x000fee0000000200 */
[C---:B--2---:R-:W-:Y:S08]  /*3220*/  HMMA.16816.F32 R12, R84.reuse, R92, RZ ;  /* 0x0000005c540c723c */ /* 0x044ff000000018ff */
[----:B------:R-:W-:Y:S01]  /*3230*/  HMMA.16816.F32 R16, R84, R94, RZ ;  /* 0x0000005e5410723c */ /* 0x000fe200000018ff */
        /* <DEDUP_REMOVED lines=64> */
[----:B------:R3:W2:Y:S01]  /*3640*/  LDSM.16.M88.4 R92, [R233+0x6000] ;  /* 0x00600000e95c783b */ /* 0x0006a20000000200 */
[C---:B----4-:R-:W-:Y:S08]  /*3650*/  HMMA.16816.F32 R4, R100.reuse, R104, R4 ;  /* 0x000000686404723c */ /* 0x050ff00000001804 */
[C---:B------:R-:W-:Y:S01]  /*3660*/  HMMA.16816.F32 R8, R100.reuse, R106, R8 ;  /* 0x0000006a6408723c */ /* 0x040fe20000001808 */
[----:B------:R-:W-:Y:S07]  /*3670*/  LDSM.16.M88.4 R104, [R228+0x16000] ;  /* 0x01600000e468783b */ /* 0x000fee0000000200 */
[C---:B-1----:R-:W-:Y:S03]  /*3680*/  HMMA.16816.F32 R12, R100.reuse, R84, R12 ;  /* 0x00000054640c723c */ /* 0x042fe6000000180c */
[----:B---3--:R-:W-:Y:S05]  /*3690*/  LEA R233, R252, UR4, 0x1 ;  /* 0x00000004fce97c11 */ /* 0x008fea000f8e08ff */
[----:B------:R-:W-:Y:S01]  /*36a0*/  HMMA.16816.F32 R16, R100, R86, R16 ;  /* 0x000000566410723c */ /* 0x000fe20000001810 */
[----:B------:R1:W3:Y:S06]  /*36b0*/  LDSM.16.M88.4 R84, [R231+0x16800] ;  /* 0x01680000e754783b */ /* 0x0002ec0000000200 */
[----:B------:R4:W3:Y:S01]  /*36c0*/  LDSM.16.M88.4 R100, [R230+0x6000] ;  /* 0x00600000e664783b */ /* 0x0008e20000000200 */
[C---:B------:R-:W-:Y:S08]  /*36d0*/  HMMA.16816.F32 R4, R108.reuse, R112, R4 ;  /* 0x000000706c04723c */ /* 0x040ff00000001804 */
[C---:B------:R-:W-:Y:S01]  /*36e0*/  HMMA.16816.F32 R8, R108.reuse, R114, R8 ;  /* 0x000000726c08723c */ /* 0x040fe20000001808 */
[----:B------:R-:W-:Y:S07]  /*36f0*/  LDSM.16.M88.4 R112, [R227+0x16000] ;  /* 0x01600000e370783b */ /* 0x000fee0000000200 */
[C---:B--2---:R-:W-:Y:S03]  /*3700*/  HMMA.16816.F32 R12, R108.reuse, R88, R12 ;  /* 0x000000586c0c723c */ /* 0x044fe6000000180c */
[----:B-1----:R-:W-:Y:S02]  /*3710*/  LEA R231, R245, UR4, 0x1 ;  /* 0x00000004f5e77c11 */ /* 0x002fe4000f8e08ff */
[----:B----4-:R-:W-:Y:S03]  /*3720*/  IADD3 R230, PT, PT, R2, R233, RZ ;  /* 0x000000e902e67210 */ /* 0x010fe60007ffe0ff */
[----:B------:R-:W-:Y:S01]  /*3730*/  HMMA.16816.F32 R16, R108, R90, R16 ;  /* 0x0000005a6c10723c */ /* 0x000fe20000001810 */
[----:B------:R1:W2:Y:S06]  /*3740*/  LDSM.16.M88.4 R88, [R228+0x16800] ;  /* 0x01680000e458783b */ /* 0x0002ac0000000200 */
[----:B------:R4:W2:Y:S01]  /*3750*/  LDSM.16.M88.4 R108, [R229+0x6000] ;  /* 0x00600000e56c783b */ /* 0x0008a20000000200 */
[C---:B------:R-:W-:Y:S08]  /*3760*/  HMMA.16816.F32 R4, R92.reuse, R96, R4 ;  /* 0x000000605c04723c */ /* 0x040ff00000001804 */
[C---:B------:R-:W-:Y:S01]  /*3770*/  HMMA.16816.F32 R8, R92.reuse, R98, R8 ;  /* 0x000000625c08723c */ /* 0x040fe20000001808 */
[----:B------:R-:W-:Y:S07]  /*3780*/  LDSM.16.M88.4 R96, [R225+0x16000] ;  /* 0x01600000e160783b */ /* 0x000fee0000000200 */
[C---:B---3--:R-:W-:Y:S03]  /*3790*/  HMMA.16816.F32 R12, R92.reuse, R84, R12 ;  /* 0x000000545c0c723c */ /* 0x048fe6000000180c */
[----:B-1----:R-:W-:Y:S01]  /*37a0*/  IADD3 R228, PT, PT, R231, R2, RZ ;  /* 0x00000002e7e47210 */ /* 0x002fe20007ffe0ff */
[C---:B----4-:R-:W-:Y:S04]  /*37b0*/  IMAD.IADD R229, R220.reuse, 0x1, R233 ;  /* 0x00000001dce57824 */ /* 0x050fe800078e02e9 */
[----:B------:R-:W-:Y:S01]  /*37c0*/  HMMA.16816.F32 R16, R92, R86, R16 ;  /* 0x000000565c10723c */ /* 0x000fe20000001810 */
[----:B------:R1:W3:Y:S06]  /*37d0*/  LDSM.16.M88.4 R84, [R227+0x16800] ;  /* 0x01680000e354783b */ /* 0x0002ec0000000200 */
[----:B------:R-:W4:Y:S01]  /*37e0*/  LDSM.16.M88.4 R92, [R226+0x6000] ;  /* 0x00600000e25c783b */ /* 0x000f220000000200 */
[C---:B------:R-:W-:Y:S08]  /*37f0*/  HMMA.16816.F32 R4, R100.reuse, R104, R4 ;  /* 0x000000686404723c */ /* 0x040ff00000001804 */
[C---:B------:R-:W-:Y:S08]  /*3800*/  HMMA.16816.F32 R8, R100.reuse, R106, R8 ;  /* 0x0000006a6408723c */ /* 0x040ff00000001808 */
[C---:B--2---:R-:W-:Y:S03]  /*3810*/  HMMA.16816.F32 R12, R100.reuse, R88, R12 ;  /* 0x00000058640c723c */ /* 0x044fe6000000180c */
[----:B-1----:R-:W-:Y:S05]  /*3820*/  IADD3 R227, PT, PT, R220, R231, RZ ;  /* 0x000000e7dce37210 */ /* 0x002fea0007ffe0ff */
[----:B------:R-:W-:Y:S08]  /*3830*/  HMMA.16816.F32 R16, R100, R90, R16 ;  /* 0x0000005a6410723c */ /* 0x000ff00000001810 */
[C---:B------:R-:W-:Y:S08]  /*3840*/  HMMA.16816.F32 R4, R108.reuse, R112, R4 ;  /* 0x000000706c04723c */ /* 0x040ff00000001804 */
[C---:B------:R-:W-:Y:S08]  /*3850*/  HMMA.16816.F32 R8, R108.reuse, R114, R8 ;  /* 0x000000726c08723c */ /* 0x040ff00000001808 */
[C---:B---3--:R-:W-:Y:S08]  /*3860*/  HMMA.16816.F32 R12, R108.reuse, R84, R12 ;  /* 0x000000546c0c723c */ /* 0x048ff0000000180c */
[----:B------:R-:W-:Y:S01]  /*3870*/  HMMA.16816.F32 R16, R108, R86, R16 ;  /* 0x000000566c10723c */ /* 0x000fe20000001810 */
[----:B------:R-:W1:Y:S07]  /*3880*/  LDSM.16.M88.4 R84, [R225+0x16800] ;  /* 0x01680000e154783b */ /* 0x000e6e0000000200 */
[C---:B----4-:R-:W-:Y:S08]  /*3890*/  HMMA.16816.F32 R4, R92.reuse, R96, R4 ;  /* 0x000000605c04723c */ /* 0x050ff00000001804 */
[C---:B------:R-:W-:Y:S11]  /*38a0*/  HMMA.16816.F32 R8, R92.reuse, R98, R8 ;  /* 0x000000625c08723c */ /* 0x040ff60000001808 */
        /* <DEDUP_REMOVED lines=8> */
[----:B------:R-:W-:Y:S01]  /*3930*/  FMUL.FTZ R125, R11, UR10 ;  /* 0x0000000a0b7d7c20 */ /* 0x000fe20008410000 */
[C---:B-1----:R-:W-:Y:S04]  /*3940*/  HMMA.16816.F32 R12, R92.reuse, R84, R12 ;  /* 0x000000545c0c723c */ /* 0x042fe8000000180c */
[----:B------:R-:W1:Y:S04]  /*3950*/  MUFU.TANH R119, R119 ;  /* 0x0000007700777308 */ /* 0x000e680000002400 */
[----:B------:R-:W-:Y:S06]  /*3960*/  HMMA.16816.F32 R16, R92, R86, R16 ;  /* 0x000000565c10723c */ /* 0x000fec0000001810 */
[----:B------:R-:W3:Y:S01]  /*3970*/  MUFU.TANH R120, R120 ;  /* 0x0000007800787308 */ /* 0x000ee20000002400 */
[-C--:B--2---:R-:W-:Y:S02]  /*3980*/  MOV R200, R118.reuse ;  /* 0x0000007600c87202 */ /* 0x084fe40000000f00 */
[C---:B------:R-:W-:Y:S01]  /*3990*/  @P4 FSEL R200, R118.reuse, -INF , !P3 ;  /* 0xff80000076c84808 */ /* 0x040fe20005800000 */
[----:B------:R-:W-:Y:S01]  /*39a0*/  FFMA.FTZ R118, -R118, R118, 1 ;  /* 0x3f80000076767423 */ /* 0x000fe20000010176 */
[----:B------:R-:W-:Y:S05]  /*39b0*/  PLOP3.LUT P4, PT, PT, PT, UP1, 0x80, 0x8 ;  /* 0x000000000008781c */ /* 0x000fea0003f8f018 */
[----:B------:R-:W2:Y:S01]  /*39c0*/  MUFU.TANH R121, R121 ;  /* 0x0000007900797308 */ /* 0x000ea20000002400 */
[----:B-1----:R-:W-:Y:S01]  /*39d0*/  MOV R203, R119 ;  /* 0x0000007700cb7202 */ /* 0x002fe20000000f00 */
[--C-:B------:R-:W-:Y:S01]  /*39e0*/  FFMA.FTZ R216, R200, UR9, -R131.reuse ;  /* 0x00000009c8d87c23 */ /* 0x100fe20008010883 */
[----:B------:R-:W-:Y:S01]  /*39f0*/  @P0 FSEL R203, R119, -INF , !P3 ;  /* 0xff80000077cb0808 */ /* 0x000fe20005800000 */
[C---:B------:R-:W-:Y:S01]  /*3a00*/  FMUL.FTZ R200, R239.reuse, 1.4426950216293334961 ;  /* 0x3fb8aa3befc87820 */ /* 0x040fe20000410000 */
[----:B------:R-:W-:Y:S01]  /*3a10*/  PLOP3.LUT P0, PT, PT, PT, UP1, 0x80, 0x8 ;  /* 0x000000000008781c */ /* 0x000fe20003f0f018 */
[----:B------:R-:W-:Y:S01]  /*3a20*/  FMUL.FTZ R126, R12, UR10 ;  /* 0x0000000a0c7e7c20 */ /* 0x000fe20008410000 */
[----:B------:R-:W-:Y:S03]  /*3a30*/  FSETP.NEU.FTZ.AND P3, PT, R239, -INF , PT ;  /* 0xff800000ef00780b */ /* 0x000fe60003f7d000 */
[----:B------:R-:W1:Y:S01]  /*3a40*/  MUFU.TANH R122, R122 ;  /* 0x0000007a007a7308 */ /* 0x000e620000002400 */
[----:B---3--:R-:W-:Y:S01]  /*3a50*/  IMAD.MOV.U32 R202, RZ, RZ, R120 ;  /* 0x000000ffffca7224 */ /* 0x008fe200078e0078 */
[----:B------:R-:W-:Y:S01]  /*3a60*/  @P6 FSEL R202, R120, -INF , !P5 ;  /* 0xff80000078ca6808 */ /* 0x000fe20006800000 */
[----:B------:R-:W-:Y:S01]  /*3a70*/  FMUL.FTZ R127, R13, UR10 ;  /* 0x0000000a0d7f7c20 */ /* 0x000fe20008410000 */
[----:B------:R-:W-:Y:S01]  /*3a80*/  PLOP3.LUT P6, PT, PT, PT, UP1, 0x80, 0x8 ;  /* 0x000000000008781c */ /* 0x000fe20003fcf018 */
[----:B------:R-:W-:Y:S01]  /*3a90*/  FMUL.FTZ R128, R14, UR10 ;  /* 0x0000000a0e807c20 */ /* 0x000fe20008410000 */
[----:B------:R-:W-:Y:S01]  /*3aa0*/  FSEL R200, R200, RZ, P3 ;  /* 0x000000ffc8c87208 */ /* 0x000fe20001800000 */
[--C-:B------:R-:W-:Y:S03]  /*3ab0*/  FFMA.FTZ R215, R202, UR9, -R131.reuse ;  /* 0x00000009cad77c23 */ /* 0x100fe60008010883 */
[----:B------:R-:W3:Y:S01]  /*3ac0*/  MUFU.TANH R123, R123 ;  /* 0x0000007b007b7308 */ /* 0x000ee20000002400 */
[----:B--2---:R-:W-:Y:S01]  /*3ad0*/  MOV R201, R121 ;  /* 0x0000007900c97202 */ /* 0x004fe20000000f00 */
[----:B------:R-:W-:Y:S01]  /*3ae0*/  FMUL.FTZ R129, R15, UR10 ;  /* 0x0000000a0f817c20 */ /* 0x000fe20008410000 */
[----:B------:R-:W-:Y:S01]  /*3af0*/  @P4 FSEL R201, R121, -INF , !P5 ;  /* 0xff80000079c94808 */ /* 0x000fe20006800000 */
[----:B------:R-:W-:Y:S01]  /*3b00*/  FFMA.FTZ R208, R203, UR9, -R200 ;  /* 0x00000009cbd07c23 */ /* 0x000fe200080108c8 */
[----:B------:R-:W-:Y:S01]  /*3b10*/  PLOP3.LUT P4, PT, PT, PT, UP1, 0x80, 0x8 ;  /* 0x000000000008781c */ /* 0x000fe20003f8f018 */
[----:B------:R-:W-:Y:S01]  /*3b20*/  FMUL.FTZ R196, R17, UR10 ;  /* 0x0000000a11c47c20 */ /* 0x000fe20008410000 */
[----:B------:R-:W-:Y:S03]  /*3b30*/  PLOP3.LUT P5, PT, PT, PT, UP1, 0x80, 0x8 ;  /* 0x000000000008781c */ /* 0x000fe60003faf018 */
[----:B------:R-:W2:Y:S01]  /*3b40*/  MUFU.TANH R124, R124 ;  /* 0x0000007c007c7308 */ /* 0x000ea20000002400 */
[----:B------:R-:W-:Y:S01]  /*3b50*/  PLOP3.LUT P3, PT, PT, PT, UP1, 0x80, 0x8 ;  /* 0x000000000008781c */ /* 0x000fe20003f6f018 */
[----:B-1----:R-:W-:Y:S01]  /*3b60*/  IMAD.MOV.U32 R204, RZ, RZ, R122 ;  /* 0x000000ffffcc7224 */ /* 0x002fe200078e007a */
[----:B------:R-:W-:Y:S01]  /*3b70*/  @P0 IADD3 R199, PT, PT, R198, 0x8, RZ ;  /* 0x00000008c6c70810 */ /* 0x000fe20007ffe0ff */
[--C-:B------:R-:W-:Y:S01]  /*3b80*/  FFMA.FTZ R207, R201, UR9, -R200.reuse ;  /* 0x00000009c9cf7c23 */ /* 0x100fe200080108c8 */
[----:B------:R-:W-:Y:S01]  /*3b90*/  PLOP3.LUT P0, PT, PT, PT, UP1, 0x80, 0x8 ;  /* 0x000000000008781c */ /* 0x000fe20003f0f018 */
[----:B------:R-:W-:Y:S01]  /*3ba0*/  FMUL.FTZ R197, R16, UR10 ;  /* 0x0000000a10c57c20 */ /* 0x000fe20008410000 */
[----:B------:R-:W-:Y:S03]  /*3bb0*/  @P6 ISETP.GE.AND P6, PT, R199, UR33, PT ;  /* 0x00000021c7006c0c */ /* 0x000fe6000bfc6270 */
[----:B------:R-:W1:Y:S01]  /*3bc0*/  MUFU.TANH R125, R125 ;  /* 0x0000007d007d7308 */ /* 0x000e620000002400 */
[----:B---3--:R-:W-:Y:S01]  /*3bd0*/  MOV R202, R123 ;  /* 0x0000007b00ca7202 */ /* 0x008fe20000000f00 */
[----:B------:R-:W-:Y:S01]  /*3be0*/  FMUL.FTZ R217, R19, UR10 ;  /* 0x0000000a13d97c20 */ /* 0x000fe20008410000 */
[----:B------:R-:W-:Y:S01]  /*3bf0*/  @P4 IADD3 R199, PT, PT, R198, 0x9, RZ ;  /* 0x00000009c6c74810 */ /* 0x000fe20007ffe0ff */
[----:B------:R-:W-:Y:S01]  /*3c00*/  FMUL.FTZ R118, R118, UR10 ;  /* 0x0000000a76767c20 */ /* 0x000fe20008410000 */
[----:B------:R-:W-:Y:S01]  /*3c10*/  PLOP3.LUT P4, PT, PT, PT, UP1, 0x80, 0x8 ;  /* 0x000000000008781c */ /* 0x000fe20003f8f018 */
[----:B------:R-:W-:Y:S01]  /*3c20*/  FFMA.FTZ R119, -R119, R119, 1 ;  /* 0x3f80000077777423 */ /* 0x000fe20000010177 */
[----:B------:R-:W-:Y:S03]  /*3c30*/  @P5 ISETP.GE.AND P5, PT, R199, UR33, PT ;  /* 0x00000021c7005c0c */ /* 0x000fe6000bfa6270 */
[----:B------:R-:W3:Y:S01]  /*3c40*/  MUFU.TANH R126, R126 ;  /* 0x0000007e007e7308 */ /* 0x000ee20000002400 */
[----:B------:R-:W-:Y:S01]  /*3c50*/  @P3 FSEL R204, R122, -INF , !P6 ;  /* 0xff8000007acc3808 */ /* 0x000fe20007000000 */
[----:B------:R-:W-:Y:S01]  /*3c60*/  FFMA.FTZ R120, -R120, R120, 1 ;  /* 0x3f80000078787423 */ /* 0x000fe20000010178 */
[----:B------:R-:W-:Y:S01]  /*3c70*/  PLOP3.LUT P3, PT, PT, PT, UP1, 0x80, 0x8 ;  /* 0x000000000008781c */ /* 0x000fe20003f6f018 */
[----:B------:R-:W-:Y:S01]  /*3c80*/  FFMA.FTZ R122, -R122, R122, 1 ;  /* 0x3f8000007a7a7423 */ /* 0x000fe2000001017a */
[C---:B------:R-:W-:Y:S01]  /*3c90*/  @P0 FSEL R202, R123.reuse, -INF , !P5 ;  /* 0xff8000007bca0808 */ /* 0x040fe20006800000 */
[--C-:B------:R-:W-:Y:S01]  /*3ca0*/  FFMA.FTZ R214, R204, UR9, -R131.reuse ;  /* 0x00000009ccd67c23 */ /* 0x100fe20008010883 */
[----:B------:R-:W-:Y:S03]  /*3cb0*/  PLOP3.LUT P0, PT, PT, PT, UP1, 0x80, 0x8 ;  /* 0x000000000008781c */ /* 0x000fe60003f0f018 */
[----:B------:R-:W-:Y:S01]  /*3cc0*/  MUFU.TANH R127, R127 ;  /* 0x0000007f007f7308 */ /* 0x000fe20000002400 */
[----:B--2---:R-:W-:Y:S01]  /*3cd0*/  MOV R203, R124 ;  /* 0x0000007c00cb7202 */ /* 0x004fe20000000f00 */
[--C-:B------:R-:W-:Y:S01]  /*3ce0*/  FFMA.FTZ R213, R202, UR9, -R131.reuse ;  /* 0x00000009cad57c23 */ /* 0x100fe20008010883 */
[----:B------:R-:W-:Y:S01]  /*3cf0*/  @P4 FSEL R203, R124, -INF , !P6 ;  /* 0xff8000007ccb4808 */ /* 0x000fe20007000000 */
[----:B------:R-:W-:Y:S01]  /*3d00*/  FMUL.FTZ R122, R122, UR10 ;  /* 0x0000000a7a7a7c20 */ /* 0x000fe20008410000 */
[----:B------:R-:W-:Y:S01]  /*3d10*/  PLOP3.LUT P6, PT, PT, PT, UP1, 0x80, 0x8 ;  /* 0x000000000008781c */ /* 0x000fe20003fcf018 */
[----:B------:R-:W-:Y:S01]  /*3d20*/  FFMA.FTZ R123, -R123, R123, 1 ;  /* 0x3f8000007b7b7423 */ /* 0x000fe2000001017b */
[----:B------:R-:W-:Y:S03]  /*3d30*/  PLOP3.LUT P4, PT, PT, PT, UP1, 0x80, 0x8 ;  /* 0x000000000008781c */ /* 0x000fe60003f8f018 */
[----:B------:R-:W2:Y:S01]  /*3d40*/  MUFU.TANH R128, R128 ;  /* 0x0000008000807308 */ /* 0x000ea20000002400 */
[-C--:B-1----:R-:W-:Y:S01]  /*3d50*/  MOV R201, R125.reuse ;  /* 0x0000007d00c97202 */ /* 0x082fe20000000f00 */
[--C-:B------:R-:W-:Y:S01]  /*3d60*/  FFMA.FTZ R206, R203, UR9, -R200.reuse ;  /* 0x00000009cbce7c23 */ /* 0x100fe200080108c8 */
[----:B------:R-:W-:Y:S01]  /*3d70*/  @P3 FSEL R201, R125, -INF , !P5 ;  /* 0xff8000007dc93808 */ /* 0x000fe20006800000 */
[C---:B------:R-:W-:Y:S01]  /*3d80*/  @P0 VIADD R199, R198.reuse, 0x10 ;  /* 0x00000010c6c70836 */ /* 0x040fe20000000000 */
[----:B------:R-:W-:Y:S01]  /*3d90*/  PLOP3.LUT P3, PT, PT, PT, UP1, 0x80, 0x8 ;  /* 0x000000000008781c */ /* 0x000fe20003f6f018 */
[----:B------:R-:W-:Y:S01]  /*3da0*/  FMUL.FTZ R123, R123, UR10 ;  /* 0x0000000a7b7b7c20 */ /* 0x000fe20008410000 */
[----:B------:R-:W-:Y:S03]  /*3db0*/  PLOP3.LUT P5, PT, PT, PT, UP1, 0x80, 0x8 ;  /* 0x000000000008781c */ /* 0x000fe60003faf018 */
[----:B------:R-:W1:Y:S01]  /*3dc0*/  MUFU.TANH R129, R129 ;  /* 0x0000008100817308 */ /* 0x000e620000002400 */
[----:B------:R-:W-:Y:S01]  /*3dd0*/  PLOP3.LUT P0, PT, PT, PT, UP1, 0x80, 0x8 ;  /* 0x000000000008781c */ /* 0x000fe20003f0f018 */
[----:B------:R-:W-:Y:S01]  /*3de0*/  FFMA.FTZ R205, R201, UR9, -R200 ;  /* 0x00000009c9cd7c23 */ /* 0x000fe200080108c8 */
[----:B------:R-:W-:Y:S01]  /*3df0*/  @P6 ISETP.GE.AND P6, PT, R199, UR33, PT ;  /* 0x00000021c7006c0c */ /* 0x000fe2000bfc6270 */
[----:B------:R-:W-:Y:S01]  /*3e00*/  FFMA.FTZ R125, -R125, R125, 1 ;  /* 0x3f8000007d7d7423 */ /* 0x000fe2000001017d */
[----:B------:R-:W-:Y:S01]  /*3e10*/  @P4 IADD3 R199, PT, PT, R198, 0x11, RZ ;  /* 0x00000011c6c74810 */ /* 0x000fe20007ffe0ff */
[----:B------:R-:W-:Y:S01]  /*3e20*/  FFMA.FTZ R121, -R121, R121, 1 ;  /* 0x3f80000079797423 */ /* 0x000fe20000010179 */
[----:B------:R-:W-:Y:S03]  /*3e30*/  PLOP3.LUT P4, PT, PT, PT, UP1, 0x80, 0x8 ;  /* 0x000000000008781c */ /* 0x000fe60003f8f018 */
[----:B------:R4:W1:Y:S01]  /*3e40*/  MUFU.TANH R130, R197 ;  /* 0x000000c500827308 */ /* 0x0008620000002400 */
[-C--:B---3--:R-:W-:Y:S01]  /*3e50*/  MOV R204, R126.reuse ;  /* 0x0000007e00cc7202 */ /* 0x088fe20000000f00 */
[----:B--2---:R-:W-:Y:S01]  /*3e60*/  IMAD.MOV.U32 R201, RZ, RZ, R128 ;  /* 0x000000ffffc97224 */ /* 0x004fe200078e0080 */
[----:B------:R-:W-:Y:S01]  /*3e70*/  @P3 FSEL R204, R126, -INF , !P6 ;  /* 0xff8000007ecc3808 */ /* 0x000fe20007000000 */
[----:B------:R-:W-:Y:S01]  /*3e80*/  FMUL.FTZ R125, R125, UR10 ;  /* 0x0000000a7d7d7c20 */ /* 0x000fe20008410000 */
[----:B------:R-:W-:Y:S01]  /*3e90*/  @P5 ISETP.GE.AND P5, PT, R199, UR33, PT ;  /* 0x00000021c7005c0c */ /* 0x000fe2000bfa6270 */
[----:B------:R-:W-:Y:S01]  /*3ea0*/  FMUL.FTZ R121, R121, UR10 ;  /* 0x0000000a79797c20 */ /* 0x000fe20008410000 */
[----:B------:R-:W-:Y:S03]  /*3eb0*/  PLOP3.LUT P3, PT, PT, PT, UP1, 0x80, 0x8 ;  /* 0x000000000008781c */ /* 0x000fe60003f6f018 */
[----:B------:R-:W2:Y:S01]  /*3ec0*/  MUFU.TANH R196, R196 ;  /* 0x000000c400c47308 */ /* 0x000ea20000002400 */
[-C--:B------:R-:W-:Y:S01]  /*3ed0*/  MOV R202, R127.reuse ;  /* 0x0000007f00ca7202 */ /* 0x080fe20000000f00 */
[--C-:B------:R-:W-:Y:S01]  /*3ee0*/  FFMA.FTZ R212, R204, UR9, -R131.reuse ;  /* 0x00000009ccd47c23 */ /* 0x100fe20008010883 */
[C---:B------:R-:W-:Y:S01]  /*3ef0*/  @P0 FSEL R202, R127.reuse, -INF , !P5 ;  /* 0xff8000007fca0808 */ /* 0x040fe20006800000 */
[----:B------:R-:W-:Y:S01]  /*3f00*/  FFMA.FTZ R127, -R127, R127, 1 ;  /* 0x3f8000007f7f7423 */ /* 0x000fe2000001017f */
[----:B------:R-:W-:Y:S01]  /*3f10*/  PLOP3.LUT P0, PT, PT, PT, UP1, 0x80, 0x8 ;  /* 0x000000000008781c */ /* 0x000fe20003f0f018 */
[----:B------:R-:W-:Y:S01]  /*3f20*/  FFMA.FTZ R126, -R126, R126, 1 ;  /* 0x3f8000007e7e7423 */ /* 0x000fe2000001017e */
[----:B------:R-:W-:Y:S01]  /*3f30*/  @P4 FSEL R201, R128, -INF , !P6 ;  /* 0xff80000080c94808 */ /* 0x000fe20007000000 */
[--C-:B------:R-:W-:Y:S01]  /*3f40*/  FFMA.FTZ R211, R202, UR9, -R131.reuse ;  /* 0x00000009cad37c23 */ /* 0x100fe20008010883 */
[----:B------:R-:W-:Y:S01]  /*3f50*/  PLOP3.LUT P4, PT, PT, PT, UP1, 0x80, 0x8 ;  /* 0x000000000008781c */ /* 0x000fe20003f8f018 */
[----:B----4-:R-:W-:Y:S01]  /*3f60*/  FMUL.FTZ R197, R18, UR10 ;  /* 0x0000000a12c57c20 */ /* 0x010fe20008410000 */
[-C--:B-1----:R-:W-:Y:S01]  /*3f70*/  MOV R199, R129.reuse ;  /* 0x0000008100c77202 */ /* 0x082fe20000000f00 */
[--C-:B------:R-:W-:Y:S01]  /*3f80*/  FFMA.FTZ R204, R201, UR9, -R200.reuse ;  /* 0x00000009c9cc7c23 */ /* 0x100fe200080108c8 */
[----:B------:R-:W-:Y:S01]  /*3f90*/  @P3 FSEL R199, R129, -INF , !P5 ;  /* 0xff80000081c73808 */ /* 0x000fe20006800000 */
[----:B------:R-:W-:Y:S01]  /*3fa0*/  MUFU.TANH R217, R217 ;  /* 0x000000d900d97308 */ /* 0x000fe20000002400 */
[----:B------:R-:W-:Y:S01]  /*3fb0*/  PLOP3.LUT P6, PT, PT, PT, UP1, 0x80, 0x8 ;  /* 0x000000000008781c */ /* 0x000fe20003fcf018 */
[----:B------:R-:W-:Y:S01]  /*3fc0*/  FFMA.FTZ R128, -R128, R128, 1 ;  /* 0x3f80000080807423 */ /* 0x000fe20000010180 */
[----:B------:R-:W-:Y:S01]  /*3fd0*/  PLOP3.LUT P5, PT, PT, PT, UP1, 0x80, 0x8 ;  /* 0x000000000008781c */ /* 0x000fe20003faf018 */
[--C-:B------:R-:W-:Y:S01]  /*3fe0*/  FFMA.FTZ R203, R199, UR9, -R200.reuse ;  /* 0x00000009c7cb7c23 */ /* 0x100fe200080108c8 */
[----:B------:R-:W-:Y:S01]  /*3ff0*/  @P0 IADD3 R201, PT, PT, R198, 0x18, RZ ;  /* 0x00000018c6c90810 */ /* 0x000fe20007ffe0ff */
[----:B------:R-:W-:Y:S01]  /*4000*/  FMUL.FTZ R128, R128, UR10 ;  /* 0x0000000a80807c20 */ /* 0x000fe20008410000 */
[----:B------:R-:W-:Y:S01]  /*4010*/  PLOP3.LUT P3, PT, PT, PT, UP1, 0x80, 0x8 ;  /* 0x000000000008781c */ /* 0x000fe20003f6f018 */
[----:B------:R-:W-:Y:S01]  /*4020*/  @P4 VIADD R198, R198, 0x19 ;  /* 0x00000019c6c64836 */ /* 0x000fe20000000000 */
[----:B------:R-:W-:Y:S01]  /*4030*/  PLOP3.LUT P0, PT, PT, PT, UP1, 0x80, 0x8 ;  /* 0x000000000008781c */ /* 0x000fe20003f0f018 */
[----:B------:R-:W1:Y:S01]  /*4040*/  MUFU.TANH R197, R197 ;  /* 0x000000c500c57308 */ /* 0x000e620000002400 */
[----:B------:R-:W-:Y:S01]  /*4050*/  MOV R202, R130 ;  /* 0x0000008200ca7202 */ /* 0x000fe20000000f00 */
[----:B------:R-:W-:Y:S01]  /*4060*/  FFMA.FTZ R129, -R129, R129, 1 ;  /* 0x3f80000081817423 */ /* 0x000fe20000010181 */
[----:B------:R-:W-:Y:S01]  /*4070*/  PLOP3.LUT P4, PT, PT, PT, UP1, 0x80, 0x8 ;  /* 0x000000000008781c */ /* 0x000fe20003f8f018 */
[----:B------:R-:W-:Y:S01]  /*4080*/  FMUL.FTZ R127, R127, UR10 ;  /* 0x0000000a7f7f7c20 */ /* 0x000fe20008410000 */
[----:B------:R-:W-:Y:S01]  /*4090*/  @P6 ISETP.GE.AND P6, PT, R201, UR33, PT ;  /* 0x00000021c9006c0c */ /* 0x000fe2000bfc6270 */
[----:B------:R-:W-:Y:S01]  /*40a0*/  FMUL.FTZ R129, R129, UR10 ;  /* 0x0000000a81817c20 */ /* 0x000fe20008410000 */
[----:B------:R-:W-:Y:S03]  /*40b0*/  @P5 ISETP.GE.AND P5, PT, R198, UR33, PT ;  /* 0x00000021c6005c0c */ /* 0x000fe6000bfa6270 */
[----:B------:R-:W-:Y:S01]  /*40c0*/  MUFU.EX2 R216, R216 ;  /* 0x000000d800d87308 */ /* 0x000fe20000000800 */
[----:B--2---:R-:W-:Y:S01]  /*40d0*/  MOV R198, R196 ;  /* 0x000000c400c67202 */ /* 0x004fe20000000f00 */
[----:B------:R-:W-:Y:S01]  /*40e0*/  FMUL.FTZ R126, R126, UR10 ;  /* 0x0000000a7e7e7c20 */ /* 0x000fe20008410000 */
[----:B------:R-:W-:Y:S01]  /*40f0*/  @P3 FSEL R202, R130, -INF , !P6 ;  /* 0xff80000082ca3808 */ /* 0x000fe20007000000 */
[----:B------:R-:W-:Y:S01]  /*4100*/  FFMA.FTZ R124, -R124, R124, 1 ;  /* 0x3f8000007c7c7423 */ /* 0x000fe2000001017c */
[C---:B------:R-:W-:Y:S01]  /*4110*/  @P0 FSEL R198, R196.reuse, -INF , !P5 ;  /* 0xff800000c4c60808 */ /* 0x040fe20006800000 */
[----:B------:R-:W-:Y:S01]  /*4120*/  FFMA.FTZ R196, -R196, R196, 1 ;  /* 0x3f800000c4c47423 */ /* 0x000fe200000101c4 */
[----:B------:R-:W-:Y:S01]  /*4130*/  PLOP3.LUT P0, PT, PT, PT, UP1, 0x80, 0x8 ;  /* 0x000000000008781c */ /* 0x000fe20003f0f018 */
[--C-:B------:R-:W-:Y:S01]  /*4140*/  FFMA.FTZ R210, R202, UR9, -R131.reuse ;  /* 0x00000009cad27c23 */ /* 0x100fe20008010883 */
[-C--:B-1----:R-:W-:Y:S01]  /*4150*/  MOV R199, R197.reuse ;  /* 0x000000c500c77202 */ /* 0x082fe20000000f00 */
[----:B------:R-:W-:Y:S01]  /*4160*/  FFMA.FTZ R131, R198, UR9, -R131 ;  /* 0x00000009c6837c23 */ /* 0x000fe20008010883 */
[----:B------:R-:W1:Y:S01]  /*4170*/  MUFU.EX2 R215, R215 ;  /* 0x000000d700d77308 */ /* 0x000e620000000800 */
[C---:B------:R-:W-:Y:S01]  /*4180*/  @P4 FSEL R199, R197.reuse, -INF , !P6 ;  /* 0xff800000c5c74808 */ /* 0x040fe20007000000 */
[----:B------:R-:W-:Y:S01]  /*4190*/  FFMA.FTZ R197, -R197, R197, 1 ;  /* 0x3f800000c5c57423 */ /* 0x000fe200000101c5 */
[----:B------:R-:W-:Y:S01]  /*41a0*/  LEA R198, R246, UR4, 0x1 ;  /* 0x00000004f6c67c11 */ /* 0x000fe2000f8e08ff */
[----:B------:R-:W-:Y:S01]  /*41b0*/  FMUL.FTZ R124, R124, UR10 ;  /* 0x0000000a7c7c7c20 */ /* 0x000fe20008410000 */
[C---:B------:R-:W-:Y:S01]  /*41c0*/  IADD3 R202, PT, PT, R218.reuse, 0x20, RZ ;  /* 0x00000020daca7810 */ /* 0x040fe20007ffe0ff */
[--C-:B------:R-:W-:Y:S01]  /*41d0*/  FFMA.FTZ R201, R199, UR9, -R200.reuse ;  /* 0x00000009c7c97c23 */ /* 0x100fe200080108c8 */
[C---:B------:R-:W-:Y:S03]  /*41e0*/  IADD3 R199, PT, PT, R218.reuse, R247, RZ ;  /* 0x000000f7dac77210 */ /* 0x040fe60007ffe0ff */
[----:B------:R2:W-:Y:S01]  /*41f0*/  MUFU.EX2 R209, R131 ;  /* 0x0000008300d17308 */ /* 0x0005e20000000800 */
[----:B------:R-:W-:Y:S02]  /*4200*/  @P2 VIADD R202, R218, 0xffffffe0 ;  /* 0xffffffe0daca2836 */ /* 0x000fe40000000000 */
[----:B------:R-:W-:Y:S01]  /*4210*/  FMUL.FTZ R197, R197, UR10 ;  /* 0x0000000ac5c57c20 */ /* 0x000fe20008410000 */
[----:B------:R-:W-:Y:S04]  /*4220*/  FFMA.FTZ R130, -R130, R130, 1 ;  /* 0x3f80000082827423 */ /* 0x000fe80000010182 */
[----:B------:R-:W-:Y:S02]  /*4230*/  FMUL.FTZ R130, R130, UR10 ;  /* 0x0000000a82827c20 */ /* 0x000fe40008410000 */
[----:B------:R-:W-:Y:S01]  /*4240*/  MUFU.EX2 R208, R208 ;  /* 0x000000d000d07308 */ /* 0x000fe20000000800 */
[----:B-1----:R-:W-:Y:S05]  /*4250*/  F2FP.F16.F32.PACK_AB R9, R215, R216 ;  /* 0x000000d8d709723e */ /* 0x002fea00000000ff */
[----:B------:R-:W-:Y:S04]  /*4260*/  STS [R198+0x22000], R9 ;  /* 0x02200009c6007388 */ /* 0x000fe80000000800 */
[----:B------:R-:W1:Y:S01]  /*4270*/  MUFU.EX2 R207, R207 ;  /* 0x000000cf00cf7308 */ /* 0x000e620000000800 */
[-C--:B--2---:R-:W-:Y:S02]  /*4280*/  MOV R131, R217.reuse ;  /* 0x000000d900837202 */ /* 0x084fe40000000f00 */
[C---:B------:R-:W-:Y:S01]  /*4290*/  @P0 FSEL R131, R217.reuse, -INF , !P5 ;  /* 0xff800000d9830808 */ /* 0x040fe20006800000 */
[----:B------:R-:W-:Y:S06]  /*42a0*/  FFMA.FTZ R217, -R217, R217, 1 ;  /* 0x3f800000d9d97423 */ /* 0x000fec00000101d9 */
[----:B------:R-:W-:Y:S01]  /*42b0*/  MUFU.EX2 R214, R214 ;  /* 0x000000d600d67308 */ /* 0x000fe20000000800 */
[----:B------:R-:W-:Y:S01]  /*42c0*/  FFMA.FTZ R200, R131, UR9, -R200 ;  /* 0x0000000983c87c23 */ /* 0x000fe200080108c8 */
[----:B------:R-:W-:Y:S08]  /*42d0*/  IADD3 R131, PT, PT, R247, R202, RZ ;  /* 0x000000caf7837210 */ /* 0x000ff00007ffe0ff */
[----:B------:R-:W2:Y:S01]  /*42e0*/  MUFU.EX2 R213, R213 ;  /* 0x000000d500d57308 */ /* 0x000ea20000000800 */
[----:B-1----:R-:W-:Y:S05]  /*42f0*/  F2FP.F16.F32.PACK_AB R235, R207, R208 ;  /* 0x000000d0cfeb723e */ /* 0x002fea00000000ff */
[----:B------:R1:W-:Y:S04]  /*4300*/  STS [R198+0x22400], R235 ;  /* 0x022400ebc6007388 */ /* 0x0003e80000000800 */
[----:B------:R-:W-:Y:S10]  /*4310*/  MUFU.EX2 R206, R206 ;  /* 0x000000ce00ce7308 */ /* 0x000ff40000000800 */
[----:B------:R-:W3:Y:S01]  /*4320*/  MUFU.EX2 R205, R205 ;  /* 0x000000cd00cd7308 */ /* 0x000ee20000000800 */
[----:B--2---:R-:W-:Y:S05]  /*4330*/  F2FP.F16.F32.PACK_AB R234, R213, R214 ;  /* 0x000000d6d5ea723e */ /* 0x004fea00000000ff */
[----:B------:R2:W-:Y:S04]  /*4340*/  STS [R199], R234 ;  /* 0x000000eac7007388 */ /* 0x0005e80000000800 */
[----:B------:R-:W-:Y:S01]  /*4350*/  MUFU.EX2 R204, R204 ;  /* 0x000000cc00cc7308 */ /* 0x000fe20000000800 */
[----:B-1----:R-:W-:Y:S09]  /*4360*/  FMUL.FTZ R235, R120, UR10 ;  /* 0x0000000a78eb7c20 */ /* 0x002ff20008410000 */
[----:B------:R-:W-:Y:S01]  /*4370*/  MUFU.EX2 R212, R212 ;  /* 0x000000d400d47308 */ /* 0x000fe20000000800 */
[----:B---3--:R-:W-:Y:S05]  /*4380*/  F2FP.F16.F32.PACK_AB R232, R205, R206 ;  /* 0x000000cecde8723e */ /* 0x008fea00000000ff */
[----:B------:R1:W-:Y:S04]  /*4390*/  STS [R199+0x400], R232 ;  /* 0x000400e8c7007388 */ /* 0x0003e80000000800 */
[----:B------:R-:W3:Y:S01]  /*43a0*/  MUFU.EX2 R203, R203 ;  /* 0x000000cb00cb7308 */ /* 0x000ee20000000800 */
[----:B--2---:R-:W-:Y:S09]  /*43b0*/  LEA R234, R223, UR4, 0x1 ;  /* 0x00000004dfea7c11 */ /* 0x004ff2000f8e08ff */
[----:B------:R-:W2:Y:S10]  /*43c0*/  MUFU.EX2 R211, R211 ;  /* 0x000000d300d37308 */ /* 0x000eb40000000800 */
[----:B------:R-:W-:Y:S01]  /*43d0*/  MUFU.EX2 R201, R201 ;  /* 0x000000c900c97308 */ /* 0x000fe20000000800 */
[----:B---3--:R-:W-:Y:S05]  /*43e0*/  F2FP.F16.F32.PACK_AB R219, R203, R204 ;  /* 0x000000cccbdb723e */ /* 0x008fea00000000ff */
[----:B------:R-:W-:Y:S01]  /*43f0*/  STS [R202+0x400], R219 ;  /* 0x000400dbca007388 */ /* 0x000fe20000000800 */
[----:B-1----:R-:W-:Y:S03]  /*4400*/  LEA R232, R224, UR4, 0x1 ;  /* 0x00000004e0e87c11 */ /* 0x002fe6000f8e08ff */
[----:B------:R-:W1:Y:S01]  /*4410*/  MUFU.EX2 R210, R210 ;  /* 0x000000d200d27308 */ /* 0x000e620000000800 */
[----:B--2---:R-:W-:Y:S05]  /*4420*/  F2FP.F16.F32.PACK_AB R225, R211, R212 ;  /* 0x000000d4d3e1723e */ /* 0x004fea00000000ff */
[----:B------:R2:W-:Y:S04]  /*4430*/  STS [R202], R225 ;  /* 0x000000e1ca007388 */ /* 0x0005e80000000800 */
[----:B------:R-:W3:Y:S01]  /*4440*/  MUFU.EX2 R200, R200 ;  /* 0x000000c800c87308 */ /* 0x000ee20000000800 */
[----:B-1----:R-:W-:Y:S05]  /*4450*/  F2FP.F16.F32.PACK_AB R226, R209, R210 ;  /* 0x000000d2d1e2723e */ /* 0x002fea00000000ff */
[----:B------:R1:W-:Y:S01]  /*4460*/  STS [R131], R226 ;  /* 0x000000e283007388 */ /* 0x0003e20000000800 */
[----:B---3--:R-:W-:Y:S05]  /*4470*/  F2FP.F16.F32.PACK_AB R218, R200, R201 ;  /* 0x000000c9c8da723e */ /* 0x008fea00000000ff */
[----:B------:R3:W-:Y:S01]  /*4480*/  STS [R131+0x400], R218 ;  /* 0x000400da83007388 */ /* 0x0007e20000000800 */
[C---:B--2---:R-:W-:Y:S05]  /*4490*/  IADD3 R225, PT, PT, R2.reuse, R227, RZ ;  /* 0x000000e302e17210 */ /* 0x044fea0007ffe0ff */
[----:B------:R-:W-:Y:S06]  /*44a0*/  LDSM.16.M88.4 R84, [R233+0x8000] ;  /* 0x00800000e954783b */ /* 0x000fec0000000200 */
[----:B------:R-:W2:Y:S06]  /*44b0*/  LDSM.16.M88.4 R88, [R231+0x18000] ;  /* 0x01800000e758783b */ /* 0x000eac0000000200 */
[----:B------:R-:W4:Y:S01]  /*44c0*/  LDSM.16.M88.4 R92, [R231+0x18800] ;  /* 0x01880000e75c783b */ /* 0x000f220000000200 */
[----:B-1----:R-:W-:Y:S05]  /*44d0*/  IADD3 R226, PT, PT, R2, R229, RZ ;  /* 0x000000e502e27210 */ /* 0x002fea0007ffe0ff */
[----:B------:R-:W-:Y:S01]  /*44e0*/  LDSM.16.M88.4 R96, [R230+0x8000] ;  /* 0x00800000e660783b */ /* 0x000fe20000000200 */
[C---:B---3--:R-:W-:Y:S05]  /*44f0*/  LEA R218, P0, R241.reuse, R116, 0x2 ;  /* 0x00000074f1da7211 */ /* 0x048fea00078010ff */
[----:B------:R-:W1:Y:S01]  /*4500*/  LDSM.16.M88.4 R100, [R228+0x18000] ;  /* 0x01800000e464783b */ /* 0x000e620000000200 */
[----:B------:R-:W-:Y:S05]  /*4510*/  LEA.HI.X R219, R241, R117, RZ, 0x2, P0 ;  /* 0x00000075f1db7211 */ /* 0x000fea00000f14ff */
[----:B------:R-:W3:Y:S06]  /*4520*/  LDG.E R116, desc[UR30][R218.64] ;  /* 0x0000001eda747981 */ /* 0x000eec000c1e1900 */
[----:B------:R-:W1:Y:S06]  /*4530*/  LDSM.16.M88.4 R104, [R228+0x18800] ;  /* 0x01880000e468783b */ /* 0x000e6c0000000200 */
[----:B------:R3:W3:Y:S06]  /*4540*/  LDG.E R117, desc[UR30][R218.64+0x20] ;  /* 0x0000201eda757981 */ /* 0x0006ec000c1e1900 */
[----:B------:R-:W-:Y:S01]  /*4550*/  LDSM.16.M88.4 R108, [R227+0x18000] ;  /* 0x01800000e36c783b */ /* 0x000fe20000000200 */
[C---:B--2---:R-:W-:Y:S05]  /*4560*/  HMMA.16816.F32 R4, R84.reuse, R88, RZ ;  /* 0x000000585404723c */ /* 0x044fea00000018ff */
[----:B------:R-:W-:Y:S03]  /*4570*/  LDSM.16.M88.4 R112, [R231+0x1a000] ;  /* 0x01a00000e770783b */ /* 0x000fe60000000200 */
[C---:B------:R-:W-:Y:S03]  /*4580*/  HMMA.16816.F32 R8, R84.reuse, R90, RZ ;  /* 0x0000005a5408723c */ /* 0x040fe600000018ff */
[----:B------:R-:W2:Y:S05]  /*4590*/  LDSM.16.M88.4 R88, [R229+0x8000] ;  /* 0x00800000e558783b */ /* 0x000eaa0000000200 */
[C---:B----4-:R-:W-:Y:S08]  /*45a0*/  HMMA.16816.F32 R12, R84.reuse, R92, RZ ;  /* 0x0000005c540c723c */ /* 0x050ff000000018ff */
[----:B------:R-:W-:Y:S01]  /*45b0*/  HMMA.16816.F32 R16, R84, R94, RZ ;  /* 0x0000005e5410723c */ /* 0x000fe200000018ff */
[----:B------:R-:W4:Y:S06]  /*45c0*/  LDSM.16.M88.4 R84, [R227+0x18800] ;  /* 0x01880000e354783b */ /* 0x000f2c0000000200 */
        /* <DEDUP_REMOVED lines=11> */
[C---:B----4-:R-:W-:Y:S08]  /*4680*/  HMMA.16816.F32 R12, R88.reuse, R84, R12 ;  /* 0x00000054580c723c */ /* 0x050ff0000000180c */
[----:B------:R-:W-:Y:S01]  /*4690*/  HMMA.16816.F32 R16, R88, R86, R16 ;  /* 0x000000565810723c */ /* 0x000fe20000001810 */
[----:B------:R-:W2:Y:S06]  /*46a0*/  LDSM.16.M88.4 R84, [R231+0x1a800] ;  /* 0x01a80000e754783b */ /* 0x000eac0000000200 */
[----:B------:R-:W4:Y:S01]  /*46b0*/  LDSM.16.M88.4 R88, [R230+0xa000] ;  /* 0x00a00000e658783b */ /* 0x000f220000000200 */
        /* <DEDUP_REMOVED lines=87> */
[C---:B------:R-:W-:Y:S01]  /*4c30*/  FADD.FTZ R216, -R116.reuse, R9 ;  /* 0x0000000974d87221 */ /* 0x040fe20000010100 */
[----:B------:R-:W-:Y:S01]  /*4c40*/  FMUL.FTZ R218, R215, R218 ;  /* 0x000000dad7da7220 */ /* 0x000fe20000410000 */
[----:B------:R-:W-:Y:S01]  /*4c50*/  FADD.FTZ R215, -R116, R8 ;  /* 0x0000000874d77221 */ /* 0x000fe20000010100 */
[----:B------:R-:W-:Y:S01]  /*4c60*/  FMUL.FTZ R118, R219, R118 ;  /* 0x00000076db767220 */ /* 0x000fe20000410000 */
[----:B------:R-:W-:Y:S01]  /*4c70*/  FMUL.FTZ R216, R213, R216 ;  /* 0x000000d8d5d87220 */ /* 0x000fe20000410000 */
[----:B------:R-:W-:Y:S01]  /*4c80*/  FMUL.FTZ R235, R218, R235 ;  /* 0x000000ebdaeb7220 */ /* 0x000fe20000410000 */
[----:B------:R-:W-:Y:S02]  /*4c90*/  FMUL.FTZ R215, R214, R215 ;  /* 0x000000d7d6d77220 */ /* 0x000fe40000410000 */
[C---:B------:R-:W-:Y:S01]  /*4ca0*/  FADD.FTZ R213, -R116.reuse, R12 ;  /* 0x0000000c74d57221 */ /* 0x040fe20000010100 */
[----:B------:R-:W-:Y:S01]  /*4cb0*/  FADD.FTZ R120, -R116, R13 ;  /* 0x0000000d74787221 */ /* 0x000fe20000010100 */
[----:B------:R-:W-:Y:S01]  /*4cc0*/  FMUL.FTZ R122, R215, R122 ;  /* 0x0000007ad77a7220 */ /* 0x000fe20000410000 */
[----:B------:R-:W-:Y:S01]  /*4cd0*/  FMUL.FTZ R123, R216, R123 ;  /* 0x0000007bd87b7220 */ /* 0x000fe20000410000 */
[----:B------:R-:W-:Y:S01]  /*4ce0*/  FMUL.FTZ R213, R212, R213 ;  /* 0x000000d5d4d57220 */ /* 0x000fe20000410000 */
[----:B------:R-:W-:Y:S01]  /*4cf0*/  FMUL.FTZ R120, R211, R120 ;  /* 0x00000078d3787220 */ /* 0x000fe20000410000 */
[----:B------:R-:W-:Y:S01]  /*4d00*/  F2FP.F16.F32.PACK_AB R235, R235, R118 ;  /* 0x00000076ebeb723e */ /* 0x000fe200000000ff */
[----:B------:R-:W-:Y:S01]  /*4d10*/  FADD.FTZ R118, -R117, R11 ;  /* 0x0000000b75767221 */ /* 0x000fe20000010100 */
[C---:B------:R-:W-:Y:S01]  /*4d20*/  FADD.FTZ R219, -R116.reuse, R16 ;  /* 0x0000001074db7221 */ /* 0x040fe20000010100 */
[----:B------:R-:W-:Y:S01]  /*4d30*/  FADD.FTZ R116, -R116, R17 ;  /* 0x0000001174747221 */ /* 0x000fe20000010100 */
[----:B------:R-:W-:Y:S01]  /*4d40*/  F2FP.F16.F32.PACK_AB R122, R123, R122 ;  /* 0x0000007a7b7a723e */ /* 0x000fe200000000ff */
[----:B------:R-:W-:Y:S01]  /*4d50*/  FADD.FTZ R123, -R117, R6 ;  /* 0x00000006757b7221 */ /* 0x000fe20000010100 */
[----:B------:R-:W-:Y:S01]  /*4d60*/  FMUL.FTZ R127, R120, R127 ;  /* 0x0000007f787f7220 */ /* 0x000fe20000410000 */
[----:B------:R-:W-:Y:S01]  /*4d70*/  FMUL.FTZ R116, R209, R116 ;  /* 0x00000074d1747220 */ /* 0x000fe20000410000 */
[----:B------:R-:W-:Y:S01]  /*4d80*/  FMUL.FTZ R209, R196, UR10 ;  /* 0x0000000ac4d17c20 */ /* 0x000fe20008410000 */
[----:B------:R-:W-:Y:S01]  /*4d90*/  FMUL.FTZ R123, R208, R123 ;  /* 0x0000007bd07b7220 */ /* 0x000fe20000410000 */
[----:B------:R-:W-:Y:S01]  /*4da0*/  FMUL.FTZ R120, R119, UR10 ;  /* 0x0000000a77787c20 */ /* 0x000fe20008410000 */
[----:B------:R-:W-:Y:S01]  /*4db0*/  FMUL.FTZ R126, R213, R126 ;  /* 0x0000007ed57e7220 */ /* 0x000fe20000410000 */
        /* <DEDUP_REMOVED lines=8> */
[C---:B------:R-:W-:Y:S01]  /*4e40*/  FADD.FTZ R126, -R117.reuse, R18 ;  /* 0x00000012757e7221 */ /* 0x040fe20000010100 */
[----:B------:R-:W-:Y:S01]  /*4e50*/  FMUL.FTZ R121, R116, R121 ;  /* 0x0000007974797220 */ /* 0x000fe20000410000 */
[----:B------:R-:W-:Y:S01]  /*4e60*/  FMUL.FTZ R207, R206, R207 ;  /* 0x000000cfcecf7220 */ /* 0x000fe20000410000 */
[----:B------:R-:W-:Y:S01]  /*4e70*/  FADD.FTZ R116, -R117, R15 ;  /* 0x0000000f75747221 */ /* 0x000fe20000010100 */
[----:B------:R-:W-:Y:S01]  /*4e80*/  FMUL.FTZ R125, R118, R125 ;  /* 0x0000007d767d7220 */ /* 0x000fe20000410000 */
[----:B------:R-:W-:Y:S01]  /*4e90*/  FMUL.FTZ R119, R204, R119 ;  /* 0x00000077cc777220 */ /* 0x000fe20000410000 */
[----:B------:R-:W-:Y:S01]  /*4ea0*/  FMUL.FTZ R124, R207, R124 ;  /* 0x0000007ccf7c7220 */ /* 0x000fe20000410000 */
[----:B------:R-:W-:Y:S01]  /*4eb0*/  FMUL.FTZ R116, R203, R116 ;  /* 0x00000074cb747220 */ /* 0x000fe20000410000 */
[----:B------:R-:W-:Y:S01]  /*4ec0*/  FADD.FTZ R117, -R117, R19 ;  /* 0x0000001375757221 */ /* 0x000fe20000010100 */
[----:B------:R-:W-:Y:S01]  /*4ed0*/  F2FP.F16.F32.PACK_AB R121, R121, R120 ;  /* 0x000000787979723e */ /* 0x000fe200000000ff */
[----:B------:R-:W-:Y:S01]  /*4ee0*/  FMUL.FTZ R119, R119, R128 ;  /* 0x0000008077777220 */ /* 0x000fe20000410000 */
[----:B------:R-:W-:Y:S01]  /*4ef0*/  FMUL.FTZ R118, R217, UR10 ;  /* 0x0000000ad9767c20 */ /* 0x000fe20008410000 */
        /* <DEDUP_REMOVED lines=8> */
[----:B------:R-:W-:Y:S03]  /*4f80*/  FMUL.FTZ R130, R219, R130 ;  /* 0x00000082db827220 */ /* 0x000fe60000410000 */
[----:B------:R-:W-:Y:S01]  /*4f90*/  STS [R198+0x20400], R121 ;  /* 0x02040079c6007388 */ /* 0x000fe20000000800 */
[----:B------:R-:W-:Y:S02]  /*4fa0*/  F2FP.F16.F32.PACK_AB R119, R116, R119 ;  /* 0x000000777477723e */ /* 0x000fe400000000ff */
[----:B------:R-:W-:Y:S03]  /*4fb0*/  F2FP.F16.F32.PACK_AB R126, R117, R126 ;  /* 0x0000007e757e723e */ /* 0x000fe600000000ff */
[----:B------:R-:W-:Y:S01]  /*4fc0*/  STS [R199+-0x2000], R122 ;  /* 0xffe0007ac7007388 */ /* 0x000fe20000000800 */
[----:B------:R-:W-:Y:S02]  /*4fd0*/  F2FP.F16.F32.PACK_AB R130, R209, R130 ;  /* 0x00000082d182723e */ /* 0x000fe400000000ff */
[----:B------:R-:W-:Y:S03]  /*4fe0*/  IADD3 R200, PT, PT, R220, R93, RZ ;  /* 0x0000005ddcc87210 */ /* 0x000fe60007ffe0ff */
[----:B------:R-:W-:Y:S01]  /*4ff0*/  STS [R199+-0x1c00], R124 ;  /* 0xffe4007cc7007388 */ /* 0x000fe20000000800 */
[----:B------:R-:W-:Y:S05]  /*5000*/  LOP3.LUT R217, R222, 0x400, R3, 0xf8, !PT ;  /* 0x00000400ded97812 */ /* 0x000fea00078ef803 */
[----:B------:R-:W-:Y:S01]  /*5010*/  STS [R202+-0x2000], R127 ;  /* 0xffe0007fca007388 */ /* 0x000fe20000000800 */
[----:B------:R-:W-:Y:S05]  /*5020*/  LOP3.LUT R217, R217, R0, RZ, 0xfc, !PT ;  /* 0x00000000d9d97212 */ /* 0x000fea00078efcff */
[----:B------:R-:W-:Y:S01]  /*5030*/  STS [R202+-0x1c00], R119 ;  /* 0xffe40077ca007388 */ /* 0x000fe20000000800 */
[----:B------:R-:W-:Y:S05]  /*5040*/  LEA R217, R217, UR4, 0x1 ;  /* 0x00000004d9d97c11 */ /* 0x000fea000f8e08ff */
        /* <DEDUP_REMOVED lines=120> */
.L_x_1461:
        /* <DEDUP_REMOVED lines=395> */
.L_x_1462:
        /* <DEDUP_REMOVED lines=229> */
.L_x_1464:
[----:B------:R-:W2:Y:S01]  /*7ed0*/  LDCU.64 UR12, c[0x0][0x5c0] ;  /* 0x0000b800ff0c77ac */ /* 0x000ea20008000a00 */
[----:B------:R-:W-:-:S04]  /*7ee0*/  UIADD3 UR8, UPT, UPT, UR34, UR40, URZ ;  /* 0x0000002822087290 */ /* 0x000fc8000fffe0ff */
[----:B--2---:R-:W-:Y:S02]  /*7ef0*/  UIMAD.WIDE.U32 UR16, UR8, UR12, URZ ;  /* 0x0000000c081072a5 */ /* 0x004fe4000f8e00ff */
[----:B------:R-:W-:-:S04]  /*7f00*/  UIMAD UR8, UR8, UR13, URZ ;  /* 0x0000000d080872a4 */ /* 0x000fc8000f8e02ff */
[----:B------:R-:W-:-:S06]  /*7f10*/  UIADD3 UR8, UPT, UPT, UR17, UR8, URZ ;  /* 0x0000000811087290 */ /* 0x000fcc000fffe0ff */
[----:B------:R-:W-:Y:S02]  /*7f20*/  MOV R6, UR8 ;  /* 0x0000000800067c02 */ /* 0x000fe40008000f00 */
.L_x_1465:
        /* <DEDUP_REMOVED lines=14> */
.L_x_1466:
[----:B------:R-:W2:Y:S01]  /*8010*/  LDCU.64 UR10, c[0x0][0x5c8] ;  /* 0x0000b900ff0a77ac */ /* 0x000ea20008000a00 */
[----:B------:R-:W-:-:S04]  /*8020*/  UIADD3 UR8, UPT, UPT, UR34, UR40, URZ ;  /* 0x0000002822087290 */ /* 0x000fc8000fffe0ff */
[----:B--2---:R-:W-:Y:S02]  /*8030*/  UIMAD.WIDE.U32 UR14, UR8, UR10, URZ ;  /* 0x0000000a080e72a5 */ /* 0x004fe4000f8e00ff */
[----:B------:R-:W-:-:S04]  /*8040*/  UIMAD UR8, UR8, UR11, URZ ;  /* 0x0000000b080872a4 */ /* 0x000fc8000f8e02ff */
[----:B------:R-:W-:Y:S01]  /*8050*/  UIADD3 UR8, UPT, UPT, UR15, UR8, URZ ;  /* 0x000000080f087290 */ /* 0x000fe2000fffe0ff */
[----:B------:R-:W-:-:S05]  /*8060*/  UMOV UR34, UR14 ;  /* 0x0000000e00227c82 */ /* 0x000fca0008000000 */
[----:B------:R-:W-:-:S07]  /*8070*/  MOV R4, UR8 ;  /* 0x0000000800047c02 */ /* 0x000fce0008000f00 */
.L_x_1467:
        /* <DEDUP_REMOVED lines=54> */
.L_x_1469:
[----:B------:R-:W-:Y:S05]  /*83e0*/  BSYNC.RECONVERGENT B0 ;  /* 0x0000000000007941 */ /* 0x000fea0003800200 */
.L_x_1468:
        /* <DEDUP_REMOVED lines=16> */
.L_x_1471:
[----:B------:R-:W-:Y:S05]  /*84f0*/  BSYNC.RECONVERGENT B0 ;  /* 0x0000000000007941 */ /* 0x000fea0003800200 */
.L_x_1470:
        /* <DEDUP_REMOVED lines=20> */
.L_x_1473:
[----:B------:R-:W-:Y:S05]  /*8640*/  BSYNC.RECONVERGENT B0 ;  /* 0x0000000000007941 */ /* 0x000fea0003800200 */
.L_x_1472:
        /* <DEDUP_REMOVED lines=13> */
.L_x_1460:
[----:B------:R-:W-:Y:S05]  /*8720*/  BSYNC.RECONVERGENT B1 ;  /* 0x0000000000017941 */ /* 0x000fea0003800200 */
.L_x_1438:
        /* <DEDUP_REMOVED lines=11> */
.L_x_1475:
        /* <DEDUP_REMOVED lines=10> */
.L_x_2516:


//--------------------- .text._ZN5flash44flash_bwd_dq_dk_dv_loop_seqk_parallel_kernelI23Flash_bwd_kernel_traitsILi256ELi64ELi64ELi8ELi4ELi2ELi2ELb0ELb1EN7cutlass6half_tE19Flash_kernel_traitsILi256ELi64ELi64ELi8ES3_EELb1ELb0ELb0ELb1ELb0ELb0ELb0EEEvNS_16Flash_bwd_paramsE --------------------------
	.section	.text._ZN5flash44flash_bwd_dq_dk_dv_loop_seqk_parallel_kernelI23Flash_bwd_kernel_traitsILi256ELi64ELi64ELi8ELi4ELi2ELi2ELb0ELb1EN7cutlass6half_tE19Flash_kernel_traitsILi256ELi64ELi64ELi8ES3_EELb1ELb0ELb0ELb1ELb0ELb0ELb0EEEvNS_16Flash_bwd_paramsE,"ax",@progbits
	.align	128
        .global         _ZN5flash44flash_bwd_dq_dk_dv_loop_seqk_parallel_kernelI23Flash_bwd_kernel_traitsILi256ELi64ELi64ELi8ELi4ELi2ELi2ELb0ELb1EN7cutlass6half_tE19Flash_kernel_traitsILi256ELi64ELi64ELi8ES3_EELb1ELb0ELb0ELb1ELb0ELb0ELb0EEEvNS_16Flash_bwd_paramsE
        .type           _ZN5flash44flash_bwd_dq_dk_dv_loop_seqk_parallel_kernelI23Flash_bwd_kernel_traitsILi256ELi64ELi64ELi8ELi4ELi2ELi2ELb0ELb1EN7cutlass6half_tE19Flash_kernel_traitsILi256ELi64ELi64ELi8ES3_EELb1ELb0ELb0ELb1ELb0ELb0ELb0EEEvNS_16Flash_bwd_paramsE,@function
        .size           _ZN5flash44flash_bwd_dq_dk_dv_loop_seqk_parallel_kernelI23Flash_bwd_kernel_traitsILi256ELi64ELi64ELi8ELi4ELi2ELi2ELb0ELb1EN7cutlass6half_tE19Flash_kernel_traitsILi256ELi64ELi64ELi8ES3_EELb1ELb0ELb0ELb1ELb0ELb0ELb0EEEvNS_16Flash_bwd_paramsE,(.L_x_2517 - _ZN5flash44flash_bwd_dq_dk_dv_loop_seqk_parallel_kernelI23Flash_bwd_kernel_traitsILi256ELi64ELi64ELi8ELi4ELi2ELi2ELb0ELb1EN7cutlass6half_tE19Flash_kernel_traitsILi256ELi64ELi64ELi8ES3_EELb1ELb0ELb0ELb1ELb0ELb0ELb0EEEvNS_16Flash_bwd_paramsE)
        .other          _ZN5flash44flash_bwd_dq_dk_dv_loop_seqk_parallel_kernelI23Flash_bwd_kernel_traitsILi256ELi64ELi64ELi8ELi4ELi2ELi2ELb0ELb1EN7cutlass6half_tE19Flash_kernel_traitsILi256ELi64ELi64ELi8ES3_EELb1ELb0ELb0ELb1ELb0ELb0ELb0EEEvNS_16Flash_bwd_paramsE,@"STO_CUDA_ENTRY STV_DEFAULT"
_ZN5flash44flash_bwd_dq_dk_dv_loop_seqk_parallel_kernelI23Flash_bwd_kernel_traitsILi256ELi64ELi64ELi8ELi4ELi2ELi2ELb0ELb1EN7cutlass6half_tE19Flash_kernel_traitsILi256ELi64ELi64ELi8ES3_EELb1ELb0ELb0ELb1ELb0ELb0ELb0EEEvNS_16Flash_bwd_paramsE:
.text._ZN5flash44flash_bwd_dq_dk_dv_loop_seqk_parallel_kernelI23Flash_bwd_kernel_traitsILi256ELi64ELi64ELi8ELi4ELi2ELi2ELb0ELb1EN7cutlass6half_tE19Flash_kernel_traitsILi256ELi64ELi64ELi8ES3_EELb1ELb0ELb0ELb1ELb0ELb0ELb0EEEvNS_16Flash_bwd_paramsE:
        /* <DEDUP_REMOVED lines=48> */
.L_x_1533:
        /* <DEDUP_REMOVED lines=52> */
.L_x_1476:
        /* <DEDUP_REMOVED lines=33> */
.L_x_1478:
[----:B------:R-:W1:Y:S01]  /*0850*/  LDCU.64 UR14, c[0x0][0x3b8] ;  /* 0x00007700ff0e77ac */ /* 0x000e620008000a00 */
[----:B------:R-:W-:-:S04]  /*0860*/  UIADD3 UR8, UPT, UPT, UR37, UR39, URZ ;  /* 0x0000002725087290 */ /* 0x000fc8000fffe0ff */
[----:B-1----:R-:W-:Y:S02]  /*0870*/  UIMAD.WIDE.U32 UR50, UR8, UR14, URZ ;  /* 0x0000000e083272a5 */ /* 0x002fe4000f8e00ff */
[----:B------:R-:W-:-:S04]  /*0880*/  UIMAD UR8, UR8, UR15, URZ ;  /* 0x0000000f080872a4 */ /* 0x000fc8000f8e02ff */
[----:B------:R-:W-:-:S06]  /*0890*/  UIADD3 UR8, UPT, UPT, UR51, UR8, URZ ;  /* 0x0000000833087290 */ /* 0x000fcc000fffe0ff */
[----:B------:R-:W-:Y:S02]  /*08a0*/  MOV R8, UR8 ;  /* 0x0000000800087c02 */ /* 0x000fe40008000f00 */
.L_x_1479:
        /* <DEDUP_REMOVED lines=42> */
.L_x_1480:
[----:B------:R-:W1:Y:S01]  /*0b50*/  LDCU.64 UR12, c[0x0][0x3c0] ;  /* 0x00007800ff0c77ac */ /* 0x000e620008000a00 */
[----:B------:R-:W-:-:S04]  /*0b60*/  UIADD3 UR8, UPT, UPT, UR37, UR39, URZ ;  /* 0x0000002725087290 */ /* 0x000fc8000fffe0ff */
[----:B-1----:R-:W-:Y:S02]  /*0b70*/  UIMAD.WIDE.U32 UR10, UR8, UR12, URZ ;  /* 0x0000000c080a72a5 */ /* 0x002fe4000f8e00ff */
[----:B------:R-:W-:-:S04]  /*0b80*/  UIMAD UR8, UR8, UR13, URZ ;  /* 0x0000000d080872a4 */ /* 0x000fc8000f8e02ff */
[----:B------:R-:W-:Y:S01]  /*0b90*/  UIADD3 UR8, UPT, UPT, UR11, UR8, URZ ;  /* 0x000000080b087290 */ /* 0x000fe2000fffe0ff */
[----:B------:R-:W-:-:S05]  /*0ba0*/  UMOV UR48, UR10 ;  /* 0x0000000a00307c82 */ /* 0x000fca0008000000 */
[----:B------:R-:W-:-:S07]  /*0bb0*/  MOV R9, UR8 ;  /* 0x0000000800097c02 */ /* 0x000fce0008000f00 */
.L_x_1481:
        /* <DEDUP_REMOVED lines=28> */
.L_x_1482:
[----:B------:R-:W-:Y:S02]  /*0d80*/  UIMAD.WIDE.U32 UR10, UR62, UR16, URZ ;  /* 0x000000103e0a72a5 */ /* 0x000fe4000f8e00ff */
[----:B------:R-:W-:-:S04]  /*0d90*/  UIMAD UR8, UR63, UR16, URZ ;  /* 0x000000103f0872a4 */ /* 0x000fc8000f8e02ff */
[----:B------:R-:W-:-:S12]  /*0da0*/  UIADD3 UR8, UPT, UPT, UR11, UR8, URZ ;  /* 0x000000080b087290 */ /* 0x000fd8000fffe0ff */
.L_x_1483:
        /* <DEDUP_REMOVED lines=20> */
.L_x_1484:
[----:B------:R-:W1:Y:S01]  /*0ef0*/  LDCU UR55, c[0x0][0x434] ;  /* 0x00008680ff3777ac */ /* 0x000e620008000800 */
[----:B------:R-:W-:-:S04]  /*0f00*/  UIMAD UR9, UR23, UR41, UR24 ;  /* 0x00000029170972a4 */ /* 0x000fc8000f8e0218 */
[----:B-1----:R-:W-:Y:S02]  /*0f10*/  UIMAD UR55, UR9, UR55, URZ ;  /* 0x00000037093772a4 */ /* 0x002fe4000f8e02ff */
.L_x_1485:
        /* <DEDUP_REMOVED lines=11> */
.L_x_1486:
[----:B------:R-:W1:Y:S01]  /*0fd0*/  LDCU UR54, c[0x0][0x444] ;  /* 0x00008880ff3677ac */ /* 0x000e620008000800 */
[----:B------:R-:W-:-:S04]  /*0fe0*/  UIMAD UR9, UR23, UR41, UR24 ;  /* 0x00000029170972a4 */ /* 0x000fc8000f8e0218 */
[----:B-1----:R-:W-:-:S12]  /*0ff0*/  UIMAD UR54, UR9, UR54, URZ ;  /* 0x00000036093672a4 */ /* 0x002fd8000f8e02ff */
.L_x_1487:
[----:B------:R-:W1:Y:S01]  /*1000*/  S2R R0, SR_TID.X ;  /* 0x0000000000007919 */ /* 0x000e620000002100 */
[----:B------:R-:W-:Y:S01]  /*1010*/  USHF.R.S32.HI UR9, URZ, 0x1f, UR53 ;  /* 0x0000001fff097899 */ /* 0x000fe20008011435 */
[----:B------:R-:W2:Y:S01]  /*1020*/  LDC.64 R2, c[0x0][0x3b0] ;  /* 0x0000ec00ff027b82 */ /* 0x000ea20000000a00 */
[----:B------:R-:W-:Y:S01]  /*1030*/  UIADD3 UR53, UP1, UP0, UR60, UR10, UR53 ;  /* 0x0000000a3c357290 */ /* 0x000fe2000f83e035 */
[----:B------:R-:W-:Y:S01]  /*1040*/  IMAD.MOV.U32 R23, RZ, RZ, RZ ;  /* 0x000000ffff177224 */ /* 0x000fe200078e00ff */
[----:B------:R-:W-:Y:S01]  /*1050*/  ISETP.NE.AND P3, PT, RZ, UR56, PT ;  /* 0x00000038ff007c0c */ /* 0x000fe2000bf65270 */
[----:B------:R-:W-:Y:S01]  /*1060*/  ULEA UR54, UR45, UR54, 0x6 ;  /* 0x000000362d367291 */ /* 0x000fe2000f8e30ff */
[----:B------:R-:W-:Y:S01]  /*1070*/  BSSY.RECONVERGENT B1, `(.L_x_1477) ;  /* 0x0000954000017945 */ /* 0x000fe20003800200 */
[----:B------:R-:W-:Y:S02]  /*1080*/  UIADD3.X UR51, UPT, UPT, UR51, UR8, UR9, UP1, UP0 ;  /* 0x0000000833337290 */ /* 0x000fe40008fe0409 */
[----:B------:R-:W3:Y:S01]  /*1090*/  LDC.64 R12, c[0x0][0x5f8] ;  /* 0x00017e00ff0c7b82 */ /* 0x000ee20000000a00 */
[----:B------:R-:W-:Y:S01]  /*10a0*/  UISETP.GT.AND UP0, UPT, UR38, URZ, UPT ;  /* 0x000000ff2600728c */ /* 0x000fe2000bf04270 */
[----:B------:R-:W4:Y:S01]  /*10b0*/  LDCU.128 UR8, c[0x0][0x590] ;  /* 0x0000b200ff0877ac */ /* 0x000f220008000c00 */
[----:B------:R-:W-:-:S02]  /*10c0*/  ULEA UR55, UR45, UR55, 0x6 ;  /* 0x000000372d377291 */ /* 0x000fc4000f8e30ff */
[----:B----4-:R-:W-:Y:S01]  /*10d0*/  UIMAD UR16, UR49, UR8, URZ ;  /* 0x00000008311072a4 */ /* 0x010fe2000f8e02ff */
[C---:B-1----:R-:W-:Y:S01]  /*10e0*/  IMAD.SHL.U32 R4, R0.reuse, 0x8, RZ ;  /* 0x0000000800047824 */ /* 0x042fe200078e00ff */
[----:B------:R-:W-:Y:S01]  /*10f0*/  MOV R16, UR10 ;  /* 0x0000000a00107c02 */ /* 0x000fe20008000f00 */
[----:B------:R-:W-:Y:S01]  /*1100*/  IMAD.U32 R5, RZ, RZ, UR8 ;  /* 0x00000008ff057e24 */ /* 0x000fe2000f8e00ff */
[----:B------:R-:W-:Y:S01]  /*1110*/  UIMAD UR16, UR47, UR9, UR16 ;  /* 0x000000092f1072a4 */ /* 0x000fe2000f8e0210 */
[----:B------:R-:W-:Y:S01]  /*1120*/  LOP3.LUT R248, R0, 0x1f, RZ, 0xc0, !PT ;  /* 0x0000001f00f87812 */ /* 0x000fe200078ec0ff */
[----:B---3--:R-:W-:Y:S01]  /*1130*/  IMAD.WIDE.U32 R20, R12, UR21, RZ ;  /* 0x000000150c147c25 */ /* 0x008fe2000f8e00ff */
[----:B------:R-:W-:-:S03]  /*1140*/  LOP3.LUT R22, R4, 0x38, RZ, 0xc0, !PT ;  /* 0x0000003804167812 */ /* 0x000fc600078ec0ff */
[----:B------:R-:W-:Y:S01]  /*1150*/  IMAD R13, R13, UR21, R21 ;  /* 0x000000150d0d7c24 */ /* 0x000fe2000f8e0215 */
[----:B------:R-:W-:Y:S01]  /*1160*/  IADD3 R10, P0, PT, R22, UR58, RZ ;  /* 0x0000003a160a7c10 */ /* 0x000fe2000ff1e0ff */
[----:B--2---:R-:W-:Y:S01]  /*1170*/  IMAD.WIDE.U32 R14, R2, UR47, R22 ;  /* 0x0000002f020e7c25 */ /* 0x004fe2000f8e0016 */
[----:B------:R-:W1:Y:S02]  /*1180*/  LDCU.64 UR58, c[0x0][0x5e8] ;  /* 0x0000bd00ff3a77ac */ /* 0x000e640008000a00 */
[----:B------:R-:W-:Y:S01]  /*1190*/  SEL R13, R13, RZ, P3 ;  /* 0x000000ff0d0d7207 */ /* 0x000fe20001800000 */
[----:B------:R-:W-:Y:S01]  /*11a0*/  IMAD.X R11, RZ, RZ, UR17, P0 ;  /* 0x00000011ff0b7e24 */ /* 0x000fe200080e06ff */
[----:B------:R-:W-:Y:S01]  /*11b0*/  IADD3 R14, P0, PT, R14, UR52, RZ ;  /* 0x000000340e0e7c10 */ /* 0x000fe2000ff1e0ff */
[----:B------:R-:W-:-:S04]  /*11c0*/  IMAD.WIDE.U32 R10, R5, UR47, R10 ;  /* 0x0000002f050a7c25 */ /* 0x000fc8000f8e000a */
[----:B------:R-:W-:Y:S01]  /*11d0*/  VIADD R11, R11, UR16 ;  /* 0x000000100b0b7c36 */ /* 0x000fe20008000000 */
[----:B------:R-:W2:Y:S01]  /*11e0*/  LDCU.64 UR16, c[0x0][0x3c8] ;  /* 0x00007900ff1077ac */ /* 0x000ea20008000a00 */
[----:B------:R-:W-:Y:S02]  /*11f0*/  IMAD.U32 R5, RZ, RZ, UR11 ;  /* 0x0000000bff057e24 */ /* 0x000fe4000f8e00ff */
[----:B------:R-:W-:Y:S01]  /*1200*/  IMAD.WIDE.U32 R16, R16, UR24, R10 ;  /* 0x0000001810107c25 */ /* 0x000fe2000f8e000a */
[----:B------:R-:W3:Y:S03]  /*1210*/  LDCU.64 UR10, c[0x0][0x550] ;  /* 0x0000aa00ff0a77ac */ /* 0x000ee60008000a00 */
[----:B------:R-:W-:Y:S01]  /*1220*/  IMAD R10, R2, UR49, RZ ;  /* 0x00000031020a7c24 */ /* 0x000fe2000f8e02ff */
[----:B------:R-:W-:Y:S01]  /*1230*/  UIMAD UR49, UR41, UR57, URZ ;  /* 0x00000039293172a4 */ /* 0x000fe2000f8e02ff */
[----:B------:R-:W-:Y:S01]  /*1240*/  IMAD R17, R5, UR24, R17 ;  /* 0x0000001805117c24 */ /* 0x000fe2000f8e0211 */
[----:B-1----:R-:W-:Y:S01]  /*1250*/  UIMAD.WIDE UR58, UR54, 0x4, UR58 ;  /* 0x00000004363a78a5 */ /* 0x002fe2000f8e023a */
[----:B------:R-:W-:Y:S01]  /*1260*/  IMAD R5, R3, UR47, R10 ;  /* 0x0000002f03057c24 */ /* 0x000fe2000f8e020a */
[----:B------:R-:W-:Y:S01]  /*1270*/  SHF.R.U32.HI R10, RZ, 0x3, R0 ;  /* 0x00000003ff0a7819 */ /* 0x000fe20000011600 */
[----:B------:R-:W-:-:S03]  /*1280*/  USHF.L.U32 UR47, UR8, 0x5, URZ ;  /* 0x00000005082f7899 */ /* 0x000fc600080006ff */
[----:B------:R-:W-:Y:S01]  /*1290*/  IADD3.X R15, PT, PT, R15, UR46, R5, P0, !PT ;  /* 0x0000002e0f0f7c10 */ /* 0x000fe200087fe405 */
[----:B------:R-:W-:Y:S01]  /*12a0*/  IMAD.WIDE.U32 R16, R10, UR8, R16 ;  /* 0x000000080a107c25 */ /* 0x000fe2000f8e0010 */
[----:B------:R-:W-:Y:S01]  /*12b0*/  SHF.R.U32.HI R5, RZ, 0x5, R0 ;  /* 0x00000005ff057819 */ /* 0x000fe20000011600 */
[----:B------:R-:W-:Y:S02]  /*12c0*/  USHF.L.U64.HI UR46, UR8, 0x5, UR9 ;  /* 0x00000005082e7899 */ /* 0x000fe40008010209 */
[----:B--2---:R-:W-:Y:S01]  /*12d0*/  IMAD.U32 R18, RZ, RZ, UR16 ;  /* 0x00000010ff127e24 */ /* 0x004fe2000f8e00ff */
[----:B---3--:R-:W-:Y:S01]  /*12e0*/  LEA R236, P2, R16, UR10, 0x1 ;  /* 0x0000000a10ec7c11 */ /* 0x008fe2000f8408ff */
[----:B------:R-:W-:Y:S01]  /*12f0*/  IMAD R12, R5, UR49, R248 ;  /* 0x00000031050c7c24 */ /* 0x000fe2000f8e02f8 */
[----:B------:R-:W-:Y:S01]  /*1300*/  USHF.L.U32 UR49, UR49, 0x6, URZ ;  /* 0x0000000631317899 */ /* 0x000fe200080006ff */
[----:B------:R-:W-:Y:S01]  /*1310*/  IMAD.WIDE.U32 R18, R18, UR24, R14 ;  /* 0x0000001812127c25 */ /* 0x000fe2000f8e000e */
[----:B------:R-:W-:Y:S01]  /*1320*/  MOV R15, UR17 ;  /* 0x00000011000f7c02 */ /* 0x000fe20008000f00 */
[----:B------:R-:W1:Y:S01]  /*1330*/  LDCU.64 UR16, c[0x0][0x570] ;  /* 0x0000ae00ff1077ac */ /* 0x000e620008000a00 */
[----:B------:R-:W-:Y:S01]  /*1340*/  SEL R14, R20, RZ, P3 ;  /* 0x000000ff140e7207 */ /* 0x000fe20001800000 */
[----:B------:R-:W-:Y:S01]  /*1350*/  IMAD R11, R10, UR9, R17 ;  /* 0x000000090a0b7c24 */ /* 0x000fe2000f8e0211 */
[----:B------:R-:W2:Y:S02]  /*1360*/  LDCU.64 UR8, c[0x0][0x380] ;  /* 0x00007000ff0877ac */ /* 0x000ea40008000a00 */
[----:B------:R-:W-:Y:S01]  /*1370*/  IADD3 R14, P1, P0, R12, UR53, R14 ;  /* 0x000000350c0e7c10 */ /* 0x000fe2000f83e00e */
[----:B------:R-:W-:Y:S01]  /*1380*/  IMAD R17, R15, UR24, R19 ;  /* 0x000000180f117c24 */ /* 0x000fe2000f8e0213 */
[----:B------:R-:W-:Y:S01]  /*1390*/  SHF.R.S32.HI R12, RZ, 0x1f, R12 ;  /* 0x0000001fff0c7819 */ /* 0x000fe2000001140c */
[----:B------:R-:W3:Y:S01]  /*13a0*/  LDCU.64 UR52, c[0x0][0x420] ;  /* 0x00008400ff3477ac */ /* 0x000ee20008000a00 */
[----:B------:R-:W-:Y:S01]  /*13b0*/  LEA.HI.X R237, R16, UR11, R11, 0x1, P2 ;  /* 0x0000000b10ed7c11 */ /* 0x000fe200090f0c0b */
[----:B------:R-:W-:Y:S01]  /*13c0*/  IMAD.MOV.U32 R16, RZ, RZ, R18 ;  /* 0x000000ffff107224 */ /* 0x000fe200078e0012 */
[----:B------:R-:W-:Y:S01]  /*13d0*/  IADD3.X R13, PT, PT, R12, UR51, R13, P1, P0 ;  /* 0x000000330c0d7c10 */ /* 0x000fe20008fe040d */
[----:B------:R-:W-:Y:S01]  /*13e0*/  IMAD.U32 R12, RZ, RZ, UR49 ;  /* 0x00000031ff0c7e24 */ /* 0x000fe2000f8e00ff */
[----:B------:R-:W-:Y:S01]  /*13f0*/  IADD3 R14, P0, PT, R14, UR49, RZ ;  /* 0x000000310e0e7c10 */ /* 0x000fe2000ff1e0ff */
[----:B------:R-:W-:Y:S01]  /*1400*/  IMAD.WIDE.U32 R16, R10, R2, R16 ;  /* 0x000000020a107225 */ /* 0x000fe200078e0010 */
[----:B------:R-:W-:-:S02]  /*1410*/  LOP3.LUT R19, R22, 0x80, RZ, 0xfc, !PT ;  /* 0x0000008016137812 */ /* 0x000fc400078efcff */
[----:B------:R-:W-:Y:S01]  /*1420*/  LEA.HI.X.SX32 R12, R12, R13, 0x1, P0 ;  /* 0x0000000d0c0c7211 */ /* 0x000fe200000f0eff */
[----:B------:R-:W-:Y:S01]  /*1430*/  IMAD R11, R10, R3, R17 ;  /* 0x000000030a0b7224 */ /* 0x000fe200078e0211 */
[----:B-1----:R-:W-:Y:S01]  /*1440*/  LEA R200, P0, R14, UR16, 0x2 ;  /* 0x000000100ec87c11 */ /* 0x002fe2000f8010ff */
[----:B------:R-:W-:Y:S01]  /*1450*/  UMOV UR16, UR58 ;  /* 0x0000003a00107c82 */ /* 0x000fe20008000000 */
[----:B------:R-:W-:Y:S02]  /*1460*/  LOP3.LUT R18, R22, 0xc0, RZ, 0xfc, !PT ;  /* 0x000000c016127812 */ /* 0x000fe400078efcff */
[----:B------:R-:W-:Y:S01]  /*1470*/  LEA.HI.X R201, R14, UR17, R12, 0x2, P0 ;  /* 0x000000110ec97c11 */ /* 0x000fe200080f140c */
[----:B------:R-:W-:Y:S01]  /*1480*/  IMAD.SHL.U32 R14, R2, 0x20, RZ ;  /* 0x00000020020e7824 */ /* 0x000fe200078e00ff */
[----:B--2---:R-:W-:Y:S01]  /*1490*/  LEA R242, P1, R16, UR8, 0x1 ;  /* 0x0000000810f27c11 */ /* 0x004fe2000f8208ff */
[----:B---3--:R-:W-:Y:S01]  /*14a0*/  UIMAD.WIDE UR52, UR55, 0x4, UR52 ;  /* 0x00000004373478a5 */ /* 0x008fe2000f8e0234 */
[----:B------:R-:W-:Y:S01]  /*14b0*/  IADD3 R13, P0, PT, R10, 0x20, RZ ;  /* 0x000000200a0d7810 */ /* 0x000fe20007f1e0ff */
[----:B------:R-:W-:Y:S01]  /*14c0*/  UMOV UR17, UR59 ;  /* 0x0000003b00117c82 */ /* 0x000fe20008000000 */
[----:B------:R-:W-:-:S02]  /*14d0*/  LEA.HI.X R243, R16, UR9, R11, 0x1, P1 ;  /* 0x0000000910f37c11 */ /* 0x000fc400088f0c0b */
[----:B------:R-:W-:Y:S01]  /*14e0*/  SHF.L.U64.HI R11, R2, 0x5, R3 ;  /* 0x00000005020b7819 */ /* 0x000fe20000010203 */
[----:B------:R-:W-:Y:S01]  /*14f0*/  IMAD.X R12, RZ, RZ, RZ, P0 ;  /* 0x000000ffff0c7224 */ /* 0x000fe200000e06ff */
[----:B------:R-:W-:Y:S02]  /*1500*/  IADD3 R16, PT, PT, R10, 0x20, RZ ;  /* 0x000000200a107810 */ /* 0x000fe40007ffe0ff */
        /* <DEDUP_REMOVED lines=15> */
.L_x_1489:
[----:B------:R-:W1:Y:S01]  /*1600*/  LDCU.64 UR10, c[0x0][0x5c0] ;  /* 0x0000b800ff0a77ac */ /* 0x000e620008000a00 */
[----:B------:R-:W-:-:S04]  /*1610*/  UIADD3 UR8, UPT, UPT, UR37, UR39, URZ ;  /* 0x0000002725087290 */ /* 0x000fc8000fffe0ff */
[----:B-1----:R-:W-:Y:S02]  /*1620*/  UIMAD.WIDE.U32 UR16, UR8, UR10, URZ ;  /* 0x0000000a081072a5 */ /* 0x002fe4000f8e00ff */
[----:B------:R-:W-:-:S04]  /*1630*/  UIMAD UR8, UR8, UR11, URZ ;  /* 0x0000000b080872a4 */ /* 0x000fc8000f8e02ff */
[----:B------:R-:W-:-:S06]  /*1640*/  UIADD3 UR8, UPT, UPT, UR17, UR8, URZ ;  /* 0x0000000811087290 */ /* 0x000fcc000fffe0ff */
[----:B------:R-:W-:Y:S02]  /*1650*/  MOV R2, UR8 ;  /* 0x0000000800027c02 */ /* 0x000fe40008000f00 */
.L_x_1490:
        /* <DEDUP_REMOVED lines=13> */
.L_x_1491:
[----:B------:R-:W1:Y:S01]  /*1730*/  LDCU.64 UR8, c[0x0][0x5c8] ;  /* 0x0000b900ff0877ac */ /* 0x000e620008000a00 */
[----:B------:R-:W-:-:S04]  /*1740*/  UIADD3 UR37, UPT, UPT, UR37, UR39, URZ ;  /* 0x0000002725257290 */ /* 0x000fc8000fffe0ff */
[----:B-1----:R-:W-:Y:S02]  /*1750*/  UIMAD.WIDE.U32 UR14, UR37, UR8, URZ ;  /* 0x00000008250e72a5 */ /* 0x002fe4000f8e00ff */
[----:B------:R-:W-:-:S04]  /*1760*/  UIMAD UR37, UR37, UR9, URZ ;  /* 0x00000009252572a4 */ /* 0x000fc8000f8e02ff */
[----:B------:R-:W-:-:S06]  /*1770*/  UIADD3 UR37, UPT, UPT, UR15, UR37, URZ ;  /* 0x000000250f257290 */ /* 0x000fcc000fffe0ff */
[----:B------:R-:W-:-:S07]  /*1780*/  MOV R0, UR37 ;  /* 0x0000002500007c02 */ /* 0x000fce0008000f00 */
.L_x_1492:
        /* <DEDUP_REMOVED lines=32> */
.L_x_1494:
[----:B------:R-:W-:Y:S05]  /*1990*/  BSYNC.RECONVERGENT B0 ;  /* 0x0000000000007941 */ /* 0x000fea0003800200 */
.L_x_1493:
        /* <DEDUP_REMOVED lines=19> */
.L_x_1496:
[----:B------:R-:W-:Y:S05]  /*1ad0*/  BSYNC.RECONVERGENT B0 ;  /* 0x0000000000007941 */ /* 0x000fea0003800200 */
.L_x_1495:
        /* <DEDUP_REMOVED lines=29> */
.L_x_1498:
[----:B------:R-:W-:Y:S05]  /*1cb0*/  BSYNC.RECONVERGENT B0 ;  /* 0x0000000000007941 */ /* 0x000fea0003800200 */
.L_x_1497:
        /* <DEDUP_REMOVED lines=20> */
.L_x_1488:
        /* <DEDUP_REMOVED lines=35> */
.L_x_1501:
[----:B------:R2:W-:Y:S04]  /*2030*/  STS.128 [R15+0x8000], RZ ;  /* 0x008000ff0f007388 */ /* 0x0005e80000000c00 */
[----:B------:R2:W-:Y:S04]  /*2040*/  STS.128 [R15+0xa000], RZ ;  /* 0x00a000ff0f007388 */ /* 0x0005e80000000c00 */
[----:B------:R2:W-:Y:S04]  /*2050*/  STS.128 [R15+0xc000], RZ ;  /* 0x00c000ff0f007388 */ /* 0x0005e80000000c00 */
[----:B------:R2:W-:Y:S02]  /*2060*/  STS.128 [R15+0xe000], RZ ;  /* 0x00e000ff0f007388 */ /* 0x0005e40000000c00 */
.L_x_1502:
[----:B------:R-:W-:Y:S05]  /*2070*/  BSYNC.RECONVERGENT B0 ;  /* 0x0000000000007941 */ /* 0x000fea0003800200 */
.L_x_1500:
        /* <DEDUP_REMOVED lines=37> */
.L_x_1504:
[----:B------:R-:W-:Y:S05]  /*22d0*/  BSYNC.RECONVERGENT B0 ;  /* 0x0000000000007941 */ /* 0x000fea0003800200 */
.L_x_1503:
        /* <DEDUP_REMOVED lines=28> */
.L_x_1506:
[----:B------:R1:W-:Y:S04]  /*24a0*/  STS.128 [R15], RZ ;  /* 0x000000ff0f007388 */ /* 0x0003e80000000c00 */
[----:B------:R1:W-:Y:S04]  /*24b0*/  STS.128 [R15+0x2000], RZ ;  /* 0x002000ff0f007388 */ /* 0x0003e80000000c00 */
[----:B------:R1:W-:Y:S04]  /*24c0*/  STS.128 [R15+0x4000], RZ ;  /* 0x004000ff0f007388 */ /* 0x0003e80000000c00 */
[----:B------:R1:W-:Y:S02]  /*24d0*/  STS.128 [R15+0x6000], RZ ;  /* 0x006000ff0f007388 */ /* 0x0003e40000000c00 */
.L_x_1507:
[----:B------:R-:W-:Y:S05]  /*24e0*/  BSYNC.RECONVERGENT B0 ;  /* 0x0000000000007941 */ /* 0x000fea0003800200 */
.L_x_1505:
[--C-:B------:R-:W-:Y:S01]  /*24f0*/  SHF.R.U32.HI R2, RZ, 0x1, R0.reuse ;  /* 0x00000001ff027819 */ /* 0x100fe20000011600 */
[----:B------:R-:W-:Y:S01]  /*2500*/  IMAD.MOV.U32 R233, RZ, RZ, 0x7f800000 ;  /* 0x7f800000ffe97424 */ /* 0x000fe200078e00ff */
[----:B------:R-:W-:Y:S01]  /*2510*/  SHF.R.U32.HI R3, RZ, 0x2, R0 ;  /* 0x00000002ff037819 */ /* 0x000fe20000011600 */
[----:B------:R-:W-:Y:S01]  /*2520*/  IMAD.MOV.U32 R232, RZ, RZ, 0x7f800000 ;  /* 0x7f800000ffe87424 */ /* 0x000fe200078e00ff */
[----:B------:R-:W-:-:S04]  /*2530*/  LOP3.LUT R234, R2, 0x30, RZ, 0xc0, !PT ;  /* 0x0000003002ea7812 */ /* 0x000fc800078ec0ff */
[----:B------:R-:W-:-:S04]  /*2540*/  LOP3.LUT R234, R234, 0x7, R3, 0xf8, !PT ;  /* 0x00000007eaea7812 */ /* 0x000fc800078ef803 */
[C---:B------:R-:W-:Y:S01]  /*2550*/  ISETP.GE.AND P1, PT, R234.reuse, UR9, PT ;  /* 0x00000009ea007c0c */ /* 0x040fe2000bf26270 */
[----:B----4-:R-:W-:-:S05]  /*2560*/  VIADD R20, R234, 0x8 ;  /* 0x00000008ea147836 */ /* 0x010fca0000000000 */
        /* <DEDUP_REMOVED lines=38> */
.L_x_1509:
[----:B------:R-:W-:Y:S05]  /*27d0*/  BSYNC.RECONVERGENT B0 ;  /* 0x0000000000007941 */ /* 0x000fea0003800200 */
.L_x_1508:
        /* <DEDUP_REMOVED lines=48> */
.L_x_1511:
[----:B------:R2:W-:Y:S04]  /*2ae0*/  STS.128 [R15+0x10000], RZ ;  /* 0x010000ff0f007388 */ /* 0x0005e80000000c00 */
[----:B------:R2:W-:Y:S04]  /*2af0*/  STS.128 [R15+0x12000], RZ ;  /* 0x012000ff0f007388 */ /* 0x0005e80000000c00 */
[----:B------:R2:W-:Y:S04]  /*2b00*/  STS.128 [R15+0x14000], RZ ;  /* 0x014000ff0f007388 */ /* 0x0005e80000000c00 */
[----:B------:R2:W-:Y:S02]  /*2b10*/  STS.128 [R15+0x16000], RZ ;  /* 0x016000ff0f007388 */ /* 0x0005e40000000c00 */
.L_x_1512:
[----:B------:R-:W-:Y:S05]  /*2b20*/  BSYNC.RECONVERGENT B0 ;  /* 0x0000000000007941 */ /* 0x000fea0003800200 */
.L_x_1510:
        /* <DEDUP_REMOVED lines=40> */
.L_x_1514:
[----:B------:R-:W-:Y:S05]  /*2db0*/  BSYNC.RECONVERGENT B0 ;  /* 0x0000000000007941 */ /* 0x000fea0003800200 */
.L_x_1513:
        /* <DEDUP_REMOVED lines=46> */
.L_x_1516:
[----:B------:R2:W-:Y:S04]  /*30a0*/  STS.128 [R15+0x18000], RZ ;  /* 0x018000ff0f007388 */ /* 0x0005e80000000c00 */
[----:B------:R2:W-:Y:S04]  /*30b0*/  STS.128 [R15+0x1a000], RZ ;  /* 0x01a000ff0f007388 */ /* 0x0005e80000000c00 */
[----:B------:R2:W-:Y:S04]  /*30c0*/  STS.128 [R15+0x1c000], RZ ;  /* 0x01c000ff0f007388 */ /* 0x0005e80000000c00 */
[----:B------:R2:W-:Y:S02]  /*30d0*/  STS.128 [R15+0x1e000], RZ ;  /* 0x01e000ff0f007388 */ /* 0x0005e40000000c00 */
.L_x_1517:
[----:B------:R-:W-:Y:S05]  /*30e0*/  BSYNC.RECONVERGENT B0 ;  /* 0x0000000000007941 */ /* 0x000fea0003800200 */
.L_x_1515:
        /* <DEDUP_REMOVED lines=40> */
.L_x_1519:
[----:B------:R-:W-:Y:S05]  /*3370*/  BSYNC.RECONVERGENT B0 ;  /* 0x0000000000007941 */ /* 0x000fea0003800200 */
.L_x_1518:
[----:B------:R-:W3:Y:S01]  /*3380*/  LDCU.64 UR10, c[0x0][0x538] ;  /* 0x0000a700ff0a77ac */ /* 0x000ee20008000a00 */
[----:B--2---:R-:W2:Y:S01]  /*3390*/  LDC.64 R8, c[0x0][0x528] ;  /* 0x00014a00ff087b82 */ /* 0x004ea20000000a00 */
[----:B------:R-:W4:Y:S01]  /*33a0*/  S2R R214, SR_TID.X ;  /* 0x0000000000d67919 */ /* 0x000f220000002100 */
[----:B------:R-:W-:Y:S01]  /*33b0*/  LOP3.LUT R12, R5, 0x3, RZ, 0xc0, !PT ;  /* 0x00000003050c7812 */ /* 0x000fe200078ec0ff */
[----:B------:R-:W-:Y:S02]  /*33c0*/  IMAD.SHL.U32 R5, R0, 0x40, RZ ;  /* 0x0000004000057824 */ /* 0x000fe400078e00ff */
[----:B------:R-:W-:Y:S01]  /*33d0*/  VIADD R231, R234, UR36 ;  /* 0x00000024eae77c36 */ /* 0x000fe20008000000 */
[----:B------:R-:W0:Y:S01]  /*33e0*/  LDGDEPBAR ;  /* 0x00000000000079af */ /* 0x000e220000000000 */
[----:B------:R-:W-:Y:S01]  /*33f0*/  IMAD.U32 R230, RZ, RZ, UR27 ;  /* 0x0000001bffe67e24 */ /* 0x000fe2000f8e00ff */
[----:B------:R-:W1:Y:S01]  /*3400*/  LDC R235, c[0x0][0x44c] ;  /* 0x00011300ffeb7b82 */ /* 0x000e620000000800 */
[----:B---3--:R-:W-:-:S04]  /*3410*/  UISETP.NE.U32.AND UP0, UPT, UR10, URZ, UPT ;  /* 0x000000ff0a00728c */ /* 0x008fc8000bf05070 */
[----:B------:R-:W-:Y:S01]  /*3420*/  UISETP.NE.AND.EX UP0, UPT, UR11, URZ, UPT, UP0 ;  /* 0x000000ff0b00728c */ /* 0x000fe2000bf05300 */
[----:B--2---:R-:W2:Y:S05]  /*3430*/  LDG.E.64 R10, desc[UR34][R8.64+0x8] ;  /* 0x00000822080a7981 */ /* 0x004eaa000c1e1b00 */
[----:B------:R-:W-:-:S05]  /*3440*/  PLOP3.LUT P0, PT, PT, PT, UP0, 0x80, 0x8 ;  /* 0x000000000008781c */ /* 0x000fca0003f0f008 */
[----:B------:R-:W3:Y:S01]  /*3450*/  @UP0 LDCU.64 UR8, c[0x0][0x540] ;  /* 0x0000a800ff0807ac */ /* 0x000ee20008000a00 */
[----:B------:R-:W-:Y:S01]  /*3460*/  @UP0 UMOV UR12, UR24 ;  /* 0x00000018000c0c82 */ /* 0x000fe20008000000 */
[----:B------:R-:W-:Y:S01]  /*3470*/  @UP0 UMOV UR13, URZ ;  /* 0x000000ff000d0c82 */ /* 0x000fe20008000000 */
[----:B------:R-:W2:Y:S01]  /*3480*/  LDG.E.64 R8, desc[UR34][R8.64] ;  /* 0x0000002208087981 */ /* 0x000ea2000c1e1b00 */
[----:B---3--:R-:W-:Y:S01]  /*3490*/  @UP0 UIMAD.WIDE.U32 UR12, UR23, UR8, UR12 ;  /* 0x00000008170c02a5 */ /* 0x008fe2000f8e000c */
[C---:B------:R-:W-:Y:S01]  /*34a0*/  IMAD.SHL.U32 R224, R0.reuse, 0x20, RZ ;  /* 0x0000002000e07824 */ /* 0x040fe200078e00ff */
[C---:B------:R-:W-:Y:S01]  /*34b0*/  R2P PR, R0.reuse, 0x6 ;  /* 0x0000000600007804 */ /* 0x040fe20000000000 */
[----:B------:R-:W-:Y:S01]  /*34c0*/  IMAD.SHL.U32 R223, R0, 0x10, RZ ;  /* 0x0000001000df7824 */ /* 0x000fe200078e00ff */
[----:B------:R-:W-:Y:S02]  /*34d0*/  @UP0 UIMAD UR9, UR23, UR9, UR13 ;  /* 0x00000009170902a4 */ /* 0x000fe4000f8e020d */
[----:B------:R-:W-:Y:S01]  /*34e0*/  @UP0 ULEA UR10, UP1, UR12, UR10, 0x2 ;  /* 0x0000000a0c0a0291 */ /* 0x000fe2000f8210ff */
[----:B------:R-:W-:-:S02]  /*34f0*/  IMAD R231, R230, 0x40, R231 ;  /* 0x00000040e6e77824 */ /* 0x000fc400078e02e7 */
[----:B------:R-:W-:Y:S01]  /*3500*/  IMAD.MOV.U32 R220, RZ, RZ, 0x40 ;  /* 0x00000040ffdc7424 */ /* 0x000fe200078e00ff */
[----:B------:R-:W-:Y:S02]  /*3510*/  @UP0 ULEA.HI.X UR11, UR12, UR11, UR9, 0x2, UP1 ;  /* 0x0000000b0c0b0291 */ /* 0x000fe400088f1409 */
[----:B------:R-:W-:Y:S01]  /*3520*/  IMAD.U32 R6, RZ, RZ, UR10 ;  /* 0x0000000aff067e24 */ /* 0x000fe2000f8e00ff */
[----:B----4-:R-:W-:Y:S01]  /*3530*/  SHF.R.U32.HI R228, RZ, 0x2, R214 ;  /* 0x00000002ffe47819 */ /* 0x010fe200000116d6 */
[----:B------:R-:W-:Y:S02]  /*3540*/  IMAD R230, R230, 0x4, R12 ;  /* 0x00000004e6e67824 */ /* 0x000fe400078e020c */
[----:B------:R-:W-:Y:S01]  /*3550*/  IMAD.SHL.U32 R229, R214, 0x2, RZ ;  /* 0x00000002d6e57824 */ /* 0x000fe200078e00ff */
[----:B------:R-:W3:Y:S01]  /*3560*/  @UP0 LDCU UR10, c[0x0][0x458] ;  /* 0x00008b00ff0a07ac */ /* 0x000ee20008000800 */
[----:B------:R-:W-:Y:S01]  /*3570*/  IMAD.U32 R7, RZ, RZ, UR11 ;  /* 0x0000000bff077e24 */ /* 0x000fe2000f8e00ff */
[----:B------:R-:W-:Y:S01]  /*3580*/  LOP3.LUT R12, R224, 0x200, RZ, 0xc0, !PT ;  /* 0x00000200e00c7812 */ /* 0x000fe200078ec0ff */
[----:B------:R-:W-:-:S02]  /*3590*/  IMAD.SHL.U32 R213, R214, 0x40, RZ ;  /* 0x00000040d6d57824 */ /* 0x000fc400078e00ff */
[C---:B------:R-:W-:Y:S02]  /*35a0*/  IMAD.SHL.U32 R227, R214.reuse, 0x8, RZ ;  /* 0x00000008d6e37824 */ /* 0x040fe400078e00ff */
[----:B------:R-:W-:Y:S01]  /*35b0*/  IMAD.SHL.U32 R240, R214, 0x10, RZ ;  /* 0x00000010d6f07824 */ /* 0x000fe200078e00ff */
[----:B------:R4:W2:Y:S01]  /*35c0*/  @P0 LDG.E R7, desc[UR34][R6.64] ;  /* 0x0000002206070981 */ /* 0x0008a2000c1e1900 */
[----:B------:R-:W-:Y:S01]  /*35d0*/  IMAD.MOV.U32 R219, RZ, RZ, 0x20 ;  /* 0x00000020ffdb7424 */ /* 0x000fe200078e00ff */
[----:B------:R-:W-:Y:S01]  /*35e0*/  SEL R220, R220, 0xffffffc0, !P2 ;  /* 0xffffffc0dcdc7807 */ /* 0x000fe20005000000 */
[----:B------:R-:W-:Y:S02]  /*35f0*/  IMAD.MOV.U32 R212, RZ, RZ, 0x40 ;  /* 0x00000040ffd47424 */ /* 0x000fe400078e00ff */
[----:B------:R-:W-:Y:S01]  /*3600*/  IMAD.MOV.U32 R245, RZ, RZ, 0x10 ;  /* 0x00000010fff57424 */ /* 0x000fe200078e00ff */
        /* <DEDUP_REMOVED lines=18> */
[----:B------:R-:W-:Y:S01]  /*3730*/  CS2R R162, SRZ ;  /* 0x0000000000a27805 */ /* 0x000fe2000001ff00 */
[----:B----4-:R-:W-:Y:S01]  /*3740*/  IMAD.SHL.U32 R6, R0, 0x2, RZ ;  /* 0x0000000200067824 */ /* 0x010fe200078e00ff */
[----:B------:R-:W-:-:S02]  /*3750*/  CS2R R160, SRZ ;  /* 0x0000000000a07805 */ /* 0x000fc4000001ff00 */
[----:B------:R-:W-:Y:S02]  /*3760*/  CS2R R154, SRZ ;  /* 0x00000000009a7805 */ /* 0x000fe4000001ff00 */
[----:B------:R-:W-:Y:S02]  /*3770*/  CS2R R152, SRZ ;  /* 0x0000000000987805 */ /* 0x000fe4000001ff00 */
[----:B------:R-:W-:Y:S02]  /*3780*/  CS2R R150, SRZ ;  /* 0x0000000000967805 */ /* 0x000fe4000001ff00 */
[----:B------:R-:W-:Y:S02]  /*3790*/  LOP3.LUT R6, R6, 0x6, RZ, 0xc0, !PT ;  /* 0x0000000606067812 */ /* 0x000fe400078ec0ff */
[----:B------:R-:W-:Y:S02]  /*37a0*/  CS2R R148, SRZ ;  /* 0x0000000000947805 */ /* 0x000fe4000001ff00 */
[----:B------:R-:W-:-:S02]  /*37b0*/  CS2R R142, SRZ ;  /* 0x00000000008e7805 */ /* 0x000fc4000001ff00 */
[----:B------:R-:W-:Y:S02]  /*37c0*/  CS2R R140, SRZ ;  /* 0x00000000008c7805 */ /* 0x000fe4000001ff00 */
[----:B------:R-:W-:Y:S02]  /*37d0*/  LOP3.LUT R3, R6, 0xe0, R3, 0xf8, !PT ;  /* 0x000000e006037812 */ /* 0x000fe400078ef803 */
[----:B------:R-:W-:Y:S02]  /*37e0*/  CS2R R146, SRZ ;  /* 0x0000000000927805 */ /* 0x000fe4000001ff00 */
[----:B------:R-:W-:Y:S02]  /*37f0*/  LOP3.LUT R6, R5, 0x1c0, RZ, 0xc0, !PT ;  /* 0x000001c005067812 */ /* 0x000fe400078ec0ff */
[----:B------:R-:W-:Y:S02]  /*3800*/  CS2R R144, SRZ ;  /* 0x0000000000907805 */ /* 0x000fe4000001ff00 */
[----:B------:R-:W-:-:S02]  /*3810*/  CS2R R138, SRZ ;  /* 0x00000000008a7805 */ /* 0x000fc4000001ff00 */
[----:B------:R-:W-:Y:S02]  /*3820*/  CS2R R136, SRZ ;  /* 0x0000000000887805 */ /* 0x000fe4000001ff00 */
[----:B------:R-:W-:Y:S02]  /*3830*/  LOP3.LUT R6, R6, 0x38, R4, 0xf8, !PT ;  /* 0x0000003806067812 */ /* 0x000fe400078ef804 */
[----:B------:R-:W-:Y:S02]  /*3840*/  CS2R R134, SRZ ;  /* 0x0000000000867805 */ /* 0x000fe4000001ff00 */
[----:B------:R-:W-:Y:S02]  /*3850*/  CS2R R132, SRZ ;  /* 0x0000000000847805 */ /* 0x000fe4000001ff00 */
[----:B------:R-:W-:Y:S02]  /*3860*/  CS2R R78, SRZ ;  /* 0x00000000004e7805 */ /* 0x000fe4000001ff00 */
[----:B------:R-:W-:-:S02]  /*3870*/  LOP3.LUT R0, R6, 0x8, R0, 0x78, !PT ;  /* 0x0000000806007812 */ /* 0x000fc400078e7800 */
[----:B------:R-:W-:Y:S02]  /*3880*/  CS2R R76, SRZ ;  /* 0x00000000004c7805 */ /* 0x000fe4000001ff00 */
[----:B------:R-:W-:Y:S02]  /*3890*/  LOP3.LUT R2, R6, 0x8, R2, 0x78, !PT ;  /* 0x0000000806027812 */ /* 0x000fe400078e7802 */
[----:B------:R-:W-:Y:S01]  /*38a0*/  CS2R R82, SRZ ;  /* 0x0000000000527805 */ /* 0x000fe2000001ff00 */
[----:B---3--:R-:W3:Y:S01]  /*38b0*/  @P0 MUFU.RCP R6, UR10 ;  /* 0x0000000a00060d08 */ /* 0x008ee20008001000 */
[----:B------:R-:W-:Y:S01]  /*38c0*/  UIMAD UR10, UR23, UR41, UR24 ;  /* 0x00000029170a72a4 */ /* 0x000fe2000f8e0218 */
[----:B------:R-:W-:Y:S01]  /*38d0*/  IMAD.U32 R4, RZ, RZ, UR30 ;  /* 0x0000001eff047e24 */ /* 0x000fe2000f8e00ff */
[----:B------:R-:W-:Y:S02]  /*38e0*/  LOP3.LUT R5, R5, 0x200, RZ, 0xc0, !PT ;  /* 0x0000020005057812 */ /* 0x000fe400078ec0ff */
[----:B------:R-:W-:Y:S01]  /*38f0*/  CS2R R80, SRZ ;  /* 0x0000000000507805 */ /* 0x000fe2000001ff00 */
[----:B------:R-:W-:Y:S01]  /*3900*/  USHF.L.U32 UR10, UR10, 0x5, URZ ;  /* 0x000000050a0a7899 */ /* 0x000fe200080006ff */
[----:B------:R-:W-:-:S02]  /*3910*/  LOP3.LUT R223, R12, 0x3800, R223, 0xf8, !PT ;  /* 0x000038000cdf7812 */ /* 0x000fc400078ef8df */
[----:B------:R-:W-:Y:S02]  /*3920*/  CS2R R74, SRZ ;  /* 0x00000000004a7805 */ /* 0x000fe4000001ff00 */
[----:B------:R-:W-:Y:S01]  /*3930*/  LOP3.LUT R224, R5, 0xc00, R224, 0xf8, !PT ;  /* 0x00000c0005e07812 */ /* 0x000fe200078ef8e0 */
[----:B------:R-:W-:Y:S01]  /*3940*/  USHF.R.S32.HI UR12, URZ, 0x1f, UR10 ;  /* 0x0000001fff0c7899 */ /* 0x000fe2000801140a */
[----:B------:R-:W-:Y:S02]  /*3950*/  IADD3 R3, PT, PT, R3, UR38, R4 ;  /* 0x0000002603037c10 */ /* 0x000fe4000fffe004 */
[----:B------:R-:W-:Y:S02]  /*3960*/  CS2R R72, SRZ ;  /* 0x0000000000487805 */ /* 0x000fe4000001ff00 */
[----:B------:R-:W-:Y:S02]  /*3970*/  SHF.R.U32.HI R4, RZ, 0x3, R214 ;  /* 0x00000003ff047819 */ /* 0x000fe400000116d6 */
[----:B------:R-:W-:-:S02]  /*3980*/  CS2R R70, SRZ ;  /* 0x0000000000467805 */ /* 0x000fc4000001ff00 */
[----:B------:R-:W-:Y:S02]  /*3990*/  LOP3.LUT R5, R229, 0x20, RZ, 0xc0, !PT ;  /* 0x00000020e5057812 */ /* 0x000fe400078ec0ff */
[----:B------:R-:W-:Y:S02]  /*39a0*/  CS2R R68, SRZ ;  /* 0x0000000000447805 */ /* 0x000fe4000001ff00 */
[----:B------:R-:W-:Y:S02]  /*39b0*/  LOP3.LUT R223, R223, R0, RZ, 0xfc, !PT ;  /* 0x00000000dfdf7212 */ /* 0x000fe400078efcff */
[----:B------:R-:W-:Y:S02]  /*39c0*/  CS2R R62, SRZ ;  /* 0x00000000003e7805 */ /* 0x000fe4000001ff00 */
[----:B------:R-:W-:Y:S02]  /*39d0*/  SHF.R.U32.HI R0, RZ, 0x1, R214 ;  /* 0x00000001ff007819 */ /* 0x000fe400000116d6 */
[----:B------:R-:W-:-:S02]  /*39e0*/  CS2R R60, SRZ ;  /* 0x00000000003c7805 */ /* 0x000fc4000001ff00 */
[----:B------:R-:W-:Y:S02]  /*39f0*/  LOP3.LUT R4, R5, 0x18, R4, 0xf8, !PT ;  /* 0x0000001805047812 */ /* 0x000fe400078ef804 */
[----:B------:R-:W-:Y:S02]  /*3a00*/  CS2R R66, SRZ ;  /* 0x0000000000427805 */ /* 0x000fe4000001ff00 */
[----:B------:R-:W-:Y:S01]  /*3a10*/  IADD3 R231, PT, PT, R231, -0x59, -R3 ;  /* 0xffffffa7e7e77810 */ /* 0x000fe20007ffe803 */
[----:B------:R-:W-:Y:S01]  /*3a20*/  IMAD.SHL.U32 R3, R214, 0x20, RZ ;  /* 0x00000020d6037824 */ /* 0x000fe200078e00ff */
[----:B------:R-:W-:Y:S02]  /*3a30*/  LOP3.LUT R224, R224, R2, RZ, 0xfc, !PT ;  /* 0x00000002e0e07212 */ /* 0x000fe400078efcff */
[----:B------:R-:W-:Y:S02]  /*3a40*/  CS2R R64, SRZ ;  /* 0x0000000000407805 */ /* 0x000fe4000001ff00 */
[----:B------:R-:W-:-:S02]  /*3a50*/  LOP3.LUT R2, R213, 0x1c0, RZ, 0xc0, !PT ;  /* 0x000001c0d5027812 */ /* 0x000fc400078ec0ff */
        /* <DEDUP_REMOVED lines=9> */
[----:B------:R-:W-:Y:S02]  /*3af0*/  LOP3.LUT R238, R3, 0x200, RZ, 0xc0, !PT ;  /* 0x0000020003ee7812 */ /* 0x000fe400078ec0ff */
[----:B------:R-:W-:Y:S02]  /*3b00*/  CS2R R44, SRZ ;  /* 0x00000000002c7805 */ /* 0x000fe4000001ff00 */
[----:B------:R-:W-:-:S02]  /*3b10*/  LOP3.LUT R216, R4, 0x38, R227, 0x78, !PT ;  /* 0x0000003804d87812 */ /* 0x000fc400078e78e3 */
        /* <DEDUP_REMOVED lines=13> */
[----:B------:R-:W-:Y:S02]  /*3bf0*/  LOP3.LUT R216, R216, 0x200, R213, 0xf8, !PT ;  /* 0x00000200d8d87812 */ /* 0x000fe400078ef8d5 */
[----:B------:R-:W-:Y:S02]  /*3c00*/  CS2R R28, SRZ ;  /* 0x00000000001c7805 */ /* 0x000fe4000001ff00 */
[----:B------:R-:W-:Y:S02]  /*3c10*/  LEA R224, R224, UR33, 0x1 ;  /* 0x00000021e0e07c11 */ /* 0x000fe4000f8e08ff */
[----:B------:R-:W-:Y:S02]  /*3c20*/  CS2R R34, SRZ ;  /* 0x0000000000227805 */ /* 0x000fe4000001ff00 */
[----:B------:R-:W-:-:S02]  /*3c30*/  LOP3.LUT R12, R12, 0x20, R228, 0x78, !PT ;  /* 0x000000200c0c7812 */ /* 0x000fc400078e78e4 */
[----:B------:R-:W-:Y:S02]  /*3c40*/  CS2R R32, SRZ ;  /* 0x0000000000207805 */ /* 0x000fe4000001ff00 */
[----:B------:R-:W-:Y:S02]  /*3c50*/  LOP3.LUT R5, R3, 0xc00, RZ, 0xc0, !PT ;  /* 0x00000c0003057812 */ /* 0x000fe400078ec0ff */
[----:B------:R-:W-:Y:S02]  /*3c60*/  CS2R R26, SRZ ;  /* 0x00000000001a7805 */ /* 0x000fe4000001ff00 */
[----:B------:R-:W-:Y:S01]  /*3c70*/  LOP3.LUT R213, R213, 0x200, RZ, 0xc0, !PT ;  /* 0x00000200d5d57812 */ /* 0x000fe200078ec0ff */
[----:B------:R-:W-:Y:S01]  /*3c80*/  IMAD.IADD R218, R220, 0x1, R223 ;  /* 0x00000001dcda7824 */ /* 0x000fe200078e02df */
[----:B------:R-:W-:Y:S01]  /*3c90*/  LOP3.LUT R238, R238, R2, RZ, 0xfc, !PT ;  /* 0x00000002eeee7212 */ /* 0x000fe200078efcff */
[----:B------:R-:W-:Y:S01]  /*3ca0*/  IMAD.MOV.U32 R2, RZ, RZ, 0x20 ;  /* 0x00000020ff027424 */ /* 0x000fe200078e00ff */
[----:B------:R-:W-:Y:S01]  /*3cb0*/  SEL R219, R219, 0xffffffe0, !P1 ;  /* 0xffffffe0dbdb7807 */ /* 0x000fe20004800000 */
[----:B------:R-:W-:Y:S01]  /*3cc0*/  IMAD.IADD R220, R220, 0x1, R224 ;  /* 0x00000001dcdc7824 */ /* 0x000fe200078e02e0 */
[----:B------:R-:W-:-:S02]  /*3cd0*/  LOP3.LUT R240, R12, 0x1c0, R240, 0xf8, !PT ;  /* 0x000001c00cf07812 */ /* 0x000fc400078ef8f0 */
[----:B-1----:R-:W-:Y:S02]  /*3ce0*/  CS2R R24, SRZ ;  /* 0x0000000000187805 */ /* 0x002fe4000001ff00 */
[----:B------:R-:W-:Y:S02]  /*3cf0*/  LOP3.LUT R5, R5, 0x6, R229, 0xf8, !PT ;  /* 0x0000000605057812 */ /* 0x000fe400078ef8e5 */
[----:B------:R-:W-:Y:S02]  /*3d00*/  CS2R R22, SRZ ;  /* 0x0000000000167805 */ /* 0x000fe4000001ff00 */
[----:B------:R-:W-:Y:S01]  /*3d10*/  LOP3.LUT R246, R213, 0xc00, R3, 0xf8, !PT ;  /* 0x00000c00d5f67812 */ /* 0x000fe200078ef803 */
[----:B------:R-:W-:Y:S01]  /*3d20*/  UIADD3 UR30, UPT, UPT, UR30, 0x40, URZ ;  /* 0x000000401e1e7890 */ /* 0x000fe2000fffe0ff */
[----:B------:R-:W-:Y:S01]  /*3d30*/  IMAD.IADD R221, R219, 0x1, R223 ;  /* 0x00000001dbdd7824 */ /* 0x000fe200078e02df */
[----:B------:R-:W-:Y:S01]  /*3d40*/  LOP3.LUT R240, R5, R240, RZ, 0xfc, !PT ;  /* 0x000000f005f07212 */ /* 0x000fe200078efcff */
[C---:B------:R-:W-:Y:S01]  /*3d50*/  IMAD.IADD R222, R219.reuse, 0x1, R224 ;  /* 0x00000001dbde7824 */ /* 0x040fe200078e02e0 */
[----:B------:R-:W-:Y:S01]  /*3d60*/  CS2R R20, SRZ ;  /* 0x0000000000147805 */ /* 0x000fe2000001ff00 */
[C---:B------:R-:W-:Y:S01]  /*3d70*/  IMAD.IADD R217, R219.reuse, 0x1, R218 ;  /* 0x00000001dbd97824 */ /* 0x040fe200078e02da */
[----:B------:R-:W-:Y:S01]  /*3d80*/  SHF.R.U32.HI R241, RZ, 0x7, R214 ;  /* 0x00000007fff17819 */ /* 0x000fe200000116d6 */
[----:B------:R-:W-:Y:S01]  /*3d90*/  IMAD.IADD R219, R219, 0x1, R220 ;  /* 0x00000001dbdb7824 */ /* 0x000fe200078e02dc */
[----:B------:R-:W-:Y:S01]  /*3da0*/  LOP3.LUT R244, R227, 0x38, RZ, 0xc0, !PT ;  /* 0x00000038e3f47812 */ /* 0x000fe200078ec0ff */
[----:B------:R-:W-:Y:S01]  /*3db0*/  UMOV UR13, URZ ;  /* 0x000000ff000d7c82 */ /* 0x000fe20008000000 */
[----:B------:R-:W-:Y:S01]  /*3dc0*/  LOP3.LUT R215, R215, 0x200, R3, 0xf8, !PT ;  /* 0x00000200d7d77812 */ /* 0x000fe200078ef803 */
[----:B------:R-:W1:Y:S01]  /*3dd0*/  LDCU UR8, c[0x0][0x440] ;  /* 0x00008800ff0877ac */ /* 0x000e620008000800 */
[----:B------:R-:W-:Y:S01]  /*3de0*/  LOP3.LUT R246, R246, R0, RZ, 0xfc, !PT ;  /* 0x00000000f6f67212 */ /* 0x000fe200078efcff */
[----:B------:R-:W-:Y:S01]  /*3df0*/  UISETP.GE.AND UP1, UPT, UR30, UR36, UPT ;  /* 0x000000241e00728c */ /* 0x000fe2000bf26270 */
[----:B------:R-:W4:Y:S01]  /*3e00*/  LDCU UR9, c[0x0][0x3e0] ;  /* 0x00007c00ff0977ac */ /* 0x000f220008000800 */
[----:B------:R-:W1:Y:S01]  /*3e10*/  LDCU UR11, c[0x0][0x45c] ;  /* 0x00008b80ff0b77ac */ /* 0x000e620008000800 */
[----:B--2---:R-:W-:Y:S01]  /*3e20*/  IADD3 R248, P4, P3, R10, UR10, R248 ;  /* 0x0000000a0af87c10 */ /* 0x004fe2000fb9e0f8 */
[----:B------:R-:W2:Y:S03]  /*3e30*/  LDCU.U8 UR10, c[0x0][0x4f8] ;  /* 0x00009f00ff0a77ac */ /* 0x000ea60008000000 */
[----:B------:R-:W-:Y:S01]  /*3e40*/  IADD3.X R239, PT, PT, R11, UR12, RZ, P4, P3 ;  /* 0x0000000c0bef7c10 */ /* 0x000fe2000a7e64ff */
[----:B------:R-:W3:Y:S01]  /*3e50*/  LDCU UR12, c[0x0][0x590] ;  /* 0x0000b200ff0c77ac */ /* 0x000ee20008000800 */
[----:B------:R-:W-:Y:S01]  /*3e60*/  LOP3.LUT P3, RZ, R214, 0x4, RZ, 0xc0, !PT ;  /* 0x00000004d6ff7812 */ /* 0x000fe2000786c0ff */
[----:B------:R-:W-:Y:S01]  /*3e70*/  IMAD.WIDE.U32 R248, R248, -0x2daee0ad, RZ ;  /* 0xd2511f53f8f87825 */ /* 0x000fe200078e00ff */
[----:B------:R-:W-:-:S02]  /*3e80*/  LOP3.LUT P4, RZ, R214, 0x8, RZ, 0xc0, !PT ;  /* 0x00000008d6ff7812 */ /* 0x000fc4000788c0ff */
[----:B------:R-:W-:Y:S02]  /*3e90*/  SEL R212, R212, 0xffffffc0, !P3 ;  /* 0xffffffc0d4d47807 */ /* 0x000fe40005800000 */
[----:B------:R-:W-:Y:S02]  /*3ea0*/  SEL R245, R245, 0xfffffff0, !P3 ;  /* 0xfffffff0f5f57807 */ /* 0x000fe40005800000 */
[----:B------:R-:W-:Y:S02]  /*3eb0*/  R2UR UR56, R8 ;  /* 0x00000000083872ca */ /* 0x000fe400000e0000 */
[----:B------:R-:W-:Y:S01]  /*3ec0*/  R2UR UR57, R9 ;  /* 0x00000000093972ca */ /* 0x000fe200000e0000 */
[----:B---3--:R-:W-:Y:S01]  /*3ed0*/  USHF.L.U32 UR12, UR12, 0x6, URZ ;  /* 0x000000060c0c7899 */ /* 0x008fe200080006ff */
[----:B------:R-:W-:-:S05]  /*3ee0*/  @P0 FMUL.FTZ R6, R7, R6 ;  /* 0x0000000607060220 */ /* 0x000fca0000410000 */
[----:B------:R-:W-:Y:S02]  /*3ef0*/  @P0 R2UR UR14, R6 ;  /* 0x00000000060e02ca */ /* 0x000fe400000e0000 */
[----:B------:R-:W-:Y:S02]  /*3f00*/  LOP3.LUT P0, RZ, R214, 0x2, RZ, 0xc0, !PT ;  /* 0x00000002d6ff7812 */ /* 0x000fe4000780c0ff */
[----:B------:R-:W-:Y:S02]  /*3f10*/  UIADD3 UR55, UPT, UPT, UR56, -0x61c88647, URZ ;  /* 0x9e3779b938377890 */ /* 0x000fe4000fffe0ff */
[----:B------:R-:W-:Y:S01]  /*3f20*/  SEL R2, R2, 0xffffffe0, !P0 ;  /* 0xffffffe002027807 */ /* 0x000fe20004000000 */
[----:B------:R-:W-:Y:S02]  /*3f30*/  UIADD3 UR54, UPT, UPT, UR57, -0x4498517b, URZ ;  /* 0xbb67ae8539367890 */ /* 0x000fe4000fffe0ff */
[----:B------:R-:W-:Y:S02]  /*3f40*/  UIADD3 UR51, UPT, UPT, UR56, 0x3c6ef372, URZ ;  /* 0x3c6ef37238337890 */ /* 0x000fe4000fffe0ff */
[----:B------:R-:W-:-:S02]  /*3f50*/  UIADD3 UR50, UPT, UPT, UR57, 0x76cf5d0a, URZ ;  /* 0x76cf5d0a39327890 */ /* 0x000fc4000fffe0ff */
[----:B------:R-:W-:Y:S01]  /*3f60*/  @UP0 UMOV UR13, UR14 ;  /* 0x0000000e000d0c82 */ /* 0x000fe20008000000 */
[----:B------:R-:W-:Y:S02]  /*3f70*/  UIADD3 UR49, UPT, UPT, UR56, -0x255992d5, URZ ;  /* 0xdaa66d2b38317890 */ /* 0x000fe4000fffe0ff */
[----:B------:R-:W-:Y:S02]  /*3f80*/  UIADD3 UR48, UPT, UPT, UR57, 0x32370b8f, URZ ;  /* 0x32370b8f39307890 */ /* 0x000fe4000fffe0ff */
[----:B------:R-:W-:Y:S02]  /*3f90*/  UIADD3 UR44, UPT, UPT, UR56, 0x78dde6e4, URZ ;  /* 0x78dde6e4382c7890 */ /* 0x000fe4000fffe0ff */
[----:B------:R-:W-:Y:S02]  /*3fa0*/  UIADD3 UR41, UPT, UPT, UR57, -0x126145ec, URZ ;  /* 0xed9eba1439297890 */ /* 0x000fe4000fffe0ff */
[----:B------:R-:W-:Y:S02]  /*3fb0*/  UIADD3 UR38, UPT, UPT, UR56, 0x1715609d, URZ ;  /* 0x1715609d38267890 */ /* 0x000fe4000fffe0ff */
[----:B------:R-:W-:-:S02]  /*3fc0*/  UIADD3 UR30, UPT, UPT, UR57, -0x56f99767, URZ ;  /* 0xa9066899391e7890 */ /* 0x000fc4000fffe0ff */
[----:B------:R-:W-:Y:S02]  /*3fd0*/  UIADD3 UR27, UPT, UPT, UR56, -0x4ab325aa, URZ ;  /* 0xb54cda56381b7890 */ /* 0x000fe4000fffe0ff */
[----:B-12-4-:R-:W-:-:S12]  /*3fe0*/  UIADD3 UR23, UPT, UPT, UR57, 0x646e171e, URZ ;  /* 0x646e171e39177890 */ /* 0x016fd8000fffe0ff */
.L_x_1522:
        /* <DEDUP_REMOVED lines=42> */
[----:B------:R-:W3:Y:S06]  /*4290*/  LDSM.16.M88.4 R88, [R217+0x10800] ;  /* 0x01080000d958783b */ /* 0x000eec0000000200 */
[----:B------:R-:W-:Y:S01]  /*42a0*/  LDSM.16.M88.4 R96, [R224+0x2000] ;  /* 0x00200000e060783b */ /* 0x000fe20000000200 */
[C---:B------:R-:W-:Y:S08]  /*42b0*/  HMMA.16816.F32 R4, R100.reuse, R104, R4 ;  /* 0x000000686404723c */ /* 0x040ff00000001804 */
[C---:B------:R-:W-:Y:S01]  /*42c0*/  HMMA.16816.F32 R8, R100.reuse, R106, R8 ;  /* 0x0000006a6408723c */ /* 0x040fe20000001808 */
[----:B------:R-:W4:Y:S07]  /*42d0*/  LDSM.16.M88.4 R104, [R223+0x12000] ;  /* 0x01200000df68783b */ /* 0x000f2e0000000200 */
[C---:B-1----:R-:W-:Y:S08]  /*42e0*/  HMMA.16816.F32 R12, R100.reuse, R84, R12 ;  /* 0x00000054640c723c */ /* 0x042ff0000000180c */
[----:B------:R-:W-:Y:S01]  /*42f0*/  HMMA.16816.F32 R16, R100, R86, R16 ;  /* 0x000000566410723c */ /* 0x000fe20000001810 */
[----:B------:R-:W-:Y:S06]  /*4300*/  LDSM.16.M88.4 R84, [R222+0x2000] ;  /* 0x00200000de54783b */ /* 0x000fec0000000200 */
[----:B------:R-:W1:Y:S01]  /*4310*/  LDSM.16.M88.4 R100, [R221+0x12000] ;  /* 0x01200000dd64783b */ /* 0x000e620000000200 */
[C---:B--2---:R-:W-:Y:S08]  /*4320*/  HMMA.16816.F32 R4, R92.reuse, R108, R4 ;  /* 0x0000006c5c04723c */ /* 0x044ff00000001804 */
[C---:B------:R-:W-:Y:S01]  /*4330*/  HMMA.16816.F32 R8, R92.reuse, R110, R8 ;  /* 0x0000006e5c08723c */ /* 0x040fe20000001808 */
[----:B------:R-:W2:Y:S07]  /*4340*/  LDSM.16.M88.4 R108, [R221+0x12800] ;  /* 0x01280000dd6c783b */ /* 0x000eae0000000200 */
[C---:B---3--:R-:W-:Y:S08]  /*4350*/  HMMA.16816.F32 R12, R92.reuse, R88, R12 ;  /* 0x000000585c0c723c */ /* 0x048ff0000000180c */
[----:B------:R-:W-:Y:S01]  /*4360*/  HMMA.16816.F32 R16, R92, R90, R16 ;  /* 0x0000005a5c10723c */ /* 0x000fe20000001810 */
[----:B------:R-:W-:Y:S06]  /*4370*/  LDSM.16.M88.4 R88, [R220+0x2000] ;  /* 0x00200000dc58783b */ /* 0x000fec0000000200 */
[----:B------:R-:W3:Y:S01]  /*4380*/  LDSM.16.M88.4 R92, [R218+0x12000] ;  /* 0x01200000da5c783b */ /* 0x000ee20000000200 */
[C---:B----4-:R-:W-:Y:S08]  /*4390*/  HMMA.16816.F32 R4, R96.reuse, R104, R4 ;  /* 0x000000686004723c */ /* 0x050ff00000001804 */
[C---:B------:R-:W-:Y:S01]  /*43a0*/  HMMA.16816.F32 R8, R96.reuse, R106, R8 ;  /* 0x0000006a6008723c */ /* 0x040fe20000001808 */
[----:B------:R-:W4:Y:S07]  /*43b0*/  LDSM.16.M88.4 R104, [R218+0x12800] ;  /* 0x01280000da68783b */ /* 0x000f2e0000000200 */
[C---:B------:R-:W-:Y:S08]  /*43c0*/  HMMA.16816.F32 R12, R96.reuse, R112, R12 ;  /* 0x00000070600c723c */ /* 0x040ff0000000180c */
[----:B------:R-:W-:Y:S01]  /*43d0*/  HMMA.16816.F32 R16, R96, R114, R16 ;  /* 0x000000726010723c */ /* 0x000fe20000001810 */
[----:B------:R-:W-:Y:S06]  /*43e0*/  LDSM.16.M88.4 R96, [R219+0x2000] ;  /* 0x00200000db60783b */ /* 0x000fec0000000200 */
[----:B------:R-:W-:Y:S01]  /*43f0*/  LDSM.16.M88.4 R112, [R217+0x12800] ;  /* 0x01280000d970783b */ /* 0x000fe20000000200 */
[C---:B-1----:R-:W-:Y:S08]  /*4400*/  HMMA.16816.F32 R4, R84.reuse, R100, R4 ;  /* 0x000000645404723c */ /* 0x042ff00000001804 */
[C---:B------:R-:W-:Y:S01]  /*4410*/  HMMA.16816.F32 R8, R84.reuse, R102, R8 ;  /* 0x000000665408723c */ /* 0x040fe20000001808 */
[----:B------:R-:W1:Y:S07]  /*4420*/  LDSM.16.M88.4 R100, [R217+0x12000] ;  /* 0x01200000d964783b */ /* 0x000e6e0000000200 */
[C---:B--2---:R-:W-:Y:S08]  /*4430*/  HMMA.16816.F32 R12, R84.reuse, R108, R12 ;  /* 0x0000006c540c723c */ /* 0x044ff0000000180c */
[----:B------:R-:W-:Y:S01]  /*4440*/  HMMA.16816.F32 R16, R84, R110, R16 ;  /* 0x0000006e5410723c */ /* 0x000fe20000001810 */
[----:B------:R-:W-:Y:S06]  /*4450*/  LDSM.16.M88.4 R84, [R224+0x4000] ;  /* 0x00400000e054783b */ /* 0x000fec0000000200 */
[----:B------:R-:W-:Y:S01]  /*4460*/  LDSM.16.M88.4 R108, [R223+0x14800] ;  /* 0x01480000df6c783b */ /* 0x000fe20000000200 */
[C---:B---3--:R-:W-:Y:S08]  /*4470*/  HMMA.16816.F32 R4, R88.reuse, R92, R4 ;  /* 0x0000005c5804723c */ /* 0x048ff00000001804 */
[C---:B------:R-:W-:Y:S01]  /*4480*/  HMMA.16816.F32 R8, R88.reuse, R94, R8 ;  /* 0x0000005e5808723c */ /* 0x040fe20000001808 */
[----:B------:R-:W2:Y:S07]  /*4490*/  LDSM.16.M88.4 R92, [R223+0x14000] ;  /* 0x01400000df5c783b */ /* 0x000eae0000000200 */
[C---:B----4-:R-:W-:Y:S08]  /*44a0*/  HMMA.16816.F32 R12, R88.reuse, R104, R12 ;  /* 0x00000068580c723c */ /* 0x050ff0000000180c */
        /* <DEDUP_REMOVED lines=41> */
[C-C-:B-1----:R-:W-:Y:S03]  /*4740*/  IMAD.IADD R222, R2.reuse, 0x1, R224.reuse ;  /* 0x0000000102de7824 */ /* 0x142fe600078e02e0 */
        /* <DEDUP_REMOVED lines=12> */
[----:B---3--:R-:W-:Y:S01]  /*4810*/  IMAD.IADD R219, R2, 0x1, R220 ;  /* 0x0000000102db7824 */ /* 0x008fe200078e02dc */
[----:B------:R-:W-:Y:S02]  /*4820*/  @P2 LOP3.LUT R84, R229, 0x6, RZ, 0xc0, !PT ;  /* 0x00000006e5542812 */ /* 0x000fe400078ec0ff */
[----:B------:R-:W-:Y:S02]  /*4830*/  PLOP3.LUT P2, PT, PT, PT, UP1, 0x80, 0x8 ;  /* 0x000000000008781c */ /* 0x000fe40003f4f018 */
[----:B------:R-:W-:Y:S03]  /*4840*/  HMMA.16816.F32 R16, R100, R86, R16 ;  /* 0x000000566410723c */ /* 0x000fe60000001810 */
[----:B------:R-:W-:Y:S01]  /*4850*/  @P1 LOP3.LUT R85, R84, 0xe0, R228, 0xf8, !PT ;  /* 0x000000e054551812 */ /* 0x000fe200078ef8e4 */
[----:B------:R-:W-:Y:S01]  /*4860*/  IMAD.U32 R84, RZ, RZ, UR40 ;  /* 0x00000028ff547e24 */ /* 0x000fe2000f8e00ff */
[----:B------:R-:W-:Y:S03]  /*4870*/  PLOP3.LUT P1, PT, PT, PT, UP1, 0x80, 0x8 ;  /* 0x000000000008781c */ /* 0x000fe60003f2f018 */
[C---:B--2---:R-:W-:Y:S05]  /*4880*/  HMMA.16816.F32 R4, R96.reuse, R108, R4 ;  /* 0x0000006c6004723c */ /* 0x044fea0000001804 */
[----:B------:R-:W-:Y:S03]  /*4890*/  IMAD R84, R84, 0x2, R241 ;  /* 0x0000000254547824 */ /* 0x000fe600078e02f1 */
[C---:B------:R-:W-:Y:S08]  /*48a0*/  HMMA.16816.F32 R8, R96.reuse, R110, R8 ;  /* 0x0000006e6008723c */ /* 0x040ff00000001808 */
[C---:B------:R-:W-:Y:S08]  /*48b0*/  HMMA.16816.F32 R12, R96.reuse, R112, R12 ;  /* 0x00000070600c723c */ /* 0x040ff0000000180c */
[----:B------:R-:W-:Y:S01]  /*48c0*/  HMMA.16816.F32 R16, R96, R114, R16 ;  /* 0x000000726010723c */ /* 0x000fe20000001810 */
[----:B------:R-:W-:Y:S02]  /*48d0*/  IMAD.U32 R96, RZ, RZ, UR40 ;  /* 0x00000028ff607e24 */ /* 0x000fe4000f8e00ff */
[----:B------:R-:W-:Y:S01]  /*48e0*/  LOP3.LUT R98, R84, UR57, R249, 0x96, !PT ;  /* 0x0000003954627c12 */ /* 0x000fe2000f8e96f9 */
[C---:B------:R-:W-:Y:S02]  /*48f0*/  VIADD R84, R231.reuse, 0x21 ;  /* 0x00000021e7547836 */ /* 0x040fe40000000000 */
[----:B------:R-:W-:Y:S01]  /*4900*/  @P0 IMAD R96, R96, 0x40, R85 ;  /* 0x0000004060600824 */ /* 0x000fe200078e0255 */
[----:B------:R-:W-:Y:S01]  /*4910*/  PLOP3.LUT P0, PT, PT, PT, UP1, 0x80, 0x8 ;  /* 0x000000000008781c */ /* 0x000fe20003f0f018 */
[C---:B----4-:R-:W-:Y:S05]  /*4920*/  HMMA.16816.F32 R4, R88.reuse, R92, R4 ;  /* 0x0000005c5804723c */ /* 0x050fea0000001804 */
[----:B------:R-:W-:Y:S01]  /*4930*/  IABS R84, R84 ;  /* 0x0000005400547213 */ /* 0x000fe20000000000 */
[----:B------:R-:W-:Y:S01]  /*4940*/  VIADD R97, R231, 0x19 ;  /* 0x00000019e7617836 */ /* 0x000fe20000000000 */
[C---:B------:R-:W-:Y:S01]  /*4950*/  @P2 ISETP.GE.AND P2, PT, R96.reuse, UR36, PT ;  /* 0x0000002460002c0c */ /* 0x040fe2000bf46270 */
[C---:B------:R-:W-:Y:S03]  /*4960*/  HMMA.16816.F32 R8, R88.reuse, R94, R8 ;  /* 0x0000005e5808723c */ /* 0x040fe60000001808 */
[----:B------:R-:W-:Y:S01]  /*4970*/  I2FP.F32.S32 R84, R84 ;  /* 0x0000005400547245 */ /* 0x000fe20000201400 */
[----:B------:R-:W-:Y:S01]  /*4980*/  @P0 VIADD R85, R96, 0x1 ;  /* 0x0000000160550836 */ /* 0x000fe20000000000 */
[----:B------:R-:W-:Y:S01]  /*4990*/  PLOP3.LUT P0, PT, PT, PT, UP1, 0x80, 0x8 ;  /* 0x000000000008781c */ /* 0x000fe20003f0f018 */
[----:B------:R-:W-:Y:S01]  /*49a0*/  IMAD.WIDE.U32 R98, R98, -0x326172a9, RZ ;  /* 0xcd9e8d5762627825 */ /* 0x000fe200078e00ff */
[----:B------:R-:W-:Y:S02]  /*49b0*/  IABS R97, R97 ;  /* 0x0000006100617213 */ /* 0x000fe40000000000 */
[----:B------:R-:W-:Y:S01]  /*49c0*/  @P5 ISETP.GE.AND P5, PT, R85, UR36, PT ;  /* 0x0000002455005c0c */ /* 0x000fe2000bfa6270 */
[----:B------:R-:W-:Y:S04]  /*49d0*/  IMAD.WIDE.U32 R92, R230, -0x326172a9, RZ ;  /* 0xcd9e8d57e65c7825 */ /* 0x000fe800078e00ff */
[----:B------:R-:W-:Y:S01]  /*49e0*/  FFMA.FTZ R6, R84, -UR13, R6 ;  /* 0x8000000d54067c23 */ /* 0x000fe20008010006 */
[----:B------:R-:W-:Y:S01]  /*49f0*/  I2FP.F32.S32 R97, R97 ;  /* 0x0000006100617245 */ /* 0x000fe20000201400 */
[C---:B------:R-:W-:Y:S01]  /*4a00*/  VIADD R95, R231.reuse, 0x18 ;  /* 0x00000018e75f7836 */ /* 0x040fe20000000000 */
[----:B------:R-:W-:Y:S01]  /*4a10*/  LOP3.LUT R92, R92, UR55, R99, 0x96, !PT ;  /* 0x000000375c5c7c12 */ /* 0x000fe2000f8e9663 */
[----:B------:R-:W-:Y:S01]  /*4a20*/  VIADD R99, R231, 0x20 ;  /* 0x00000020e7637836 */ /* 0x000fe20000000000 */
[----:B------:R1:W2:Y:S01]  /*4a30*/  LDSM.16.M88.4 R84, [R217+0x16800] ;  /* 0x01680000d954783b */ /* 0x0002a20000000200 */
[----:B------:R-:W-:Y:S01]  /*4a40*/  @P0 FSEL R6, R6, -INF , !P2 ;  /* 0xff80000006060808 */ /* 0x000fe20005000000 */
[----:B------:R-:W-:Y:S01]  /*4a50*/  FFMA.FTZ R4, R97, -UR13, R4 ;  /* 0x8000000d61047c23 */ /* 0x000fe20008010004 */
[----:B------:R-:W-:Y:S01]  /*4a60*/  IABS R95, R95 ;  /* 0x0000005f005f7213 */ /* 0x000fe20000000000 */
[----:B------:R-:W-:Y:S01]  /*4a70*/  VIADD R94, R231, 0x11 ;  /* 0x00000011e75e7836 */ /* 0x000fe20000000000 */
[----:B------:R-:W-:Y:S01]  /*4a80*/  PLOP3.LUT P0, PT, PT, PT, UP1, 0x80, 0x8 ;  /* 0x000000000008781c */ /* 0x000fe20003f0f018 */
[----:B------:R-:W-:Y:S01]  /*4a90*/  @P6 VIADD R100, R96, 0x8 ;  /* 0x0000000860646836 */ /* 0x000fe20000000000 */
[----:B------:R-:W-:Y:S01]  /*4aa0*/  I2FP.F32.S32 R95, R95 ;  /* 0x0000005f005f7245 */ /* 0x000fe20000201400 */
[----:B------:R-:W-:Y:S01]  /*4ab0*/  FFMA.FTZ R10, R97, -UR13, R10 ;  /* 0x8000000d610a7c23 */ /* 0x000fe2000801000a */
[----:B------:R-:W-:Y:S01]  /*4ac0*/  @P1 FSEL R4, R4, -INF , !P2 ;  /* 0xff80000004041808 */ /* 0x000fe20005000000 */
[----:B------:R-:W-:Y:S01]  /*4ad0*/  IMAD.WIDE.U32 R104, R92, -0x2daee0ad, RZ ;  /* 0xd2511f535c687825 */ /* 0x000fe200078e00ff */
[----:B------:R-:W-:Y:S02]  /*4ae0*/  IABS R99, R99 ;  /* 0x0000006300637213 */ /* 0x000fe40000000000 */
[----:B------:R-:W-:Y:S01]  /*4af0*/  PLOP3.LUT P2, PT, PT, PT, UP1, 0x80, 0x8 ;  /* 0x000000000008781c */ /* 0x000fe20003f4f018 */
[C---:B------:R-:W-:Y:S01]  /*4b00*/  FFMA.FTZ R5, R95.reuse, -UR13, R5 ;  /* 0x8000000d5f057c23 */ /* 0x040fe20008010005 */
[----:B------:R-:W-:Y:S01]  /*4b10*/  PLOP3.LUT P1, PT, PT, PT, UP1, 0x80, 0x8 ;  /* 0x000000000008781c */ /* 0x000fe20003f2f018 */
[----:B------:R-:W-:Y:S01]  /*4b20*/  FFMA.FTZ R11, R95, -UR13, R11 ;  /* 0x8000000d5f0b7c23 */ /* 0x000fe2000801000b */
[----:B------:R-:W-:Y:S01]  /*4b30*/  I2FP.F32.S32 R99, R99 ;  /* 0x0000006300637245 */ /* 0x000fe20000201400 */
[----:B------:R-:W-:Y:S01]  /*4b40*/  VIADD R95, R231, 0x9 ;  /* 0x00000009e75f7836 */ /* 0x000fe20000000000 */
[----:B------:R-:W-:Y:S02]  /*4b50*/  IABS R94, R94 ;  /* 0x0000005e005e7213 */ /* 0x000fe40000000000 */
[----:B------:R-:W-:Y:S01]  /*4b60*/  PLOP3.LUT P6, PT, PT, PT, UP1, 0x80, 0x8 ;  /* 0x000000000008781c */ /* 0x000fe20003fcf018 */
[----:B------:R-:W-:Y:S01]  /*4b70*/  FFMA.FTZ R7, R99, -UR13, R7 ;  /* 0x8000000d63077c23 */ /* 0x000fe20008010007 */
[----:B------:R-:W-:Y:S01]  /*4b80*/  I2FP.F32.S32 R94, R94 ;  /* 0x0000005e005e7245 */ /* 0x000fe20000201400 */
[----:B-1----:R-:W-:Y:S01]  /*4b90*/  IMAD.IADD R217, R2, 0x1, R218 ;  /* 0x0000000102d97824 */ /* 0x002fe200078e02da */
[----:B------:R-:W-:Y:S02]  /*4ba0*/  @P0 FSEL R5, R5, -INF , !P5 ;  /* 0xff80000005050808 */ /* 0x000fe40006800000 */
[----:B------:R-:W-:Y:S01]  /*4bb0*/  PLOP3.LUT P0, PT, PT, PT, UP1, 0x80, 0x8 ;  /* 0x000000000008781c */ /* 0x000fe20003f0f018 */
[----:B------:R-:W-:Y:S01]  /*4bc0*/  FFMA.FTZ R8, R94, -UR13, R8 ;  /* 0x8000000d5e087c23 */ /* 0x000fe20008010008 */
[----:B------:R-:W-:Y:S02]  /*4bd0*/  LOP3.LUT R93, R239, UR56, R93, 0x96, !PT ;  /* 0x00000038ef5d7c12 */ /* 0x000fe4000f8e965d */
[----:B------:R-:W-:Y:S02]  /*4be0*/  @P2 FSEL R7, R7, -INF , !P5 ;  /* 0xff80000007072808 */ /* 0x000fe40006800000 */
[----:B------:R-:W-:Y:S01]  /*4bf0*/  @P1 ISETP.GE.AND P1, PT, R100, UR36, PT ;  /* 0x0000002464001c0c */ /* 0x000fe2000bf26270 */
[----:B------:R-:W-:Y:S01]  /*4c00*/  IMAD.WIDE.U32 R100, R93, -0x2daee0ad, RZ ;  /* 0xd2511f535d647825 */ /* 0x000fe200078e00ff */
[----:B------:R-:W-:Y:S02]  /*4c10*/  PLOP3.LUT P5, PT, PT, PT, UP1, 0x80, 0x8 ;  /* 0x000000000008781c */ /* 0x000fe40003faf018 */
[----:B------:R-:W-:Y:S01]  /*4c20*/  @P6 FSEL R8, R8, -INF , !P1 ;  /* 0xff80000008086808 */ /* 0x000fe20004800000 */
[----:B------:R-:W-:Y:S01]  /*4c30*/  VIADD R93, R231, 0x10 ;  /* 0x00000010e75d7836 */ /* 0x000fe20000000000 */
[----:B------:R-:W-:Y:S01]  /*4c40*/  PLOP3.LUT P6, PT, PT, PT, UP1, 0x80, 0x8 ;  /* 0x000000000008781c */ /* 0x000fe20003fcf018 */
[C---:B--2---:R-:W-:Y:S01]  /*4c50*/  HMMA.16816.F32 R12, R88.reuse, R84, R12 ;  /* 0x00000054580c723c */ /* 0x044fe2000000180c */
[----:B------:R-:W-:Y:S02]  /*4c60*/  PLOP3.LUT P2, PT, PT, PT, UP1, 0x80, 0x8 ;  /* 0x000000000008781c */ /* 0x000fe40003f4f018 */
[----:B------:R-:W-:Y:S01]  /*4c70*/  IABS R92, R93 ;  /* 0x0000005d005c7213 */ /* 0x000fe20000000000 */
[----:B-----5:R-:W-:Y:S01]  /*4c80*/  FMUL.FTZ R85, R233, 1.4426950216293334961 ;  /* 0x3fb8aa3be9557820 */ /* 0x020fe20000410000 */
[----:B------:R-:W-:Y:S01]  /*4c90*/  @P0 FSEL R10, R10, -INF , !P1 ;  /* 0xff8000000a0a0808 */ /* 0x000fe20004800000 */
[----:B------:R-:W-:Y:S01]  /*4ca0*/  FMUL.FTZ R84, R232, 1.4426950216293334961 ;  /* 0x3fb8aa3be8547820 */ /* 0x000fe20000410000 */
[----:B------:R-:W-:Y:S01]  /*4cb0*/  LOP3.LUT R102, R248, UR54, R101, 0x96, !PT ;  /* 0x00000036f8667c12 */ /* 0x000fe2000f8e9665 */
[----:B------:R-:W-:Y:S01]  /*4cc0*/  HMMA.16816.F32 R16, R88, R86, R16 ;  /* 0x000000565810723c */ /* 0x000fe20000001810 */
[----:B------:R-:W-:Y:S02]  /*4cd0*/  PLOP3.LUT P0, PT, PT, PT, UP1, 0x80, 0x8 ;  /* 0x000000000008781c */ /* 0x000fe40003f0f018 */
[----:B------:R-:W-:Y:S01]  /*4ce0*/  I2FP.F32.S32 R92, R92 ;  /* 0x0000005c005c7245 */ /* 0x000fe20000201400 */
[----:B------:R-:W-:Y:S01]  /*4cf0*/  @P5 VIADD R93, R96, 0x9 ;  /* 0x00000009605d5836 */ /* 0x000fe20000000000 */
[----:B------:R-:W-:Y:S01]  /*4d00*/  PLOP3.LUT P1, PT, PT, PT, UP1, 0x80, 0x8 ;  /* 0x000000000008781c */ /* 0x000fe20003f2f018 */
[----:B------:R-:W-:Y:S01]  /*4d10*/  IMAD.WIDE.U32 R102, R102, -0x326172a9, RZ ;  /* 0xcd9e8d5766667825 */ /* 0x000fe200078e00ff */
[----:B------:R-:W-:Y:S03]  /*4d20*/  LOP3.LUT R100, R100, UR50, R105, 0x96, !PT ;  /* 0x0000003264647c12 */ /* 0x000fe6000f8e9669 */
[----:B------:R-:W-:Y:S01]  /*4d30*/  FFMA.FTZ R9, R92, -UR13, R9 ;  /* 0x8000000d5c097c23 */ /* 0x000fe20008010009 */
[----:B------:R-:W-:Y:S01]  /*4d40*/  @P6 ISETP.GE.AND P6, PT, R93, UR36, PT ;  /* 0x000000245d006c0c */ /* 0x000fe2000bfc6270 */
[----:B------:R-:W-:Y:S01]  /*4d50*/  @P2 VIADD R97, R96, 0x10 ;  /* 0x0000001060612836 */ /* 0x000fe20000000000 */
[----:B------:R-:W-:Y:S01]  /*4d60*/  LOP3.LUT R98, R98, UR51, R103, 0x96, !PT ;  /* 0x0000003362627c12 */ /* 0x000fe2000f8e9667 */
[----:B------:R-:W-:Y:S01]  /*4d70*/  IMAD.WIDE.U32 R100, R100, -0x326172a9, RZ ;  /* 0xcd9e8d5764647825 */ /* 0x000fe200078e00ff */
[----:B------:R-:W-:Y:S02]  /*4d80*/  @P0 FSEL R9, R9, -INF , !P6 ;  /* 0xff80000009090808 */ /* 0x000fe40007000000 */
[----:B------:R-:W-:Y:S01]  /*4d90*/  PLOP3.LUT P0, PT, PT, PT, UP1, 0x80, 0x8 ;  /* 0x000000000008781c */ /* 0x000fe20003f0f018 */
[----:B------:R-:W-:Y:S01]  /*4da0*/  IMAD.WIDE.U32 R98, R98, -0x2daee0ad, RZ ;  /* 0xd2511f5362627825 */ /* 0x000fe200078e00ff */
[----:B------:R-:W-:Y:S02]  /*4db0*/  @P1 ISETP.GE.AND P1, PT, R97, UR36, PT ;  /* 0x0000002461001c0c */ /* 0x000fe4000bf26270 */
[----:B------:R-:W-:Y:S01]  /*4dc0*/  LOP3.LUT R97, R102, UR49, R101, 0x96, !PT ;  /* 0x0000003166617c12 */ /* 0x000fe2000f8e9665 */
[----:B------:R-:W-:Y:S01]  /*4dd0*/  FFMA.FTZ R14, R94, -UR13, R14 ;  /* 0x8000000d5e0e7c23 */ /* 0x000fe2000801000e */
[----:B------:R-:W-:Y:S01]  /*4de0*/  LOP3.LUT R93, R104, UR48, R99, 0x96, !PT ;  /* 0x00000030685d7c12 */ /* 0x000fe2000f8e9663 */
[----:B------:R-:W-:Y:S01]  /*4df0*/  VIADD R94, R231, 0x8 ;  /* 0x00000008e75e7836 */ /* 0x000fe20000000000 */
[----:B------:R-:W-:Y:S01]  /*4e00*/  IABS R95, R95 ;  /* 0x0000005f005f7213 */ /* 0x000fe20000000000 */
[----:B------:R-:W-:Y:S01]  /*4e10*/  IMAD.WIDE.U32 R104, R97, -0x2daee0ad, RZ ;  /* 0xd2511f5361687825 */ /* 0x000fe200078e00ff */
[----:B------:R-:W-:Y:S02]  /*4e20*/  PLOP3.LUT P5, PT, PT, PT, UP1, 0x80, 0x8 ;  /* 0x000000000008781c */ /* 0x000fe40003faf018 */
[----:B------:R-:W-:Y:S01]  /*4e30*/  FSETP.NEU.FTZ.AND P2, PT, R233, -INF , PT ;  /* 0xff800000e900780b */ /* 0x000fe20003f5d000 */
[----:B------:R-:W-:Y:S01]  /*4e40*/  IMAD.WIDE.U32 R102, R93, -0x326172a9, RZ ;  /* 0xcd9e8d575d667825 */ /* 0x000fe200078e00ff */
[----:B------:R-:W-:Y:S02]  /*4e50*/  IABS R87, R94 ;  /* 0x0000005e00577213 */ /* 0x000fe40000000000 */
[----:B------:R-:W-:Y:S01]  /*4e60*/  FSEL R85, R85, RZ, P2 ;  /* 0x000000ff55557208 */ /* 0x000fe20001000000 */
[----:B------:R-:W-:Y:S01]  /*4e70*/  IMAD.MOV.U32 R93, RZ, RZ, R95 ;  /* 0x000000ffff5d7224 */ /* 0x000fe200078e005f */
[----:B------:R-:W-:Y:S01]  /*4e80*/  FSETP.NEU.FTZ.AND P2, PT, R232, -INF , PT ;  /* 0xff800000e800780b */ /* 0x000fe20003f5d000 */
[----:B------:R-:W-:Y:S01]  /*4e90*/  @P0 VIADD R97, R96, 0x11 ;  /* 0x0000001160610836 */ /* 0x000fe20000000000 */
[----:B------:R-:W-:Y:S01]  /*4ea0*/  PLOP3.LUT P0, PT, PT, PT, UP1, 0x80, 0x8 ;  /* 0x000000000008781c */ /* 0x000fe20003f0f018 */
[----:B------:R-:W-:Y:S01]  /*4eb0*/  FFMA.FTZ R5, R5, UR11, -R85 ;  /* 0x0000000b05057c23 */ /* 0x000fe20008010855 */
[----:B------:R-:W-:Y:S01]  /*4ec0*/  I2FP.F32.S32 R93, R93 ;  /* 0x0000005d005d7245 */ /* 0x000fe20000201400 */
[----:B------:R-:W-:Y:S01]  /*4ed0*/  FFMA.FTZ R15, R92, -UR13, R15 ;  /* 0x8000000d5c0f7c23 */ /* 0x000fe2000801000f */
[----:B------:R-:W-:Y:S01]  /*4ee0*/  @P5 FSEL R11, R11, -INF , !P6 ;  /* 0xff8000000b0b5808 */ /* 0x000fe20007000000 */
[----:B------:R1:W-:Y:S01]  /*4ef0*/  MUFU.EX2 R118, R5 ;  /* 0x0000000500767308 */ /* 0x0003e20000000800 */
[----:B------:R-:W-:Y:S01]  /*4f00*/  FSEL R84, R84, RZ, P2 ;  /* 0x000000ff54547208 */ /* 0x000fe20001000000 */
[----:B------:R-:W-:Y:S01]  /*4f10*/  FFMA.FTZ R12, R93, -UR13, R12 ;  /* 0x8000000d5d0c7c23 */ /* 0x000fe2000801000c */
[----:B------:R-:W-:Y:S01]  /*4f20*/  PLOP3.LUT P5, PT, PT, PT, UP1, 0x80, 0x8 ;  /* 0x000000000008781c */ /* 0x000fe20003faf018 */
[----:B------:R-:W-:Y:S01]  /*4f30*/  VIADD R88, R231, 0x1 ;  /* 0x00000001e7587836 */ /* 0x000fe20000000000 */
[----:B------:R-:W-:Y:S01]  /*4f40*/  PLOP3.LUT P2, PT, PT, PT, UP1, 0x80, 0x8 ;  /* 0x000000000008781c */ /* 0x000fe20003f4f018 */
[----:B------:R-:W-:Y:S01]  /*4f50*/  FFMA.FTZ R10, R10, UR11, -R84 ;  /* 0x0000000b0a0a7c23 */ /* 0x000fe20008010854 */
[----:B------:R-:W-:Y:S01]  /*4f60*/  LOP3.LUT R100, R100, UR44, R103, 0x96, !PT ;  /* 0x0000002c64647c12 */ /* 0x000fe2000f8e9667 */
[----:B------:R-:W-:Y:S01]  /*4f70*/  FFMA.FTZ R122, R8, UR11, -R85 ;  /* 0x0000000b087a7c23 */ /* 0x000fe20008010855 */
[----:B------:R-:W-:Y:S01]  /*4f80*/  @P0 FSEL R12, R12, -INF , !P1 ;  /* 0xff8000000c0c0808 */ /* 0x000fe20004800000 */
[----:B------:R2:W-:Y:S01]  /*4f90*/  MUFU.EX2 R126, R10 ;  /* 0x0000000a007e7308 */ /* 0x0005e20000000800 */
[----:B------:R-:W-:Y:S01]  /*4fa0*/  PLOP3.LUT P0, PT, PT, PT, UP1, 0x80, 0x8 ;  /* 0x000000000008781c */ /* 0x000fe20003f0f018 */
[----:B------:R-:W-:Y:S01]  /*4fb0*/  IMAD.WIDE.U32 R100, R100, -0x2daee0ad, RZ ;  /* 0xd2511f5364647825 */ /* 0x000fe200078e00ff */
[----:B------:R-:W-:Y:S02]  /*4fc0*/  I2FP.F32.S32 R87, R87 ;  /* 0x0000005700577245 */ /* 0x000fe40000201400 */
[----:B------:R-:W-:Y:S01]  /*4fd0*/  LOP3.LUT R98, R98, UR41, R105, 0x96, !PT ;  /* 0x0000002962627c12 */ /* 0x000fe2000f8e9669 */
[----:B------:R-:W-:Y:S01]  /*4fe0*/  @P5 VIADD R95, R96, 0x18 ;  /* 0x00000018605f5836 */ /* 0x000fe20000000000 */
[----:B------:R-:W-:Y:S01]  /*4ff0*/  PLOP3.LUT P5, PT, PT, PT, UP1, 0x80, 0x8 ;  /* 0x000000000008781c */ /* 0x000fe20003faf018 */
[----:B------:R-:W-:Y:S01]  /*5000*/  FFMA.FTZ R13, R87, -UR13, R13 ;  /* 0x8000000d570d7c23 */ /* 0x000fe2000801000d */
[----:B------:R-:W-:Y:S01]  /*5010*/  @P2 ISETP.GE.AND P2, PT, R97, UR36, PT ;  /* 0x0000002461002c0c */ /* 0x000fe2000bf46270 */
[----:B------:R-:W-:Y:S01]  /*5020*/  IMAD.WIDE.U32 R106, R98, -0x326172a9, RZ ;  /* 0xcd9e8d57626a7825 */ /* 0x000fe200078e00ff */
[----:B------:R-:W-:Y:S01]  /*5030*/  PLOP3.LUT P6, PT, PT, PT, UP1, 0x80, 0x8 ;  /* 0x000000000008781c */ /* 0x000fe20003fcf018 */
[----:B------:R-:W-:Y:S01]  /*5040*/  MUFU.EX2 R122, R122 ;  /* 0x0000007a007a7308 */ /* 0x000fe20000000800 */
[----:B------:R-:W-:Y:S01]  /*5050*/  LOP3.LUT R98, R104, UR30, R101, 0x96, !PT ;  /* 0x0000001e68627c12 */ /* 0x000fe2000f8e9665 */
[----:B------:R-:W-:Y:S01]  /*5060*/  FFMA.FTZ R123, R9, UR11, -R85 ;  /* 0x0000000b097b7c23 */ /* 0x000fe20008010855 */
[----:B------:R-:W-:Y:S01]  /*5070*/  @P0 FSEL R14, R14, -INF , !P1 ;  /* 0xff8000000e0e0808 */ /* 0x000fe20004800000 */
[----:B------:R-:W-:Y:S01]  /*5080*/  FFMA.FTZ R18, R93, -UR13, R18 ;  /* 0x8000000d5d127c23 */ /* 0x000fe20008010012 */
[----:B------:R-:W-:Y:S01]  /*5090*/  PLOP3.LUT P0, PT, PT, PT, UP1, 0x80, 0x8 ;  /* 0x000000000008781c */ /* 0x000fe20003f0f018 */
[----:B------:R-:W-:Y:S01]  /*50a0*/  IMAD.WIDE.U32 R98, R98, -0x326172a9, RZ ;  /* 0xcd9e8d5762627825 */ /* 0x000fe200078e00ff */
[----:B------:R-:W-:Y:S03]  /*50b0*/  PLOP3.LUT P1, PT, PT, PT, UP1, 0x80, 0x8 ;  /* 0x000000000008781c */ /* 0x000fe60003f2f018 */
[----:B------:R-:W-:Y:S01]  /*50c0*/  MUFU.EX2 R123, R123 ;  /* 0x0000007b007b7308 */ /* 0x000fe20000000800 */
[----:B------:R-:W-:Y:S01]  /*50d0*/  IABS R8, R88 ;  /* 0x0000005800087213 */ /* 0x000fe20000000000 */
[--C-:B------:R-:W-:Y:S01]  /*50e0*/  FFMA.FTZ R7, R7, UR11, -R84.reuse ;  /* 0x0000000b07077c23 */ /* 0x100fe20008010854 */
[----:B-1----:R-:W-:Y:S01]  /*50f0*/  LOP3.LUT R5, R106, UR27, R99, 0x96, !PT ;  /* 0x0000001b6a057c12 */ /* 0x002fe2000f8e9663 */
[----:B------:R-:W-:Y:S01]  /*5100*/  @P6 VIADD R96, R96, 0x19 ;  /* 0x0000001960606836 */ /* 0x000fe20000000000 */
[----:B------:R-:W-:Y:S01]  /*5110*/  I2FP.F32.S32 R9, R8 ;  /* 0x0000000800097245 */ /* 0x000fe20000201400 */
[----:B------:R-:W-:Y:S01]  /*5120*/  FFMA.FTZ R4, R4, UR11, -R85 ;  /* 0x0000000b04047c23 */ /* 0x000fe20008010855 */
[----:B------:R-:W-:Y:S01]  /*5130*/  @P5 ISETP.GE.AND P5, PT, R95, UR36, PT ;  /* 0x000000245f005c0c */ /* 0x000fe2000bfa6270 */
[----:B------:R-:W-:Y:S01]  /*5140*/  FFMA.FTZ R6, R6, UR11, -R84 ;  /* 0x0000000b06067c23 */ /* 0x000fe20008010854 */
[----:B------:R-:W-:Y:S01]  /*5150*/  IABS R8, R231 ;  /* 0x000000e700087213 */ /* 0x000fe20000000000 */
[----:B------:R-:W-:Y:S01]  /*5160*/  FFMA.FTZ R16, R9, -UR13, R16 ;  /* 0x8000000d09107c23 */ /* 0x000fe20008010010 */
[----:B------:R-:W-:Y:S01]  /*5170*/  @P0 FSEL R13, R13, -INF , !P2 ;  /* 0xff8000000d0d0808 */ /* 0x000fe20005000000 */
[----:B------:R-:W-:Y:S01]  /*5180*/  MUFU.EX2 R120, R7 ;  /* 0x0000000700787308 */ /* 0x000fe20000000800 */
[----:B------:R-:W-:Y:S01]  /*5190*/  @P1 FSEL R15, R15, -INF , !P2 ;  /* 0xff8000000f0f1808 */ /* 0x000fe20005000000 */
[----:B------:R-:W-:Y:S01]  /*51a0*/  FFMA.FTZ R19, R87, -UR13, R19 ;  /* 0x8000000d57137c23 */ /* 0x000fe20008010013 */
[----:B------:R-:W-:Y:S01]  /*51b0*/  PLOP3.LUT P0, PT, PT, PT, UP1, 0x80, 0x8 ;  /* 0x000000000008781c */ /* 0x000fe20003f0f018 */
[--C-:B------:R-:W-:Y:S01]  /*51c0*/  FFMA.FTZ R12, R12, UR11, -R85.reuse ;  /* 0x0000000b0c0c7c23 */ /* 0x100fe20008010855 */
[----:B------:R-:W-:Y:S01]  /*51d0*/  PLOP3.LUT P1, PT, PT, PT, UP1, 0x80, 0x8 ;  /* 0x000000000008781c */ /* 0x000fe20003f2f018 */
[--C-:B------:R-:W-:Y:S01]  /*51e0*/  FFMA.FTZ R11, R11, UR11, -R84.reuse ;  /* 0x0000000b0b0b7c23 */ /* 0x100fe20008010854 */
[----:B------:R-:W-:Y:S03]  /*51f0*/  PLOP3.LUT P6, PT, PT, PT, UP1, 0x80, 0x8 ;  /* 0x000000000008781c */ /* 0x000fe60003fcf018 */
[----:B------:R-:W1:Y:S01]  /*5200*/  MUFU.EX2 R119, R4 ;  /* 0x0000000400777308 */ /* 0x000e620000000800 */
[----:B------:R-:W-:Y:S01]  /*5210*/  LOP3.LUT R9, R5, 0xffff, RZ, 0xc0, !PT ;  /* 0x0000ffff05097812 */ /* 0x000fe200078ec0ff */
[--C-:B------:R-:W-:Y:S01]  /*5220*/  FFMA.FTZ R14, R14, UR11, -R84.reuse ;  /* 0x0000000b0e0e7c23 */ /* 0x100fe20008010854 */
[----:B--2---:R-:W-:Y:S01]  /*5230*/  I2FP.F32.S32 R10, R8 ;  /* 0x00000008000a7245 */ /* 0x004fe20000201400 */
[----:B------:R-:W-:Y:S01]  /*5240*/  FFMA.FTZ R13, R13, UR11, -R85 ;  /* 0x0000000b0d0d7c23 */ /* 0x000fe20008010855 */
[----:B------:R-:W-:Y:S01]  /*5250*/  SHF.R.U32.HI R8, RZ, 0x8, R9 ;  /* 0x00000008ff087819 */ /* 0x000fe20000011609 */
[--C-:B------:R-:W-:Y:S01]  /*5260*/  FFMA.FTZ R15, R15, UR11, -R84.reuse ;  /* 0x0000000b0f0f7c23 */ /* 0x100fe20008010854 */
[C---:B------:R-:W-:Y:S03]  /*5270*/  LOP3.LUT R88, R5.reuse, 0xff, RZ, 0xc0, !PT ;  /* 0x000000ff05587812 */ /* 0x040fe600078ec0ff */
[----:B------:R2:W3:Y:S01]  /*5280*/  MUFU.EX2 R121, R6 ;  /* 0x0000000600797308 */ /* 0x0004e20000000800 */
[----:B------:R-:W-:Y:S01]  /*5290*/  @P0 FSEL R16, R16, -INF , !P5 ;  /* 0xff80000010100808 */ /* 0x000fe20006800000 */
[----:B------:R-:W-:Y:S01]  /*52a0*/  FFMA.FTZ R17, R10, -UR13, R17 ;  /* 0x8000000d0a117c23 */ /* 0x000fe20008010011 */
[----:B------:R-:W-:Y:S02]  /*52b0*/  @P1 FSEL R18, R18, -INF , !P5 ;  /* 0xff80000012121808 */ /* 0x000fe40006800000 */
[----:B------:R-:W-:Y:S01]  /*52c0*/  PLOP3.LUT P0, PT, PT, PT, UP1, 0x80, 0x8 ;  /* 0x000000000008781c */ /* 0x000fe20003f0f018 */
[----:B------:R-:W-:Y:S01]  /*52d0*/  FFMA.FTZ R16, R16, UR11, -R85 ;  /* 0x0000000b10107c23 */ /* 0x000fe20008010855 */
[----:B------:R-:W-:Y:S03]  /*52e0*/  PLOP3.LUT P1, PT, PT, PT, UP1, 0x80, 0x8 ;  /* 0x000000000008781c */ /* 0x000fe60003f2f018 */
[----:B------:R-:W4:Y:S01]  /*52f0*/  MUFU.EX2 R127, R12 ;  /* 0x0000000c007f7308 */ /* 0x000f220000000800 */
[----:B------:R-:W-:Y:S01]  /*5300*/  LOP3.LUT R8, R8, 0xffff, RZ, 0xc0, !PT ;  /* 0x0000ffff08087812 */ /* 0x000fe200078ec0ff */
[--C-:B------:R-:W-:Y:S01]  /*5310*/  FFMA.FTZ R18, R18, UR11, -R84.reuse ;  /* 0x0000000b12127c23 */ /* 0x100fe20008010854 */
[----:B------:R-:W-:Y:S02]  /*5320*/  ISETP.LE.U32.AND P2, PT, R88, UR10, PT ;  /* 0x0000000a58007c0c */ /* 0x000fe4000bf43070 */
[----:B------:R-:W-:Y:S02]  /*5330*/  LOP3.LUT R97, R102, UR38, R107, 0x96, !PT ;  /* 0x0000002666617c12 */ /* 0x000fe4000f8e966b */
[----:B------:R-:W-:Y:S03]  /*5340*/  @P6 ISETP.GE.AND P6, PT, R96, UR36, PT ;  /* 0x0000002460006c0c */ /* 0x000fe6000bfc6270 */
[----:B------:R-:W4:Y:S01]  /*5350*/  MUFU.EX2 R125, R11 ;  /* 0x0000000b007d7308 */ /* 0x000f220000000800 */
[----:B------:R-:W-:Y:S01]  /*5360*/  PRMT R9, R5, 0x7632, R9 ;  /* 0x0000763205097816 */ /* 0x000fe20000000009 */
[----:B------:R-:W-:Y:S01]  /*5370*/  IMAD.WIDE.U32 R96, R97, -0x2daee0ad, RZ ;  /* 0xd2511f5361607825 */ /* 0x000fe200078e00ff */
[----:B------:R-:W-:Y:S02]  /*5380*/  ISETP.LE.U32.AND P5, PT, R8, UR10, PT ;  /* 0x0000000a08007c0c */ /* 0x000fe4000bfa3070 */
[----:B------:R-:W-:Y:S02]  /*5390*/  SHF.R.U32.HI R5, RZ, 0x18, R5 ;  /* 0x00000018ff057819 */ /* 0x000fe40000011605 */
[----:B------:R-:W-:Y:S01]  /*53a0*/  LOP3.LUT R9, R9, 0xff, RZ, 0xc0, !PT ;  /* 0x000000ff09097812 */ /* 0x000fe200078ec0ff */
[----:B-1----:R-:W-:Y:S01]  /*53b0*/  @!P2 FADD.FTZ R119, -R119, -RZ ;  /* 0x800000ff7777a221 */ /* 0x002fe20000010100 */
[----:B------:R-:W-:Y:S01]  /*53c0*/  @P0 FSEL R17, R17, -INF , !P6 ;  /* 0xff80000011110808 */ /* 0x000fe20007000000 */
[----:B------:R-:W1:Y:S01]  /*53d0*/  MUFU.EX2 R198, R14 ;  /* 0x0000000e00c67308 */ /* 0x000e620000000800 */
[----:B------:R-:W-:Y:S02]  /*53e0*/  @P1 FSEL R19, R19, -INF , !P6 ;  /* 0xff80000013131808 */ /* 0x000fe40007000000 */
[----:B------:R-:W-:Y:S01]  /*53f0*/  ISETP.LE.U32.AND P6, PT, R5, UR10, PT ;  /* 0x0000000a05007c0c */ /* 0x000fe2000bfc3070 */
[----:B------:R-:W-:Y:S01]  /*5400*/  FFMA.FTZ R85, R17, UR11, -R85 ;  /* 0x0000000b11557c23 */ /* 0x000fe20008010855 */
[----:B------:R-:W-:Y:S01]  /*5410*/  PRMT R7, R98, 0x7771, RZ ;  /* 0x0000777162077816 */ /* 0x000fe200000000ff */
[----:B------:R-:W-:Y:S01]  /*5420*/  @!P5 FADD.FTZ R118, -R118, -RZ ;  /* 0x800000ff7676d221 */ /* 0x000fe20000010100 */
[----:B------:R-:W-:Y:S03]  /*5430*/  PRMT R86, R98, 0x7770, RZ ;  /* 0x0000777062567816 */ /* 0x000fe600000000ff */
[----:B------:R-:W1:Y:S01]  /*5440*/  MUFU.EX2 R203, R13 ;  /* 0x0000000d00cb7308 */ /* 0x000e620000000800 */
[----:B------:R-:W-:Y:S01]  /*5450*/  ISETP.LE.U32.AND P0, PT, R9, UR10, PT ;  /* 0x0000000a09007c0c */ /* 0x000fe2000bf03070 */
[----:B------:R-:W-:Y:S01]  /*5460*/  FFMA.FTZ R84, R19, UR11, -R84 ;  /* 0x0000000b13547c23 */ /* 0x000fe20008010854 */
[----:B------:R-:W-:Y:S02]  /*5470*/  LOP3.LUT R4, R100, UR23, R97, 0x96, !PT ;  /* 0x0000001764047c12 */ /* 0x000fe4000f8e9661 */
[----:B--2---:R-:W-:Y:S02]  /*5480*/  PRMT R6, R98, 0x7772, RZ ;  /* 0x0000777262067816 */ /* 0x004fe400000000ff */
[----:B------:R-:W-:Y:S01]  /*5490*/  ISETP.GT.U32.AND P2, PT, R7, UR10, PT ;  /* 0x0000000a07007c0c */ /* 0x000fe2000bf44070 */
[----:B------:R-:W-:Y:S01]  /*54a0*/  @!P6 FADD.FTZ R120, -R120, -RZ ;  /* 0x800000ff7878e221 */ /* 0x000fe20000010100 */
[----:B------:R-:W-:Y:S01]  /*54b0*/  ISETP.LE.U32.AND P1, PT, R86, UR10, PT ;  /* 0x0000000a56007c0c */ /* 0x000fe2000bf23070 */
[----:B------:R-:W-:Y:S01]  /*54c0*/  MUFU.EX2 R197, R15 ;  /* 0x0000000f00c57308 */ /* 0x000fe20000000800 */
[----:B------:R-:W-:Y:S02]  /*54d0*/  LOP3.LUT R5, R4, 0xffff, RZ, 0xc0, !PT ;  /* 0x0000ffff04057812 */ /* 0x000fe400078ec0ff */
[----:B------:R-:W-:Y:S01]  /*54e0*/  ISETP.GT.U32.AND P5, PT, R6, UR10, PT ;  /* 0x0000000a06007c0c */ /* 0x000fe2000bfa4070 */
[----:B---3--:R-:W-:Y:S01]  /*54f0*/  @!P0 FADD.FTZ R121, -R121, -RZ ;  /* 0x800000ff79798221 */ /* 0x008fe20000010100 */
[C---:B------:R-:W-:Y:S02]  /*5500*/  LOP3.LUT R6, R4.reuse, 0xff, RZ, 0xc0, !PT ;  /* 0x000000ff04067812 */ /* 0x040fe400078ec0ff */
[----:B------:R-:W-:Y:S03]  /*5510*/  PRMT R8, R4, 0x7632, R8 ;  /* 0x0000763204087816 */ /* 0x000fe60000000008 */
[----:B------:R-:W2:Y:S01]  /*5520*/  MUFU.EX2 R202, R16 ;  /* 0x0000001000ca7308 */ /* 0x000ea20000000800 */
[----:B------:R-:W-:Y:S01]  /*5530*/  PRMT R98, R98, 0x7773, RZ ;  /* 0x0000777362627816 */ /* 0x000fe200000000ff */
[----:B------:R-:W-:Y:S01]  /*5540*/  @P2 FADD.FTZ R123, -R123, -RZ ;  /* 0x800000ff7b7b2221 */ /* 0x000fe20000010100 */
[----:B------:R-:W-:Y:S01]  /*5550*/  SHF.R.U32.HI R5, RZ, 0x8, R5 ;  /* 0x00000008ff057819 */ /* 0x000fe20000011605 */
[----:B------:R-:W-:Y:S01]  /*5560*/  @!P1 FADD.FTZ R122, -R122, -RZ ;  /* 0x800000ff7a7a9221 */ /* 0x000fe20000010100 */
[----:B------:R-:W-:Y:S02]  /*5570*/  ISETP.LE.U32.AND P6, PT, R6, UR10, PT ;  /* 0x0000000a06007c0c */ /* 0x000fe4000bfc3070 */
[----:B------:R-:W-:Y:S01]  /*5580*/  LOP3.LUT R8, R8, 0xff, RZ, 0xc0, !PT ;  /* 0x000000ff08087812 */ /* 0x000fe200078ec0ff */
[----:B------:R-:W-:Y:S01]  /*5590*/  @P5 FADD.FTZ R126, -R126, -RZ ;  /* 0x800000ff7e7e5221 */ /* 0x000fe20000010100 */
[----:B------:R-:W-:Y:S01]  /*55a0*/  ISETP.GT.U32.AND P0, PT, R98, UR10, PT ;  /* 0x0000000a62007c0c */ /* 0x000fe2000bf04070 */
[----:B------:R-:W-:Y:S01]  /*55b0*/  MUFU.EX2 R199, R85 ;  /* 0x0000005500c77308 */ /* 0x000fe20000000800 */
[----:B------:R-:W-:Y:S02]  /*55c0*/  LOP3.LUT R5, R5, 0xffff, RZ, 0xc0, !PT ;  /* 0x0000ffff05057812 */ /* 0x000fe400078ec0ff */
[----:B------:R-:W-:Y:S02]  /*55d0*/  ISETP.LE.U32.AND P2, PT, R8, UR10, PT ;  /* 0x0000000a08007c0c */ /* 0x000fe4000bf43070 */
[----:B------:R-:W-:Y:S02]  /*55e0*/  ISETP.LE.U32.AND P1, PT, R5, UR10, PT ;  /* 0x0000000a05007c0c */ /* 0x000fe4000bf23070 */
[C---:B------:R-:W-:Y:S01]  /*55f0*/  PRMT R5, R96.reuse, 0x7772, RZ ;  /* 0x0000777260057816 */ /* 0x040fe200000000ff */
[----:B----4-:R-:W-:Y:S01]  /*5600*/  @!P6 FADD.FTZ R127, -R127, -RZ ;  /* 0x800000ff7f7fe221 */ /* 0x010fe20000010100 */
[C---:B------:R-:W-:Y:S01]  /*5610*/  PRMT R7, R96.reuse, 0x7770, RZ ;  /* 0x0000777060077816 */ /* 0x040fe200000000ff */
[----:B------:R-:W3:Y:S01]  /*5620*/  MUFU.EX2 R196, R18 ;  /* 0x0000001200c47308 */ /* 0x000ee20000000800 */
[----:B------:R-:W-:Y:S01]  /*5630*/  ISETP.GT.U32.AND P6, PT, R5, UR10, PT ;  /* 0x0000000a05007c0c */ /* 0x000fe2000bfc4070 */
[----:B------:R-:W-:Y:S01]  /*5640*/  @P0 FADD.FTZ R125, -R125, -RZ ;  /* 0x800000ff7d7d0221 */ /* 0x000fe20000010100 */
[----:B------:R-:W-:Y:S02]  /*5650*/  SHF.R.U32.HI R5, RZ, 0x18, R4 ;  /* 0x00000018ff057819 */ /* 0x000fe40000011604 */
[----:B------:R-:W-:Y:S01]  /*5660*/  PRMT R6, R96, 0x7771, RZ ;  /* 0x0000777160067816 */ /* 0x000fe200000000ff */
[----:B-1----:R-:W-:Y:S01]  /*5670*/  @!P2 FADD.FTZ R198, -R198, -RZ ;  /* 0x800000ffc6c6a221 */ /* 0x002fe20000010100 */
[----:B------:R-:W-:Y:S01]  /*5680*/  ISETP.LE.U32.AND P5, PT, R7, UR10, PT ;  /* 0x0000000a07007c0c */ /* 0x000fe2000bfa3070 */
[----:B------:R-:W-:Y:S01]  /*5690*/  @!P1 FADD.FTZ R203, -R203, -RZ ;  /* 0x800000ffcbcb9221 */ /* 0x000fe20000010100 */
[----:B------:R-:W-:Y:S01]  /*56a0*/  LEA R4, R240, UR5, 0x1 ;  /* 0x00000005f0047c11 */ /* 0x000fe2000f8e08ff */
[----:B------:R-:W1:Y:S01]  /*56b0*/  MUFU.EX2 R131, R84 ;  /* 0x0000005400837308 */ /* 0x000e620000000800 */
[----:B------:R-:W-:Y:S02]  /*56c0*/  F2FP.RELU.F16.F32.PACK_AB R8, R118, R119 ;  /* 0x000000777608723e */ /* 0x000fe400000008ff */
[----:B------:R-:W-:Y:S01]  /*56d0*/  F2FP.RELU.F16.F32.PACK_AB R7, R120, R121 ;  /* 0x000000797807723e */ /* 0x000fe200000008ff */
[----:B------:R-:W-:Y:S01]  /*56e0*/  IMAD.IADD R130, R4, 0x1, R245 ;  /* 0x0000000104827824 */ /* 0x000fe200078e02f5 */
[----:B------:R-:W-:Y:S01]  /*56f0*/  ISETP.GT.U32.AND P0, PT, R6, UR10, PT ;  /* 0x0000000a06007c0c */ /* 0x000fe2000bf04070 */
[----:B------:R-:W-:Y:S01]  /*5700*/  STS [R128+0x22000], R8 ;  /* 0x0220000880007388 */ /* 0x000fe20000000800 */
[----:B------:R-:W-:Y:S01]  /*5710*/  ISETP.LE.U32.AND P2, PT, R5, UR10, PT ;  /* 0x0000000a05007c0c */ /* 0x000fe2000bf43070 */
[C---:B------:R-:W-:Y:S01]  /*5720*/  VIADD R129, R4.reuse, 0x20 ;  /* 0x0000002004817836 */ /* 0x040fe20000000000 */
[----:B------:R-:W-:Y:S03]  /*5730*/  F2FP.RELU.F16.F32.PACK_AB R6, R123, R122 ;  /* 0x0000007a7b06723e */ /* 0x000fe600000008ff */
[----:B------:R-:W-:Y:S01]  /*5740*/  STS [R128+0x22400], R7 ;  /* 0x0224000780007388 */ /* 0x000fe20000000800 */
[----:B------:R-:W-:Y:S01]  /*5750*/  F2FP.RELU.F16.F32.PACK_AB R5, R125, R126 ;  /* 0x0000007e7d05723e */ /* 0x000fe200000008ff */
[----:B------:R-:W-:Y:S01]  /*5760*/  @P4 VIADD R129, R4, 0xffffffe0 ;  /* 0xffffffe004814836 */ /* 0x000fe20000000000 */
[----:B------:R-:W-:Y:S03]  /*5770*/  F2FP.RELU.F16.F32.PACK_AB R4, R203, R127 ;  /* 0x0000007fcb04723e */ /* 0x000fe600000008ff */
[----:B------:R4:W-:Y:S01]  /*5780*/  STS [R130], R6 ;  /* 0x0000000682007388 */ /* 0x0009e20000000800 */
[----:B------:R-:W-:Y:S01]  /*5790*/  PRMT R96, R96, 0x7773, RZ ;  /* 0x0000777360607816 */ /* 0x000fe200000000ff */
[----:B--2---:R-:W-:Y:S01]  /*57a0*/  @!P5 FADD.FTZ R202, -R202, -RZ ;  /* 0x800000ffcacad221 */ /* 0x004fe20000010100 */
[----:B---3--:R-:W-:Y:S03]  /*57b0*/  @P6 FADD.FTZ R196, -R196, -RZ ;  /* 0x800000ffc4c46221 */ /* 0x008fe60000010100 */
[----:B------:R2:W-:Y:S01]  /*57c0*/  STS [R130+0x400], R5 ;  /* 0x0004000582007388 */ /* 0x0005e20000000800 */
[----:B------:R-:W-:Y:S01]  /*57d0*/  ISETP.GT.U32.AND P1, PT, R96, UR10, PT ;  /* 0x0000000a60007c0c */ /* 0x000fe2000bf24070 */
[----:B------:R-:W-:Y:S01]  /*57e0*/  @!P2 FADD.FTZ R197, -R197, -RZ ;  /* 0x800000ffc5c5a221 */ /* 0x000fe20000010100 */
[----:B------:R-:W-:Y:S03]  /*57f0*/  @P0 FADD.FTZ R199, -R199, -RZ ;  /* 0x800000ffc7c70221 */ /* 0x000fe60000010100 */
[----:B------:R3:W-:Y:S01]  /*5800*/  STS [R129], R4 ;  /* 0x0000000481007388 */ /* 0x0007e20000000800 */
[----:B------:R-:W-:Y:S01]  /*5810*/  IMAD.IADD R124, R245, 0x1, R129 ;  /* 0x00000001f57c7824 */ /* 0x000fe200078e0281 */
[C---:B------:R-:W-:Y:S02]  /*5820*/  LEA R204, P0, R234.reuse, R116, 0x2 ;  /* 0x00000074eacc7211 */ /* 0x040fe400078010ff */
[----:B------:R-:W-:Y:S02]  /*5830*/  FSETP.GE.FTZ.AND P2, PT, R123, RZ, PT ;  /* 0x000000ff7b00720b */ /* 0x000fe40003f56000 */
[----:B------:R-:W-:Y:S02]  /*5840*/  LEA.HI.X R205, R234, R117, RZ, 0x2, P0 ;  /* 0x00000075eacd7211 */ /* 0x000fe400000f14ff */
[----:B------:R-:W-:Y:S01]  /*5850*/  FSETP.GE.FTZ.AND P0, PT, R118, RZ, PT ;  /* 0x000000ff7600720b */ /* 0x000fe20003f16000 */
[----:B-1----:R-:W-:Y:S02]  /*5860*/  @P1 FADD.FTZ R131, -R131, -RZ ;  /* 0x800000ff83831221 */ /* 0x002fe40000010100 */
[----:B------:R-:W3:Y:S01]  /*5870*/  LDG.E R116, desc[UR34][R204.64] ;  /* 0x00000022cc747981 */ /* 0x000ee2000c1e1900 */
[----:B------:R-:W-:Y:S02]  /*5880*/  FSETP.GE.FTZ.AND P1, PT, R119, RZ, PT ;  /* 0x000000ff7700720b */ /* 0x000fe40003f36000 */
[----:B------:R-:W-:Y:S03]  /*5890*/  FSETP.GE.FTZ.AND P5, PT, R122, RZ, PT ;  /* 0x000000ff7a00720b */ /* 0x000fe60003fb6000 */
[----:B------:R-:W3:Y:S01]  /*58a0*/  LDG.E R117, desc[UR34][R204.64+0x20] ;  /* 0x00002022cc757981 */ /* 0x000ee2000c1e1900 */
[----:B------:R-:W-:Y:S02]  /*58b0*/  FSETP.GE.FTZ.AND P6, PT, R125, RZ, PT ;  /* 0x000000ff7d00720b */ /* 0x000fe40003fd6000 */
[----:B----4-:R-:W-:Y:S02]  /*58c0*/  F2FP.RELU.F16.F32.PACK_AB R6, R197, R198 ;  /* 0x000000c6c506723e */ /* 0x010fe400000008ff */
[----:B--2---:R-:W-:Y:S03]  /*58d0*/  F2FP.RELU.F16.F32.PACK_AB R5, R199, R202 ;  /* 0x000000cac705723e */ /* 0x004fe600000008ff */
[----:B------:R-:W-:Y:S01]  /*58e0*/  STS [R129+0x400], R6 ;  /* 0x0004000681007388 */ /* 0x000fe20000000800 */
[----:B---3--:R-:W-:Y:S05]  /*58f0*/  F2FP.RELU.F16.F32.PACK_AB R4, R131, R196 ;  /* 0x000000c48304723e */ /* 0x008fea00000008ff */
[----:B------:R-:W-:Y:S06]  /*5900*/  STS [R124], R5 ;  /* 0x000000057c007388 */ /* 0x000fec0000000800 */
[----:B------:R-:W-:Y:S06]  /*5910*/  STS [R124+0x400], R4 ;  /* 0x000400047c007388 */ /* 0x000fec0000000800 */
[----:B------:R-:W-:Y:S06]  /*5920*/  LDSM.16.M88.4 R16, [R224+0x8000] ;  /* 0x00800000e010783b */ /* 0x000fec0000000200 */
        /* <DEDUP_REMOVED lines=16> */
[----:B------:R-:W2:Y:S07]  /*5a30*/  LDSM.16.M88.4 R92, [R219+0x8000] ;  /* 0x00800000db5c783b */ /* 0x000eae0000000200 */
        /* <DEDUP_REMOVED lines=98> */
[----:B------:R-:W-:Y:S02]  /*6060*/  FADD.FTZ R7, -R117, R7 ;  /* 0x0000000775077221 */ /* 0x000fe40000010100 */
[----:B------:R-:W-:Y:S03]  /*6070*/  HMMA.16816.F32 R16, R92, R90, R16 ;  /* 0x0000005a5c10723c */ /* 0x000fe60000001810 */
[-C--:B------:R-:W-:Y:S01]  /*6080*/  FSEL R4, R4, R116.reuse, P0 ;  /* 0x0000007404047208 */ /* 0x080fe20000000000 */
[C---:B------:R-:W-:Y:S01]  /*6090*/  FADD.FTZ R9, -R116.reuse, R9 ;  /* 0x0000000974097221 */ /* 0x040fe20000010100 */
[----:B------:R-:W-:Y:S01]  /*60a0*/  FSETP.GE.FTZ.AND P0, PT, R199, RZ, PT ;  /* 0x000000ffc700720b */ /* 0x000fe20003f16000 */
[----:B------:R-:W-:Y:S01]  /*60b0*/  FADD.FTZ R8, -R116, R8 ;  /* 0x0000000874087221 */ /* 0x000fe20000010100 */
[-C--:B------:R-:W-:Y:S01]  /*60c0*/  FSEL R5, R84, R116.reuse, P1 ;  /* 0x0000007454057208 */ /* 0x080fe20000800000 */
[----:B------:R-:W-:Y:S01]  /*60d0*/  FADD.FTZ R10, -R117, R10 ;  /* 0x0000000a750a7221 */ /* 0x000fe20000010100 */
        /* <DEDUP_REMOVED lines=217> */
.L_x_1520:
[----:B------:R-:W-:Y:S01]  /*6e70*/  LDSM.16.M88.4 R128, [R208+0x20000] ;  /* 0x02000000d080783b */ /* 0x000fe20000000200 */
[----:B------:R-:W-:Y:S01]  /*6e80*/  PLOP3.LUT P1, PT, PT, PT, UP2, 0x80, 0x8 ;  /* 0x000000000008781c */ /* 0x000fe20003f2f028 */
[----:B------:R-:W-:Y:S01]  /*6e90*/  IMAD R247, R235, UR9, RZ ;  /* 0x00000009ebf77c24 */ /* 0x000fe2000f8e02ff */
[----:B------:R-:W-:Y:S01]  /*6ea0*/  PLOP3.LUT P0, PT, PT, PT, UP2, 0x80, 0x8 ;  /* 0x000000000008781c */ /* 0x000fe20003f0f028 */
[----:B------:R-:W1:Y:S01]  /*6eb0*/  LDSM.16.MT88.4 R16, [R225+0x10000] ;  /* 0x01000000e110783b */ /* 0x000e620000004200 */
[----:B------:R-:W-:Y:S01]  /*6ec0*/  IMAD.IADD R204, R2, 0x1, R208 ;  /* 0x0000000102cc7824 */ /* 0x000fe200078e02d0 */
[----:B------:R-:W-:Y:S01]  /*6ed0*/  PLOP3.LUT P2, PT, PT, PT, UP2, 0x80, 0x8 ;  /* 0x000000000008781c */ /* 0x000fe20003f4f028 */
[----:B------:R-:W-:Y:S01]  /*6ee0*/  IMAD.U32 R251, R247, -0x40, RZ ;  /* 0xffffffc0f7fb7824 */ /* 0x000fe200078e00ff */
[----:B------:R2:W3:Y:S01]  /*6ef0*/  LDSM.16.M88.4 R124, [R208+0x21000] ;  /* 0x02100000d07c783b */ /* 0x0004e20000000200 */
[--C-:B------:R-:W-:Y:S02]  /*6f00*/  SHF.R.U32.HI R121, RZ, 0x1, R214.reuse ;  /* 0x00000001ff797819 */ /* 0x100fe400000116d6 */
[----:B------:R-:W-:Y:S01]  /*6f10*/  SHF.R.U32.HI R120, RZ, 0x2, R214 ;  /* 0x00000002ff787819 */ /* 0x000fe200000116d6 */
[----:B------:R-:W4:Y:S01]  /*6f20*/  LDSM.16.MT88.4 R96, [R225+0x12000] ;  /* 0x01200000e160783b */ /* 0x000f220000004200 */
[----:B------:R-:W-:Y:S02]  /*6f30*/  LEA R250, P5, R251, R200, 0x2 ;  /* 0x000000c8fbfa7211 */ /* 0x000fe400078a10ff */
[----:B------:R-:W-:Y:S01]  /*6f40*/  @P1 LOP3.LUT R121, R121, 0x30, RZ, 0xc0, !PT ;  /* 0x0000003079791812 */ /* 0x000fe200078ec0ff */
[----:B------:R-:W4:Y:S01]  /*6f50*/  LDSM.16.MT88.4 R112, [R225+0x14000] ;  /* 0x01400000e170783b */ /* 0x000f220000004200 */
[----:B------:R-:W-:Y:S02]  /*6f60*/  LEA.HI.X.SX32 R251, R251, R201, 0x2, P5 ;  /* 0x000000c9fbfb7211 */ /* 0x000fe400028f16ff */
[----:B------:R-:W-:Y:S01]  /*6f70*/  PLOP3.LUT P1, PT, PT, PT, UP2, 0x80, 0x8 ;  /* 0x000000000008781c */ /* 0x000fe20003f2f028 */
[----:B------:R-:W4:Y:S01]  /*6f80*/  LDSM.16.MT88.4 R196, [R225+0x16000] ;  /* 0x01600000e1c4783b */ /* 0x000f220000004200 */
[----:B------:R-:W-:Y:S02]  /*6f90*/  @P0 LOP3.LUT R234, R121, 0x7, R120, 0xf8, !PT ;  /* 0x0000000779ea0812 */ /* 0x000fe400078ef878 */
[----:B------:R-:W-:Y:S01]  /*6fa0*/  PLOP3.LUT P0, PT, PT, PT, UP2, 0x80, 0x8 ;  /* 0x000000000008781c */ /* 0x000fe20003f0f028 */
[----:B------:R-:W-:Y:S01]  /*6fb0*/  LDSM.16.MT88.4 R200, [R225+0x10800] ;  /* 0x01080000e1c8783b */ /* 0x000fe20000004200 */
[----:B--2---:R-:W-:Y:S01]  /*6fc0*/  IMAD.IADD R208, R212, 0x1, R208 ;  /* 0x00000001d4d07824 */ /* 0x004fe200078e02d0 */
        /* <DEDUP_REMOVED lines=13> */
[C---:B------:R-:W-:Y:S01]  /*70a0*/  HMMA.16816.F32 R120, R124.reuse, R196, RZ ;  /* 0x000000c47c78723c */ /* 0x040fe200000018ff */
[----:B------:R-:W-:Y:S04]  /*70b0*/  IMAD.MOV.U32 R196, RZ, RZ, 0x4 ;  /* 0x00000004ffc47424 */ /* 0x000fe800078e00ff */
[----:B------:R-:W-:Y:S01]  /*70c0*/  @P2 IMAD.WIDE.U32 R196, R234, R196, UR52 ;  /* 0x00000034eac42e25 */ /* 0x000fe2000f8e00c4 */
[----:B------:R-:W-:Y:S01]  /*70d0*/  @UP2 UMOV UR52, UR15 ;  /* 0x0000000f00342c82 */ /* 0x000fe20008000000 */
[----:B------:R-:W-:Y:S01]  /*70e0*/  @UP2 UMOV UR53, UR14 ;  /* 0x0000000e00352c82 */ /* 0x000fe20008000000 */
[-C--:B------:R-:W-:Y:S02]  /*70f0*/  HMMA.16816.F32 R124, R124, R198.reuse, RZ ;  /* 0x000000c67c7c723c */ /* 0x080fe400000018ff */
[----:B------:R-:W5:Y:S04]  /*7100*/  @P1 LDG.E R233, desc[UR34][R196.64+-0x100] ;  /* 0xffff0022c4e91981 */ /* 0x000f68000c1e1900 */
[----:B------:R1:W5:Y:S02]  /*7110*/  @P0 LDG.E R232, desc[UR34][R196.64+-0xe0] ;  /* 0xffff2022c4e80981 */ /* 0x000364000c1e1900 */
[----:B------:R-:W-:Y:S02]  /*7120*/  HMMA.16816.F32 R128, R128, R198, RZ ;  /* 0x000000c68080723c */ /* 0x000fe400000018ff */
[----:B-1----:R-:W1:Y:S04]  /*7130*/  LDSM.16.M88.4 R196, [R204+0x20000] ;  /* 0x02000000ccc4783b */ /* 0x002e680000000200 */
[----:B------:R-:W2:Y:S02]  /*7140*/  LDSM.16.M88.4 R204, [R204+0x21000] ;  /* 0x02100000cccc783b */ /* 0x000ea40000000200 */
        /* <DEDUP_REMOVED lines=43> */
[----:B------:R-:W-:Y:S04]  /*7400*/  LDSM.16.M88.4 R196, [R204+0x20000] ;  /* 0x02000000ccc4783b */ /* 0x000fe80000000200 */
[----:B------:R-:W1:Y:S04]  /*7410*/  LDSM.16.MT88.4 R200, [R225+0x11800] ;  /* 0x01180000e1c8783b */ /* 0x000e680000004200 */
[----:B------:R-:W2:Y:S01]  /*7420*/  LDSM.16.M88.4 R204, [R204+0x21000] ;  /* 0x02100000cccc783b */ /* 0x000ea20000000200 */
        /* <DEDUP_REMOVED lines=11> */
[C---:B------:R-:W-:Y:S04]  /*74e0*/  HMMA.16816.F32 R104, R204.reuse, R200, R104 ;  /* 0x000000c8cc68723c */ /* 0x040fe80000001868 */
[----:B------:R-:W-:Y:S02]  /*74f0*/  IMAD.MOV.U32 R200, RZ, RZ, R250 ;  /* 0x000000ffffc87224 */ /* 0x000fe400078e00fa */
[----:B------:R-:W-:Y:S02]  /*7500*/  IMAD.MOV.U32 R201, RZ, RZ, R251 ;  /* 0x000000ffffc97224 */ /* 0x000fe400078e00fb */
[-C--:B------:R-:W-:Y:S03]  /*7510*/  HMMA.16816.F32 R108, R204, R202.reuse, R108 ;  /* 0x000000cacc6c723c */ /* 0x080fe6000000186c */
[----:B------:R-:W-:Y:S05]  /*7520*/  REDG.E.ADD.F32.FTZ.RN.STRONG.GPU desc[UR34][R200.64], R4 ;  /* 0x00000004c80079a6 */ /* 0x000fea000c12f322 */
[C---:B------:R-:W-:Y:S04]  /*7530*/  HMMA.16816.F32 R112, R196.reuse, R202, R112 ;  /* 0x000000cac470723c */ /* 0x040fe80000001870 */
[----:B------:R-:W-:Y:S04]  /*7540*/  IMAD.SHL.U32 R203, R247, 0x8, RZ ;  /* 0x00000008f7cb7824 */ /* 0x000fe800078e00ff */
[-C--:B--2---:R-:W-:Y:S03]  /*7550*/  HMMA.16816.F32 R116, R196, R208.reuse, R116 ;  /* 0x000000d0c474723c */ /* 0x084fe60000001874 */
[C---:B------:R-:W-:Y:S04]  /*7560*/  LEA R202, P0, R203.reuse, R200, 0x2 ;  /* 0x000000c8cbca7211 */ /* 0x040fe800078010ff */
[----:B------:R-:W-:Y:S01]  /*7570*/  LEA.HI.X.SX32 R203, R203, R201, 0x2, P0 ;  /* 0x000000c9cbcb7211 */ /* 0x000fe200000f16ff */
[C---:B------:R-:W-:Y:S04]  /*7580*/  HMMA.16816.F32 R120, R204.reuse, R208, R120 ;  /* 0x000000d0cc78723c */ /* 0x040fe80000001878 */
[C---:B------:R-:W-:Y:S01]  /*7590*/  LEA R208, P0, R247.reuse, R202, 0x5 ;  /* 0x000000caf7d07211 */ /* 0x040fe200078028ff */
[----:B------:R1:W-:Y:S03]  /*75a0*/  REDG.E.ADD.F32.FTZ.RN.STRONG.GPU desc[UR34][R202.64], R5 ;  /* 0x00000005ca0079a6 */ /* 0x0003e6000c12f322 */
        /* <DEDUP_REMOVED lines=21> */
[----:B------:R1:W-:Y:S01]  /*7700*/  REDG.E.ADD.F32.FTZ.RN.STRONG.GPU desc[UR34][R200.64+0x80], R16 ;  /* 0x00008010c80079a6 */ /* 0x0003e2000c12f322 */
[C---:B------:R-:W-:Y:S03]  /*7710*/  LEA.HI.X.SX32 R5, R247.reuse, R203, 0x5, P0 ;  /* 0x000000cbf7057211 */ /* 0x040fe600000f2eff */
[----:B------:R1:W-:Y:S01]  /*7720*/  REDG.E.ADD.F32.FTZ.RN.STRONG.GPU desc[UR34][R202.64+0x80], R17 ;  /* 0x00008011ca0079a6 */ /* 0x0003e2000c12f322 */
        /* <DEDUP_REMOVED lines=23> */
[C---:B-1----:R-:W-:Y:S02]  /*78a0*/  LEA.HI.X.SX32 R11, R247.reuse, R199, 0x5, P0 ;  /* 0x000000c7f70b7211 */ /* 0x042fe400000f2eff */
        /* <DEDUP_REMOVED lines=26> */
[C---:B----4-:R-:W-:Y:S02]  /*7a50*/  LEA.HI.X.SX32 R13, R247.reuse, R7, 0x5, P0 ;  /* 0x00000007f70d7211 */ /* 0x050fe400000f2eff */
        /* <DEDUP_REMOVED lines=20> */
[C---:B-1----:R-:W-:Y:S02]  /*7ba0*/  LEA.HI.X.SX32 R87, R247.reuse, R199, 0x5, P0 ;  /* 0x000000c7f7577211 */ /* 0x042fe400000f2eff */
        /* <DEDUP_REMOVED lines=27> */
[C---:B------:R-:W-:Y:S01]  /*7d60*/  LEA R208, P0, R247.reuse, R96, 0x5 ;  /* 0x00000060f7d07211 */ /* 0x040fe200078028ff */
[C---:B-1----:R-:W-:Y:S02]  /*7d70*/  VIADD R112, R226.reuse, 0x40 ;  /* 0x00000040e2707836 */ /* 0x042fe40000000000 */
[----:B------:R-:W-:Y:S01]  /*7d80*/  REDG.E.ADD.F32.FTZ.RN.STRONG.GPU desc[UR34][R96.64+0x280], R110 ;  /* 0x0002806e600079a6 */ /* 0x000fe2000c12f322 */
[C---:B------:R-:W-:Y:S01]  /*7d90*/  LEA.HI.X.SX32 R209, R247.reuse, R97, 0x5, P0 ;  /* 0x00000061f7d17211 */ /* 0x040fe200000f2eff */
[----:B------:R-:W-:Y:S02]  /*7da0*/  @P3 VIADD R112, R226, 0xffffffc0 ;  /* 0xffffffc0e2703836 */ /* 0x000fe40000000000 */
        /* <DEDUP_REMOVED lines=113> */
[----:B------:R-:W-:Y:S02]  /*84c0*/  LOP3.LUT R7, R244, 0x40, RZ, 0xfc, !PT ;  /* 0x00000040f4077812 */ /* 0x000fe400078efcff */
        /* <DEDUP_REMOVED lines=79> */
.L_x_1521:
[----:B------:R-:W-:Y:S01]  /*89c0*/  UISETP.GT.AND UP0, UPT, UR45, URZ, UPT ;  /* 0x000000ff2d00728c */ /* 0x000fe2000bf04270 */
[----:B------:R-:W-:Y:S01]  /*89d0*/  IADD3 R231, PT, PT, R231, -0x40, RZ ;  /* 0xffffffc0e7e77810 */ /* 0x000fe20007ffe0ff */
        /* <DEDUP_REMOVED lines=293> */
.L_x_1523:
[----:B------:R-:W3:Y:S01]  /*9c30*/  LDCU.64 UR10, c[0x0][0x5c0] ;  /* 0x0000b800ff0a77ac */ /* 0x000ee20008000a00 */
[----:B------:R-:W-:-:S04]  /*9c40*/  UIADD3 UR8, UPT, UPT, UR37, UR39, URZ ;  /* 0x0000002725087290 */ /* 0x000fc8000fffe0ff */
[----:B---3--:R-:W-:Y:S02]  /*9c50*/  UIMAD.WIDE.U32 UR16, UR8, UR10, URZ ;  /* 0x0000000a081072a5 */ /* 0x008fe4000f8e00ff */
[----:B------:R-:W-:-:S04]  /*9c60*/  UIMAD UR8, UR8, UR11, URZ ;  /* 0x0000000b080872a4 */ /* 0x000fc8000f8e02ff */
[----:B------:R-:W-:-:S06]  /*9c70*/  UIADD3 UR8, UPT, UPT, UR17, UR8, URZ ;  /* 0x0000000811087290 */ /* 0x000fcc000fffe0ff */
[----:B-1----:R-:W-:Y:S02]  /*9c80*/  MOV R11, UR8 ;  /* 0x00000008000b7c02 */ /* 0x002fe40008000f00 */
.L_x_1524:
[----:B------:R-:W-:Y:S05]  /*9c90*/  BRA.U UP0, `(.L_x_1525) ;  /* 0x0000000100347547 */ /* 0x000fea000b800000 */
[----:B------:R-:W1:Y:S01]  /*9ca0*/  LDCU.64 UR8, c[0x0][0x5c8] ;  /* 0x0000b900ff0877ac */ /* 0x000e620008000a00 */
[----:B------:R-:W3:Y:S01]  /*9cb0*/  LDCU.64 UR12, c[0x0][0x5b0] ;  /* 0x0000b600ff0c77ac */ /* 0x000ee20008000a00 */
[----:B------:R-:W-:-:S04]  /*9cc0*/  USHF.R.S32.HI UR14, URZ, 0x1f, UR37 ;  /* 0x0000001fff0e7899 */ /* 0x000fc80008011425 */
[----:B-1----:R-:W-:Y:S02]  /*9cd0*/  UIMAD UR14, UR14, UR8, URZ ;  /* 0x000000080e0e72a4 */ /* 0x002fe4000f8e02ff */
        /* <DEDUP_REMOVED lines=9> */
.L_x_1525:
[----:B------:R-:W1:Y:S01]  /*9d70*/  LDCU.64 UR8, c[0x0][0x5c8] ;  /* 0x0000b900ff0877ac */ /* 0x000e620008000a00 */
[----:B------:R-:W-:-:S04]  /*9d80*/  UIADD3 UR12, UPT, UPT, UR37, UR39, URZ ;  /* 0x00000027250c7290 */ /* 0x000fc8000fffe0ff */
[----:B-1----:R-:W-:Y:S02]  /*9d90*/  UIMAD.WIDE.U32 UR14, UR12, UR8, URZ ;  /* 0x000000080c0e72a5 */ /* 0x002fe4000f8e00ff */
[----:B------:R-:W-:-:S04]  /*9da0*/  UIMAD UR12, UR12, UR9, URZ ;  /* 0x000000090c0c72a4 */ /* 0x000fc8000f8e02ff */
[----:B------:R-:W-:Y:S01]  /*9db0*/  UIADD3 UR12, UPT, UPT, UR15, UR12, URZ ;  /* 0x0000000c0f0c7290 */ /* 0x000fe2000fffe0ff */
[----:B------:R-:W-:-:S05]  /*9dc0*/  UMOV UR30, UR14 ;  /* 0x0000000e001e7c82 */ /* 0x000fca0008000000 */
[----:B------:R-:W-:-:S07]  /*9dd0*/  MOV R10, UR12 ;  /* 0x0000000c000a7c02 */ /* 0x000fce0008000f00 */
.L_x_1526:
        /* <DEDUP_REMOVED lines=57> */
.L_x_1528:
[----:B------:R-:W-:Y:S05]  /*a170*/  BSYNC.RECONVERGENT B0 ;  /* 0x0000000000007941 */ /* 0x000fea0003800200 */
.L_x_1527:
        /* <DEDUP_REMOVED lines=21> */
.L_x_1530:
[----:B------:R-:W-:Y:S05]  /*a2d0*/  BSYNC.RECONVERGENT B0 ;  /* 0x0000000000007941 */ /* 0x000fea0003800200 */
.L_x_1529:
        /* <DEDUP_REMOVED lines=26> */
.L_x_1532:
[----:B------:R-:W-:Y:S05]  /*a480*/  BSYNC.RECONVERGENT B0 ;  /* 0x0000000000007941 */ /* 0x000fea0003800200 */
.L_x_1531:
        /* <DEDUP_REMOVED lines=18> */
.L_x_1499:
[----:B------:R-:W-:Y:S05]  /*a5b0*/  BSYNC.RECONVERGENT B1 ;  /* 0x0000000000017941 */ /* 0x000fea0003800200 */
.L_x_1477:
[----:B------:R-:W3:Y:S01]  /*a5c0*/  LDCU UR9, c[0x0][0x438] ;  /* 0x00008700ff0977ac */ /* 0x000ee20008000800 */
[----:B------:R-:W4:Y:S01]  /*a5d0*/  LDCU UR10, c[0x0][0x370] ;  /* 0x00006e00ff0a77ac */ /* 0x000f220008000800 */
[----:B---3--:R-:W-:-:S04]  /*a5e0*/  UIADD3 UR9, UPT, UPT, UR9, 0x3f, URZ ;  /* 0x0000003f09097890 */ /* 0x008fc8000fffe0ff */
        /* <DEDUP_REMOVED lines=8> */
.L_x_1534:
        /* <DEDUP_REMOVED lines=9> */
.L_x_2517:


//--------------------- .text._ZN5flash44flash_bwd_dq_dk_dv_loop_seqk_parallel_kernelI23Flash_bwd_kernel_traitsILi256ELi64ELi64ELi8ELi4ELi2ELi2ELb0ELb1EN7cutlass6half_tE19Flash_kernel_traitsILi256ELi64ELi64ELi8ES3_EELb0ELb0ELb0ELb1ELb0ELb0ELb1EEEvNS_16Flash_bwd_paramsE --------------------------
	.section	.text._ZN5flash44flash_bwd_dq_dk_dv_loop_seqk_parallel_kernelI23Flash_bwd_kernel_traitsILi256ELi64ELi64ELi8ELi4ELi2ELi2ELb0ELb1EN7cutlass6half_tE19Flash_kernel_traitsILi256ELi64ELi64ELi8ES3_EELb0ELb0ELb0ELb1ELb0ELb0ELb1EEEvNS_16Flash_bwd_paramsE,"ax",@progbits
	.align	128
        .global         _ZN5flash44flash_bwd_dq_dk_dv_loop_seqk_parallel_kernelI23Flash_bwd_kernel_traitsILi256ELi64ELi64ELi8ELi4ELi2ELi2ELb0ELb1EN7cutlass6half_tE19Flash_kernel_traitsILi256ELi64ELi64ELi8ES3_EELb0ELb0ELb0ELb1ELb0ELb0ELb1EEEvNS_16Flash_bwd_paramsE
        .type           _ZN5flash44flash_bwd_dq_dk_dv_loop_seqk_parallel_kernelI23Flash_bwd_kernel_traitsILi256ELi64ELi64ELi8ELi4ELi2ELi2ELb0ELb1EN7cutlass6half_tE19Flash_kernel_traitsILi256ELi64ELi64ELi8ES3_EELb0ELb0ELb0ELb1ELb0ELb0ELb1EEEvNS_16Flash_bwd_paramsE,@function
        .size           _ZN5flash44flash_bwd_dq_dk_dv_loop_seqk_parallel_kernelI23Flash_bwd_kernel_traitsILi256ELi64ELi64ELi8ELi4ELi2ELi2ELb0ELb1EN7cutlass6half_tE19Flash_kernel_traitsILi256ELi64ELi64ELi8ES3_EELb0ELb0ELb0ELb1ELb0ELb0ELb1EEEvNS_16Flash_bwd_paramsE,(.L_x_2518 - _ZN5flash44flash_bwd_dq_dk_dv_loop_seqk_parallel_kernelI23Flash_bwd_kernel_traitsILi256ELi64ELi64ELi8ELi4ELi2ELi2ELb0ELb1EN7cutlass6half_tE19Flash_kernel_traitsILi256ELi64ELi64ELi8ES3_EELb0ELb0ELb0ELb1ELb0ELb0ELb1EEEvNS_16Flash_bwd_paramsE)
        .other          _ZN5flash44flash_bwd_dq_dk_dv_loop_seqk_parallel_kernelI23Flash_bwd_kernel_traitsILi256ELi64ELi64ELi8ELi4ELi2ELi2ELb0ELb1EN7cutlass6half_tE19Flash_kernel_traitsILi256ELi64ELi64ELi8ES3_EELb0ELb0ELb0ELb1ELb0ELb0ELb1EEEvNS_16Flash_bwd_paramsE,@"STO_CUDA_ENTRY STV_DEFAULT"
_ZN5flash44flash_bwd_dq_dk_dv_loop_seqk_parallel_kernelI23Flash_bwd_kernel_traitsILi256ELi64ELi64ELi8ELi4ELi2ELi2ELb0ELb1EN7cutlass6half_tE19Flash_kernel_traitsILi256ELi64ELi64ELi8ES3_EELb0ELb0ELb0ELb1ELb0ELb0ELb1EEEvNS_16Flash_bwd_paramsE:
.text._ZN5flash44flash_bwd_dq_dk_dv_loop_seqk_parallel_kernelI23Flash_bwd_kernel_traitsILi256ELi64ELi64ELi8ELi4ELi2ELi2ELb0ELb1EN7cutlass6half_tE19Flash_kernel_traitsILi256ELi64ELi64ELi8ES3_EELb0ELb0ELb0ELb1ELb0ELb0ELb1EEEvNS_16Flash_bwd_paramsE:
        /* <DEDUP_REMOVED lines=49> */
.L_x_1592:
        /* <DEDUP_REMOVED lines=54> */
.L_x_1535:
        /* <DEDUP_REMOVED lines=34> */
.L_x_1537:
[----:B------:R-:W1:Y:S01]  /*0890*/  LDCU.64 UR14, c[0x0][0x3b8] ;  /* 0x00007700ff0e77ac */ /* 0x000e620008000a00 */
[----:B------:R-:W-:-:S04]  /*08a0*/  UIADD3 UR8, UPT, UPT, UR38, UR40, URZ ;  /* 0x0000002826087290 */ /* 0x000fc8000fffe0ff */
[----:B-1----:R-:W-:Y:S02]  /*08b0*/  UIMAD.WIDE.U32 UR10, UR8, UR14, URZ ;  /* 0x0000000e080a72a5 */ /* 0x002fe4000f8e00ff */
[----:B------:R-:W-:-:S04]  /*08c0*/  UIMAD UR8, UR8, UR15, URZ ;  /* 0x0000000f080872a4 */ /* 0x000fc8000f8e02ff */
[----:B------:R-:W-:Y:S01]  /*08d0*/  UIADD3 UR8, UPT, UPT, UR11, UR8, URZ ;  /* 0x000000080b087290 */ /* 0x000fe2000fffe0ff */
[----:B------:R-:W-:-:S05]  /*08e0*/  UMOV UR50, UR10 ;  /* 0x0000000a00327c82 */ /* 0x000fca0008000000 */
[----:B------:R-:W-:Y:S02]  /*08f0*/  MOV R7, UR8 ;  /* 0x0000000800077c02 */ /* 0x000fe40008000f00 */
.L_x_1538:
        /* <DEDUP_REMOVED lines=41> */
.L_x_1539:
[----:B------:R-:W1:Y:S01]  /*0b90*/  LDCU.64 UR12, c[0x0][0x3c0] ;  /* 0x00007800ff0c77ac */ /* 0x000e620008000a00 */
[----:B------:R-:W-:-:S04]  /*0ba0*/  UIADD3 UR8, UPT, UPT, UR38, UR40, URZ ;  /* 0x0000002826087290 */ /* 0x000fc8000fffe0ff */
[----:B-1----:R-:W-:Y:S02]  /*0bb0*/  UIMAD.WIDE.U32 UR10, UR8, UR12, URZ ;  /* 0x0000000c080a72a5 */ /* 0x002fe4000f8e00ff */
[----:B------:R-:W-:-:S04]  /*0bc0*/  UIMAD UR8, UR8, UR13, URZ ;  /* 0x0000000d080872a4 */ /* 0x000fc8000f8e02ff */
[----:B------:R-:W-:Y:S01]  /*0bd0*/  UIADD3 UR8, UPT, UPT, UR11, UR8, URZ ;  /* 0x000000080b087290 */ /* 0x000fe2000fffe0ff */
[----:B------:R-:W-:-:S05]  /*0be0*/  UMOV UR48, UR10 ;  /* 0x0000000a00307c82 */ /* 0x000fca0008000000 */
[----:B------:R-:W-:-:S07]  /*0bf0*/  MOV R8, UR8 ;  /* 0x0000000800087c02 */ /* 0x000fce0008000f00 */
.L_x_1540:
        /* <DEDUP_REMOVED lines=27> */
.L_x_1541:
[----:B------:R-:W-:Y:S02]  /*0db0*/  UIMAD.WIDE.U32 UR54, UR64, UR16, URZ ;  /* 0x00000010403672a5 */ /* 0x000fe4000f8e00ff */
[----:B------:R-:W-:-:S04]  /*0dc0*/  UIMAD UR8, UR65, UR16, URZ ;  /* 0x00000010410872a4 */ /* 0x000fc8000f8e02ff */
[----:B------:R-:W-:-:S12]  /*0dd0*/  UIADD3 UR8, UPT, UPT, UR55, UR8, URZ ;  /* 0x0000000837087290 */ /* 0x000fd8000fffe0ff */
.L_x_1542:
        /* <DEDUP_REMOVED lines=21> */
.L_x_1543:
[----:B------:R-:W1:Y:S01]  /*0f30*/  LDCU UR56, c[0x0][0x434] ;  /* 0x00008680ff3877ac */ /* 0x000e620008000800 */
[----:B------:R-:W-:-:S04]  /*0f40*/  UIMAD UR10, UR25, UR17, UR24 ;  /* 0x00000011190a72a4 */ /* 0x000fc8000f8e0218 */
[----:B-1----:R-:W-:Y:S02]  /*0f50*/  UIMAD UR56, UR10, UR56, URZ ;  /* 0x000000380a3872a4 */ /* 0x002fe4000f8e02ff */
.L_x_1544:
        /* <DEDUP_REMOVED lines=11> */
.L_x_1545:
[----:B------:R-:W1:Y:S01]  /*1010*/  LDCU UR55, c[0x0][0x444] ;  /* 0x00008880ff3777ac */ /* 0x000e620008000800 */
[----:B------:R-:W-:-:S04]  /*1020*/  UIMAD UR10, UR25, UR17, UR24 ;  /* 0x00000011190a72a4 */ /* 0x000fc8000f8e0218 */
[----:B-1----:R-:W-:-:S12]  /*1030*/  UIMAD UR55, UR10, UR55, URZ ;  /* 0x000000370a3772a4 */ /* 0x002fd8000f8e02ff */
.L_x_1546:
        /* <DEDUP_REMOVED lines=96> */
.L_x_1548:
[----:B------:R-:W1:Y:S01]  /*1640*/  LDCU.64 UR10, c[0x0][0x5c0] ;  /* 0x0000b800ff0a77ac */ /* 0x000e620008000a00 */
[----:B------:R-:W-:-:S04]  /*1650*/  UIADD3 UR8, UPT, UPT, UR38, UR40, URZ ;  /* 0x0000002826087290 */ /* 0x000fc8000fffe0ff */
[----:B-1----:R-:W-:Y:S02]  /*1660*/  UIMAD.WIDE.U32 UR16, UR8, UR10, URZ ;  /* 0x0000000a081072a5 */ /* 0x002fe4000f8e00ff */
[----:B------:R-:W-:-:S04]  /*1670*/  UIMAD UR8, UR8, UR11, URZ ;  /* 0x0000000b080872a4 */ /* 0x000fc8000f8e02ff */
[----:B------:R-:W-:-:S06]  /*1680*/  UIADD3 UR8, UPT, UPT, UR17, UR8, URZ ;  /* 0x0000000811087290 */ /* 0x000fcc000fffe0ff */
[----:B------:R-:W-:Y:S02]  /*1690*/  MOV R2, UR8 ;  /* 0x0000000800027c02 */ /* 0x000fe40008000f00 */
.L_x_1549:
        /* <DEDUP_REMOVED lines=13> */
.L_x_1550:
[----:B------:R-:W1:Y:S01]  /*1770*/  LDCU.64 UR8, c[0x0][0x5c8] ;  /* 0x0000b900ff0877ac */ /* 0x000e620008000a00 */
[----:B------:R-:W-:-:S04]  /*1780*/  UIADD3 UR38, UPT, UPT, UR38, UR40, URZ ;  /* 0x0000002826267290 */ /* 0x000fc8000fffe0ff */
[----:B-1----:R-:W-:Y:S02]  /*1790*/  UIMAD.WIDE.U32 UR14, UR38, UR8, URZ ;  /* 0x00000008260e72a5 */ /* 0x002fe4000f8e00ff */
[----:B------:R-:W-:-:S04]  /*17a0*/  UIMAD UR38, UR38, UR9, URZ ;  /* 0x00000009262672a4 */ /* 0x000fc8000f8e02ff */
[----:B------:R-:W-:-:S06]  /*17b0*/  UIADD3 UR38, UPT, UPT, UR15, UR38, URZ ;  /* 0x000000260f267290 */ /* 0x000fcc000fffe0ff */
[----:B------:R-:W-:-:S07]  /*17c0*/  MOV R0, UR38 ;  /* 0x0000002600007c02 */ /* 0x000fce0008000f00 */
.L_x_1551:
        /* <DEDUP_REMOVED lines=31> */
.L_x_1553:
[----:B------:R-:W-:Y:S05]  /*19c0*/  BSYNC.RECONVERGENT B0 ;  /* 0x0000000000007941 */ /* 0x000fea0003800200 */
.L_x_1552:
        /* <DEDUP_REMOVED lines=19> */
.L_x_1555:
[----:B------:R-:W-:Y:S05]  /*1b00*/  BSYNC.RECONVERGENT B0 ;  /* 0x0000000000007941 */ /* 0x000fea0003800200 */
.L_x_1554:
        /* <DEDUP_REMOVED lines=28> */
.L_x_1557:
[----:B------:R-:W-:Y:S05]  /*1cd0*/  BSYNC.RECONVERGENT B0 ;  /* 0x0000000000007941 */ /* 0x000fea0003800200 */
.L_x_1556:
        /* <DEDUP_REMOVED lines=20> */
.L_x_1547:
        /* <DEDUP_REMOVED lines=35> */
.L_x_1560:
[----:B------:R2:W-:Y:S04]  /*2050*/  STS.128 [R15+0x8000], RZ ;  /* 0x008000ff0f007388 */ /* 0x0005e80000000c00 */
[----:B------:R2:W-:Y:S04]  /*2060*/  STS.128 [R15+0xa000], RZ ;  /* 0x00a000ff0f007388 */ /* 0x0005e80000000c00 */
[----:B------:R2:W-:Y:S04]  /*2070*/  STS.128 [R15+0xc000], RZ ;  /* 0x00c000ff0f007388 */ /* 0x0005e80000000c00 */
[----:B------:R2:W-:Y:S02]  /*2080*/  STS.128 [R15+0xe000], RZ ;  /* 0x00e000ff0f007388 */ /* 0x0005e40000000c00 */
.L_x_1561:
[----:B------:R-:W-:Y:S05]  /*2090*/  BSYNC.RECONVERGENT B0 ;  /* 0x0000000000007941 */ /* 0x000fea0003800200 */
.L_x_1559:
        /* <DEDUP_REMOVED lines=37> */
.L_x_1563:
[----:B------:R-:W-:Y:S05]  /*22f0*/  BSYNC.RECONVERGENT B0 ;  /* 0x0000000000007941 */ /* 0x000fea0003800200 */
.L_x_1562:
        /* <DEDUP_REMOVED lines=28> */
.L_x_1565:
[----:B------:R1:W-:Y:S04]  /*24c0*/  STS.128 [R15], RZ ;  /* 0x000000ff0f007388 */ /* 0x0003e80000000c00 */
[----:B------:R1:W-:Y:S04]  /*24d0*/  STS.128 [R15+0x2000], RZ ;  /* 0x002000ff0f007388 */ /* 0x0003e80000000c00 */
[----:B------:R1:W-:Y:S04]  /*24e0*/  STS.128 [R15+0x4000], RZ ;  /* 0x004000ff0f007388 */ /* 0x0003e80000000c00 */
[----:B------:R1:W-:Y:S02]  /*24f0*/  STS.128 [R15+0x6000], RZ ;  /* 0x006000ff0f007388 */ /* 0x0003e40000000c00 */
.L_x_1566:
[----:B------:R-:W-:Y:S05]  /*2500*/  BSYNC.RECONVERGENT B0 ;  /* 0x0000000000007941 */ /* 0x000fea0003800200 */
.L_x_1564:
        /* <DEDUP_REMOVED lines=46> */
.L_x_1568:
[----:B------:R-:W-:Y:S05]  /*27f0*/  BSYNC.RECONVERGENT B0 ;  /* 0x0000000000007941 */ /* 0x000fea0003800200 */
.L_x_1567:
        /* <DEDUP_REMOVED lines=48> */
.L_x_1570:
[----:B------:R2:W-:Y:S04]  /*2b00*/  STS.128 [R15+0x10000], RZ ;  /* 0x010000ff0f007388 */ /* 0x0005e80000000c00 */
[----:B------:R2:W-:Y:S04]  /*2b10*/  STS.128 [R15+0x12000], RZ ;  /* 0x012000ff0f007388 */ /* 0x0005e80000000c00 */
[----:B------:R2:W-:Y:S04]  /*2b20*/  STS.128 [R15+0x14000], RZ ;  /* 0x014000ff0f007388 */ /* 0x0005e80000000c00 */
[----:B------:R2:W-:Y:S02]  /*2b30*/  STS.128 [R15+0x16000], RZ ;  /* 0x016000ff0f007388 */ /* 0x0005e40000000c00 */
.L_x_1571:
[----:B------:R-:W-:Y:S05]  /*2b40*/  BSYNC.RECONVERGENT B0 ;  /* 0x0000000000007941 */ /* 0x000fea0003800200 */
.L_x_1569:
        /* <DEDUP_REMOVED lines=40> */
.L_x_1573:
[----:B------:R-:W-:Y:S05]  /*2dd0*/  BSYNC.RECONVERGENT B0 ;  /* 0x0000000000007941 */ /* 0x000fea0003800200 */
.L_x_1572:
        /* <DEDUP_REMOVED lines=46> */
.L_x_1575:
[----:B------:R2:W-:Y:S04]  /*30c0*/  STS.128 [R15+0x18000], RZ ;  /* 0x018000ff0f007388 */ /* 0x0005e80000000c00 */
[----:B------:R2:W-:Y:S04]  /*30d0*/  STS.128 [R15+0x1a000], RZ ;  /* 0x01a000ff0f007388 */ /* 0x0005e80000000c00 */
[----:B------:R2:W-:Y:S04]  /*30e0*/  STS.128 [R15+0x1c000], RZ ;  /* 0x01c000ff0f007388 */ /* 0x0005e80000000c00 */
[----:B------:R2:W-:Y:S02]  /*30f0*/  STS.128 [R15+0x1e000], RZ ;  /* 0x01e000ff0f007388 */ /* 0x0005e40000000c00 */
.L_x_1576:
[----:B------:R-:W-:Y:S05]  /*3100*/  BSYNC.RECONVERGENT B0 ;  /* 0x0000000000007941 */ /* 0x000fea0003800200 */
.L_x_1574:
        /* <DEDUP_REMOVED lines=40> */
.L_x_1578:
[----:B------:R-:W-:Y:S05]  /*3390*/  BSYNC.RECONVERGENT B0 ;  /* 0x0000000000007941 */ /* 0x000fea0003800200 */
.L_x_1577:
[----:B------:R-:W2:Y:S01]  /*33a0*/  LDCU.64 UR10, c[0x0][0x538] ;  /* 0x0000a700ff0a77ac */ /* 0x000ea20008000a00 */
[----:B------:R-:W3:Y:S01]  /*33b0*/  S2R R217, SR_TID.X ;  /* 0x0000000000d97919 */ /* 0x000ee20000002100 */
[C---:B------:R-:W-:Y:S01]  /*33c0*/  IMAD.SHL.U32 R3, R0.reuse, 0x2, RZ ;  /* 0x0000000200037824 */ /* 0x040fe200078e00ff */
[----:B------:R-:W1:Y:S01]  /*33d0*/  LDC R239, c[0x0][0x44c] ;  /* 0x00011300ffef7b82 */ /* 0x000e620000000800 */
[----:B------:R-:W-:Y:S01]  /*33e0*/  IMAD.SHL.U32 R6, R0, 0x40, RZ ;  /* 0x0000004000067824 */ /* 0x000fe200078e00ff */
[----:B------:R-:W0:Y:S01]  /*33f0*/  LDGDEPBAR ;  /* 0x00000000000079af */ /* 0x000e220000000000 */
[----:B--2---:R-:W-:-:S04]  /*3400*/  UISETP.NE.U32.AND UP0, UPT, UR10, URZ, UPT ;  /* 0x000000ff0a00728c */ /* 0x004fc8000bf05070 */
[----:B------:R-:W-:-:S06]  /*3410*/  UISETP.NE.AND.EX UP0, UPT, UR11, URZ, UPT, UP0 ;  /* 0x000000ff0b00728c */ /* 0x000fcc000bf05300 */
        /* <DEDUP_REMOVED lines=10> */
[----:B------:R-:W-:Y:S01]  /*34c0*/  LOP3.LUT R3, R3, 0x6, RZ, 0xc0, !PT ;  /* 0x0000000603037812 */ /* 0x000fe200078ec0ff */
[----:B-1----:R-:W-:Y:S02]  /*34d0*/  VIADD R8, R238, UR37 ;  /* 0x00000025ee087c36 */ /* 0x002fe40008000000 */
[----:B------:R-:W-:Y:S02]  /*34e0*/  IMAD.U32 R235, RZ, RZ, UR30 ;  /* 0x0000001effeb7e24 */ /* 0x000fe4000f8e00ff */
[C---:B------:R-:W-:Y:S02]  /*34f0*/  IMAD.SHL.U32 R229, R0.reuse, 0x20, RZ ;  /* 0x0000002000e57824 */ /* 0x040fe400078e00ff */
[----:B------:R-:W-:-:S02]  /*3500*/  IMAD.SHL.U32 R227, R0, 0x10, RZ ;  /* 0x0000001000e37824 */ /* 0x000fc400078e00ff */
[C---:B---3--:R-:W-:Y:S02]  /*3510*/  IMAD.SHL.U32 R234, R217.reuse, 0x2, RZ ;  /* 0x00000002d9ea7824 */ /* 0x048fe400078e00ff */
[----:B------:R-:W-:Y:S01]  /*3520*/  IMAD.SHL.U32 R243, R217, 0x10, RZ ;  /* 0x00000010d9f37824 */ /* 0x000fe200078e00ff */
[----:B------:R-:W-:Y:S01]  /*3530*/  R2P PR, R0, 0x6 ;  /* 0x0000000600007804 */ /* 0x000fe20000000000 */
[----:B------:R-:W-:Y:S01]  /*3540*/  IMAD.U32 R13, RZ, RZ, UR11 ;  /* 0x0000000bff0d7e24 */ /* 0x000fe2000f8e00ff */
[----:B------:R-:W-:Y:S01]  /*3550*/  LOP3.LUT R10, R3, 0xe0, R10, 0xf8, !PT ;  /* 0x000000e0030a7812 */ /* 0x000fe200078ef80a */
[----:B------:R-:W-:Y:S01]  /*3560*/  IMAD R235, R235, 0x40, R8 ;  /* 0x00000040ebeb7824 */ /* 0x000fe200078e0208 */
[----:B------:R-:W-:Y:S01]  /*3570*/  SHF.R.U32.HI R233, RZ, 0x2, R217 ;  /* 0x00000002ffe97819 */ /* 0x000fe200000116d9 */
[----:B------:R-:W-:Y:S01]  /*3580*/  IMAD.SHL.U32 R218, R217, 0x40, RZ ;  /* 0x00000040d9da7824 */ /* 0x000fe200078e00ff */
[----:B------:R1:W3:Y:S01]  /*3590*/  @P0 LDG.E R5, desc[UR34][R12.64] ;  /* 0x000000220c050981 */ /* 0x0002e2000c1e1900 */
[C---:B------:R-:W-:Y:S01]  /*35a0*/  LOP3.LUT R3, R6.reuse, 0x1c0, RZ, 0xc0, !PT ;  /* 0x000001c006037812 */ /* 0x040fe200078ec0ff */
[----:B------:R-:W-:Y:S01]  /*35b0*/  IMAD.U32 R7, RZ, RZ, UR31 ;  /* 0x0000001fff077e24 */ /* 0x000fe2000f8e00ff */
[----:B------:R-:W-:Y:S01]  /*35c0*/  LOP3.LUT R8, R229, 0x200, RZ, 0xc0, !PT ;  /* 0x00000200e5087812 */ /* 0x000fe200078ec0ff */
[----:B------:R-:W-:Y:S01]  /*35d0*/  IMAD.SHL.U32 R232, R217, 0x8, RZ ;  /* 0x00000008d9e87824 */ /* 0x000fe200078e00ff */
[----:B------:R-:W-:Y:S01]  /*35e0*/  LOP3.LUT R3, R3, 0x38, R4, 0xf8, !PT ;  /* 0x0000003803037812 */ /* 0x000fe200078ef804 */
[----:B------:R-:W4:Y:S01]  /*35f0*/  LDCU UR12, c[0x0][0x590] ;  /* 0x0000b200ff0c77ac */ /* 0x000f220008000800 */
[----:B--2---:R-:W3:Y:S01]  /*3600*/  @P0 MUFU.RCP R4, UR8 ;  /* 0x0000000800040d08 */ /* 0x004ee20008001000 */
[----:B------:R-:W-:Y:S01]  /*3610*/  LOP3.LUT R6, R6, 0x200, RZ, 0xc0, !PT ;  /* 0x0000020006067812 */ /* 0x000fe200078ec0ff */
[----:B------:R-:W-:Y:S01]  /*3620*/  IMAD.MOV.U32 R222, RZ, RZ, 0x20 ;  /* 0x00000020ffde7424 */ /* 0x000fe200078e00ff */
[----:B------:R-:W-:Y:S01]  /*3630*/  LOP3.LUT R227, R8, 0x3800, R227, 0xf8, !PT ;  /* 0x0000380008e37812 */ /* 0x000fe200078ef8e3 */
[----:B------:R-:W-:Y:S01]  /*3640*/  IMAD.MOV.U32 R216, RZ, RZ, 0x40 ;  /* 0x00000040ffd87424 */ /* 0x000fe200078e00ff */
[----:B------:R-:W-:Y:S01]  /*3650*/  LOP3.LUT R229, R6, 0xc00, R229, 0xf8, !PT ;  /* 0x00000c0006e57812 */ /* 0x000fe200078ef8e5 */
[----:B------:R-:W-:Y:S01]  /*3660*/  IMAD.MOV.U32 R249, RZ, RZ, 0x10 ;  /* 0x00000010fff97424 */ /* 0x000fe200078e00ff */
[C---:B------:R-:W-:Y:S01]  /*3670*/  LOP3.LUT R8, R3.reuse, 0x8, R0, 0x78, !PT ;  /* 0x0000000803087812 */ /* 0x040fe200078e7800 */
[----:B------:R-:W-:Y:S01]  /*3680*/  UIADD3 UR31, UPT, UPT, UR31, 0x40, URZ ;  /* 0x000000401f1f7890 */ /* 0x000fe2000fffe0ff */
[----:B------:R-:W-:Y:S01]  /*3690*/  LOP3.LUT R6, R3, 0x8, R2, 0x78, !PT ;  /* 0x0000000803067812 */ /* 0x000fe200078e7802 */
[----:B------:R-:W-:Y:S01]  /*36a0*/  IMAD.SHL.U32 R3, R217, 0x20, RZ ;  /* 0x00000020d9037824 */ /* 0x000fe200078e00ff */
[----:B------:R-:W-:-:S02]  /*36b0*/  LOP3.LUT R0, R234, 0x38, RZ, 0xc0, !PT ;  /* 0x00000038ea007812 */ /* 0x000fc400078ec0ff */
[----:B------:R-:W-:Y:S02]  /*36c0*/  CS2R R190, SRZ ;  /* 0x0000000000be7805 */ /* 0x000fe4000001ff00 */
[----:B------:R-:W-:Y:S02]  /*36d0*/  LOP3.LUT R11, R218, 0x1c0, RZ, 0xc0, !PT ;  /* 0x000001c0da0b7812 */ /* 0x000fe400078ec0ff */
[----:B------:R-:W-:Y:S02]  /*36e0*/  CS2R R188, SRZ ;  /* 0x0000000000bc7805 */ /* 0x000fe4000001ff00 */
[----:B------:R-:W-:Y:S02]  /*36f0*/  LOP3.LUT R2, R3, 0x200, RZ, 0xc0, !PT ;  /* 0x0000020003027812 */ /* 0x000fe400078ec0ff */
[----:B------:R-:W-:Y:S02]  /*3700*/  CS2R R194, SRZ ;  /* 0x0000000000c27805 */ /* 0x000fe4000001ff00 */
[----:B------:R-:W-:-:S02]  /*3710*/  LOP3.LUT R0, R0, 0x20, R233, 0x78, !PT ;  /* 0x0000002000007812 */ /* 0x000fc400078e78e9 */
[----:B------:R-:W-:Y:S02]  /*3720*/  CS2R R192, SRZ ;  /* 0x0000000000c07805 */ /* 0x000fe4000001ff00 */
[----:B------:R-:W-:Y:S02]  /*3730*/  LOP3.LUT R9, R2, 0x3800, R243, 0xf8, !PT ;  /* 0x0000380002097812 */ /* 0x000fe400078ef8f3 */
[----:B------:R-:W-:Y:S02]  /*3740*/  CS2R R186, SRZ ;  /* 0x0000000000ba7805 */ /* 0x000fe4000001ff00 */
[----:B------:R-:W-:Y:S02]  /*3750*/  IADD3 R10, PT, PT, R10, UR39, R7 ;  /* 0x000000270a0a7c10 */ /* 0x000fe4000fffe007 */
[----:B------:R-:W-:Y:S02]  /*3760*/  CS2R R184, SRZ ;  /* 0x0000000000b87805 */ /* 0x000fe4000001ff00 */
[----:B------:R-:W-:-:S02]  /*3770*/  SHF.R.U32.HI R7, RZ, 0x3, R217 ;  /* 0x00000003ff077819 */ /* 0x000fc400000116d9 */
[----:B------:R-:W-:Y:S02]  /*3780*/  CS2R R182, SRZ ;  /* 0x0000000000b67805 */ /* 0x000fe4000001ff00 */
[----:B-1----:R-:W-:Y:S02]  /*3790*/  LOP3.LUT R12, R234, 0x20, RZ, 0xc0, !PT ;  /* 0x00000020ea0c7812 */ /* 0x002fe400078ec0ff */
[----:B------:R-:W-:Y:S02]  /*37a0*/  CS2R R180, SRZ ;  /* 0x0000000000b47805 */ /* 0x000fe4000001ff00 */
[----:B------:R-:W-:Y:S02]  /*37b0*/  LOP3.LUT R243, R0, 0x1c0, R243, 0xf8, !PT ;  /* 0x000001c000f37812 */ /* 0x000fe400078ef8f3 */
[----:B------:R-:W-:Y:S02]  /*37c0*/  CS2R R174, SRZ ;  /* 0x0000000000ae7805 */ /* 0x000fe4000001ff00 */
[----:B------:R-:W-:-:S02]  /*37d0*/  LOP3.LUT R13, R3, 0xc00, RZ, 0xc0, !PT ;  /* 0x00000c00030d7812 */ /* 0x000fc400078ec0ff */
        /* <DEDUP_REMOVED lines=9> */
[----:B------:R-:W-:Y:S02]  /*3870*/  LOP3.LUT R242, R0, 0x8, R217, 0x78, !PT ;  /* 0x0000000800f27812 */ /* 0x000fe400078e78d9 */
[----:B------:R-:W-:Y:S02]  /*3880*/  CS2R R166, SRZ ;  /* 0x0000000000a67805 */ /* 0x000fe4000001ff00 */
[----:B------:R-:W-:Y:S01]  /*3890*/  LOP3.LUT R243, R6, R243, RZ, 0xfc, !PT ;  /* 0x000000f306f37212 */ /* 0x000fe200078efcff */
[----:B------:R-:W-:Y:S01]  /*38a0*/  IMAD.MOV.U32 R6, RZ, RZ, 0x40 ;  /* 0x00000040ff067424 */ /* 0x000fe200078e00ff */
[----:B------:R-:W-:-:S02]  /*38b0*/  LOP3.LUT R227, R227, R8, RZ, 0xfc, !PT ;  /* 0x00000008e3e37212 */ /* 0x000fc400078efcff */
[----:B------:R-:W-:Y:S02]  /*38c0*/  CS2R R164, SRZ ;  /* 0x0000000000a47805 */ /* 0x000fe4000001ff00 */
[----:B------:R-:W-:Y:S02]  /*38d0*/  LEA R229, R229, UR36, 0x1 ;  /* 0x00000024e5e57c11 */ /* 0x000fe4000f8e08ff */
[----:B------:R-:W-:Y:S02]  /*38e0*/  CS2R R158, SRZ ;  /* 0x00000000009e7805 */ /* 0x000fe4000001ff00 */
[----:B------:R-:W-:Y:S02]  /*38f0*/  SEL R6, R6, 0xffffffc0, !P2 ;  /* 0xffffffc006067807 */ /* 0x000fe40005000000 */
[----:B------:R-:W-:Y:S02]  /*3900*/  CS2R R156, SRZ ;  /* 0x00000000009c7805 */ /* 0x000fe4000001ff00 */
[----:B------:R-:W-:-:S02]  /*3910*/  LEA R227, R227, UR36, 0x1 ;  /* 0x00000024e3e37c11 */ /* 0x000fc4000f8e08ff */
[----:B------:R-:W-:Y:S02]  /*3920*/  CS2R R162, SRZ ;  /* 0x0000000000a27805 */ /* 0x000fe4000001ff00 */
[----:B------:R-:W-:Y:S01]  /*3930*/  SEL R222, R222, 0xffffffe0, !P1 ;  /* 0xffffffe0dede7807 */ /* 0x000fe20004800000 */
[C---:B------:R-:W-:Y:S01]  /*3940*/  IMAD.IADD R225, R6.reuse, 0x1, R229 ;  /* 0x0000000106e17824 */ /* 0x040fe200078e02e5 */
[----:B------:R-:W-:Y:S01]  /*3950*/  LOP3.LUT P3, RZ, R217, 0x4, RZ, 0xc0, !PT ;  /* 0x00000004d9ff7812 */ /* 0x000fe2000786c0ff */
[----:B------:R-:W-:Y:S01]  /*3960*/  IMAD.IADD R223, R6, 0x1, R227 ;  /* 0x0000000106df7824 */ /* 0x000fe200078e02e3 */
[----:B------:R-:W-:Y:S01]  /*3970*/  IADD3 R235, PT, PT, R235, -0x59, -R10 ;  /* 0xffffffa7ebeb7810 */ /* 0x000fe20007ffe80a */
[----:B------:R-:W-:Y:S01]  /*3980*/  IMAD.IADD R224, R227, 0x1, R222 ;  /* 0x00000001e3e07824 */ /* 0x000fe200078e02de */
[----:B------:R-:W-:Y:S01]  /*3990*/  LOP3.LUT R242, R9, R242, RZ, 0xfc, !PT ;  /* 0x000000f209f27212 */ /* 0x000fe200078efcff */
        /* <DEDUP_REMOVED lines=47> */
[----:B------:R-:W-:Y:S01]  /*3c90*/  LOP3.LUT P4, RZ, R217, 0x8, RZ, 0xc0, !PT ;  /* 0x00000008d9ff7812 */ /* 0x000fe2000788c0ff */
[----:B------:R-:W-:Y:S01]  /*3ca0*/  IMAD.IADD R222, R222, 0x1, R225 ;  /* 0x00000001dede7824 */ /* 0x000fe200078e02e1 */
[----:B------:R-:W-:Y:S01]  /*3cb0*/  SEL R216, R216, 0xffffffc0, !P3 ;  /* 0xffffffc0d8d87807 */ /* 0x000fe20005800000 */
[----:B------:R-:W-:Y:S01]  /*3cc0*/  UMOV UR13, URZ ;  /* 0x000000ff000d7c82 */ /* 0x000fe20008000000 */
[----:B------:R-:W-:Y:S01]  /*3cd0*/  SEL R249, R249, 0xfffffff0, !P3 ;  /* 0xfffffff0f9f97807 */ /* 0x000fe20005800000 */
[----:B------:R-:W1:Y:S01]  /*3ce0*/  LDCU UR8, c[0x0][0x440] ;  /* 0x00008800ff0877ac */ /* 0x000e620008000800 */
[----:B------:R-:W-:Y:S01]  /*3cf0*/  LOP3.LUT R248, R232, 0x38, RZ, 0xc0, !PT ;  /* 0x00000038e8f87812 */ /* 0x000fe200078ec0ff */
[----:B------:R-:W2:Y:S01]  /*3d00*/  LDCU UR9, c[0x0][0x3e0] ;  /* 0x00007c00ff0977ac */ /* 0x000ea20008000800 */
[----:B------:R-:W1:Y:S01]  /*3d10*/  LDCU UR11, c[0x0][0x50c] ;  /* 0x0000a180ff0b77ac */ /* 0x000e620008000800 */
[----:B------:R-:W1:Y:S01]  /*3d20*/  LDCU UR10, c[0x0][0x45c] ;  /* 0x00008b80ff0a77ac */ /* 0x000e620008000800 */
[----:B----4-:R-:W-:-:S02]  /*3d30*/  USHF.L.U32 UR12, UR12, 0x6, URZ ;  /* 0x000000060c0c7899 */ /* 0x010fc400080006ff */
[----:B------:R-:W-:Y:S01]  /*3d40*/  UISETP.GE.AND UP1, UPT, UR31, UR37, UPT ;  /* 0x000000251f00728c */ /* 0x000fe2000bf26270 */
[----:B---3--:R-:W-:Y:S01]  /*3d50*/  @P0 FMUL.FTZ R2, R5, R4 ;  /* 0x0000000405020220 */ /* 0x008fe20000410000 */
[----:B------:R-:W-:-:S04]  /*3d60*/  SHF.R.U32.HI R5, RZ, 0x1, R217 ;  /* 0x00000001ff057819 */ /* 0x000fc800000116d9 */
[----:B------:R-:W-:Y:S02]  /*3d70*/  LOP3.LUT R4, R5, 0x10, RZ, 0xc0, !PT ;  /* 0x0000001005047812 */ /* 0x000fe400078ec0ff */
[----:B------:R-:W-:Y:S01]  /*3d80*/  @P0 R2UR UR14, R2 ;  /* 0x00000000020e02ca */ /* 0x000fe200000e0000 */
[----:B------:R-:W-:Y:S01]  /*3d90*/  IMAD.MOV.U32 R2, RZ, RZ, 0x20 ;  /* 0x00000020ff027424 */ /* 0x000fe200078e00ff */
[----:B------:R-:W-:Y:S02]  /*3da0*/  LOP3.LUT R11, R4, 0x8, R217, 0xf8, !PT ;  /* 0x00000008040b7812 */ /* 0x000fe400078ef8d9 */
[----:B------:R-:W-:Y:S02]  /*3db0*/  LOP3.LUT P0, RZ, R217, 0x2, RZ, 0xc0, !PT ;  /* 0x00000002d9ff7812 */ /* 0x000fe4000780c0ff */
[----:B------:R-:W-:Y:S02]  /*3dc0*/  LOP3.LUT R4, R11, R0, RZ, 0x3c, !PT ;  /* 0x000000000b047212 */ /* 0x000fe400078e3cff */
[----:B------:R-:W-:-:S02]  /*3dd0*/  LOP3.LUT R0, R0, 0x8, R5, 0x78, !PT ;  /* 0x0000000800007812 */ /* 0x000fc400078e7805 */
[----:B------:R-:W-:Y:S02]  /*3de0*/  LOP3.LUT R5, R7, 0x1c0, R218, 0xf8, !PT ;  /* 0x000001c007057812 */ /* 0x000fe400078ef8da */
[----:B------:R-:W-:Y:S01]  /*3df0*/  SEL R2, R2, 0xffffffe0, !P0 ;  /* 0xffffffe002027807 */ /* 0x000fe20004000000 */
[----:B------:R-:W-:Y:S01]  /*3e00*/  @UP0 UMOV UR13, UR14 ;  /* 0x0000000e000d0c82 */ /* 0x000fe20008000000 */
[----:B------:R-:W-:Y:S02]  /*3e10*/  LOP3.LUT R5, R5, 0x38, R232, 0x78, !PT ;  /* 0x0000003805057812 */ /* 0x000fe400078e78e8 */
[----:B------:R-:W-:Y:S02]  /*3e20*/  LOP3.LUT R219, R4, 0x200, R3, 0xf8, !PT ;  /* 0x0000020004db7812 */ /* 0x000fe400078ef803 */
[----:B------:R-:W-:Y:S02]  /*3e30*/  LOP3.LUT R220, R5, 0x200, R218, 0xf8, !PT ;  /* 0x0000020005dc7812 */ /* 0x000fe400078ef8da */
[----:B------:R-:W-:-:S04]  /*3e40*/  LOP3.LUT R218, R218, 0x200, RZ, 0xc0, !PT ;  /* 0x00000200dada7812 */ /* 0x000fc800078ec0ff */
[----:B------:R-:W-:-:S04]  /*3e50*/  LOP3.LUT R5, R218, 0xc00, R3, 0xf8, !PT ;  /* 0x00000c00da057812 */ /* 0x000fc800078ef803 */
[----:B-12---:R-:W-:-:S07]  /*3e60*/  LOP3.LUT R250, R5, R0, RZ, 0xfc, !PT ;  /* 0x0000000005fa7212 */ /* 0x006fce00078efcff */
.L_x_1581:
[----:B------:R-:W0:Y:S01]  /*3e70*/  LDGDEPBAR ;  /* 0x00000000000079af */ /* 0x000e220000000000 */
[----:B------:R-:W-:Y:S01]  /*3e80*/  MOV R116, UR16 ;  /* 0x0000001000747c02 */ /* 0x000fe20008000f00 */
[----:B------:R-:W-:Y:S01]  /*3e90*/  VIADD R197, R235, 0x21 ;  /* 0x00000021ebc57836 */ /* 0x000fe20000000000 */
[----:B------:R-:W-:Y:S01]  /*3ea0*/  MOV R117, UR17 ;  /* 0x0000001100757c02 */ /* 0x000fe20008000f00 */
[----:B-----5:R-:W-:Y:S01]  /*3eb0*/  FMUL.FTZ R200, R237, 1.4426950216293334961 ;  /* 0x3fb8aa3bedc87820 */ /* 0x020fe20000410000 */
[----:B------:R-:W-:Y:S01]  /*3ec0*/  PLOP3.LUT P1, PT, PT, PT, UP1, 0x80, 0x8 ;  /* 0x000000000008781c */ /* 0x000fe20003f2f018 */
[C---:B------:R-:W-:Y:S01]  /*3ed0*/  VIADD R204, R235.reuse, 0x10 ;  /* 0x00000010ebcc7836 */ /* 0x040fe20000000000 */
[C---:B------:R-:W-:Y:S01]  /*3ee0*/  IADD3 R196, PT, PT, R235.reuse, 0x19, RZ ;  /* 0x00000019ebc47810 */ /* 0x040fe20007ffe0ff */
[----:B------:R-:W-:Y:S01]  /*3ef0*/  UISETP.NE.AND UP2, UPT, UR45, URZ, UPT ;  /* 0x000000ff2d00728c */ /* 0x000fe2000bf45270 */
[----:B------:R-:W-:Y:S02]  /*3f00*/  PLOP3.LUT P2, PT, PT, PT, UP1, 0x80, 0x8 ;  /* 0x000000000008781c */ /* 0x000fe40003f4f018 */
[----:B------:R-:W-:Y:S02]  /*3f10*/  IABS R196, R196 ;  /* 0x000000c400c47213 */ /* 0x000fe40000000000 */
[----:B------:R-:W-:Y:S02]  /*3f20*/  IABS R204, R204 ;  /* 0x000000cc00cc7213 */ /* 0x000fe40000000000 */
[----:B------:R-:W-:Y:S02]  /*3f30*/  I2FP.F32.S32 R209, R196 ;  /* 0x000000c400d17245 */ /* 0x000fe40000201400 */
[----:B------:R-:W-:Y:S02]  /*3f40*/  PLOP3.LUT P6, PT, PT, PT, UP1, 0x80, 0x8 ;  /* 0x000000000008781c */ /* 0x000fe40003fcf018 */
[----:B------:R-:W-:Y:S01]  /*3f50*/  MOV R131, UR41 ;  /* 0x0000002900837c02 */ /* 0x000fe20008000f00 */
[----:B------:R-:W-:Y:S01]  /*3f60*/  @UP2 UIADD3 UR15, UP0, UPT, UR52, -0x100, URZ ;  /* 0xffffff00340f2890 */ /* 0x000fe2000ff1e0ff */
[C---:B------:R-:W-:Y:S02]  /*3f70*/  IADD3 R203, PT, PT, R235.reuse, 0x11, RZ ;  /* 0x00000011ebcb7810 */ /* 0x040fe40007ffe0ff */
[----:B------:R-:W-:Y:S01]  /*3f80*/  PLOP3.LUT P0, PT, PT, PT, UP1, 0x80, 0x8 ;  /* 0x000000000008781c */ /* 0x000fe20003f0f018 */
[----:B------:R-:W-:Y:S04]  /*3f90*/  DEPBAR.LE SB0, 0x0 ;  /* 0x000080000000791a */ /* 0x000fe80000000000 */
[----:B------:R-:W-:Y:S01]  /*3fa0*/  BAR.SYNC.DEFER_BLOCKING 0x0 ;  /* 0x0000000000007b1d */ /* 0x000fe20000010000 */
[----:B------:R-:W-:Y:S01]  /*3fb0*/  IABS R203, R203 ;  /* 0x000000cb00cb7213 */ /* 0x000fe20000000000 */
[----:B------:R-:W-:Y:S01]  /*3fc0*/  @UP2 UIADD3.X UR14, UPT, UPT, UR53, -0x1, URZ, UP0, !UPT ;  /* 0xffffffff350e2890 */ /* 0x000fe200087fe4ff */
[----:B------:R-:W-:Y:S01]  /*3fd0*/  PLOP3.LUT P5, PT, PT, PT, UP1, 0x80, 0x8 ;  /* 0x000000000008781c */ /* 0x000fe20003faf018 */
[----:B------:R-:W-:Y:S01]  /*3fe0*/  @UP2 UIADD3 UR16, UP0, UPT, UR16, -0x100, URZ ;  /* 0xffffff0010102890 */ /* 0x000fe2000ff1e0ff */
[----:B------:R-:W-:Y:S02]  /*3ff0*/  I2FP.F32.S32 R203, R203 ;  /* 0x000000cb00cb7245 */ /* 0x000fe40000201400 */
[----:B------:R-:W-:Y:S01]  /*4000*/  IADD3 R198, PT, PT, R235, 0x20, RZ ;  /* 0x00000020ebc67810 */ /* 0x000fe20007ffe0ff */
[----:B------:R-:W-:Y:S01]  /*4010*/  @UP2 UIADD3.X UR17, UPT, UPT, UR17, -0x1, URZ, UP0, !UPT ;  /* 0xffffffff11112890 */ /* 0x000fe200087fe4ff */
[----:B------:R-:W-:Y:S02]  /*4020*/  @P0 LOP3.LUT R126, R234, 0x6, RZ, 0xc0, !PT ;  /* 0x00000006ea7e0812 */ /* 0x000fe400078ec0ff */
[----:B------:R-:W-:Y:S02]  /*4030*/  PLOP3.LUT P0, PT, PT, PT, UP1, 0x80, 0x8 ;  /* 0x000000000008781c */ /* 0x000fe40003f0f018 */
[----:B------:R-:W-:Y:S02]  /*4040*/  @P2 LOP3.LUT R126, R126, 0xe0, R233, 0xf8, !PT ;  /* 0x000000e07e7e2812 */ /* 0x000fe400078ef8e9 */
[----:B------:R-:W-:Y:S02]  /*4050*/  PLOP3.LUT P2, PT, PT, PT, UP1, 0x80, 0x8 ;  /* 0x000000000008781c */ /* 0x000fe40003f4f018 */
[----:B------:R-:W-:Y:S01]  /*4060*/  IABS R198, R198 ;  /* 0x000000c600c67213 */ /* 0x000fe20000000000 */
[----:B------:R-:W-:Y:S01]  /*4070*/  @P6 IMAD R131, R131, 0x40, R126 ;  /* 0x0000004083836824 */ /* 0x000fe200078e027e */
[----:B------:R-:W-:Y:S02]  /*4080*/  PLOP3.LUT P6, PT, PT, PT, UP1, 0x80, 0x8 ;  /* 0x000000000008781c */ /* 0x000fe40003fcf018 */
[----:B------:R-:W-:Y:S02]  /*4090*/  I2FP.F32.S32 R198, R198 ;  /* 0x000000c600c67245 */ /* 0x000fe40000201400 */
[C---:B------:R-:W-:Y:S01]  /*40a0*/  @P1 IADD3 R128, PT, PT, R131.reuse, 0x8, RZ ;  /* 0x0000000883801810 */ /* 0x040fe20007ffe0ff */
[----:B------:R-:W-:Y:S01]  /*40b0*/  LDSM.16.M88.4 R84, [R229] ;  /* 0x00000000e554783b */ /* 0x000fe20000000200 */
[----:B------:R-:W-:Y:S02]  /*40c0*/  @P0 IADD3 R127, PT, PT, R131, 0x1, RZ ;  /* 0x00000001837f0810 */ /* 0x000fe40007ffe0ff */
[----:B------:R-:W-:Y:S02]  /*40d0*/  PLOP3.LUT P0, PT, PT, PT, UP1, 0x80, 0x8 ;  /* 0x000000000008781c */ /* 0x000fe40003f0f018 */
[----:B------:R-:W-:Y:S01]  /*40e0*/  @P2 ISETP.GE.AND P2, PT, R128, UR37, PT ;  /* 0x0000002580002c0c */ /* 0x000fe2000bf46270 */
[----:B-1----:R-:W1:Y:S01]  /*40f0*/  LDSM.16.M88.4 R88, [R227+0x10000] ;  /* 0x01000000e358783b */ /* 0x002e620000000200 */
[----:B------:R-:W-:Y:S02]  /*4100*/  @P5 ISETP.GE.AND P5, PT, R127, UR37, PT ;  /* 0x000000257f005c0c */ /* 0x000fe4000bfa6270 */
[----:B------:R-:W-:Y:S02]  /*4110*/  @P6 ISETP.GE.AND P6, PT, R131, UR37, PT ;  /* 0x0000002583006c0c */ /* 0x000fe4000bfc6270 */
[----:B------:R-:W-:Y:S01]  /*4120*/  PLOP3.LUT P1, PT, PT, PT, UP1, 0x80, 0x8 ;  /* 0x000000000008781c */ /* 0x000fe20003f2f018 */
[----:B------:R-:W2:Y:S01]  /*4130*/  LDSM.16.M88.4 R92, [R227+0x10800] ;  /* 0x01080000e35c783b */ /* 0x000ea20000000200 */
[----:B------:R-:W-:Y:S04]  /*4140*/  IADD3 R205, PT, PT, R235, 0x18, RZ ;  /* 0x00000018ebcd7810 */ /* 0x000fe80007ffe0ff */
[----:B------:R-:W-:Y:S01]  /*4150*/  IABS R205, R205 ;  /* 0x000000cd00cd7213 */ /* 0x000fe20000000000 */
[----:B------:R-:W-:Y:S03]  /*4160*/  LDSM.16.M88.4 R96, [R226] ;  /* 0x00000000e260783b */ /* 0x000fe60000000200 */
[----:B------:R-:W-:Y:S03]  /*4170*/  I2FP.F32.S32 R205, R205 ;  /* 0x000000cd00cd7245 */ /* 0x000fe60000201400 */
        /* <DEDUP_REMOVED lines=87> */
[-C--:B----4-:R-:W-:Y:S03]  /*46f0*/  IADD3 R226, PT, PT, R2, R229.reuse, RZ ;  /* 0x000000e502e27210 */ /* 0x090fe60007ffe0ff */
[----:B------:R-:W-:Y:S01]  /*4700*/  HMMA.16816.F32 R16, R108, R90, R16 ;  /* 0x0000005a6c10723c */ /* 0x000fe20000001810 */
[----:B------:R1:W2:Y:S06]  /*4710*/  LDSM.16.M88.4 R88, [R224+0x16800] ;  /* 0x01680000e058783b */ /* 0x0002ac0000000200 */
[----:B------:R4:W2:Y:S01]  /*4720*/  LDSM.16.M88.4 R108, [R225+0x6000] ;  /* 0x00600000e16c783b */ /* 0x0008a20000000200 */
[C---:B------:R-:W-:Y:S08]  /*4730*/  HMMA.16816.F32 R4, R92.reuse, R96, R4 ;  /* 0x000000605c04723c */ /* 0x040ff00000001804 */
[C---:B------:R-:W-:Y:S01]  /*4740*/  HMMA.16816.F32 R8, R92.reuse, R98, R8 ;  /* 0x000000625c08723c */ /* 0x040fe20000001808 */
[----:B------:R-:W-:Y:S07]  /*4750*/  LDSM.16.M88.4 R96, [R221+0x16000] ;  /* 0x01600000dd60783b */ /* 0x000fee0000000200 */
[C---:B---3--:R-:W-:Y:S03]  /*4760*/  HMMA.16816.F32 R12, R92.reuse, R84, R12 ;  /* 0x000000545c0c723c */ /* 0x048fe6000000180c */
[----:B-1----:R-:W-:Y:S02]  /*4770*/  IADD3 R224, PT, PT, R227, R2, RZ ;  /* 0x00000002e3e07210 */ /* 0x002fe40007ffe0ff */
[C---:B----4-:R-:W-:Y:S03]  /*4780*/  IADD3 R225, PT, PT, R216.reuse, R229, RZ ;  /* 0x000000e5d8e17210 */ /* 0x050fe60007ffe0ff */
[----:B------:R-:W-:Y:S01]  /*4790*/  HMMA.16816.F32 R16, R92, R86, R16 ;  /* 0x000000565c10723c */ /* 0x000fe20000001810 */
[----:B------:R1:W3:Y:S06]  /*47a0*/  LDSM.16.M88.4 R84, [R223+0x16800] ;  /* 0x01680000df54783b */ /* 0x0002ec0000000200 */
[----:B------:R4:W3:Y:S01]  /*47b0*/  LDSM.16.M88.4 R92, [R222+0x6000] ;  /* 0x00600000de5c783b */ /* 0x0008e20000000200 */
[C---:B------:R-:W-:Y:S08]  /*47c0*/  HMMA.16816.F32 R4, R100.reuse, R104, R4 ;  /* 0x000000686404723c */ /* 0x040ff00000001804 */
[C---:B------:R-:W-:Y:S08]  /*47d0*/  HMMA.16816.F32 R8, R100.reuse, R106, R8 ;  /* 0x0000006a6408723c */ /* 0x040ff00000001808 */
[C---:B--2---:R-:W-:Y:S03]  /*47e0*/  HMMA.16816.F32 R12, R100.reuse, R88, R12 ;  /* 0x00000058640c723c */ /* 0x044fe6000000180c */
[----:B-1----:R-:W-:Y:S01]  /*47f0*/  IMAD.IADD R223, R216, 0x1, R227 ;  /* 0x00000001d8df7824 */ /* 0x002fe200078e02e3 */
[----:B----4-:R-:W-:Y:S04]  /*4800*/  LEA R222, R243, UR5, 0x1 ;  /* 0x00000005f3de7c11 */ /* 0x010fe8000f8e08ff */
        /* <DEDUP_REMOVED lines=8> */
[----:B-1----:R-:W-:Y:S08]  /*4890*/  I2FP.F32.S32 R221, R204 ;  /* 0x000000cc00dd7245 */ /* 0x002ff00000201400 */
[----:B------:R-:W-:Y:S01]  /*48a0*/  FMUL.FTZ R119, R6, UR11 ;  /* 0x0000000b06777c20 */ /* 0x000fe20008410000 */
[----:B------:R-:W-:Y:S01]  /*48b0*/  FMUL.FTZ R118, R4, UR11 ;  /* 0x0000000b04767c20 */ /* 0x000fe20008410000 */
[----:B------:R-:W-:Y:S01]  /*48c0*/  FMUL.FTZ R121, R7, UR11 ;  /* 0x0000000b07797c20 */ /* 0x000fe20008410000 */
[----:B------:R-:W-:Y:S03]  /*48d0*/  FMUL.FTZ R120, R5, UR11 ;  /* 0x0000000b05787c20 */ /* 0x000fe60008410000 */
[----:B------:R-:W-:Y:S02]  /*48e0*/  MUFU.TANH R119, R119 ;  /* 0x0000007700777308 */ /* 0x000fe40000002400 */
[----:B------:R-:W-:Y:S01]  /*48f0*/  FMUL.FTZ R122, R8, UR11 ;  /* 0x0000000b087a7c20 */ /* 0x000fe20008410000 */
[----:B------:R-:W-:Y:S01]  /*4900*/  FMUL.FTZ R123, R10, UR11 ;  /* 0x0000000b0a7b7c20 */ /* 0x000fe20008410000 */
[----:B------:R-:W-:Y:S01]  /*4910*/  FMUL.FTZ R124, R9, UR11 ;  /* 0x0000000b097c7c20 */ /* 0x000fe20008410000 */
[----:B------:R-:W-:Y:S01]  /*4920*/  FMUL.FTZ R125, R11, UR11 ;  /* 0x0000000b0b7d7c20 */ /* 0x000fe20008410000 */
[C---:B--2---:R-:W-:Y:S04]  /*4930*/  HMMA.16816.F32 R12, R92.reuse, R84, R12 ;  /* 0x000000545c0c723c */ /* 0x044fe8000000180c */
[----:B------:R-:W-:Y:S04]  /*4940*/  MUFU.TANH R118, R118 ;  /* 0x0000007600767308 */ /* 0x000fe80000002400 */
[----:B------:R-:W-:Y:S06]  /*4950*/  HMMA.16816.F32 R16, R92, R86, R16 ;  /* 0x000000565c10723c */ /* 0x000fec0000001810 */
[----:B------:R-:W1:Y:S10]  /*4960*/  MUFU.TANH R121, R121 ;  /* 0x0000007900797308 */ /* 0x000e740000002400 */
[----:B------:R-:W2:Y:S01]  /*4970*/  MUFU.TANH R120, R120 ;  /* 0x0000007800787308 */ /* 0x000ea20000002400 */
[----:B------:R-:W-:Y:S01]  /*4980*/  FMUL.FTZ R130, R13, UR11 ;  /* 0x0000000b0d827c20 */ /* 0x000fe20008410000 */
[----:B------:R-:W-:Y:S01]  /*4990*/  FMUL.FTZ R129, R12, UR11 ;  /* 0x0000000b0c817c20 */ /* 0x000fe20008410000 */
[----:B------:R-:W-:Y:S01]  /*49a0*/  FMUL.FTZ R199, R14, UR11 ;  /* 0x0000000b0ec77c20 */ /* 0x000fe20008410000 */
[----:B------:R-:W-:Y:S06]  /*49b0*/  FMUL.FTZ R128, R15, UR11 ;  /* 0x0000000b0f807c20 */ /* 0x000fec0008410000 */
[----:B------:R3:W-:Y:S01]  /*49c0*/  MUFU.TANH R127, R130 ;  /* 0x00000082007f7308 */ /* 0x0007e20000002400 */
[----:B-1----:R-:W-:Y:S01]  /*49d0*/  FFMA.FTZ R211, R198, -UR13, R121 ;  /* 0x8000000dc6d37c23 */ /* 0x002fe20008010079 */
[----:B------:R-:W-:Y:S01]  /*49e0*/  FMUL.FTZ R198, R236, 1.4426950216293334961 ;  /* 0x3fb8aa3becc67820 */ /* 0x000fe20000410000 */
[----:B------:R-:W-:Y:S01]  /*49f0*/  FMUL.FTZ R196, R17, UR11 ;  /* 0x0000000b11c47c20 */ /* 0x000fe20008410000 */
[----:B------:R-:W-:Y:S01]  /*4a00*/  FMUL.FTZ R230, R19, UR11 ;  /* 0x0000000b13e67c20 */ /* 0x000fe20008410000 */
[----:B------:R-:W-:Y:S05]  /*4a10*/  FFMA.FTZ R121, -R121, R121, 1 ;  /* 0x3f80000079797423 */ /* 0x000fea0000010179 */
[----:B------:R-:W-:Y:S01]  /*4a20*/  MUFU.TANH R126, R129 ;  /* 0x00000081007e7308 */ /* 0x000fe20000002400 */
[----:B--2---:R-:W-:Y:S01]  /*4a30*/  FFMA.FTZ R215, R205, -UR13, R120 ;  /* 0x8000000dcdd77c23 */ /* 0x004fe20008010078 */
[----:B------:R-:W-:Y:S01]  /*4a40*/  FMUL.FTZ R121, R121, UR11 ;  /* 0x0000000b79797c20 */ /* 0x000fe20008410000 */
[----:B------:R-:W-:Y:S07]  /*4a50*/  FFMA.FTZ R120, -R120, R120, 1 ;  /* 0x3f80000078787423 */ /* 0x000fee0000010178 */
[----:B------:R1:W-:Y:S01]  /*4a60*/  MUFU.TANH R129, R199 ;  /* 0x000000c700817308 */ /* 0x0003e20000002400 */
[----:B---3--:R-:W-:Y:S01]  /*4a70*/  IABS R130, R197 ;  /* 0x000000c500827213 */ /* 0x008fe20000000000 */
[----:B------:R-:W-:Y:S03]  /*4a80*/  FMUL.FTZ R197, R16, UR11 ;  /* 0x0000000b10c57c20 */ /* 0x000fe60008410000 */
[----:B------:R-:W-:Y:S05]  /*4a90*/  I2FP.F32.S32 R130, R130 ;  /* 0x0000008200827245 */ /* 0x000fea0000201400 */
[----:B------:R-:W2:Y:S01]  /*4aa0*/  MUFU.TANH R123, R123 ;  /* 0x0000007b007b7308 */ /* 0x000ea20000002400 */
[----:B------:R-:W-:Y:S01]  /*4ab0*/  FFMA.FTZ R207, R130, -UR13, R119 ;  /* 0x8000000d82cf7c23 */ /* 0x000fe20008010077 */
[----:B------:R-:W-:Y:S04]  /*4ac0*/  FFMA.FTZ R119, -R119, R119, 1 ;  /* 0x3f80000077777423 */ /* 0x000fe80000010177 */
[----:B------:R-:W-:Y:S04]  /*4ad0*/  @P0 FSEL R207, R207, -INF , !P6 ;  /* 0xff800000cfcf0808 */ /* 0x000fe80007000000 */
[----:B------:R-:W3:Y:S01]  /*4ae0*/  MUFU.TANH R122, R122 ;  /* 0x0000007a007a7308 */ /* 0x000ee20000002400 */
[----:B------:R-:W-:Y:S01]  /*4af0*/  PLOP3.LUT P0, PT, PT, PT, UP1, 0x80, 0x8 ;  /* 0x000000000008781c */ /* 0x000fe20003f0f018 */
[----:B-1----:R-:W-:Y:S01]  /*4b00*/  FFMA.FTZ R199, R209, -UR13, R118 ;  /* 0x8000000dd1c77c23 */ /* 0x002fe20008010076 */
[----:B------:R-:W-:Y:S04]  /*4b10*/  FFMA.FTZ R118, -R118, R118, 1 ;  /* 0x3f80000076767423 */ /* 0x000fe80000010176 */
[----:B------:R-:W-:Y:S03]  /*4b20*/  @P1 FSEL R199, R199, -INF , !P6 ;  /* 0xff800000c7c71808 */ /* 0x000fe60007000000 */
[----:B------:R-:W1:Y:S01]  /*4b30*/  MUFU.TANH R124, R124 ;  /* 0x0000007c007c7308 */ /* 0x000e620000002400 */
[----:B------:R-:W-:Y:S01]  /*4b40*/  PLOP3.LUT P6, PT, PT, PT, UP1, 0x80, 0x8 ;  /* 0x000000000008781c */ /* 0x000fe20003fcf018 */
[----:B--2---:R-:W-:Y:S01]  /*4b50*/  FFMA.FTZ R209, R209, -UR13, R123 ;  /* 0x8000000dd1d17c23 */ /* 0x004fe2000801007b */
[----:B------:R-:W-:Y:S01]  /*4b60*/  FSETP.NEU.FTZ.AND P1, PT, R237, -INF , PT ;  /* 0xff800000ed00780b */ /* 0x000fe20003f3d000 */
[----:B------:R-:W-:Y:S01]  /*4b70*/  FFMA.FTZ R123, -R123, R123, 1 ;  /* 0x3f8000007b7b7423 */ /* 0x000fe2000001017b */
[----:B------:R-:W-:Y:S01]  /*4b80*/  FMUL.FTZ R118, R118, UR11 ;  /* 0x0000000b76767c20 */ /* 0x000fe20008410000 */
[----:B------:R-:W-:Y:S02]  /*4b90*/  @P0 FSEL R211, R211, -INF , !P5 ;  /* 0xff800000d3d30808 */ /* 0x000fe40006800000 */
[----:B------:R-:W-:Y:S02]  /*4ba0*/  PLOP3.LUT P0, PT, PT, PT, UP1, 0x80, 0x8 ;  /* 0x000000000008781c */ /* 0x000fe40003f0f018 */
[----:B------:R-:W2:Y:S01]  /*4bb0*/  MUFU.TANH R125, R125 ;  /* 0x0000007d007d7308 */ /* 0x000ea20000002400 */
[----:B------:R-:W-:Y:S02]  /*4bc0*/  FSEL R200, R200, RZ, P1 ;  /* 0x000000ffc8c87208 */ /* 0x000fe40000800000 */
[----:B------:R-:W-:Y:S02]  /*4bd0*/  FSETP.NEU.FTZ.AND P1, PT, R236, -INF , PT ;  /* 0xff800000ec00780b */ /* 0x000fe40003f3d000 */
[----:B------:R-:W-:Y:S01]  /*4be0*/  @P6 FSEL R215, R215, -INF , !P5 ;  /* 0xff800000d7d76808 */ /* 0x000fe20006800000 */
[----:B------:R-:W-:Y:S01]  /*4bf0*/  FFMA.FTZ R228, R199, UR10, -R200 ;  /* 0x0000000ac7e47c23 */ /* 0x000fe200080108c8 */
[----:B------:R-:W-:Y:S01]  /*4c00*/  PLOP3.LUT P5, PT, PT, PT, UP1, 0x80, 0x8 ;  /* 0x000000000008781c */ /* 0x000fe20003faf018 */
[C---:B---3--:R-:W-:Y:S01]  /*4c10*/  FFMA.FTZ R199, R203.reuse, -UR13, R122 ;  /* 0x8000000dcbc77c23 */ /* 0x048fe2000801007a */
[----:B------:R-:W-:Y:S01]  /*4c20*/  PLOP3.LUT P6, PT, PT, PT, UP1, 0x80, 0x8 ;  /* 0x000000000008781c */ /* 0x000fe20003fcf018 */
[----:B------:R-:W3:Y:S01]  /*4c30*/  MUFU.TANH R128, R128 ;  /* 0x0000008000807308 */ /* 0x000ee20000002400 */
[----:B------:R-:W-:Y:S01]  /*4c40*/  FSEL R198, R198, RZ, P1 ;  /* 0x000000ffc6c67208 */ /* 0x000fe20000800000 */
[----:B------:R-:W-:Y:S01]  /*4c50*/  FFMA.FTZ R203, R203, -UR13, R129 ;  /* 0x8000000dcbcb7c23 */ /* 0x000fe20008010081 */
[----:B------:R-:W-:Y:S01]  /*4c60*/  @P0 IADD3 R202, PT, PT, R131, 0x10, RZ ;  /* 0x0000001083ca0810 */ /* 0x000fe20007ffe0ff */
[----:B------:R-:W-:Y:S01]  /*4c70*/  FFMA.FTZ R215, R215, UR10, -R200 ;  /* 0x0000000ad7d77c23 */ /* 0x000fe200080108c8 */
[----:B------:R-:W-:Y:S01]  /*4c80*/  PLOP3.LUT P0, PT, PT, PT, UP1, 0x80, 0x8 ;  /* 0x000000000008781c */ /* 0x000fe20003f0f018 */
[--C-:B------:R-:W-:Y:S01]  /*4c90*/  FFMA.FTZ R208, R207, UR10, -R198.reuse ;  /* 0x0000000acfd07c23 */ /* 0x100fe200080108c6 */
[----:B------:R-:W-:Y:S01]  /*4ca0*/  PLOP3.LUT P1, PT, PT, PT, UP1, 0x80, 0x8 ;  /* 0x000000000008781c */ /* 0x000fe20003f2f018 */
[----:B------:R-:W-:Y:S01]  /*4cb0*/  FFMA.FTZ R207, R211, UR10, -R198 ;  /* 0x0000000ad3cf7c23 */ /* 0x000fe200080108c6 */
[----:B-1----:R-:W-:Y:S01]  /*4cc0*/  FFMA.FTZ R211, R221, -UR13, R124 ;  /* 0x8000000dddd37c23 */ /* 0x002fe2000801007c */
[----:B------:R-:W-:Y:S01]  /*4cd0*/  @P5 FSEL R199, R199, -INF , !P2 ;  /* 0xff800000c7c75808 */ /* 0x000fe20005000000 */
[----:B--2---:R-:W-:Y:S01]  /*4ce0*/  FFMA.FTZ R205, R205, -UR13, R125 ;  /* 0x8000000dcdcd7c23 */ /* 0x004fe2000801007d */
[----:B------:R-:W-:Y:S01]  /*4cf0*/  PLOP3.LUT P5, PT, PT, PT, UP1, 0x80, 0x8 ;  /* 0x000000000008781c */ /* 0x000fe20003faf018 */
[----:B------:R1:W-:Y:S01]  /*4d00*/  MUFU.TANH R130, R197 ;  /* 0x000000c500827308 */ /* 0x0003e20000002400 */
[----:B------:R-:W-:Y:S01]  /*4d10*/  @P6 IADD3 R201, PT, PT, R131, 0x9, RZ ;  /* 0x0000000983c96810 */ /* 0x000fe20007ffe0ff */
[----:B------:R-:W-:Y:S01]  /*4d20*/  FFMA.FTZ R214, R199, UR10, -R200 ;  /* 0x0000000ac7d67c23 */ /* 0x000fe200080108c8 */
[----:B------:R-:W-:Y:S01]  /*4d30*/  PLOP3.LUT P6, PT, PT, PT, UP1, 0x80, 0x8 ;  /* 0x000000000008781c */ /* 0x000fe20003fcf018 */
[----:B------:R-:W-:Y:S01]  /*4d40*/  VIADD R199, R235, 0x8 ;  /* 0x00000008ebc77836 */ /* 0x000fe20000000000 */
[----:B------:R-:W-:Y:S01]  /*4d50*/  @P0 FSEL R209, R209, -INF , !P2 ;  /* 0xff800000d1d10808 */ /* 0x000fe20005000000 */
[----:B---3--:R-:W-:Y:S01]  /*4d60*/  FFMA.FTZ R221, R221, -UR13, R128 ;  /* 0x8000000ddddd7c23 */ /* 0x008fe20008010080 */
[----:B------:R-:W-:Y:S03]  /*4d70*/  PLOP3.LUT P0, PT, PT, PT, UP1, 0x80, 0x8 ;  /* 0x000000000008781c */ /* 0x000fe60003f0f018 */
[----:B------:R-:W-:Y:S01]  /*4d80*/  MUFU.TANH R196, R196 ;  /* 0x000000c400c47308 */ /* 0x000fe20000002400 */
[----:B------:R-:W-:Y:S01]  /*4d90*/  @P1 ISETP.GE.AND P1, PT, R201, UR37, PT ;  /* 0x00000025c9001c0c */ /* 0x000fe2000bf26270 */
[----:B------:R-:W-:Y:S01]  /*4da0*/  FFMA.FTZ R206, R209, UR10, -R198 ;  /* 0x0000000ad1ce7c23 */ /* 0x000fe200080108c6 */
[----:B------:R-:W-:Y:S01]  /*4db0*/  PLOP3.LUT P2, PT, PT, PT, UP1, 0x80, 0x8 ;  /* 0x000000000008781c */ /* 0x000fe20003f4f018 */
[----:B------:R-:W-:Y:S01]  /*4dc0*/  FFMA.FTZ R129, -R129, R129, 1 ;  /* 0x3f80000081817423 */ /* 0x000fe20000010181 */
[----:B------:R-:W-:Y:S01]  /*4dd0*/  IADD3 R201, PT, PT, R235, 0x9, RZ ;  /* 0x00000009ebc97810 */ /* 0x000fe20007ffe0ff */
[----:B------:R-:W-:Y:S01]  /*4de0*/  FFMA.FTZ R128, -R128, R128, 1 ;  /* 0x3f80000080807423 */ /* 0x000fe20000010180 */
[----:B------:R-:W-:Y:S03]  /*4df0*/  @P5 FSEL R211, R211, -INF , !P1 ;  /* 0xff800000d3d35808 */ /* 0x000fe60004800000 */
[----:B------:R-:W2:Y:S01]  /*4e00*/  MUFU.TANH R230, R230 ;  /* 0x000000e600e67308 */ /* 0x000ea20000002400 */
[----:B------:R-:W-:Y:S01]  /*4e10*/  IABS R201, R201 ;  /* 0x000000c900c97213 */ /* 0x000fe20000000000 */
[----:B-1----:R-:W-:Y:S01]  /*4e20*/  FMUL.FTZ R197, R18, UR11 ;  /* 0x0000000b12c57c20 */ /* 0x002fe20008410000 */
[----:B------:R-:W-:Y:S01]  /*4e30*/  PLOP3.LUT P5, PT, PT, PT, UP1, 0x80, 0x8 ;  /* 0x000000000008781c */ /* 0x000fe20003faf018 */
[----:B------:R-:W-:Y:S01]  /*4e40*/  FFMA.FTZ R213, R211, UR10, -R200 ;  /* 0x0000000ad3d57c23 */ /* 0x000fe200080108c8 */
[----:B------:R-:W-:Y:S01]  /*4e50*/  @P0 FSEL R205, R205, -INF , !P1 ;  /* 0xff800000cdcd0808 */ /* 0x000fe20004800000 */
[----:B------:R-:W-:Y:S01]  /*4e60*/  FFMA.FTZ R125, -R125, R125, 1 ;  /* 0x3f8000007d7d7423 */ /* 0x000fe2000001017d */
[----:B------:R-:W-:Y:S03]  /*4e70*/  PLOP3.LUT P1, PT, PT, PT, UP1, 0x80, 0x8 ;  /* 0x000000000008781c */ /* 0x000fe60003f2f018 */
[----:B------:R-:W1:Y:S01]  /*4e80*/  MUFU.TANH R197, R197 ;  /* 0x000000c500c57308 */ /* 0x000e620000002400 */
[----:B------:R-:W-:Y:S01]  /*4e90*/  I2FP.F32.S32 R201, R201 ;  /* 0x000000c900c97245 */ /* 0x000fe20000201400 */
[----:B------:R-:W-:Y:S01]  /*4ea0*/  FFMA.FTZ R205, R205, UR10, -R198 ;  /* 0x0000000acdcd7c23 */ /* 0x000fe200080108c6 */
[----:B------:R-:W-:Y:S01]  /*4eb0*/  IABS R199, R199 ;  /* 0x000000c700c77213 */ /* 0x000fe20000000000 */
[----:B------:R-:W-:Y:S01]  /*4ec0*/  FMUL.FTZ R125, R125, UR11 ;  /* 0x0000000b7d7d7c20 */ /* 0x000fe20008410000 */
[----:B------:R-:W-:Y:S01]  /*4ed0*/  PLOP3.LUT P0, PT, PT, PT, UP1, 0x80, 0x8 ;  /* 0x000000000008781c */ /* 0x000fe20003f0f018 */
[----:B------:R-:W-:Y:S01]  /*4ee0*/  FFMA.FTZ R209, R201, -UR13, R126 ;  /* 0x8000000dc9d17c23 */ /* 0x000fe2000801007e */
[----:B------:R-:W-:Y:S03]  /*4ef0*/  I2FP.F32.S32 R199, R199 ;  /* 0x000000c700c77245 */ /* 0x000fe60000201400 */
[----:B------:R-:W-:Y:S01]  /*4f00*/  MUFU.EX2 R228, R228 ;  /* 0x000000e400e47308 */ /* 0x000fe20000000800 */
[----:B------:R-:W-:Y:S01]  /*4f10*/  @P6 ISETP.GE.AND P6, PT, R202, UR37, PT ;  /* 0x00000025ca006c0c */ /* 0x000fe2000bfc6270 */
[----:B------:R-:W-:Y:S01]  /*4f20*/  FFMA.FTZ R122, -R122, R122, 1 ;  /* 0x3f8000007a7a7423 */ /* 0x000fe2000001017a */
[----:B------:R-:W-:Y:S01]  /*4f30*/  @P2 IADD3 R202, PT, PT, R131, 0x11, RZ ;  /* 0x0000001183ca2810 */ /* 0x000fe20007ffe0ff */
[C---:B------:R-:W-:Y:S01]  /*4f40*/  FFMA.FTZ R211, R199.reuse, -UR13, R127 ;  /* 0x8000000dc7d37c23 */ /* 0x040fe2000801007f */
[----:B------:R-:W-:Y:S01]  /*4f50*/  PLOP3.LUT P2, PT, PT, PT, UP1, 0x80, 0x8 ;  /* 0x000000000008781c */ /* 0x000fe20003f4f018 */
[----:B--2---:R-:W-:Y:S01]  /*4f60*/  FFMA.FTZ R199, R199, -UR13, R230 ;  /* 0x8000000dc7c77c23 */ /* 0x004fe200080100e6 */
[----:B------:R-:W-:Y:S03]  /*4f70*/  @P5 ISETP.GE.AND P5, PT, R202, UR37, PT ;  /* 0x00000025ca005c0c */ /* 0x000fe6000bfa6270 */
[----:B------:R-:W2:Y:S01]  /*4f80*/  MUFU.EX2 R215, R215 ;  /* 0x000000d700d77308 */ /* 0x000ea20000000800 */
[----:B------:R-:W-:Y:S01]  /*4f90*/  @P1 FSEL R209, R209, -INF , !P6 ;  /* 0xff800000d1d11808 */ /* 0x000fe20007000000 */
[----:B-1----:R-:W-:Y:S01]  /*4fa0*/  FFMA.FTZ R201, R201, -UR13, R197 ;  /* 0x8000000dc9c97c23 */ /* 0x002fe200080100c5 */
[----:B------:R-:W-:Y:S01]  /*4fb0*/  PLOP3.LUT P1, PT, PT, PT, UP1, 0x80, 0x8 ;  /* 0x000000000008781c */ /* 0x000fe20003f2f018 */
[----:B------:R-:W-:Y:S01]  /*4fc0*/  FFMA.FTZ R197, -R197, R197, 1 ;  /* 0x3f800000c5c57423 */ /* 0x000fe200000101c5 */
[----:B------:R-:W-:Y:S01]  /*4fd0*/  @P0 FSEL R211, R211, -INF , !P5 ;  /* 0xff800000d3d30808 */ /* 0x000fe20006800000 */
[--C-:B------:R-:W-:Y:S01]  /*4fe0*/  FFMA.FTZ R212, R209, UR10, -R200.reuse ;  /* 0x0000000ad1d47c23 */ /* 0x100fe200080108c8 */
[----:B------:R-:W-:Y:S03]  /*4ff0*/  PLOP3.LUT P0, PT, PT, PT, UP1, 0x80, 0x8 ;  /* 0x000000000008781c */ /* 0x000fe60003f0f018 */
[----:B------:R-:W-:Y:S01]  /*5000*/  MUFU.EX2 R208, R208 ;  /* 0x000000d000d07308 */ /* 0x000fe20000000800 */
[----:B------:R-:W-:Y:S01]  /*5010*/  IADD3 R209, PT, PT, R235, 0x1, RZ ;  /* 0x00000001ebd17810 */ /* 0x000fe20007ffe0ff */
[----:B------:R-:W-:Y:S01]  /*5020*/  FFMA.FTZ R211, R211, UR10, -R200 ;  /* 0x0000000ad3d37c23 */ /* 0x000fe200080108c8 */
[----:B------:R-:W-:Y:S01]  /*5030*/  @P2 FSEL R203, R203, -INF , !P6 ;  /* 0xff800000cbcb2808 */ /* 0x000fe20007000000 */
[----:B------:R-:W-:Y:S01]  /*5040*/  FMUL.FTZ R197, R197, UR11 ;  /* 0x0000000bc5c57c20 */ /* 0x000fe20008410000 */
[----:B------:R-:W-:Y:S01]  /*5050*/  PLOP3.LUT P6, PT, PT, PT, UP1, 0x80, 0x8 ;  /* 0x000000000008781c */ /* 0x000fe20003fcf018 */
[----:B------:R-:W-:Y:S01]  /*5060*/  FMUL.FTZ R122, R122, UR11 ;  /* 0x0000000b7a7a7c20 */ /* 0x000fe20008410000 */
[----:B------:R-:W-:Y:S01]  /*5070*/  PLOP3.LUT P2, PT, PT, PT, UP1, 0x80, 0x8 ;  /* 0x000000000008781c */ /* 0x000fe20003f4f018 */
[--C-:B------:R-:W-:Y:S01]  /*5080*/  FFMA.FTZ R204, R203, UR10, -R198.reuse ;  /* 0x0000000acbcc7c23 */ /* 0x100fe200080108c6 */
[----:B------:R-:W-:Y:S01]  /*5090*/  @P1 FSEL R221, R221, -INF , !P5 ;  /* 0xff800000dddd1808 */ /* 0x000fe20006800000 */
[----:B------:R-:W1:Y:S01]  /*50a0*/  MUFU.EX2 R207, R207 ;  /* 0x000000cf00cf7308 */ /* 0x000e620000000800 */
[----:B------:R-:W-:Y:S01]  /*50b0*/  PLOP3.LUT P5, PT, PT, PT, UP1, 0x80, 0x8 ;  /* 0x000000000008781c */ /* 0x000fe20003faf018 */
[----:B------:R-:W-:Y:S01]  /*50c0*/  FFMA.FTZ R230, -R230, R230, 1 ;  /* 0x3f800000e6e67423 */ /* 0x000fe200000101e6 */
[----:B------:R-:W-:Y:S01]  /*50d0*/  IABS R209, R209 ;  /* 0x000000d100d17213 */ /* 0x000fe20000000000 */
[----:B------:R-:W-:Y:S01]  /*50e0*/  FFMA.FTZ R221, R221, UR10, -R198 ;  /* 0x0000000adddd7c23 */ /* 0x000fe200080108c6 */
[----:B------:R-:W-:Y:S01]  /*50f0*/  IABS R202, R235 ;  /* 0x000000eb00ca7213 */ /* 0x000fe20000000000 */
[----:B------:R-:W-:Y:S01]  /*5100*/  FMUL.FTZ R230, R230, UR11 ;  /* 0x0000000be6e67c20 */ /* 0x000fe20008410000 */
[C---:B------:R-:W-:Y:S01]  /*5110*/  @P0 IADD3 R203, PT, PT, R131.reuse, 0x18, RZ ;  /* 0x0000001883cb0810 */ /* 0x040fe20007ffe0ff */
[----:B------:R-:W-:Y:S01]  /*5120*/  @P6 VIADD R131, R131, 0x19 ;  /* 0x0000001983836836 */ /* 0x000fe20000000000 */
[----:B------:R-:W-:Y:S01]  /*5130*/  PLOP3.LUT P1, PT, PT, PT, UP1, 0x80, 0x8 ;  /* 0x000000000008781c */ /* 0x000fe20003f2f018 */
[----:B------:R-:W-:Y:S01]  /*5140*/  MUFU.EX2 R214, R214 ;  /* 0x000000d600d67308 */ /* 0x000fe20000000800 */
[----:B------:R-:W-:Y:S01]  /*5150*/  PLOP3.LUT P0, PT, PT, PT, UP1, 0x80, 0x8 ;  /* 0x000000000008781c */ /* 0x000fe20003f0f018 */
[----:B------:R-:W-:Y:S01]  /*5160*/  FFMA.FTZ R124, -R124, R124, 1 ;  /* 0x3f8000007c7c7423 */ /* 0x000fe2000001017c */
[----:B------:R-:W-:Y:S01]  /*5170*/  I2FP.F32.S32 R209, R209 ;  /* 0x000000d100d17245 */ /* 0x000fe20000201400 */
[----:B------:R-:W-:Y:S01]  /*5180*/  FFMA.FTZ R126, -R126, R126, 1 ;  /* 0x3f8000007e7e7423 */ /* 0x000fe2000001017e */
[----:B------:R-:W-:Y:S01]  /*5190*/  I2FP.F32.S32 R231, R202 ;  /* 0x000000ca00e77245 */ /* 0x000fe20000201400 */
[----:B------:R-:W-:Y:S01]  /*51a0*/  FMUL.FTZ R124, R124, UR11 ;  /* 0x0000000b7c7c7c20 */ /* 0x000fe20008410000 */
[----:B------:R-:W-:Y:S01]  /*51b0*/  @P2 ISETP.GE.AND P2, PT, R203, UR37, PT ;  /* 0x00000025cb002c0c */ /* 0x000fe2000bf46270 */
[----:B------:R-:W-:Y:S01]  /*51c0*/  FFMA.FTZ R209, R209, -UR13, R130 ;  /* 0x8000000dd1d17c23 */ /* 0x000fe20008010082 */
[----:B------:R-:W-:Y:S01]  /*51d0*/  @P5 ISETP.GE.AND P5, PT, R131, UR37, PT ;  /* 0x0000002583005c0c */ /* 0x000fe2000bfa6270 */
[----:B------:R-:W-:Y:S01]  /*51e0*/  FFMA.FTZ R231, R231, -UR13, R196 ;  /* 0x8000000de7e77c23 */ /* 0x000fe200080100c4 */
[----:B------:R-:W3:Y:S01]  /*51f0*/  MUFU.EX2 R213, R213 ;  /* 0x000000d500d57308 */ /* 0x000ee20000000800 */
[----:B--2---:R-:W-:Y:S01]  /*5200*/  F2FP.F16.F32.PACK_AB R7, R215, R228 ;  /* 0x000000e4d707723e */ /* 0x004fe200000000ff */
[----:B------:R-:W-:Y:S01]  /*5210*/  FFMA.FTZ R196, -R196, R196, 1 ;  /* 0x3f800000c4c47423 */ /* 0x000fe200000101c4 */
[----:B------:R-:W-:Y:S01]  /*5220*/  @P1 FSEL R209, R209, -INF , !P2 ;  /* 0xff800000d1d11808 */ /* 0x000fe20005000000 */
[----:B------:R-:W-:Y:S01]  /*5230*/  FMUL.FTZ R126, R126, UR11 ;  /* 0x0000000b7e7e7c20 */ /* 0x000fe20008410000 */
[----:B------:R-:W-:Y:S01]  /*5240*/  @P0 FSEL R231, R231, -INF , !P5 ;  /* 0xff800000e7e70808 */ /* 0x000fe20006800000 */
[----:B------:R-:W-:Y:S01]  /*5250*/  FFMA.FTZ R127, -R127, R127, 1 ;  /* 0x3f8000007f7f7423 */ /* 0x000fe2000001017f */
[----:B------:R-:W-:Y:S01]  /*5260*/  PLOP3.LUT P1, PT, PT, PT, UP1, 0x80, 0x8 ;  /* 0x000000000008781c */ /* 0x000fe20003f2f018 */
[--C-:B------:R-:W-:Y:S01]  /*5270*/  FFMA.FTZ R210, R209, UR10, -R200.reuse ;  /* 0x0000000ad1d27c23 */ /* 0x100fe200080108c8 */
[----:B------:R-:W-:Y:S01]  /*5280*/  PLOP3.LUT P0, PT, PT, PT, UP1, 0x80, 0x8 ;  /* 0x000000000008781c */ /* 0x000fe20003f0f018 */
[----:B------:R-:W-:Y:S01]  /*5290*/  FFMA.FTZ R200, R231, UR10, -R200 ;  /* 0x0000000ae7c87c23 */ /* 0x000fe200080108c8 */
[----:B------:R-:W-:Y:S01]  /*52a0*/  MUFU.EX2 R206, R206 ;  /* 0x000000ce00ce7308 */ /* 0x000fe20000000800 */
[----:B-1----:R-:W-:Y:S01]  /*52b0*/  F2FP.F16.F32.PACK_AB R5, R207, R208 ;  /* 0x000000d0cf05723e */ /* 0x002fe200000000ff */
[----:B------:R-:W-:Y:S01]  /*52c0*/  FMUL.FTZ R127, R127, UR11 ;  /* 0x0000000b7f7f7c20 */ /* 0x000fe20008410000 */
[----:B------:R-:W-:Y:S01]  /*52d0*/  IADD3 R202, PT, PT, R222, 0x20, RZ ;  /* 0x00000020deca7810 */ /* 0x000fe20007ffe0ff */
[----:B------:R-:W-:Y:S01]  /*52e0*/  FFMA.FTZ R130, -R130, R130, 1 ;  /* 0x3f80000082827423 */ /* 0x000fe20000010182 */
[----:B------:R-:W-:Y:S02]  /*52f0*/  @P4 IADD3 R202, PT, PT, R222, -0x20, RZ ;  /* 0xffffffe0deca4810 */ /* 0x000fe40007ffe0ff */
[----:B---3--:R-:W-:Y:S03]  /*5300*/  F2FP.F16.F32.PACK_AB R6, R213, R214 ;  /* 0x000000d6d506723e */ /* 0x008fe600000000ff */
[----:B------:R-:W-:Y:S01]  /*5310*/  MUFU.EX2 R209, R200 ;  /* 0x000000c800d17308 */ /* 0x000fe20000000800 */
[----:B------:R-:W-:Y:S01]  /*5320*/  @P1 FSEL R201, R201, -INF , !P2 ;  /* 0xff800000c9c91808 */ /* 0x000fe20005000000 */
[----:B------:R-:W-:Y:S01]  /*5330*/  FMUL.FTZ R130, R130, UR11 ;  /* 0x0000000b82827c20 */ /* 0x000fe20008410000 */
[----:B------:R-:W-:Y:S02]  /*5340*/  @P0 FSEL R199, R199, -INF , !P5 ;  /* 0xff800000c7c70808 */ /* 0x000fe40006800000 */
[----:B------:R-:W-:Y:S01]  /*5350*/  LEA R112, P0, R238, R116, 0x2 ;  /* 0x00000074ee707211 */ /* 0x000fe200078010ff */
[--C-:B------:R-:W-:Y:S02]  /*5360*/  FFMA.FTZ R131, R201, UR10, -R198.reuse ;  /* 0x0000000ac9837c23 */ /* 0x100fe400080108c6 */
[----:B------:R-:W-:Y:S02]  /*5370*/  FFMA.FTZ R198, R199, UR10, -R198 ;  /* 0x0000000ac7c67c23 */ /* 0x000fe400080108c6 */
[----:B------:R-:W1:Y:S01]  /*5380*/  MUFU.EX2 R205, R205 ;  /* 0x000000cd00cd7308 */ /* 0x000e620000000800 */
[----:B------:R-:W-:Y:S02]  /*5390*/  IADD3 R199, PT, PT, R222, R249, RZ ;  /* 0x000000f9dec77210 */ /* 0x000fe40007ffe0ff */
[----:B------:R-:W-:Y:S07]  /*53a0*/  LEA.HI.X R113, R238, R117, RZ, 0x2, P0 ;  /* 0x00000075ee717211 */ /* 0x000fee00000f14ff */
[----:B------:R2:W-:Y:S01]  /*53b0*/  MUFU.EX2 R200, R198 ;  /* 0x000000c600c87308 */ /* 0x0005e20000000800 */
[----:B------:R3:W4:Y:S09]  /*53c0*/  LDG.E R116, desc[UR34][R112.64] ;  /* 0x0000002270747981 */ /* 0x000732000c1e1900 */
[----:B------:R-:W-:Y:S01]  /*53d0*/  MUFU.EX2 R212, R212 ;  /* 0x000000d400d47308 */ /* 0x000fe20000000800 */
[----:B-1----:R-:W-:Y:S09]  /*53e0*/  F2FP.F16.F32.PACK_AB R251, R205, R206 ;  /* 0x000000cecdfb723e */ /* 0x002ff200000000ff */
[----:B------:R-:W1:Y:S01]  /*53f0*/  MUFU.EX2 R211, R211 ;  /* 0x000000d300d37308 */ /* 0x000e620000000800 */
[----:B--2---:R-:W-:Y:S05]  /*5400*/  LEA R198, R243, UR4, 0x1 ;  /* 0x00000004f3c67c11 */ /* 0x004fea000f8e08ff */
[----:B------:R-:W-:Y:S04]  /*5410*/  STS [R198+0x22000], R7 ;  /* 0x02200007c6007388 */ /* 0x000fe80000000800 */
[----:B------:R-:W-:Y:S02]  /*5420*/  MUFU.EX2 R204, R204 ;  /* 0x000000cc00cc7308 */ /* 0x000fe40000000800 */
[----:B------:R-:W-:Y:S06]  /*5430*/  STS [R198+0x22400], R5 ;  /* 0x02240005c6007388 */ /* 0x000fec0000000800 */
[----:B------:R-:W-:Y:S02]  /*5440*/  STS [R199], R6 ;  /* 0x00000006c7007388 */ /* 0x000fe40000000800 */
[----:B------:R-:W2:Y:S01]  /*5450*/  MUFU.EX2 R203, R221 ;  /* 0x000000dd00cb7308 */ /* 0x000ea20000000800 */
[----:B-1----:R-:W-:Y:S03]  /*5460*/  F2FP.F16.F32.PACK_AB R231, R211, R212 ;  /* 0x000000d4d3e7723e */ /* 0x002fe600000000ff */
[----:B------:R1:W-:Y:S06]  /*5470*/  STS [R199+0x400], R251 ;  /* 0x000400fbc7007388 */ /* 0x0003ec0000000800 */
[----:B------:R-:W-:Y:S01]  /*5480*/  STS [R202], R231 ;  /* 0x000000e7ca007388 */ /* 0x000fe20000000800 */
[----:B------:R-:W3:Y:S10]  /*5490*/  MUFU.EX2 R210, R210 ;  /* 0x000000d200d27308 */ /* 0x000ef40000000800 */
[----:B------:R1:W1:Y:S01]  /*54a0*/  MUFU.EX2 R201, R131 ;  /* 0x0000008300c97308 */ /* 0x0002620000000800 */
[----:B--2---:R-:W-:Y:S05]  /*54b0*/  F2FP.F16.F32.PACK_AB R221, R203, R204 ;  /* 0x000000cccbdd723e */ /* 0x004fea00000000ff */
[----:B------:R2:W-:Y:S01]  /*54c0*/  STS [R202+0x400], R221 ;  /* 0x000400ddca007388 */ /* 0x0005e20000000800 */
[----:B---3--:R-:W-:Y:S01]  /*54d0*/  F2FP.F16.F32.PACK_AB R252, R209, R210 ;  /* 0x000000d2d1fc723e */ /* 0x008fe200000000ff */
[----:B-1----:R-:W-:Y:S01]  /*54e0*/  FMUL.FTZ R251, R120, UR11 ;  /* 0x0000000b78fb7c20 */ /* 0x002fe20008410000 */
[----:B------:R-:W-:Y:S01]  /*54f0*/  IMAD.IADD R131, R249, 0x1, R202 ;  /* 0x00000001f9837824 */ /* 0x000fe200078e02ca */
[----:B------:R-:W-:Y:S04]  /*5500*/  F2FP.F16.F32.PACK_AB R222, R200, R201 ;  /* 0x000000c9c8de723e */ /* 0x000fe800000000ff */
[----:B------:R-:W-:Y:S06]  /*5510*/  STS [R131], R252 ;  /* 0x000000fc83007388 */ /* 0x000fec0000000800 */
[----:B------:R1:W-:Y:S06]  /*5520*/  STS [R131+0x400], R222 ;  /* 0x000400de83007388 */ /* 0x0003ec0000000800 */
[----:B------:R-:W-:Y:S01]  /*5530*/  LDSM.16.M88.4 R84, [R229+0x8000] ;  /* 0x00800000e554783b */ /* 0x000fe20000000200 */
[C---:B--2---:R-:W-:Y:S05]  /*5540*/  IADD3 R221, PT, PT, R2.reuse, R223, RZ ;  /* 0x000000df02dd7210 */ /* 0x044fea0007ffe0ff */
[----:B------:R-:W2:Y:S06]  /*5550*/  LDSM.16.M88.4 R88, [R227+0x18000] ;  /* 0x01800000e358783b */ /* 0x000eac0000000200 */
[----:B------:R-:W3:Y:S06]  /*5560*/  LDSM.16.M88.4 R92, [R227+0x18800] ;  /* 0x01880000e35c783b */ /* 0x000eec0000000200 */
[----:B------:R-:W-:Y:S01]  /*5570*/  LDSM.16.M88.4 R96, [R226+0x8000] ;  /* 0x00800000e260783b */ /* 0x000fe20000000200 */
[----:B-1----:R-:W-:Y:S05]  /*5580*/  IADD3 R222, PT, PT, R2, R225, RZ ;  /* 0x000000e102de7210 */ /* 0x002fea0007ffe0ff */
[----:B------:R-:W1:Y:S06]  /*5590*/  LDSM.16.M88.4 R100, [R224+0x18000] ;  /* 0x01800000e064783b */ /* 0x000e6c0000000200 */
[----:B------:R-:W1:Y:S06]  /*55a0*/  LDSM.16.M88.4 R104, [R224+0x18800] ;  /* 0x01880000e068783b */ /* 0x000e6c0000000200 */
[----:B------:R-:W-:Y:S01]  /*55b0*/  LDSM.16.M88.4 R108, [R223+0x18000] ;  /* 0x01800000df6c783b */ /* 0x000fe20000000200 */
[C---:B--2---:R-:W-:Y:S08]  /*55c0*/  HMMA.16816.F32 R4, R84.reuse, R88, RZ ;  /* 0x000000585404723c */ /* 0x044ff000000018ff */
[C---:B------:R-:W-:Y:S01]  /*55d0*/  HMMA.16816.F32 R8, R84.reuse, R90, RZ ;  /* 0x0000005a5408723c */ /* 0x040fe200000018ff */
[----:B------:R-:W2:Y:S07]  /*55e0*/  LDSM.16.M88.4 R88, [R225+0x8000] ;  /* 0x00800000e158783b */ /* 0x000eae0000000200 */
        /* <DEDUP_REMOVED lines=10> */
[----:B------:R-:W-:Y:S01]  /*5690*/  LDSM.16.M88.4 R104, [R229+0xa000] ;  /* 0x00a00000e568783b */ /* 0x000fe20000000200 */
[C---:B--2---:R-:W-:Y:S05]  /*56a0*/  HMMA.16816.F32 R4, R88.reuse, R108, R4 ;  /* 0x0000006c5804723c */ /* 0x044fea0000001804 */
[----:B------:R-:W-:Y:S01]  /*56b0*/  MOV R108, R112 ;  /* 0x00000070006c7202 */ /* 0x000fe20000000f00 */
[----:B------:R-:W-:Y:S02]  /*56c0*/  IMAD.MOV.U32 R109, RZ, RZ, R113 ;  /* 0x000000ffff6d7224 */ /* 0x000fe400078e0071 */
[C---:B------:R-:W-:Y:S01]  /*56d0*/  HMMA.16816.F32 R8, R88.reuse, R110, R8 ;  /* 0x0000006e5808723c */ /* 0x040fe20000001808 */
[----:B------:R-:W2:Y:S07]  /*56e0*/  LDSM.16.M88.4 R112, [R227+0x1a000] ;  /* 0x01a00000e370783b */ /* 0x000eae0000000200 */
[C---:B---3--:R-:W-:Y:S08]  /*56f0*/  HMMA.16816.F32 R12, R88.reuse, R84, R12 ;  /* 0x00000054580c723c */ /* 0x048ff0000000180c */
[----:B------:R-:W-:Y:S01]  /*5700*/  HMMA.16816.F32 R16, R88, R86, R16 ;  /* 0x000000565810723c */ /* 0x000fe20000001810 */
[----:B------:R-:W3:Y:S06]  /*5710*/  LDSM.16.M88.4 R84, [R227+0x1a800] ;  /* 0x01a80000e354783b */ /* 0x000eec0000000200 */
[----:B------:R-:W-:Y:S01]  /*5720*/  LDSM.16.M88.4 R88, [R226+0xa000] ;  /* 0x00a00000e258783b */ /* 0x000fe20000000200 */
[C---:B-1----:R-:W-:Y:S05]  /*5730*/  HMMA.16816.F32 R4, R92.reuse, R100, R4 ;  /* 0x000000645c04723c */ /* 0x042fea0000001804 */
[----:B------:R-:W-:Y:S02]  /*5740*/  MOV R100, R108 ;  /* 0x0000006c00647202 */ /* 0x000fe40000000f00 */
[----:B------:R-:W-:Y:S01]  /*5750*/  MOV R101, R109 ;  /* 0x0000006d00657202 */ /* 0x000fe20000000f00 */
[C---:B------:R-:W-:Y:S01]  /*5760*/  HMMA.16816.F32 R8, R92.reuse, R102, R8 ;  /* 0x000000665c08723c */ /* 0x040fe20000001808 */
[----:B------:R-:W1:Y:S06]  /*5770*/  LDSM.16.M88.4 R108, [R224+0x1a000] ;  /* 0x01a00000e06c783b */ /* 0x000e6c0000000200 */
[----:B------:R3:W4:Y:S01]  /*5780*/  LDG.E R117, desc[UR34][R100.64+0x20] ;  /* 0x0000202264757981 */ /* 0x000722000c1e1900 */
[C---:B------:R-:W-:Y:S08]  /*5790*/  HMMA.16816.F32 R12, R92.reuse, R96, R12 ;  /* 0x000000605c0c723c */ /* 0x040ff0000000180c */
[----:B------:R-:W-:Y:S01]  /*57a0*/  HMMA.16816.F32 R16, R92, R98, R16 ;  /* 0x000000625c10723c */ /* 0x000fe20000001810 */
[----:B------:R-:W1:Y:S06]  /*57b0*/  LDSM.16.M88.4 R92, [R224+0x1a800] ;  /* 0x01a80000e05c783b */ /* 0x000e6c0000000200 */
[----:B------:R-:W-:Y:S01]  /*57c0*/  LDSM.16.M88.4 R96, [R225+0xa000] ;  /* 0x00a00000e160783b */ /* 0x000fe20000000200 */
[C---:B--2---:R-:W-:Y:S08]  /*57d0*/  HMMA.16816.F32 R4, R104.reuse, R112, R4 ;  /* 0x000000706804723c */ /* 0x044ff00000001804 */
[C---:B------:R-:W-:Y:S01]  /*57e0*/  HMMA.16816.F32 R8, R104.reuse, R114, R8 ;  /* 0x000000726808723c */ /* 0x040fe20000001808 */
[----:B---3--:R-:W2:Y:S06]  /*57f0*/  LDSM.16.M88.4 R100, [R223+0x1a000] ;  /* 0x01a00000df64783b */ /* 0x008eac0000000200 */
[----:B------:R-:W-:Y:S01]  /*5800*/  LDSM.16.M88.4 R112, [R221+0x1a000] ;  /* 0x01a00000dd70783b */ /* 0x000fe20000000200 */
[C---:B------:R-:W-:Y:S08]  /*5810*/  HMMA.16816.F32 R12, R104.reuse, R84, R12 ;  /* 0x00000054680c723c */ /* 0x040ff0000000180c */
[----:B------:R-:W-:Y:S01]  /*5820*/  HMMA.16816.F32 R16, R104, R86, R16 ;  /* 0x000000566810723c */ /* 0x000fe20000001810 */
[----:B------:R-:W3:Y:S06]  /*5830*/  LDSM.16.M88.4 R84, [R223+0x1a800] ;  /* 0x01a80000df54783b */ /* 0x000eec0000000200 */
        /* <DEDUP_REMOVED lines=67> */
[C---:B---3--:R-:W-:Y:S08]  /*5c70*/  HMMA.16816.F32 R4, R96.reuse, R100, R4 ;  /* 0x000000646004723c */ /* 0x048ff00000001804 */
        /* <DEDUP_REMOVED lines=16> */
[----:B------:R-:W-:Y:S01]  /*5d80*/  F2FP.F16.F32.PACK_AB R251, R251, R118 ;  /* 0x00000076fbfb723e */ /* 0x000fe200000000ff */
[----:B------:R-:W-:Y:S01]  /*5d90*/  FMUL.FTZ R213, R212, R213 ;  /* 0x000000d5d4d57220 */ /* 0x000fe20000410000 */
[----:B------:R-:W-:Y:S01]  /*5da0*/  FMUL.FTZ R120, R211, R120 ;  /* 0x00000078d3787220 */ /* 0x000fe20000410000 */
[----:B------:R-:W-:Y:S01]  /*5db0*/  FMUL.FTZ R211, R124, R228 ;  /* 0x000000e47cd37220 */ /* 0x000fe20000410000 */
[----:B------:R-:W-:Y:S01]  /*5dc0*/  FADD.FTZ R118, -R117, R11 ;  /* 0x0000000b75767221 */ /* 0x000fe20000010100 */
[C---:B------:R-:W-:Y:S01]  /*5dd0*/  FADD.FTZ R231, -R116.reuse, R16 ;  /* 0x0000001074e77221 */ /* 0x040fe20000010100 */
[----:B------:R-:W-:Y:S01]  /*5de0*/  FADD.FTZ R116, -R116, R17 ;  /* 0x0000001174747221 */ /* 0x000fe20000010100 */
[----:B------:R-:W-:Y:S01]  /*5df0*/  FMUL.FTZ R126, R126, R213 ;  /* 0x000000d57e7e7220 */ /* 0x000fe20000410000 */
[----:B------:R-:W-:Y:S01]  /*5e00*/  F2FP.F16.F32.PACK_AB R122, R211, R122 ;  /* 0x0000007ad37a723e */ /* 0x000fe200000000ff */
[----:B------:R-:W-:Y:S01]  /*5e10*/  FADD.FTZ R211, -R117, R6 ;  /* 0x0000000675d37221 */ /* 0x000fe20000010100 */
[----:B------:R-:W-:Y:S01]  /*5e20*/  FMUL.FTZ R116, R209, R116 ;  /* 0x00000074d1747220 */ /* 0x000fe20000410000 */
[----:B------:R-:W-:Y:S01]  /*5e30*/  FMUL.FTZ R209, R196, UR11 ;  /* 0x0000000bc4d17c20 */ /* 0x000fe20008410000 */
[----:B------:R-:W-:Y:S01]  /*5e40*/  FMUL.FTZ R127, R127, R120 ;  /* 0x000000787f7f7220 */ /* 0x000fe20000410000 */
[----:B------:R-:W-:Y:S01]  /*5e50*/  FMUL.FTZ R211, R208, R211 ;  /* 0x000000d3d0d37220 */ /* 0x000fe20000410000 */
[----:B------:R-:W-:Y:S01]  /*5e60*/  FMUL.FTZ R120, R119, UR11 ;  /* 0x0000000b77787c20 */ /* 0x000fe20008410000 */
[----:B------:R-:W-:Y:S01]  /*5e70*/  FMUL.FTZ R209, R209, R116 ;  /* 0x00000074d1d17220 */ /* 0x000fe20000410000 */
[----:B------:R-:W-:Y:S01]  /*5e80*/  FADD.FTZ R116, -R117, R7 ;  /* 0x0000000775747221 */ /* 0x000fe20000010100 */
[----:B------:R-:W-:Y:S01]  /*5e90*/  F2FP.F16.F32.PACK_AB R127, R127, R126 ;  /* 0x0000007e7f7f723e */ /* 0x000fe200000000ff */
[----:B------:R-:W-:Y:S01]  /*5ea0*/  FMUL.FTZ R118, R205, R118 ;  /* 0x00000076cd767220 */ /* 0x000fe20000410000 */
[----:B------:R-:W-:Y:S01]  /*5eb0*/  FMUL.FTZ R120, R120, R211 ;  /* 0x000000d378787220 */ /* 0x000fe20000410000 */
[----:B------:R-:W-:Y:S01]  /*5ec0*/  FMUL.FTZ R116, R207, R116 ;  /* 0x00000074cf747220 */ /* 0x000fe20000410000 */
[----:B------:R-:W-:Y:S01]  /*5ed0*/  FADD.FTZ R207, -R117, R10 ;  /* 0x0000000a75cf7221 */ /* 0x000fe20000010100 */
[----:B------:R-:W-:Y:S01]  /*5ee0*/  FMUL.FTZ R126, R123, UR11 ;  /* 0x0000000b7b7e7c20 */ /* 0x000fe20008410000 */
[----:B------:R-:W-:Y:S01]  /*5ef0*/  FADD.FTZ R119, -R117, R14 ;  /* 0x0000000e75777221 */ /* 0x000fe20000010100 */
[----:B------:R-:W-:Y:S01]  /*5f00*/  FMUL.FTZ R121, R121, R116 ;  /* 0x0000007479797220 */ /* 0x000fe20000410000 */
[----:B------:R-:W-:Y:S01]  /*5f10*/  FADD.FTZ R116, -R117, R15 ;  /* 0x0000000f75747221 */ /* 0x000fe20000010100 */
[----:B------:R-:W-:Y:S01]  /*5f20*/  FMUL.FTZ R207, R206, R207 ;  /* 0x000000cfcecf7220 */ /* 0x000fe20000410000 */
[----:B------:R-:W-:Y:S01]  /*5f30*/  FMUL.FTZ R125, R125, R118 ;  /* 0x000000767d7d7220 */ /* 0x000fe20000410000 */
[----:B------:R-:W-:Y:S01]  /*5f40*/  FADD.FTZ R124, -R117, R18 ;  /* 0x00000012757c7221 */ /* 0x000fe20000010100 */
[----:B------:R-:W-:Y:S01]  /*5f50*/  FMUL.FTZ R116, R203, R116 ;  /* 0x00000074cb747220 */ /* 0x000fe20000410000 */
[----:B------:R-:W-:Y:S01]  /*5f60*/  FMUL.FTZ R118, R129, UR11 ;  /* 0x0000000b81767c20 */ /* 0x000fe20008410000 */
[----:B------:R-:W-:Y:S01]  /*5f70*/  FMUL.FTZ R123, R128, UR11 ;  /* 0x0000000b807b7c20 */ /* 0x000fe20008410000 */
[----:B------:R-:W-:Y:S01]  /*5f80*/  FMUL.FTZ R119, R204, R119 ;  /* 0x00000077cc777220 */ /* 0x000fe20000410000 */
[----:B------:R-:W-:Y:S01]  /*5f90*/  FMUL.FTZ R126, R126, R207 ;  /* 0x000000cf7e7e7220 */ /* 0x000fe20000410000 */
[----:B------:R-:W-:Y:S01]  /*5fa0*/  FADD.FTZ R117, -R117, R19 ;  /* 0x0000001375757221 */ /* 0x000fe20000010100 */
[----:B------:R-:W-:Y:S01]  /*5fb0*/  F2FP.F16.F32.PACK_AB R121, R121, R120 ;  /* 0x000000787979723e */ /* 0x000fe200000000ff */
[----:B------:R-:W-:Y:S01]  /*5fc0*/  FMUL.FTZ R118, R118, R119 ;  /* 0x0000007776767220 */ /* 0x000fe20000410000 */
        /* <DEDUP_REMOVED lines=14> */
[----:B------:R-:W-:Y:S03]  /*60b0*/  LEA R230, R219, UR4, 0x1 ;  /* 0x00000004dbe67c11 */ /* 0x000fe6000f8e08ff */
[----:B------:R-:W-:Y:S01]  /*60c0*/  STS [R199+-0x1c00], R126 ;  /* 0xffe4007ec7007388 */ /* 0x000fe20000000800 */
[----:B------:R-:W-:Y:S02]  /*60d0*/  LEA R228, R220, UR4, 0x1 ;  /* 0x00000004dce47c11 */ /* 0x000fe4000f8e08ff */
[----:B------:R-:W-:Y:S03]  /*60e0*/  IADD3 R200, PT, PT, R216, R93, RZ ;  /* 0x0000005dd8c87210 */ /* 0x000fe60007ffe0ff */
[----:B------:R-:W-:Y:S01]  /*60f0*/  STS [R202+-0x2000], R127 ;  /* 0xffe0007fca007388 */ /* 0x000fe20000000800 */
[----:B------:R-:W-:Y:S05]  /*6100*/  LOP3.LUT R231, R218, 0x400, R3, 0xf8, !PT ;  /* 0x00000400dae77812 */ /* 0x000fea00078ef803 */
[----:B------:R-:W-:Y:S01]  /*6110*/  STS [R202+-0x1c00], R119 ;  /* 0xffe40077ca007388 */ /* 0x000fe20000000800 */
[----:B------:R-:W-:Y:S05]  /*6120*/  LOP3.LUT R231, R231, R0, RZ, 0xfc, !PT ;  /* 0x00000000e7e77212 */ /* 0x000fea00078efcff */
[----:B------:R-:W-:Y:S01]  /*6130*/  STS [R131+-0x2000], R130 ;  /* 0xffe0008283007388 */ /* 0x000fe20000000800 */
[----:B------:R-:W-:Y:S05]  /*6140*/  LEA R231, R231, UR4, 0x1 ;  /* 0x00000004e7e77c11 */ /* 0x000fea000f8e08ff */
        /* <DEDUP_REMOVED lines=155> */
.L_x_1579:
        /* <DEDUP_REMOVED lines=435> */
.L_x_1580:
        /* <DEDUP_REMOVED lines=230> */
.L_x_1582:
[----:B------:R-:W2:Y:S01]  /*9490*/  LDCU.64 UR10, c[0x0][0x5c0] ;  /* 0x0000b800ff0a77ac */ /* 0x000ea20008000a00 */
[----:B------:R-:W-:-:S04]  /*94a0*/  UIADD3 UR8, UPT, UPT, UR38, UR40, URZ ;  /* 0x0000002826087290 */ /* 0x000fc8000fffe0ff */
[----:B--2---:R-:W-:Y:S02]  /*94b0*/  UIMAD.WIDE.U32 UR16, UR8, UR10, URZ ;  /* 0x0000000a081072a5 */ /* 0x004fe4000f8e00ff */
[----:B------:R-:W-:-:S04]  /*94c0*/  UIMAD UR8, UR8, UR11, URZ ;  /* 0x0000000b080872a4 */ /* 0x000fc8000f8e02ff */
[----:B------:R-:W-:-:S06]  /*94d0*/  UIADD3 UR8, UPT, UPT, UR17, UR8, URZ ;  /* 0x0000000811087290 */ /* 0x000fcc000fffe0ff */
[----:B------:R-:W-:Y:S02]  /*94e0*/  MOV R7, UR8 ;  /* 0x0000000800077c02 */ /* 0x000fe40008000f00 */
.L_x_1583:
        /* <DEDUP_REMOVED lines=12> */
.L_x_1584:
[----:B------:R-:W2:Y:S01]  /*95b0*/  LDCU.64 UR8, c[0x0][0x5c8] ;  /* 0x0000b900ff0877ac */ /* 0x000ea20008000a00 */
[----:B------:R-:W-:-:S04]  /*95c0*/  UIADD3 UR12, UPT, UPT, UR38, UR40, URZ ;  /* 0x00000028260c7290 */ /* 0x000fc8000fffe0ff */
[----:B--2---:R-:W-:Y:S02]  /*95d0*/  UIMAD.WIDE.U32 UR30, UR12, UR8, URZ ;  /* 0x000000080c1e72a5 */ /* 0x004fe4000f8e00ff */
[----:B------:R-:W-:-:S04]  /*95e0*/  UIMAD UR12, UR12, UR9, URZ ;  /* 0x000000090c0c72a4 */ /* 0x000fc8000f8e02ff */
[----:B------:R-:W-:-:S06]  /*95f0*/  UIADD3 UR12, UPT, UPT, UR31, UR12, URZ ;  /* 0x0000000c1f0c7290 */ /* 0x000fcc000fffe0ff */
[----:B-1----:R-:W-:-:S07]  /*9600*/  MOV R5, UR12 ;  /* 0x0000000c00057c02 */ /* 0x002fce0008000f00 */
.L_x_1585:
        /* <DEDUP_REMOVED lines=57> */
.L_x_1587:
[----:B------:R-:W-:Y:S05]  /*99a0*/  BSYNC.RECONVERGENT B0 ;  /* 0x0000000000007941 */ /* 0x000fea0003800200 */
.L_x_1586:
        /* <DEDUP_REMOVED lines=21> */
.L_x_1589:
[----:B------:R-:W-:Y:S05]  /*9b00*/  BSYNC.RECONVERGENT B0 ;  /* 0x0000000000007941 */ /* 0x000fea0003800200 */
.L_x_1588:
        /* <DEDUP_REMOVED lines=25> */
.L_x_1591:
[----:B------:R-:W-:Y:S05]  /*9ca0*/  BSYNC.RECONVERGENT B0 ;  /* 0x0000000000007941 */ /* 0x000fea0003800200 */
.L_x_1590:
        /* <DEDUP_REMOVED lines=18> */
.L_x_1558:
[----:B------:R-:W-:Y:S05]  /*9dd0*/  BSYNC.RECONVERGENT B1 ;  /* 0x0000000000017941 */ /* 0x000fea0003800200 */
.L_x_1536:
        /* <DEDUP_REMOVED lines=11> */
.L_x_1593:
        /* <DEDUP_REMOVED lines=15> */
.L_x_2518:


//--------------------- .text._ZN5flash44flash_bwd_dq_dk_dv_loop_seqk_parallel_kernelI23Flash_bwd_kernel_traitsILi256ELi64ELi64ELi8ELi4ELi2ELi2ELb0ELb1EN7cutlass6half_tE19Flash_kernel_traitsILi256ELi64ELi64ELi8ES3_EELb1ELb0ELb1ELb0ELb0ELb1ELb0EEEvNS_16Flash_bwd_paramsE --------------------------
	.section	.text._ZN5flash44flash_bwd_dq_dk_dv_loop_seqk_parallel_kernelI23Flash_bwd_kernel_traitsILi256ELi64ELi64ELi8ELi4ELi2ELi2ELb0ELb1EN7cutlass6half_tE19Flash_kernel_traitsILi256ELi64ELi64ELi8ES3_EELb1ELb0ELb1ELb0ELb0ELb1ELb0EEEvNS_16Flash_bwd_paramsE,"ax",@progbits
	.align	128
        .global         _ZN5flash44flash_bwd_dq_dk_dv_loop_seqk_parallel_kernelI23Flash_bwd_kernel_traitsILi256ELi64ELi64ELi8ELi4ELi2ELi2ELb0ELb1EN7cutlass6half_tE19Flash_kernel_traitsILi256ELi64ELi64ELi8ES3_EELb1ELb0ELb1ELb0ELb0ELb1ELb0EEEvNS_16Flash_bwd_paramsE
        .type           _ZN5flash44flash_bwd_dq_dk_dv_loop_seqk_parallel_kernelI23Flash_bwd_kernel_traitsILi256ELi64ELi64ELi8ELi4ELi2ELi2ELb0ELb1EN7cutlass6half_tE19Flash_kernel_traitsILi256ELi64ELi64ELi8ES3_EELb1ELb0ELb1ELb0ELb0ELb1ELb0EEEvNS_16Flash_bwd_paramsE,@function
        .size           _ZN5flash44flash_bwd_dq_dk_dv_loop_seqk_parallel_kernelI23Flash_bwd_kernel_traitsILi256ELi64ELi64ELi8ELi4ELi2ELi2ELb0ELb1EN7cutlass6half_tE19Flash_kernel_traitsILi256ELi64ELi64ELi8ES3_EELb1ELb0ELb1ELb0ELb0ELb1ELb0EEEvNS_16Flash_bwd_paramsE,(.L_x_2519 - _ZN5flash44flash_bwd_dq_dk_dv_loop_seqk_parallel_kernelI23Flash_bwd_kernel_traitsILi256ELi64ELi64ELi8ELi4ELi2ELi2ELb0ELb1EN7cutlass6half_tE19Flash_kernel_traitsILi256ELi64ELi64ELi8ES3_EELb1ELb0ELb1ELb0ELb0ELb1ELb0EEEvNS_16Flash_bwd_paramsE)
        .other          _ZN5flash44flash_bwd_dq_dk_dv_loop_seqk_parallel_kernelI23Flash_bwd_kernel_traitsILi256ELi64ELi64ELi8ELi4ELi2ELi2ELb0ELb1EN7cutlass6half_tE19Flash_kernel_traitsILi256ELi64ELi64ELi8ES3_EELb1ELb0ELb1ELb0ELb0ELb1ELb0EEEvNS_16Flash_bwd_paramsE,@"STO_CUDA_ENTRY STV_DEFAULT"
_ZN5flash44flash_bwd_dq_dk_dv_loop_seqk_parallel_kernelI23Flash_bwd_kernel_traitsILi256ELi64ELi64ELi8ELi4ELi2ELi2ELb0ELb1EN7cutlass6half_tE19Flash_kernel_traitsILi256ELi64ELi64ELi8ES3_EELb1ELb0ELb1ELb0ELb0ELb1ELb0EEEvNS_16Flash_bwd_paramsE:
.text._ZN5flash44flash_bwd_dq_dk_dv_loop_seqk_parallel_kernelI23Flash_bwd_kernel_traitsILi256ELi64ELi64ELi8ELi4ELi2ELi2ELb0ELb1EN7cutlass6half_tE19Flash_kernel_traitsILi256ELi64ELi64ELi8ES3_EELb1ELb0ELb1ELb0ELb0ELb1ELb0EEEvNS_16Flash_bwd_paramsE:
        /* <DEDUP_REMOVED lines=49> */
.L_x_1632:
        /* <DEDUP_REMOVED lines=52> */
.L_x_1594:
        /* <DEDUP_REMOVED lines=44> */
.L_x_1596:
[----:B------:R-:W1:Y:S01]  /*0910*/  LDCU.64 UR14, c[0x0][0x3b8] ;  /* 0x00007700ff0e77ac */ /* 0x000e620008000a00 */
[----:B------:R-:W-:-:S04]  /*0920*/  UIADD3 UR8, UPT, UPT, UR40, UR41, URZ ;  /* 0x0000002928087290 */ /* 0x000fc8000fffe0ff */
[----:B-1----:R-:W-:Y:S02]  /*0930*/  UIMAD.WIDE.U32 UR10, UR8, UR14, URZ ;  /* 0x0000000e080a72a5 */ /* 0x002fe4000f8e00ff */
[----:B------:R-:W-:-:S04]  /*0940*/  UIMAD UR8, UR8, UR15, URZ ;  /* 0x0000000f080872a4 */ /* 0x000fc8000f8e02ff */
[----:B------:R-:W-:Y:S01]  /*0950*/  UIADD3 UR8, UPT, UPT, UR11, UR8, URZ ;  /* 0x000000080b087290 */ /* 0x000fe2000fffe0ff */
[----:B------:R-:W-:-:S05]  /*0960*/  UMOV UR46, UR10 ;  /* 0x0000000a002e7c82 */ /* 0x000fca0008000000 */
[----:B------:R-:W-:Y:S02]  /*0970*/  MOV R7, UR8 ;  /* 0x0000000800077c02 */ /* 0x000fe40008000f00 */
.L_x_1597:
        /* <DEDUP_REMOVED lines=42> */
.L_x_1598:
[----:B------:R-:W1:Y:S01]  /*0c20*/  LDCU.64 UR12, c[0x0][0x3c0] ;  /* 0x00007800ff0c77ac */ /* 0x000e620008000a00 */
[----:B------:R-:W-:-:S04]  /*0c30*/  UIADD3 UR8, UPT, UPT, UR40, UR41, URZ ;  /* 0x0000002928087290 */ /* 0x000fc8000fffe0ff */
[----:B-1----:R-:W-:Y:S02]  /*0c40*/  UIMAD.WIDE.U32 UR48, UR8, UR12, URZ ;  /* 0x0000000c083072a5 */ /* 0x002fe4000f8e00ff */
[----:B------:R-:W-:-:S04]  /*0c50*/  UIMAD UR8, UR8, UR13, URZ ;  /* 0x0000000d080872a4 */ /* 0x000fc8000f8e02ff */
[----:B------:R-:W-:-:S06]  /*0c60*/  UIADD3 UR8, UPT, UPT, UR49, UR8, URZ ;  /* 0x0000000831087290 */ /* 0x000fcc000fffe0ff */
[----:B------:R-:W-:-:S07]  /*0c70*/  MOV R6, UR8 ;  /* 0x0000000800067c02 */ /* 0x000fce0008000f00 */
.L_x_1599:
        /* <DEDUP_REMOVED lines=27> */
.L_x_1600:
[----:B------:R-:W-:Y:S02]  /*0e30*/  UIMAD.WIDE.U32 UR56, UR50, UR16, URZ ;  /* 0x00000010323872a5 */ /* 0x000fe4000f8e00ff */
[----:B------:R-:W-:-:S04]  /*0e40*/  UIMAD UR8, UR51, UR16, URZ ;  /* 0x00000010330872a4 */ /* 0x000fc8000f8e02ff */
[----:B------:R-:W-:Y:S02]  /*0e50*/  UIADD3 UR8, UPT, UPT, UR57, UR8, URZ ;  /* 0x0000000839087290 */ /* 0x000fe4000fffe0ff */
.L_x_1601:
        /* <DEDUP_REMOVED lines=20> */
.L_x_1602:
[----:B------:R-:W1:Y:S01]  /*0fa0*/  LDCU UR58, c[0x0][0x434] ;  /* 0x00008680ff3a77ac */ /* 0x000e620008000800 */
[----:B------:R-:W-:-:S04]  /*0fb0*/  UIMAD UR10, UR24, UR45, UR23 ;  /* 0x0000002d180a72a4 */ /* 0x000fc8000f8e0217 */
[----:B-1----:R-:W-:Y:S02]  /*0fc0*/  UIMAD UR58, UR10, UR58, URZ ;  /* 0x0000003a0a3a72a4 */ /* 0x002fe4000f8e02ff */
.L_x_1603:
        /* <DEDUP_REMOVED lines=11> */
.L_x_1604:
[----:B------:R-:W1:Y:S01]  /*1080*/  LDCU UR57, c[0x0][0x444] ;  /* 0x00008880ff3977ac */ /* 0x000e620008000800 */
[----:B------:R-:W-:-:S04]  /*1090*/  UIMAD UR10, UR24, UR45, UR23 ;  /* 0x0000002d180a72a4 */ /* 0x000fc8000f8e0217 */
[----:B-1----:R-:W-:-:S12]  /*10a0*/  UIMAD UR57, UR10, UR57, URZ ;  /* 0x000000390a3972a4 */ /* 0x002fd8000f8e02ff */
.L_x_1605:
[----:B------:R-:W1:Y:S01]  /*10b0*/  LDCU UR50, c[0x0][0x508] ;  /* 0x0000a100ff3277ac */ /* 0x000e620008000800 */
[----:B------:R-:W2:Y:S01]  /*10c0*/  S2R R0, SR_TID.X ;  /* 0x0000000000007919 */ /* 0x000ea20000002100 */
[----:B------:R-:W3:Y:S01]  /*10d0*/  LDC.64 R2, c[0x0][0x3b0] ;  /* 0x0000ec00ff027b82 */ /* 0x000ee20000000a00 */
[----:B------:R-:W-:Y:S01]  /*10e0*/  MOV R23, RZ ;  /* 0x000000ff00177202 */ /* 0x000fe20000000f00 */
        /* <DEDUP_REMOVED lines=20> */
[----:B------:R-:W2:Y:S03]  /*1230*/  LDCU.64 UR62, c[0x0][0x5e8] ;  /* 0x0000bd00ff3e77ac */ /* 0x000ea60008000a00 */
[----:B------:R-:W-:Y:S01]  /*1240*/  IMAD.X R9, RZ, RZ, UR17, P0 ;  /* 0x00000011ff097e24 */ /* 0x000fe200080e06ff */
[----:B------:R-:W-:Y:S01]  /*1250*/  IADD3 R12, P0, PT, R12, UR54, RZ ;  /* 0x000000360c0c7c10 */ /* 0x000fe2000ff1e0ff */
[----:B------:R-:W-:-:S04]  /*1260*/  USEL UR49, URZ, UR49, !UP0 ;  /* 0x00000031ff317287 */ /* 0x000fc8000c000000 */
[----:B------:R-:W-:Y:S02]  /*1270*/  UISETP.GT.AND UP0, UPT, UR44, UR49, UPT ;  /* 0x000000312c00728c */ /* 0x000fe4000bf04270 */
[----:B-1----:R-:W-:Y:S01]  /*1280*/  UIMAD UR16, UR53, UR8, URZ ;  /* 0x00000008351072a4 */ /* 0x002fe2000f8e02ff */
[----:B------:R-:W-:Y:S02]  /*1290*/  IMAD.U32 R5, RZ, RZ, UR8 ;  /* 0x00000008ff057e24 */ /* 0x000fe4000f8e00ff */
[----:B------:R-:W-:Y:S01]  /*12a0*/  IMAD.U32 R14, RZ, RZ, UR10 ;  /* 0x0000000aff0e7e24 */ /* 0x000fe2000f8e00ff */
[----:B------:R-:W-:Y:S01]  /*12b0*/  UIMAD UR16, UR52, UR9, UR16 ;  /* 0x00000009341072a4 */ /* 0x000fe2000f8e0210 */
[----:B------:R-:W-:Y:S01]  /*12c0*/  IMAD.WIDE.U32 R8, R5, UR52, R8 ;  /* 0x0000003405087c25 */ /* 0x000fe2000f8e0008 */
[----:B--2---:R-:W-:-:S03]  /*12d0*/  UIMAD.WIDE UR62, UR57, 0x4, UR62 ;  /* 0x00000004393e78a5 */ /* 0x004fc6000f8e023e */
[----:B------:R-:W-:Y:S01]  /*12e0*/  IMAD.U32 R5, RZ, RZ, UR11 ;  /* 0x0000000bff057e24 */ /* 0x000fe2000f8e00ff */
[----:B------:R-:W-:Y:S01]  /*12f0*/  IADD3 R9, PT, PT, R9, UR16, RZ ;  /* 0x0000001009097c10 */ /* 0x000fe2000fffe0ff */
[----:B------:R-:W1:Y:S02]  /*1300*/  LDCU.64 UR10, c[0x0][0x550] ;  /* 0x0000aa00ff0a77ac */ /* 0x000e640008000a00 */
[----:B------:R-:W-:Y:S02]  /*1310*/  IMAD.WIDE.U32 R14, R14, UR23, R8 ;  /* 0x000000170e0e7c25 */ /* 0x000fe4000f8e0008 */
[----:B------:R-:W2:Y:S01]  /*1320*/  LDCU.64 UR16, c[0x0][0x3c8] ;  /* 0x00007900ff1077ac */ /* 0x000ea20008000a00 */
[----:B------:R-:W3:Y:S01]  /*1330*/  LDC.64 R8, c[0x0][0x5f8] ;  /* 0x00017e00ff087b82 */ /* 0x000ee20000000a00 */
[----:B------:R-:W-:Y:S01]  /*1340*/  IMAD R17, R5, UR23, R15 ;  /* 0x0000001705117c24 */ /* 0x000fe2000f8e020f */
[--C-:B------:R-:W-:Y:S01]  /*1350*/  SHF.R.U32.HI R15, RZ, 0x3, R0.reuse ;  /* 0x00000003ff0f7819 */ /* 0x100fe20000011600 */
[----:B------:R-:W-:Y:S01]  /*1360*/  IMAD R5, R3, UR52, R11 ;  /* 0x0000003403057c24 */ /* 0x000fe2000f8e020b */
[----:B------:R-:W-:Y:S01]  /*1370*/  SHF.R.U32.HI R11, RZ, 0x5, R0 ;  /* 0x00000005ff0b7819 */ /* 0x000fe20000011600 */
[----:B------:R-:W-:Y:S01]  /*1380*/  IMAD.MOV.U32 R16, RZ, RZ, R14 ;  /* 0x000000ffff107224 */ /* 0x000fe200078e000e */
[----:B------:R-:W-:-:S02]  /*1390*/  USHF.L.U32 UR52, UR8, 0x5, URZ ;  /* 0x0000000508347899 */ /* 0x000fc400080006ff */
[----:B------:R-:W-:Y:S01]  /*13a0*/  IADD3.X R13, PT, PT, R13, UR47, R5, P0, !PT ;  /* 0x0000002f0d0d7c10 */ /* 0x000fe200087fe405 */
[C---:B------:R-:W-:Y:S01]  /*13b0*/  IMAD.WIDE.U32 R16, R15.reuse, UR8, R16 ;  /* 0x000000080f107c25 */ /* 0x040fe2000f8e0010 */
[----:B------:R-:W-:Y:S01]  /*13c0*/  ISETP.NE.AND P0, PT, RZ, UR60, PT ;  /* 0x0000003cff007c0c */ /* 0x000fe2000bf05270 */
[----:B------:R-:W-:Y:S02]  /*13d0*/  USHF.L.U64.HI UR47, UR8, 0x5, UR9 ;  /* 0x00000005082f7899 */ /* 0x000fe40008010209 */
[----:B------:R-:W-:Y:S01]  /*13e0*/  IMAD R5, R15, UR9, R17 ;  /* 0x000000090f057c24 */ /* 0x000fe2000f8e0211 */
[----:B------:R-:W4:Y:S01]  /*13f0*/  LDCU.64 UR8, c[0x0][0x380] ;  /* 0x00007000ff0877ac */ /* 0x000f220008000a00 */
[C---:B-1----:R-:W-:Y:S01]  /*1400*/  LEA R248, P3, R16.reuse, UR10, 0x1 ;  /* 0x0000000a10f87c11 */ /* 0x042fe2000f8608ff */
[----:B--2---:R-:W-:Y:S01]  /*1410*/  IMAD.U32 R20, RZ, RZ, UR16 ;  /* 0x00000010ff147e24 */ /* 0x004fe2000f8e00ff */
[----:B------:R-:W1:Y:S02]  /*1420*/  LDCU.64 UR60, c[0x0][0x420] ;  /* 0x00008400ff3c77ac */ /* 0x000e640008000a00 */
[----:B------:R-:W-:Y:S01]  /*1430*/  LEA.HI.X R249, R16, UR11, R5, 0x1, P3 ;  /* 0x0000000b10f97c11 */ /* 0x000fe200098f0c05 */
[----:B------:R-:W-:Y:S01]  /*1440*/  IMAD.WIDE.U32 R20, R20, UR23, R12 ;  /* 0x0000001714147c25 */ /* 0x000fe2000f8e000c */
[----:B------:R-:W-:Y:S01]  /*1450*/  MOV R12, UR17 ;  /* 0x00000011000c7c02 */ /* 0x000fe20008000f00 */
[----:B------:R-:W2:Y:S02]  /*1460*/  LDCU.64 UR16, c[0x0][0x570] ;  /* 0x0000ae00ff1077ac */ /* 0x000ea40008000a00 */
[----:B---3--:R-:W-:-:S04]  /*1470*/  IMAD.WIDE.U32 R24, R8, UR21, RZ ;  /* 0x0000001508187c25 */ /* 0x008fc8000f8e00ff */
[----:B------:R-:W-:Y:S01]  /*1480*/  IMAD R8, R11, UR59, R242 ;  /* 0x0000003b0b087c24 */ /* 0x000fe2000f8e02f2 */
[----:B------:R-:W-:Y:S01]  /*1490*/  SEL R11, R24, RZ, P0 ;  /* 0x000000ff180b7207 */ /* 0x000fe20000000000 */
[----:B------:R-:W-:Y:S01]  /*14a0*/  IMAD R9, R9, UR21, R25 ;  /* 0x0000001509097c24 */ /* 0x000fe2000f8e0219 */
[----:B------:R-:W-:Y:S01]  /*14b0*/  USHF.L.U32 UR59, UR59, 0x6, URZ ;  /* 0x000000063b3b7899 */ /* 0x000fe200080006ff */
[----:B------:R-:W-:Y:S01]  /*14c0*/  IMAD R13, R12, UR23, R21 ;  /* 0x000000170c0d7c24 */ /* 0x000fe2000f8e0215 */
[----:B------:R-:W-:Y:S01]  /*14d0*/  IADD3 R11, P2, P1, R8, UR56, R11 ;  /* 0x00000038080b7c10 */ /* 0x000fe2000f95e00b */
[----:B------:R-:W-:Y:S01]  /*14e0*/  IMAD.MOV.U32 R12, RZ, RZ, R20 ;  /* 0x000000ffff0c7224 */ /* 0x000fe200078e0014 */
[----:B------:R-:W-:Y:S02]  /*14f0*/  SHF.R.S32.HI R8, RZ, 0x1f, R8 ;  /* 0x0000001fff087819 */ /* 0x000fe40000011408 */
[----:B------:R-:W-:Y:S01]  /*1500*/  SEL R9, R9, RZ, P0 ;  /* 0x000000ff09097207 */ /* 0x000fe20000000000 */
[----:B------:R-:W-:-:S03]  /*1510*/  IMAD.WIDE.U32 R12, R15, R2, R12 ;  /* 0x000000020f0c7225 */ /* 0x000fc600078e000c */
[----:B------:R-:W-:Y:S01]  /*1520*/  IADD3.X R9, PT, PT, R8, UR55, R9, P2, P1 ;  /* 0x0000003708097c10 */ /* 0x000fe200097e2409 */
[----:B------:R-:W-:Y:S01]  /*1530*/  IMAD.U32 R8, RZ, RZ, UR59 ;  /* 0x0000003bff087e24 */ /* 0x000fe2000f8e00ff */
[----:B------:R-:W-:Y:S01]  /*1540*/  IADD3 R11, P1, PT, R11, UR59, RZ ;  /* 0x0000003b0b0b7c10 */ /* 0x000fe2000ff3e0ff */
[----:B------:R-:W-:Y:S01]  /*1550*/  IMAD R5, R15, R3, R13 ;  /* 0x000000030f057224 */ /* 0x000fe200078e020d */
[----:B----4-:R-:W-:Y:S01]  /*1560*/  LEA R250, P2, R12, UR8, 0x1 ;  /* 0x000000080cfa7c11 */ /* 0x010fe2000f8408ff */
[----:B-1----:R-:W-:Y:S01]  /*1570*/  UIMAD.WIDE UR54, UR58, 0x4, UR60 ;  /* 0x000000043a3678a5 */ /* 0x002fe2000f8e023c */
[----:B------:R-:W-:Y:S02]  /*1580*/  LEA.HI.X.SX32 R8, R8, R9, 0x1, P1 ;  /* 0x0000000908087211 */ /* 0x000fe400008f0eff */
[----:B--2---:R-:W-:Y:S01]  /*1590*/  LEA R246, P1, R11, UR16, 0x2 ;  /* 0x000000100bf67c11 */ /* 0x004fe2000f8210ff */
[----:B------:R-:W-:Y:S01]  /*15a0*/  UMOV UR16, UR62 ;  /* 0x0000003e00107c82 */ /* 0x000fe20008000000 */
[----:B------:R-:W-:-:S02]  /*15b0*/  LEA.HI.X R251, R12, UR9, R5, 0x1, P2 ;  /* 0x000000090cfb7c11 */ /* 0x000fc400090f0c05 */
[----:B------:R-:W-:Y:S01]  /*15c0*/  LEA.HI.X R247, R11, UR17, R8, 0x2, P1 ;  /* 0x000000110bf77c11 */ /* 0x000fe200088f1408 */
[C---:B------:R-:W-:Y:S01]  /*15d0*/  VIADD R8, R15.reuse, 0x20 ;  /* 0x000000200f087836 */ /* 0x040fe20000000000 */
[----:B------:R-:W-:Y:S01]  /*15e0*/  IADD3 R16, P1, PT, R15, 0x20, RZ ;  /* 0x000000200f107810 */ /* 0x000fe20007f3e0ff */
[----:B------:R-:W-:Y:S01]  /*15f0*/  UMOV UR17, UR63 ;  /* 0x0000003f00117c82 */ /* 0x000fe20008000000 */
        /* <DEDUP_REMOVED lines=17> */
.L_x_1607:
[----:B------:R-:W1:Y:S01]  /*1710*/  LDCU.64 UR12, c[0x0][0x5c0] ;  /* 0x0000b800ff0c77ac */ /* 0x000e620008000a00 */
[----:B------:R-:W-:-:S04]  /*1720*/  UIADD3 UR8, UPT, UPT, UR40, UR41, URZ ;  /* 0x0000002928087290 */ /* 0x000fc8000fffe0ff */
[----:B-1----:R-:W-:Y:S02]  /*1730*/  UIMAD.WIDE.U32 UR16, UR8, UR12, URZ ;  /* 0x0000000c081072a5 */ /* 0x002fe4000f8e00ff */
[----:B------:R-:W-:-:S04]  /*1740*/  UIMAD UR8, UR8, UR13, URZ ;  /* 0x0000000d080872a4 */ /* 0x000fc8000f8e02ff */
[----:B------:R-:W-:-:S06]  /*1750*/  UIADD3 UR8, UPT, UPT, UR17, UR8, URZ ;  /* 0x0000000811087290 */ /* 0x000fcc000fffe0ff */
[----:B------:R-:W-:Y:S02]  /*1760*/  MOV R0, UR8 ;  /* 0x0000000800007c02 */ /* 0x000fe40008000f00 */
.L_x_1608:
        /* <DEDUP_REMOVED lines=13> */
.L_x_1609:
[----:B------:R-:W1:Y:S01]  /*1840*/  LDCU.64 UR10, c[0x0][0x5c8] ;  /* 0x0000b900ff0a77ac */ /* 0x000e620008000a00 */
[----:B------:R-:W-:-:S04]  /*1850*/  UIADD3 UR40, UPT, UPT, UR40, UR41, URZ ;  /* 0x0000002928287290 */ /* 0x000fc8000fffe0ff */
[----:B-1----:R-:W-:Y:S02]  /*1860*/  UIMAD.WIDE.U32 UR14, UR40, UR10, URZ ;  /* 0x0000000a280e72a5 */ /* 0x002fe4000f8e00ff */
[----:B------:R-:W-:-:S04]  /*1870*/  UIMAD UR40, UR40, UR11, URZ ;  /* 0x0000000b282872a4 */ /* 0x000fc8000f8e02ff */
[----:B------:R-:W-:-:S06]  /*1880*/  UIADD3 UR40, UPT, UPT, UR15, UR40, URZ ;  /* 0x000000280f287290 */ /* 0x000fcc000fffe0ff */
[----:B------:R-:W-:-:S07]  /*1890*/  MOV R3, UR40 ;  /* 0x0000002800037c02 */ /* 0x000fce0008000f00 */
.L_x_1610:
        /* <DEDUP_REMOVED lines=27> */
.L_x_1612:
[----:B------:R-:W-:Y:S05]  /*1a50*/  BSYNC.RECONVERGENT B0 ;  /* 0x0000000000007941 */ /* 0x000fea0003800200 */
.L_x_1611:
        /* <DEDUP_REMOVED lines=15> */
.L_x_1614:
[----:B------:R-:W-:Y:S05]  /*1b50*/  BSYNC.RECONVERGENT B0 ;  /* 0x0000000000007941 */ /* 0x000fea0003800200 */
.L_x_1613:
        /* <DEDUP_REMOVED lines=24> */
.L_x_1616:
[----:B------:R-:W-:Y:S05]  /*1ce0*/  BSYNC.RECONVERGENT B0 ;  /* 0x0000000000007941 */ /* 0x000fea0003800200 */
.L_x_1615:
        /* <DEDUP_REMOVED lines=14> */
.L_x_1606:
[----:B------:R-:W-:Y:S01]  /*1dd0*/  UIMAD UR53, UR51, -0x40, UR43 ;  /* 0xffffffc0333578a4 */ /* 0x000fe2000f8e022b */
[----:B------:R-:W-:Y:S01]  /*1de0*/  IMAD.U32 R9, RZ, RZ, UR14 ;  /* 0x0000000eff097e24 */ /* 0x000fe2000f8e00ff */
[----:B------:R-:W-:Y:S01]  /*1df0*/  UIMAD UR56, UR27, UR14, URZ ;  /* 0x0000000e1b3872a4 */ /* 0x000fe2000f8e02ff */
[----:B------:R-:W-:Y:S01]  /*1e00*/  IMAD.U32 R12, RZ, RZ, UR12 ;  /* 0x0000000cff0c7e24 */ /* 0x000fe2000f8e00ff */
[----:B------:R-:W1:Y:S01]  /*1e10*/  LDCU.64 UR10, c[0x0][0x3d0] ;  /* 0x00007a00ff0a77ac */ /* 0x000e620008000a00 */
[--C-:B------:R-:W-:Y:S01]  /*1e20*/  IMAD.WIDE.U32 R20, R9, UR30, R22.reuse ;  /* 0x0000001e09147c25 */ /* 0x100fe2000f8e0016 */
[----:B------:R-:W-:Y:S01]  /*1e30*/  ISETP.GE.AND P4, PT, R8, UR53, PT ;  /* 0x0000003508007c0c */ /* 0x000fe2000bf86270 */
[----:B------:R-:W2:Y:S02]  /*1e40*/  LDCU.64 UR8, c[0x0][0x3d8] ;  /* 0x00007b00ff0877ac */ /* 0x000ea40008000a00 */
[----:B------:R-:W-:Y:S01]  /*1e50*/  IMAD.WIDE.U32 R12, R12, UR30, R22 ;  /* 0x0000001e0c0c7c25 */ /* 0x000fe2000f8e0016 */
[----:B------:R-:W-:Y:S01]  /*1e60*/  IADD3 R20, P1, PT, R20, UR46, RZ ;  /* 0x0000002e14147c10 */ /* 0x000fe2000ff3e0ff */
[----:B------:R-:W-:-:S02]  /*1e70*/  UIMAD UR56, UR30, UR15, UR56 ;  /* 0x0000000f1e3872a4 */ /* 0x000fc4000f8e0238 */
[----:B------:R-:W-:Y:S01]  /*1e80*/  IMAD.U32 R26, RZ, RZ, UR52 ;  /* 0x00000034ff1a7e24 */ /* 0x000fe2000f8e00ff */
[----:B------:R-:W-:Y:S02]  /*1e90*/  UIMAD UR27, UR27, UR12, URZ ;  /* 0x0000000c1b1b72a4 */ /* 0x000fe4000f8e02ff */
[----:B------:R-:W-:Y:S02]  /*1ea0*/  UIADD3 UR44, UPT, UPT, -UR30, UR36, URZ ;  /* 0x000000241e2c7290 */ /* 0x000fe4000fffe1ff */
[----:B------:R-:W-:Y:S01]  /*1eb0*/  UIMAD UR27, UR30, UR13, UR27 ;  /* 0x0000000d1e1b72a4 */ /* 0x000fe2000f8e021b */
[----:B------:R-:W-:Y:S01]  /*1ec0*/  IADD3.X R21, PT, PT, R7, UR56, R21, P1, !PT ;  /* 0x0000003807157c10 */ /* 0x000fe20008ffe415 */
[----:B------:R-:W-:Y:S01]  /*1ed0*/  IMAD.U32 R7, RZ, RZ, UR47 ;  /* 0x0000002fff077e24 */ /* 0x000fe2000f8e00ff */
[----:B------:R-:W-:Y:S01]  /*1ee0*/  IADD3 R12, P1, PT, R12, UR48, RZ ;  /* 0x000000300c0c7c10 */ /* 0x000fe2000ff3e0ff */
[----:B-1----:R-:W-:Y:S01]  /*1ef0*/  IMAD R22, R18, UR10, RZ ;  /* 0x0000000a12167c24 */ /* 0x002fe2000f8e02ff */
[----:B------:R-:W-:Y:S01]  /*1f00*/  ISETP.GE.AND P2, PT, R8, UR44, PT ;  /* 0x0000002c08007c0c */ /* 0x000fe2000bf46270 */
[----:B------:R-:W-:Y:S01]  /*1f10*/  IMAD.U32 R8, RZ, RZ, UR52 ;  /* 0x00000034ff087e24 */ /* 0x000fe2000f8e00ff */
[----:B------:R-:W-:Y:S01]  /*1f20*/  IADD3.X R13, PT, PT, R6, UR27, R13, P1, !PT ;  /* 0x0000001b060d7c10 */ /* 0x000fe20008ffe40d */
[----:B--2---:R-:W-:Y:S01]  /*1f30*/  IMAD R18, R18, UR8, RZ ;  /* 0x0000000812127c24 */ /* 0x004fe2000f8e02ff */
[----:B------:R-:W-:Y:S01]  /*1f40*/  @!P4 LEA R24, P1, R5, R250, 0x1 ;  /* 0x000000fa0518c211 */ /* 0x000fe200078208ff */
[C---:B------:R-:W-:Y:S01]  /*1f50*/  IMAD R22, R4.reuse, UR11, R22 ;  /* 0x0000000b04167c24 */ /* 0x040fe2000f8e0216 */
[----:B------:R-:W-:Y:S01]  /*1f60*/  ISETP.GE.AND P3, PT, R15, UR44, PT ;  /* 0x0000002c0f007c0c */ /* 0x000fe2000bf66270 */
[----:B------:R-:W-:Y:S01]  /*1f70*/  IMAD.WIDE.U32 R20, R4, UR10, R20 ;  /* 0x0000000a04147c25 */ /* 0x000fe2000f8e0014 */
[----:B------:R-:W-:Y:S01]  /*1f80*/  @!P4 LEA R26, P5, R26, R248, 0x1 ;  /* 0x000000f81a1ac211 */ /* 0x000fe200078a08ff */
[----:B------:R-:W-:Y:S01]  /*1f90*/  @P0 BAR.SYNC.DEFER_BLOCKING 0x0 ;  /* 0x0000000000000b1d */ /* 0x000fe20000010000 */
[----:B------:R-:W-:Y:S01]  /*1fa0*/  @!P4 LEA.HI.X R25, R5, R251, R3, 0x1, P1 ;  /* 0x000000fb0519c211 */ /* 0x000fe200008f0c03 */
[----:B------:R-:W-:Y:S01]  /*1fb0*/  IMAD R18, R4, UR9, R18 ;  /* 0x0000000904127c24 */ /* 0x000fe2000f8e0212 */
[----:B------:R-:W-:Y:S01]  /*1fc0*/  LOP3.LUT R3, R10, 0x1f8, RZ, 0xc0, !PT ;  /* 0x000001f80a037812 */ /* 0x000fe200078ec0ff */
[----:B------:R-:W-:Y:S01]  /*1fd0*/  @!P2 IMAD R11, R2, UR12, RZ ;  /* 0x0000000c020bac24 */ /* 0x000fe2000f8e02ff */
[----:B------:R-:W-:Y:S01]  /*1fe0*/  @!P4 LEA.HI.X R27, R8, R249, R7, 0x1, P5 ;  /* 0x000000f9081bc211 */ /* 0x000fe200028f0c07 */
[----:B------:R-:W-:Y:S01]  /*1ff0*/  IMAD.WIDE.U32 R6, R4, UR8, R12 ;  /* 0x0000000804067c25 */ /* 0x000fe2000f8e000c */
[----:B------:R-:W-:Y:S01]  /*2000*/  LOP3.LUT R3, R3, 0x38, R0, 0x78, !PT ;  /* 0x0000003803037812 */ /* 0x000fe200078e7800 */
[----:B------:R-:W1:Y:S01]  /*2010*/  @!P2 LDC.64 R4, c[0x0][0x388] ;  /* 0x0000e200ff04ab82 */ /* 0x000e620000000a00 */
[----:B------:R-:W-:Y:S01]  /*2020*/  ISETP.GE.AND P5, PT, R15, UR53, PT ;  /* 0x000000350f007c0c */ /* 0x000fe2000bfa6270 */
[----:B------:R-:W-:Y:S01]  /*2030*/  @!P2 IMAD R12, R2, UR14, RZ ;  /* 0x0000000e020cac24 */ /* 0x000fe2000f8e02ff */
[----:B------:R-:W-:Y:S01]  /*2040*/  LOP3.LUT R14, R3, 0x1e00, R10, 0xf8, !PT ;  /* 0x00001e00030e7812 */ /* 0x000fe200078ef80a */
[----:B------:R-:W-:-:S02]  /*2050*/  IMAD.IADD R23, R21, 0x1, R22 ;  /* 0x0000000115177824 */ /* 0x000fc400078e0216 */
[----:B------:R-:W-:Y:S01]  /*2060*/  IMAD.MOV.U32 R244, RZ, RZ, 0x7f800000 ;  /* 0x7f800000fff47424 */ /* 0x000fe200078e00ff */
[----:B------:R-:W-:Y:S01]  /*2070*/  LEA R14, R14, UR33, 0x1 ;  /* 0x000000210e0e7c11 */ /* 0x000fe2000f8e08ff */
[----:B------:R-:W2:Y:S01]  /*2080*/  @!P3 LDC.64 R8, c[0x0][0x388] ;  /* 0x0000e200ff08bb82 */ /* 0x000ea20000000a00 */
[----:B------:R-:W-:Y:S02]  /*2090*/  @!P2 IMAD.MOV.U32 R21, RZ, RZ, R23 ;  /* 0x000000ffff15a224 */ /* 0x000fe400078e0017 */
[----:B------:R-:W-:Y:S02]  /*20a0*/  IMAD.MOV.U32 R243, RZ, RZ, 0x7f800000 ;  /* 0x7f800000fff37424 */ /* 0x000fe400078e00ff */
[C---:B------:R-:W-:Y:S02]  /*20b0*/  IMAD.SHL.U32 R232, R0.reuse, 0x40, RZ ;  /* 0x0000004000e87824 */ /* 0x040fe400078e00ff */
[----:B------:R-:W-:Y:S01]  /*20c0*/  IMAD.SHL.U32 R231, R0, 0x10, RZ ;  /* 0x0000001000e77824 */ /* 0x000fe200078e00ff */
[----:B------:R-:W3:Y:S01]  /*20d0*/  @!P2 LDC.64 R2, c[0x0][0x390] ;  /* 0x0000e400ff02ab82 */ /* 0x000ee20000000a00 */
[----:B------:R-:W-:Y:S01]  /*20e0*/  IMAD.IADD R19, R7, 0x1, R18 ;  /* 0x0000000107137824 */ /* 0x000fe200078e0212 */
[----:B------:R-:W-:Y:S01]  /*20f0*/  @!PT LDS RZ, [RZ] ;  /* 0x00000000fffff984 */ /* 0x000fe20000000800 */
[----:B------:R-:W-:Y:S01]  /*2100*/  @!PT LDS RZ, [RZ] ;  /* 0x00000000fffff984 */ /* 0x000fe20000000800 */
[----:B------:R-:W-:Y:S01]  /*2110*/  @!PT LDS RZ, [RZ] ;  /* 0x00000000fffff984 */ /* 0x000fe20000000800 */
[----:B------:R-:W-:Y:S01]  /*2120*/  @!P5 LDGSTS.E.BYPASS.LTC128B.128 [R14+0x8000], desc[UR34][R248.64] ;  /* 0x08000000f80edfae */ /* 0x000fe2000b981a22 */
[----:B------:R-:W-:-:S02]  /*2130*/  @!P3 IMAD.MOV.U32 R22, RZ, RZ, R20 ;  /* 0x000000ffff16b224 */ /* 0x000fc400078e0014 */
[----:B------:R-:W-:Y:S01]  /*2140*/  IMAD.MOV.U32 R228, RZ, RZ, 0x40 ;  /* 0x00000040ffe47424 */ /* 0x000fe200078e00ff */
[----:B------:R-:W-:Y:S01]  /*2150*/  @!P5 LDGSTS.E.BYPASS.LTC128B.128 [R14+0xa000], desc[UR34][R248.64+0x80] ;  /* 0x0a000080f80edfae */ /* 0x000fe2000b981a22 */
[C---:B------:R-:W-:Y:S02]  /*2160*/  @!P2 IMAD R12, R16.reuse, UR15, R12 ;  /* 0x0000000f100cac24 */ /* 0x040fe4000f8e020c */
[----:B------:R-:W-:Y:S01]  /*2170*/  IMAD.U32 R240, RZ, RZ, UR37 ;  /* 0x00000025fff07e24 */ /* 0x000fe2000f8e00ff */
[----:B------:R-:W-:Y:S01]  /*2180*/  @!P5 LDGSTS.E.BYPASS.LTC128B.128 [R14+0xc000], desc[UR34][R248.64+0x100] ;  /* 0x0c000100f80edfae */ /* 0x000fe2000b981a22 */
[----:B------:R-:W-:Y:S01]  /*2190*/  @!P2 IMAD.WIDE.U32 R20, R16, UR14, R20 ;  /* 0x0000000e1014ac25 */ /* 0x000fe2000f8e0014 */
[----:B------:R-:W-:Y:S02]  /*21a0*/  CS2R R190, SRZ ;  /* 0x0000000000be7805 */ /* 0x000fe4000001ff00 */
[----:B------:R-:W-:Y:S01]  /*21b0*/  CS2R R188, SRZ ;  /* 0x0000000000bc7805 */ /* 0x000fe2000001ff00 */
[----:B------:R-:W-:Y:S01]  /*21c0*/  @!P5 LDGSTS.E.BYPASS.LTC128B.128 [R14+0xe000], desc[UR34][R248.64+0x180] ;  /* 0x0e000180f80edfae */ /* 0x000fe2000b981a22 */
[----:B------:R-:W-:Y:S01]  /*21d0*/  @!P2 IMAD.MOV.U32 R7, RZ, RZ, R19 ;  /* 0x000000ffff07a224 */ /* 0x000fe200078e0013 */
[----:B-1----:R-:W-:Y:S01]  /*21e0*/  @!P2 LEA R4, P0, R20, R4, 0x1 ;  /* 0x000000041404a211 */ /* 0x002fe200078008ff */
[----:B------:R-:W-:Y:S01]  /*21f0*/  @!P2 IMAD R11, R16, UR13, R11 ;  /* 0x0000000d100bac24 */ /* 0x000fe2000f8e020b */
[----:B------:R1:W-:Y:S01]  /*2200*/  @P5 STS.128 [R14+0x8000], RZ ;  /* 0x008000ff0e005388 */ /* 0x0003e20000000c00 */
[----:B------:R-:W-:Y:S01]  /*2210*/  @!P3 IMAD.WIDE.U32 R22, R15, UR14, R22 ;  /* 0x0000000e0f16bc25 */ /* 0x000fe2000f8e0016 */
[----:B------:R-:W-:-:S02]  /*2220*/  CS2R R194, SRZ ;  /* 0x0000000000c27805 */ /* 0x000fc4000001ff00 */
[----:B------:R-:W-:Y:S01]  /*2230*/  CS2R R192, SRZ ;  /* 0x0000000000c07805 */ /* 0x000fe2000001ff00 */
[----:B------:R1:W-:Y:S01]  /*2240*/  @P5 STS.128 [R14+0xa000], RZ ;  /* 0x00a000ff0e005388 */ /* 0x0003e20000000c00 */
[----:B------:R-:W-:Y:S01]  /*2250*/  @!P2 IMAD.IADD R12, R21, 0x1, R12 ;  /* 0x00000001150ca824 */ /* 0x000fe200078e020c */
[----:B--2---:R-:W-:Y:S01]  /*2260*/  @!P3 LEA R8, P1, R22, R8, 0x1 ;  /* 0x000000081608b211 */ /* 0x004fe200078208ff */
[----:B------:R-:W-:Y:S01]  /*2270*/  @!P2 IMAD.WIDE.U32 R16, R16, UR12, R6 ;  /* 0x0000000c1010ac25 */ /* 0x000fe2000f8e0006 */
[----:B------:R1:W-:Y:S01]  /*2280*/  @P5 STS.128 [R14+0xc000], RZ ;  /* 0x00c000ff0e005388 */ /* 0x0003e20000000c00 */
[----:B------:R-:W-:Y:S02]  /*2290*/  CS2R R186, SRZ ;  /* 0x0000000000ba7805 */ /* 0x000fe4000001ff00 */
[----:B------:R-:W-:Y:S01]  /*22a0*/  @!P2 LEA.HI.X R5, R20, R5, R12, 0x1, P0 ;  /* 0x000000051405a211 */ /* 0x000fe200000f0c0c */
[----:B------:R-:W-:Y:S01]  /*22b0*/  @!P3 IMAD R13, R15, UR15, R23 ;  /* 0x0000000f0f0dbc24 */ /* 0x000fe2000f8e0217 */
[----:B---3--:R-:W-:Y:S01]  /*22c0*/  @!P2 LEA R12, P0, R16, R2, 0x1 ;  /* 0x00000002100ca211 */ /* 0x008fe200078008ff */
[----:B------:R-:W-:Y:S01]  /*22d0*/  @!P2 IMAD.IADD R11, R17, 0x1, R11 ;  /* 0x00000001110ba824 */ /* 0x000fe200078e020b */
[----:B------:R1:W-:Y:S01]  /*22e0*/  @P5 STS.128 [R14+0xe000], RZ ;  /* 0x00e000ff0e005388 */ /* 0x0003e20000000c00 */
[----:B------:R-:W-:Y:S01]  /*22f0*/  @!P3 IMAD.MOV.U32 R18, RZ, RZ, R6 ;  /* 0x000000ffff12b224 */ /* 0x000fe200078e0006 */
[----:B------:R-:W-:Y:S01]  /*2300*/  @!P3 LEA.HI.X R9, R22, R9, R13, 0x1, P1 ;  /* 0x000000091609b211 */ /* 0x000fe200008f0c0d */
[----:B------:R-:W2:Y:S01]  /*2310*/  @!P3 LDC.64 R6, c[0x0][0x390] ;  /* 0x0000e400ff06bb82 */ /* 0x000ea20000000a00 */
[----:B------:R-:W-:Y:S01]  /*2320*/  @!P2 LEA.HI.X R13, R16, R3, R11, 0x1, P0 ;  /* 0x00000003100da211 */ /* 0x000fe200000f0c0b */
[----:B------:R1:W-:Y:S01]  /*2330*/  @P4 STS.128 [R14+0x9000], RZ ;  /* 0x009000ff0e004388 */ /* 0x0003e20000000c00 */
[C---:B------:R-:W-:Y:S01]  /*2340*/  @!P3 IMAD.WIDE.U32 R18, R15.reuse, UR12, R18 ;  /* 0x0000000c0f12bc25 */ /* 0x040fe2000f8e0012 */
[----:B------:R-:W3:Y:S02]  /*2350*/  LDCU UR15, c[0x0][0x590] ;  /* 0x0000b200ff0f77ac */ /* 0x000ee40008000800 */
[----:B------:R1:W-:Y:S01]  /*2360*/  @P4 STS.128 [R14+0xb000], RZ ;  /* 0x00b000ff0e004388 */ /* 0x0003e20000000c00 */
[----:B------:R-:W-:Y:S01]  /*2370*/  @!P3 IMAD R15, R15, UR13, R19 ;  /* 0x0000000d0f0fbc24 */ /* 0x000fe2000f8e0213 */
[----:B------:R-:W4:Y:S01]  /*2380*/  LDC.64 R2, c[0x0][0x528] ;  /* 0x00014a00ff027b82 */ /* 0x000f220000000a00 */
[----:B------:R-:W-:Y:S01]  /*2390*/  CS2R R184, SRZ ;  /* 0x0000000000b87805 */ /* 0x000fe2000001ff00 */
[----:B------:R1:W-:Y:S01]  /*23a0*/  @P4 STS.128 [R14+0xd000], RZ ;  /* 0x00d000ff0e004388 */ /* 0x0003e20000000c00 */
[----:B------:R-:W-:-:S02]  /*23b0*/  CS2R R182, SRZ ;  /* 0x0000000000b67805 */ /* 0x000fc4000001ff00 */
[----:B------:R-:W-:Y:S02]  /*23c0*/  CS2R R180, SRZ ;  /* 0x0000000000b47805 */ /* 0x000fe4000001ff00 */
[----:B------:R-:W-:Y:S01]  /*23d0*/  CS2R R174, SRZ ;  /* 0x0000000000ae7805 */ /* 0x000fe2000001ff00 */
[----:B------:R1:W-:Y:S01]  /*23e0*/  @P4 STS.128 [R14+0xf000], RZ ;  /* 0x00f000ff0e004388 */ /* 0x0003e20000000c00 */
[----:B------:R-:W-:Y:S01]  /*23f0*/  UIMAD UR12, UR24, UR45, UR23 ;  /* 0x0000002d180c72a4 */ /* 0x000fe2000f8e0217 */
[----:B------:R-:W-:Y:S02]  /*2400*/  CS2R R172, SRZ ;  /* 0x0000000000ac7805 */ /* 0x000fe4000001ff00 */
[----:B------:R-:W-:Y:S01]  /*2410*/  CS2R R178, SRZ ;  /* 0x0000000000b27805 */ /* 0x000fe2000001ff00 */
[----:B------:R-:W-:Y:S01]  /*2420*/  @!PT LDS RZ, [RZ] ;  /* 0x00000000fffff984 */ /* 0x000fe20000000800 */
[----:B------:R-:W-:Y:S01]  /*2430*/  @!PT LDS RZ, [RZ] ;  /* 0x00000000fffff984 */ /* 0x000fe20000000800 */
[----:B------:R-:W-:Y:S01]  /*2440*/  @!PT LDS RZ, [RZ] ;  /* 0x00000000fffff984 */ /* 0x000fe20000000800 */
[----:B------:R-:W-:Y:S01]  /*2450*/  @!P4 LDGSTS.E.BYPASS.LTC128B.128 [R14+0x9000], desc[UR34][R26.64] ;  /* 0x090000001a0ecfae */ /* 0x000fe2000b981a22 */
[----:B------:R-:W-:Y:S02]  /*2460*/  CS2R R176, SRZ ;  /* 0x0000000000b07805 */ /* 0x000fe4000001ff00 */
[----:B------:R-:W-:-:S02]  /*2470*/  CS2R R170, SRZ ;  /* 0x0000000000aa7805 */ /* 0x000fc4000001ff00 */
[----:B------:R-:W-:Y:S01]  /*2480*/  CS2R R168, SRZ ;  /* 0x0000000000a87805 */ /* 0x000fe2000001ff00 */
[----:B------:R-:W-:Y:S01]  /*2490*/  @!P4 LDGSTS.E.BYPASS.LTC128B.128 [R14+0xb000], desc[UR34][R26.64+0x80] ;  /* 0x0b0000801a0ecfae */ /* 0x000fe2000b981a22 */
[----:B------:R-:W-:Y:S02]  /*24a0*/  CS2R R166, SRZ ;  /* 0x0000000000a67805 */ /* 0x000fe4000001ff00 */
[C---:B--2---:R-:W-:Y:S02]  /*24b0*/  @!P3 LEA R6, P1, R18.reuse, R6, 0x1 ;  /* 0x000000061206b211 */ /* 0x044fe400078208ff */
[----:B------:R-:W-:Y:S01]  /*24c0*/  CS2R R164, SRZ ;  /* 0x0000000000a47805 */ /* 0x000fe2000001ff00 */
[----:B------:R-:W-:Y:S01]  /*24d0*/  @!P4 LDGSTS.E.BYPASS.LTC128B.128 [R14+0xd000], desc[UR34][R26.64+0x100] ;  /* 0x0d0001001a0ecfae */ /* 0x000fe2000b981a22 */
[----:B------:R-:W-:Y:S02]  /*24e0*/  CS2R R158, SRZ ;  /* 0x00000000009e7805 */ /* 0x000fe4000001ff00 */
[----:B------:R-:W-:-:S02]  /*24f0*/  @!P3 LEA.HI.X R7, R18, R7, R15, 0x1, P1 ;  /* 0x000000071207b211 */ /* 0x000fc400008f0c0f */
[----:B------:R-:W-:Y:S01]  /*2500*/  CS2R R156, SRZ ;  /* 0x00000000009c7805 */ /* 0x000fe2000001ff00 */
[----:B------:R-:W-:Y:S01]  /*2510*/  @!P4 LDGSTS.E.BYPASS.LTC128B.128 [R14+0xf000], desc[UR34][R26.64+0x180] ;  /* 0x0f0001801a0ecfae */ /* 0x000fe2000b981a22 */
[----:B------:R-:W-:Y:S02]  /*2520*/  CS2R R162, SRZ ;  /* 0x0000000000a27805 */ /* 0x000fe4000001ff00 */
[----:B------:R-:W-:Y:S02]  /*2530*/  CS2R R160, SRZ ;  /* 0x0000000000a07805 */ /* 0x000fe4000001ff00 */
[----:B------:R-:W-:Y:S01]  /*2540*/  CS2R R154, SRZ ;  /* 0x00000000009a7805 */ /* 0x000fe2000001ff00 */
[----:B------:R-:W-:Y:S01]  /*2550*/  @!P5 LDGSTS.E.BYPASS.LTC128B.128 [R14], desc[UR34][R250.64] ;  /* 0x00000000fa0edfae */ /* 0x000fe2000b981a22 */
        /* <DEDUP_REMOVED lines=15> */
[----:B------:R1:W-:Y:S01]  /*2650*/  @P5 STS.128 [R14], RZ ;  /* 0x000000ff0e005388 */ /* 0x0003e20000000c00 */
        /* <DEDUP_REMOVED lines=40> */
[----:B------:R-:W-:Y:S01]  /*28e0*/  CS2R R20, SRZ ;  /* 0x0000000000147805 */ /* 0x000fe2000001ff00 */
[----:B------:R-:W-:Y:S01]  /*28f0*/  UIADD3 UR50, UPT, UPT, -UR50, UR42, URZ ;  /* 0x0000002a32327290 */ /* 0x000fe2000fffe1ff */
[----:B------:R-:W-:Y:S01]  /*2900*/  @!P4 LDGSTS.E.BYPASS.LTC128B.128 [R14+0x5000], desc[UR34][R24.64+0x100] ;  /* 0x05000100180ecfae */ /* 0x000fe2000b981a22 */
[----:B------:R-:W2:Y:S03]  /*2910*/  LDCU UR11, c[0x0][0x504] ;  /* 0x0000a080ff0b77ac */ /* 0x000ea60008000800 */
[----:B------:R-:W-:Y:S01]  /*2920*/  @!P4 LDGSTS.E.BYPASS.LTC128B.128 [R14+0x7000], desc[UR34][R24.64+0x180] ;  /* 0x07000180180ecfae */ /* 0x000fe2000b981a22 */
[----:B------:R-:W1:Y:S03]  /*2930*/  LDCU UR10, c[0x0][0x508] ;  /* 0x0000a100ff0a77ac */ /* 0x000e660008000800 */
[----:B------:R-:W-:Y:S01]  /*2940*/  @!P3 LDGSTS.E.BYPASS.LTC128B.128 [R14+0x10000], desc[UR34][R8.64] ;  /* 0x10000000080ebfae */ /* 0x000fe2000b981a22 */
[----:B------:R-:W1:Y:S03]  /*2950*/  LDCU UR9, c[0x0][0x3e0] ;  /* 0x00007c00ff0977ac */ /* 0x000e660008000800 */
[----:B------:R-:W-:Y:S01]  /*2960*/  @!P3 LDGSTS.E.BYPASS.LTC128B.128 [R14+0x12000], desc[UR34][R8.64+0x80] ;  /* 0x12000080080ebfae */ /* 0x000fe2000b981a22 */
[----:B------:R-:W1:Y:S03]  /*2970*/  LDCU UR14, c[0x0][0x45c] ;  /* 0x00008b80ff0e77ac */ /* 0x000e660008000800 */
[----:B------:R-:W-:Y:S01]  /*2980*/  @!P3 LDGSTS.E.BYPASS.LTC128B.128 [R14+0x14000], desc[UR34][R8.64+0x100] ;  /* 0x14000100080ebfae */ /* 0x000fe2000b981a22 */
[----:B------:R-:W1:Y:S03]  /*2990*/  LDCU.U8 UR13, c[0x0][0x4f8] ;  /* 0x00009f00ff0d77ac */ /* 0x000e660008000000 */
        /* <DEDUP_REMOVED lines=19> */
[----:B------:R3:W-:Y:S04]  /*2ad0*/  @!P3 LDGSTS.E.BYPASS.LTC128B.128 [R14+0x1e000], desc[UR34][R6.64+0x180] ;  /* 0x1e000180060ebfae */ /* 0x0007e8000b981a22 */
[----:B------:R1:W-:Y:S04]  /*2ae0*/  @P3 STS.128 [R14+0x18000], RZ ;  /* 0x018000ff0e003388 */ /* 0x0003e80000000c00 */
[----:B------:R1:W-:Y:S04]  /*2af0*/  @P3 STS.128 [R14+0x1a000], RZ ;  /* 0x01a000ff0e003388 */ /* 0x0003e80000000c00 */
[----:B------:R1:W-:Y:S04]  /*2b00*/  @P3 STS.128 [R14+0x1c000], RZ ;  /* 0x01c000ff0e003388 */ /* 0x0003e80000000c00 */
[----:B------:R1:W-:Y:S04]  /*2b10*/  @P3 STS.128 [R14+0x1e000], RZ ;  /* 0x01e000ff0e003388 */ /* 0x0003e80000000c00 */
[----:B------:R1:W-:Y:S04]  /*2b20*/  @P2 STS.128 [R14+0x19000], RZ ;  /* 0x019000ff0e002388 */ /* 0x0003e80000000c00 */
[----:B------:R1:W-:Y:S01]  /*2b30*/  @P2 STS.128 [R14+0x1b000], RZ ;  /* 0x01b000ff0e002388 */ /* 0x0003e20000000c00 */
[----:B---3--:R-:W-:-:S03]  /*2b40*/  SHF.R.U32.HI R7, RZ, 0x1, R0 ;  /* 0x00000001ff077819 */ /* 0x008fc60000011600 */
[----:B------:R3:W-:Y:S01]  /*2b50*/  @P2 STS.128 [R14+0x1d000], RZ ;  /* 0x01d000ff0e002388 */ /* 0x0007e20000000c00 */
[----:B------:R-:W-:Y:S02]  /*2b60*/  SHF.R.U32.HI R6, RZ, 0x2, R0 ;  /* 0x00000002ff067819 */ /* 0x000fe40000011600 */
[----:B------:R-:W-:Y:S01]  /*2b70*/  LOP3.LUT R245, R7, 0x30, RZ, 0xc0, !PT ;  /* 0x0000003007f57812 */ /* 0x000fe200078ec0ff */
[----:B------:R3:W-:Y:S03]  /*2b80*/  @P2 STS.128 [R14+0x1f000], RZ ;  /* 0x01f000ff0e002388 */ /* 0x0007e60000000c00 */
[----:B------:R-:W-:Y:S01]  /*2b90*/  LOP3.LUT R245, R245, 0x7, R6, 0xf8, !PT ;  /* 0x00000007f5f57812 */ /* 0x000fe200078ef806 */
[----:B------:R-:W-:Y:S01]  /*2ba0*/  @!PT LDS RZ, [RZ] ;  /* 0x00000000fffff984 */ /* 0x000fe20000000800 */
[----:B------:R-:W-:Y:S01]  /*2bb0*/  @!PT LDS RZ, [RZ] ;  /* 0x00000000fffff984 */ /* 0x000fe20000000800 */
[----:B------:R-:W-:Y:S01]  /*2bc0*/  @!PT LDS RZ, [RZ] ;  /* 0x00000000fffff984 */ /* 0x000fe20000000800 */
[----:B------:R-:W-:Y:S04]  /*2bd0*/  @!P2 LDGSTS.E.BYPASS.LTC128B.128 [R14+0x19000], desc[UR34][R12.64] ;  /* 0x190000000c0eafae */ /* 0x000fe8000b981a22 */
[C---:B------:R-:W-:Y:S01]  /*2be0*/  VIADD R8, R245.reuse, 0x8 ;  /* 0x00000008f5087836 */ /* 0x040fe20000000000 */
[C---:B------:R-:W-:Y:S01]  /*2bf0*/  ISETP.GE.AND P1, PT, R245.reuse, UR53, PT ;  /* 0x00000035f5007c0c */ /* 0x040fe2000bf26270 */
[----:B------:R-:W-:Y:S03]  /*2c00*/  @!P2 LDGSTS.E.BYPASS.LTC128B.128 [R14+0x1b000], desc[UR34][R12.64+0x80] ;  /* 0x1b0000800c0eafae */ /* 0x000fe6000b981a22 */
[----:B------:R-:W-:Y:S01]  /*2c10*/  ISETP.GE.AND P0, PT, R8, UR53, PT ;  /* 0x0000003508007c0c */ /* 0x000fe2000bf06270 */
[----:B------:R-:W-:Y:S01]  /*2c20*/  IMAD.MOV.U32 R8, RZ, RZ, 0x4 ;  /* 0x00000004ff087424 */ /* 0x000fe200078e00ff */
[----:B------:R-:W-:Y:S03]  /*2c30*/  @!P2 LDGSTS.E.BYPASS.LTC128B.128 [R14+0x1d000], desc[UR34][R12.64+0x100] ;  /* 0x1d0001000c0eafae */ /* 0x000fe6000b981a22 */
[----:B------:R-:W-:Y:S01]  /*2c40*/  IMAD.WIDE.U32 R8, R245, R8, UR54 ;  /* 0x00000036f5087e25 */ /* 0x000fe2000f8e0008 */
[----:B----4-:R-:W4:Y:S04]  /*2c50*/  LDG.E.64 R4, desc[UR34][R2.64+0x8] ;  /* 0x0000082202047981 */ /* 0x010f28000c1e1b00 */
[----:B------:R-:W5:Y:S04]  /*2c60*/  @!P1 LDG.E R244, desc[UR34][R8.64] ;  /* 0x0000002208f49981 */ /* 0x000f68000c1e1900 */
[----:B------:R2:W5:Y:S04]  /*2c70*/  @!P0 LDG.E R243, desc[UR34][R8.64+0x20] ;  /* 0x0000202208f38981 */ /* 0x000568000c1e1900 */
[----:B------:R3:W-:Y:S01]  /*2c80*/  @!P2 LDGSTS.E.BYPASS.LTC128B.128 [R14+0x1f000], desc[UR34][R12.64+0x180] ;  /* 0x1f0001800c0eafae */ /* 0x0007e2000b981a22 */
[----:B------:R-:W-:-:S03]  /*2c90*/  R2P PR, R0, 0x6 ;  /* 0x0000000600007804 */ /* 0x000fc60000000000 */
[----:B------:R-:W0:Y:S04]  /*2ca0*/  LDGDEPBAR ;  /* 0x00000000000079af */ /* 0x000e280000000000 */
[----:B------:R-:W3:Y:S01]  /*2cb0*/  LDG.E.64 R2, desc[UR34][R2.64] ;  /* 0x0000002202027981 */ /* 0x000ee2000c1e1b00 */
[----:B--2---:R-:W-:Y:S01]  /*2cc0*/  IMAD.SHL.U32 R9, R0, 0x20, RZ ;  /* 0x0000002000097824 */ /* 0x004fe200078e00ff */
[C---:B------:R-:W-:Y:S02]  /*2cd0*/  LOP3.LUT R8, R232.reuse, 0x1c0, RZ, 0xc0, !PT ;  /* 0x000001c0e8087812 */ /* 0x040fe400078ec0ff */
[----:B------:R-:W-:Y:S02]  /*2ce0*/  LOP3.LUT R232, R232, 0x200, RZ, 0xc0, !PT ;  /* 0x00000200e8e87812 */ /* 0x000fe400078ec0ff */
[----:B------:R-:W-:-:S02]  /*2cf0*/  LOP3.LUT R10, R8, 0x38, R10, 0xf8, !PT ;  /* 0x00000038080a7812 */ /* 0x000fc400078ef80a */
[----:B------:R-:W-:Y:S01]  /*2d00*/  LOP3.LUT R11, R9, 0x200, RZ, 0xc0, !PT ;  /* 0x00000200090b7812 */ /* 0x000fe200078ec0ff */
[----:B------:R-:W-:Y:S01]  /*2d10*/  IMAD.SHL.U32 R8, R0, 0x2, RZ ;  /* 0x0000000200087824 */ /* 0x000fe200078e00ff */
[----:B------:R-:W-:Y:S02]  /*2d20*/  LOP3.LUT R0, R10, 0x8, R0, 0x78, !PT ;  /* 0x000000080a007812 */ /* 0x000fe400078e7800 */
[----:B------:R-:W-:Y:S02]  /*2d30*/  LOP3.LUT R231, R11, 0x3800, R231, 0xf8, !PT ;  /* 0x000038000be77812 */ /* 0x000fe400078ef8e7 */
[----:B------:R-:W-:Y:S02]  /*2d40*/  LOP3.LUT R232, R232, 0xc00, R9, 0xf8, !PT ;  /* 0x00000c00e8e87812 */ /* 0x000fe400078ef809 */
[----:B------:R-:W-:Y:S02]  /*2d50*/  LOP3.LUT R7, R10, 0x8, R7, 0x78, !PT ;  /* 0x000000080a077812 */ /* 0x000fe400078e7807 */
[----:B------:R-:W-:-:S02]  /*2d60*/  LOP3.LUT R231, R231, R0, RZ, 0xfc, !PT ;  /* 0x00000000e7e77212 */ /* 0x000fc400078efcff */
[----:B------:R-:W-:Y:S01]  /*2d70*/  LOP3.LUT R232, R232, R7, RZ, 0xfc, !PT ;  /* 0x00000007e8e87212 */ /* 0x000fe200078efcff */
[----:B------:R-:W-:Y:S01]  /*2d80*/  USHF.L.U32 UR12, UR12, 0x5, URZ ;  /* 0x000000050c0c7899 */ /* 0x000fe200080006ff */
[----:B------:R-:W-:Y:S02]  /*2d90*/  SEL R228, R228, 0xffffffc0, !P2 ;  /* 0xffffffc0e4e47807 */ /* 0x000fe40005000000 */
[----:B------:R-:W-:Y:S02]  /*2da0*/  LEA R231, R231, UR33, 0x1 ;  /* 0x00000021e7e77c11 */ /* 0x000fe4000f8e08ff */
[----:B------:R-:W-:Y:S02]  /*2db0*/  LOP3.LUT R8, R8, 0x6, RZ, 0xc0, !PT ;  /* 0x0000000608087812 */ /* 0x000fe400078ec0ff */
[----:B------:R-:W-:Y:S01]  /*2dc0*/  LEA R232, R232, UR33, 0x1 ;  /* 0x00000021e8e87c11 */ /* 0x000fe2000f8e08ff */
[----:B------:R-:W-:Y:S01]  /*2dd0*/  USHF.R.S32.HI UR8, URZ, 0x1f, UR12 ;  /* 0x0000001fff087899 */ /* 0x000fe2000801140c */
[----:B------:R-:W-:-:S02]  /*2de0*/  LOP3.LUT R8, R8, 0xe0, R6, 0xf8, !PT ;  /* 0x000000e008087812 */ /* 0x000fc400078ef806 */
[----:B------:R-:W-:Y:S02]  /*2df0*/  CS2R R26, SRZ ;  /* 0x00000000001a7805 */ /* 0x000fe4000001ff00 */
[----:B------:R-:W-:Y:S01]  /*2e00*/  CS2R R24, SRZ ;  /* 0x0000000000187805 */ /* 0x000fe2000001ff00 */
[----:B------:R-:W-:Y:S01]  /*2e10*/  IMAD.U32 R240, R240, 0x40, R8 ;  /* 0x00000040f0f07824 */ /* 0x000fe200078e0008 */
[----:B------:R-:W-:Y:S01]  /*2e20*/  USHF.L.U32 UR15, UR15, 0x6, URZ ;  /* 0x000000060f0f7899 */ /* 0x000fe200080006ff */
[----:B----4-:R-:W-:-:S04]  /*2e30*/  IADD3 R242, P3, P0, R4, UR12, R242 ;  /* 0x0000000c04f27c10 */ /* 0x010fc8000f87e0f2 */
[----:B------:R-:W-:Y:S02]  /*2e40*/  IADD3.X R241, PT, PT, R5, UR8, RZ, P3, P0 ;  /* 0x0000000805f17c10 */ /* 0x000fe40009fe04ff */
[----:B---3--:R-:W-:Y:S01]  /*2e50*/  R2UR UR63, R2 ;  /* 0x00000000023f72ca */ /* 0x008fe200000e0000 */
[----:B------:R-:W-:Y:S01]  /*2e60*/  IMAD.MOV.U32 R2, RZ, RZ, 0x20 ;  /* 0x00000020ff027424 */ /* 0x000fe200078e00ff */
[----:B------:R-:W-:Y:S01]  /*2e70*/  R2UR UR62, R3 ;  /* 0x00000000033e72ca */ /* 0x000fe200000e0000 */
[----:B------:R-:W-:-:S03]  /*2e80*/  IMAD.IADD R3, R228, 0x1, R231 ;  /* 0x00000001e4037824 */ /* 0x000fc600078e02e7 */
[----:B------:R-:W-:Y:S01]  /*2e90*/  SEL R2, R2, 0xffffffe0, !P1 ;  /* 0xffffffe002027807 */ /* 0x000fe20004800000 */
[----:B------:R-:W-:-:S04]  /*2ea0*/  IMAD.IADD R228, R228, 0x1, R232 ;  /* 0x00000001e4e47824 */ /* 0x000fc800078e02e8 */
[C---:B------:R-:W-:Y:S02]  /*2eb0*/  IMAD.IADD R229, R2.reuse, 0x1, R231 ;  /* 0x0000000102e57824 */ /* 0x040fe400078e02e7 */
[C---:B------:R-:W-:Y:S02]  /*2ec0*/  IMAD.IADD R230, R2.reuse, 0x1, R232 ;  /* 0x0000000102e67824 */ /* 0x040fe400078e02e8 */
[C---:B------:R-:W-:Y:S02]  /*2ed0*/  IMAD.IADD R0, R2.reuse, 0x1, R3 ;  /* 0x0000000102007824 */ /* 0x040fe400078e0203 */
[----:B------:R-:W-:Y:S01]  /*2ee0*/  IMAD.IADD R2, R2, 0x1, R228 ;  /* 0x0000000102027824 */ /* 0x000fe200078e02e4 */
[----:B------:R-:W-:Y:S02]  /*2ef0*/  UIADD3 UR59, UPT, UPT, UR63, -0x61c88647, URZ ;  /* 0x9e3779b93f3b7890 */ /* 0x000fe4000fffe0ff */
[----:B------:R-:W-:Y:S02]  /*2f00*/  UIADD3 UR58, UPT, UPT, UR62, -0x4498517b, URZ ;  /* 0xbb67ae853e3a7890 */ /* 0x000fe4000fffe0ff */
[----:B------:R-:W-:-:S02]  /*2f10*/  UIADD3 UR57, UPT, UPT, UR63, 0x3c6ef372, URZ ;  /* 0x3c6ef3723f397890 */ /* 0x000fc4000fffe0ff */
[----:B------:R-:W-:Y:S02]  /*2f20*/  UIADD3 UR56, UPT, UPT, UR62, 0x76cf5d0a, URZ ;  /* 0x76cf5d0a3e387890 */ /* 0x000fe4000fffe0ff */
[----:B------:R-:W-:Y:S02]  /*2f30*/  UIADD3 UR53, UPT, UPT, UR63, -0x255992d5, URZ ;  /* 0xdaa66d2b3f357890 */ /* 0x000fe4000fffe0ff */
[----:B------:R-:W-:Y:S02]  /*2f40*/  UIADD3 UR48, UPT, UPT, UR62, 0x32370b8f, URZ ;  /* 0x32370b8f3e307890 */ /* 0x000fe4000fffe0ff */
[----:B------:R-:W-:Y:S02]  /*2f50*/  UIADD3 UR46, UPT, UPT, UR63, 0x78dde6e4, URZ ;  /* 0x78dde6e43f2e7890 */ /* 0x000fe4000fffe0ff */
[----:B------:R-:W-:Y:S02]  /*2f60*/  UIADD3 UR45, UPT, UPT, UR62, -0x126145ec, URZ ;  /* 0xed9eba143e2d7890 */ /* 0x000fe4000fffe0ff */
[----:B------:R-:W-:-:S02]  /*2f70*/  UIADD3 UR44, UPT, UPT, UR63, 0x1715609d, URZ ;  /* 0x1715609d3f2c7890 */ /* 0x000fc4000fffe0ff */
[----:B------:R-:W-:Y:S02]  /*2f80*/  UIADD3 UR30, UPT, UPT, UR62, -0x56f99767, URZ ;  /* 0xa90668993e1e7890 */ /* 0x000fe4000fffe0ff */
[----:B------:R-:W-:Y:S02]  /*2f90*/  UIADD3 UR27, UPT, UPT, UR63, -0x4ab325aa, URZ ;  /* 0xb54cda563f1b7890 */ /* 0x000fe4000fffe0ff */
[----:B-1----:R-:W-:-:S12]  /*2fa0*/  UIADD3 UR24, UPT, UPT, UR62, 0x646e171e, URZ ;  /* 0x646e171e3e187890 */ /* 0x002fd8000fffe0ff */
.L_x_1622:
        /* <DEDUP_REMOVED lines=136> */
.L_x_1618:
[----:B------:R-:W-:Y:S01]  /*3830*/  UIADD3 UR60, UPT, UPT, UR36, -UR11, -UR43 ;  /* 0x8000000b243c7290 */ /* 0x000fe2000fffe82b */
[----:B------:R-:W-:Y:S01]  /*3840*/  VIADD R85, R245, UR12 ;  /* 0x0000000cf5557c36 */ /* 0x000fe20008000000 */
[----:B------:R-:W-:Y:S01]  /*3850*/  UIADD3 UR8, UPT, UPT, UR36, UR10, -UR43 ;  /* 0x0000000a24087290 */ /* 0x000fe2000fffe82b */
[C---:B------:R-:W-:Y:S02]  /*3860*/  VIADD R2, R240.reuse, 0x9 ;  /* 0x00000009f0027836 */ /* 0x040fe40000000000 */
[----:B------:R-:W-:Y:S02]  /*3870*/  IMAD.MOV.U32 R84, RZ, RZ, 0x1 ;  /* 0x00000001ff547424 */ /* 0x000fe400078e00ff */
[C---:B------:R-:W-:Y:S02]  /*3880*/  VIADD R89, R85.reuse, UR60 ;  /* 0x0000003c55597c36 */ /* 0x040fe40008000000 */
[----:B------:R-:W-:Y:S02]  /*3890*/  IMAD.MOV.U32 R0, RZ, RZ, 0x9 ;  /* 0x00000009ff007424 */ /* 0x000fe400078e00ff */
[----:B------:R-:W-:Y:S01]  /*38a0*/  VIADD R85, R85, UR8 ;  /* 0x0000000855557c36 */ /* 0x000fe20008000000 */
[----:B------:R-:W-:Y:S01]  /*38b0*/  VIMNMX R91, PT, PT, RZ, R89, !PT ;  /* 0x00000059ff5b7248 */ /* 0x000fe20007fe0100 */
[C---:B------:R-:W-:Y:S01]  /*38c0*/  VIADD R3, R240.reuse, 0x8 ;  /* 0x00000008f0037836 */ /* 0x040fe20000000000 */
[----:B------:R-:W-:Y:S01]  /*38d0*/  VIADDMNMX R89, R89, 0x8, RZ, !PT ;  /* 0x0000000859597846 */ /* 0x000fe200078001ff */
[C---:B------:R-:W-:Y:S01]  /*38e0*/  VIADD R88, R240.reuse, 0x10 ;  /* 0x00000010f0587836 */ /* 0x040fe20000000000 */
[C---:B------:R-:W-:Y:S01]  /*38f0*/  VIADDMNMX R84, R85.reuse, R84, UR36, PT ;  /* 0x0000002455547e46 */ /* 0x040fe2000b800154 */
[----:B------:R-:W-:Y:S01]  /*3900*/  VIADD R87, R240, 0x11 ;  /* 0x00000011f0577836 */ /* 0x000fe20000000000 */
[----:B------:R-:W-:Y:S01]  /*3910*/  ISETP.GE.AND P0, PT, R2, R89, PT ;  /* 0x000000590200720c */ /* 0x000fe20003f06270 */
[C---:B------:R-:W-:Y:S01]  /*3920*/  VIADD R90, R240.reuse, 0x1 ;  /* 0x00000001f05a7836 */ /* 0x040fe20000000000 */
[----:B------:R-:W-:Y:S01]  /*3930*/  VIADDMNMX R0, R85, R0, UR36, PT ;  /* 0x0000002455007e46 */ /* 0x000fe2000b800100 */
[C---:B------:R-:W-:Y:S01]  /*3940*/  VIADD R85, R240.reuse, 0x19 ;  /* 0x00000019f0557836 */ /* 0x040fe20000000000 */
        /* <DEDUP_REMOVED lines=64> */
.L_x_1619:
        /* <DEDUP_REMOVED lines=191> */
[----:B------:R-:W-:Y:S04]  /*4940*/  LOP3.LUT R239, R122, 0x400, R120, 0xf8, !PT ;  /* 0x000004007aef7812 */ /* 0x000fe800078ef878 */
        /* <DEDUP_REMOVED lines=328> */
.L_x_1620:
[----:B------:R-:W-:Y:S01]  /*5dd0*/  LDSM.16.M88.4 R128, [R239+0x20000] ;  /* 0x02000000ef80783b */ /* 0x000fe20000000200 */
[--C-:B------:R-:W-:Y:S01]  /*5de0*/  IMAD.IADD R208, R236, 0x1, R239.reuse ;  /* 0x00000001ecd07824 */ /* 0x100fe200078e02ef */
[----:B------:R-:W-:Y:S02]  /*5df0*/  PLOP3.LUT P2, PT, PT, PT, UP0, 0x80, 0x8 ;  /* 0x000000000008781c */ /* 0x000fe40003f4f008 */
[----:B------:R-:W1:Y:S04]  /*5e00*/  LDSM.16.MT88.4 R16, [R237+0x10000] ;  /* 0x01000000ed10783b */ /* 0x000e680000004200 */
[----:B------:R2:W3:Y:S04]  /*5e10*/  LDSM.16.M88.4 R124, [R239+0x21000] ;  /* 0x02100000ef7c783b */ /* 0x0004e80000000200 */
[----:B------:R-:W4:Y:S03]  /*5e20*/  LDSM.16.MT88.4 R96, [R237+0x12000] ;  /* 0x01200000ed60783b */ /* 0x000f260000004200 */
[----:B------:R-:W-:Y:S01]  /*5e30*/  @P2 LOP3.LUT R235, R235, 0x30, RZ, 0xc0, !PT ;  /* 0x00000030ebeb2812 */ /* 0x000fe200078ec0ff */
        /* <DEDUP_REMOVED lines=9> */
[----:B------:R-:W-:Y:S04]  /*5ed0*/  LDSM.16.MT88.4 R220, [R237+0x11000] ;  /* 0x01100000eddc783b */ /* 0x000fe80000004200 */
[----:B------:R-:W-:Y:S01]  /*5ee0*/  LDSM.16.M88.4 R224, [R239+0x21000] ;  /* 0x02100000efe0783b */ /* 0x000fe20000000200 */
[C---:B---3--:R-:W-:Y:S03]  /*5ef0*/  HMMA.16816.F32 R8, R124.reuse, R16, RZ ;  /* 0x000000107c08723c */ /* 0x048fe600000018ff */
[----:B------:R-:W-:Y:S04]  /*5f00*/  STL.64 [R1+0x8], R20 ;  /* 0x0000081401007387 */ /* 0x000fe80000100a00 */
[----:B------:R-:W-:Y:S01]  /*5f10*/  STL.64 [R1], R2 ;  /* 0x0000000201007387 */ /* 0x000fe20000100a00 */
        /* <DEDUP_REMOVED lines=19> */
[----:B------:R-:W2:Y:S07]  /*6050*/  LDSM.16.M88.4 R204, [R239+0x20000] ;  /* 0x02000000efcc783b */ /* 0x000eae0000000200 */
[-C--:B------:R-:W-:Y:S08]  /*6060*/  HMMA.16816.F32 R84, R200, R212.reuse, R84 ;  /* 0x000000d4c854723c */ /* 0x080ff00000001854 */
[C---:B------:R-:W-:Y:S08]  /*6070*/  HMMA.16816.F32 R88, R208.reuse, R212, R88 ;  /* 0x000000d4d058723c */ /* 0x040ff00000001858 */
        /* <DEDUP_REMOVED lines=8> */
[-C--:B-1----:R-:W-:Y:S08]  /*6100*/  HMMA.16816.F32 R116, R200, R196.reuse, R116 ;  /* 0x000000c4c874723c */ /* 0x082ff00000001874 */
[C---:B------:R-:W-:Y:S08]  /*6110*/  HMMA.16816.F32 R120, R208.reuse, R196, R120 ;  /* 0x000000c4d078723c */ /* 0x040ff00000001878 */
[-C--:B------:R-:W-:Y:S08]  /*6120*/  HMMA.16816.F32 R124, R208, R198.reuse, R124 ;  /* 0x000000c6d07c723c */ /* 0x080ff0000000187c */
[----:B------:R-:W-:Y:S01]  /*6130*/  HMMA.16816.F32 R128, R200, R198, R128 ;  /* 0x000000c6c880723c */ /* 0x000fe20000001880 */
[----:B------:R-:W1:Y:S04]  /*6140*/  LDSM.16.MT88.4 R196, [R237+0x15000] ;  /* 0x01500000edc4783b */ /* 0x000e680000004200 */
[----:B------:R-:W4:Y:S03]  /*6150*/  LDSM.16.MT88.4 R200, [R237+0x17000] ;  /* 0x01700000edc8783b */ /* 0x000f260000004200 */
[-C--:B--2---:R-:W-:Y:S08]  /*6160*/  HMMA.16816.F32 R4, R204, R220.reuse, R4 ;  /* 0x000000dccc04723c */ /* 0x084ff00000001804 */
[C---:B------:R-:W-:Y:S04]  /*6170*/  HMMA.16816.F32 R8, R224.reuse, R220, R8 ;  /* 0x000000dce008723c */ /* 0x040fe80000001808 */
[----:B------:R-:W-:Y:S02]  /*6180*/  IMAD.IADD R220, R236, 0x1, R239 ;  /* 0x00000001ecdc7824 */ /* 0x000fe400078e02ef */
[----:B------:R-:W2:Y:S02]  /*6190*/  LDC R236, c[0x0][0x44c] ;  /* 0x00011300ffec7b82 */ /* 0x000ea40000000800 */
[-C--:B------:R-:W-:Y:S01]  /*61a0*/  HMMA.16816.F32 R12, R224, R222.reuse, R12 ;  /* 0x000000dee00c723c */ /* 0x080fe2000000180c */
[----:B------:R-:W4:Y:S07]  /*61b0*/  LDSM.16.M88.4 R208, [R220+0x20000] ;  /* 0x02000000dcd0783b */ /* 0x000f2e0000000200 */
[C---:B------:R-:W-:Y:S01]  /*61c0*/  HMMA.16816.F32 R16, R204.reuse, R222, R16 ;  /* 0x000000decc10723c */ /* 0x040fe20000001810 */
[----:B------:R-:W4:Y:S07]  /*61d0*/  LDSM.16.M88.4 R220, [R220+0x21000] ;  /* 0x02100000dcdc783b */ /* 0x000f2e0000000200 */
[-C--:B---3--:R-:W-:Y:S08]  /*61e0*/  HMMA.16816.F32 R84, R204, R212.reuse, R84 ;  /* 0x000000d4cc54723c */ /* 0x088ff00000001854 */
[C---:B------:R-:W-:Y:S04]  /*61f0*/  HMMA.16816.F32 R88, R224.reuse, R212, R88 ;  /* 0x000000d4e058723c */ /* 0x040fe80000001858 */
[----:B--2---:R-:W-:Y:S04]  /*6200*/  IMAD R212, R236, UR9, RZ ;  /* 0x00000009ecd47c24 */ /* 0x004fe8000f8e02ff */
        /* <DEDUP_REMOVED lines=8> */
[C---:B------:R-:W-:Y:S04]  /*6290*/  HMMA.16816.F32 R120, R224.reuse, R200, R120 ;  /* 0x000000c8e078723c */ /* 0x040fe80000001878 */
[----:B------:R-:W-:Y:S04]  /*62a0*/  IMAD.U32 R200, R212, -0x40, RZ ;  /* 0xffffffc0d4c87824 */ /* 0x000fe800078e00ff */
[-C--:B------:R-:W-:Y:S03]  /*62b0*/  HMMA.16816.F32 R124, R224, R202.reuse, R124 ;  /* 0x000000cae07c723c */ /* 0x080fe6000000187c */
[C---:B------:R-:W-:Y:S04]  /*62c0*/  LEA R246, P0, R200.reuse, R246, 0x2 ;  /* 0x000000f6c8f67211 */ /* 0x040fe800078010ff */
[----:B------:R-:W-:Y:S01]  /*62d0*/  LEA.HI.X.SX32 R247, R200, R247, 0x2, P0 ;  /* 0x000000f7c8f77211 */ /* 0x000fe200000f16ff */
[----:B------:R-:W-:Y:S01]  /*62e0*/  HMMA.16816.F32 R128, R204, R202, R128 ;  /* 0x000000cacc80723c */ /* 0x000fe20000001880 */
[----:B------:R-:W-:Y:S03]  /*62f0*/  LDSM.16.MT88.4 R204, [R237+0x17800] ;  /* 0x01780000edcc783b */ /* 0x000fe60000004200 */
[----:B------:R-:W-:Y:S04]  /*6300*/  IMAD.SHL.U32 R200, R212, 0x8, RZ ;  /* 0x00000008d4c87824 */ /* 0x000fe800078e00ff */
[-C--:B------:R-:W-:Y:S05]  /*6310*/  HMMA.16816.F32 R4, R208, R216.reuse, R4 ;  /* 0x000000d8d004723c */ /* 0x080fea0000001804 */
[C---:B------:R-:W-:Y:S03]  /*6320*/  LEA R214, P0, R200.reuse, R246, 0x2 ;  /* 0x000000f6c8d67211 */ /* 0x040fe600078010ff */
[C---:B------:R-:W-:Y:S04]  /*6330*/  HMMA.16816.F32 R8, R220.reuse, R216, R8 ;  /* 0x000000d8dc08723c */ /* 0x040fe80000001808 */
[----:B------:R-:W-:Y:S02]  /*6340*/  LEA.HI.X.SX32 R215, R200, R247, 0x2, P0 ;  /* 0x000000f7c8d77211 */ /* 0x000fe400000f16ff */
[----:B------:R-:W2:Y:S01]  /*6350*/  LDSM.16.MT88.4 R200, [R237+0x15800] ;  /* 0x01580000edc8783b */ /* 0x000ea20000004200 */
[C---:B------:R-:W-:Y:S01]  /*6360*/  LEA R216, P0, R212.reuse, R214, 0x5 ;  /* 0x000000d6d4d87211 */ /* 0x040fe200078028ff */
        /* <DEDUP_REMOVED lines=144> */
[----:B-1----:R-:W-:Y:S01]  /*6c70*/  LEA.HI.X.SX32 R87, R212, R207, 0x5, P0 ;  /* 0x000000cfd4577211 */ /* 0x002fe200000f2eff */
        /* <DEDUP_REMOVED lines=57> */
[----:B------:R3:W5:Y:S04]  /*7010*/  LDL.LU.64 R20, [R1+0x8] ;  /* 0x0000080001147983 */ /* 0x0007680000300a00 */
        /* <DEDUP_REMOVED lines=44> */
[----:B------:R-:W1:Y:S07]  /*72e0*/  LDSM.16.MT88.4 R8, [R237+0x7800] ;  /* 0x00780000ed08783b */ /* 0x000e6e0000004200 */
        /* <DEDUP_REMOVED lines=16> */
[----:B------:R-:W-:Y:S04]  /*73f0*/  LOP3.LUT R6, R234, 0x1f8, RZ, 0xc0, !PT ;  /* 0x000001f8ea067812 */ /* 0x000fe800078ec0ff */
[-C--:B----4-:R-:W-:Y:S05]  /*7400*/  HMMA.16816.F32 R132, R104, R108.reuse, R132 ;  /* 0x0000006c6884723c */ /* 0x090fea0000001884 */
        /* <DEDUP_REMOVED lines=43> */
.L_x_1621:
        /* <DEDUP_REMOVED lines=299> */
.L_x_1623:
        /* <DEDUP_REMOVED lines=13> */
.L_x_1624:
[----:B------:R-:W3:Y:S01]  /*8a40*/  LDCU.64 UR8, c[0x0][0x5c8] ;  /* 0x0000b900ff0877ac */ /* 0x000ee20008000a00 */
[----:B------:R-:W-:-:S04]  /*8a50*/  UIADD3 UR12, UPT, UPT, UR40, UR41, URZ ;  /* 0x00000029280c7290 */ /* 0x000fc8000fffe0ff */
[----:B---3--:R-:W-:Y:S02]  /*8a60*/  UIMAD.WIDE.U32 UR40, UR12, UR8, URZ ;  /* 0x000000080c2872a5 */ /* 0x008fe4000f8e00ff */
[----:B------:R-:W-:-:S04]  /*8a70*/  UIMAD UR12, UR12, UR9, URZ ;  /* 0x000000090c0c72a4 */ /* 0x000fc8000f8e02ff */
[----:B------:R-:W-:-:S06]  /*8a80*/  UIADD3 UR12, UPT, UPT, UR41, UR12, URZ ;  /* 0x0000000c290c7290 */ /* 0x000fcc000fffe0ff */
[----:B------:R-:W-:-:S07]  /*8a90*/  MOV R5, UR12 ;  /* 0x0000000c00057c02 */ /* 0x000fce0008000f00 */
.L_x_1625:
        /* <DEDUP_REMOVED lines=56> */
.L_x_1627:
[----:B------:R-:W-:Y:S05]  /*8e20*/  BSYNC.RECONVERGENT B0 ;  /* 0x0000000000007941 */ /* 0x000fea0003800200 */
.L_x_1626:
        /* <DEDUP_REMOVED lines=16> */
.L_x_1629:
[----:B------:R-:W-:Y:S05]  /*8f30*/  BSYNC.RECONVERGENT B0 ;  /* 0x0000000000007941 */ /* 0x000fea0003800200 */
.L_x_1628:
        /* <DEDUP_REMOVED lines=22> */
.L_x_1631:
[----:B------:R-:W-:Y:S05]  /*90a0*/  BSYNC.RECONVERGENT B0 ;  /* 0x0000000000007941 */ /* 0x000fea0003800200 */
.L_x_1630:
        /* <DEDUP_REMOVED lines=13> */
.L_x_1617:
[----:B------:R-:W-:Y:S05]  /*9180*/  BSYNC.RECONVERGENT B1 ;  /* 0x0000000000017941 */ /* 0x000fea0003800200 */
.L_x_1595:
        /* <DEDUP_REMOVED lines=11> */
.L_x_1633:
        /* <DEDUP_REMOVED lines=12> */
.L_x_2519:


//--------------------- .text._ZN5flash44flash_bwd_dq_dk_dv_loop_seqk_parallel_kernelI23Flash_bwd_kernel_traitsILi256ELi64ELi64ELi8ELi4ELi2ELi2ELb0ELb1EN7cutlass6half_tE19Flash_kernel_traitsILi256ELi64ELi64ELi8ES3_EELb0ELb0ELb1ELb0ELb0ELb1ELb1EEEvNS_16Flash_bwd_paramsE --------------------------
	.section	.text._ZN5flash44flash_bwd_dq_dk_dv_loop_seqk_parallel_kernelI23Flash_bwd_kernel_traitsILi256ELi64ELi64ELi8ELi4ELi2ELi2ELb0ELb1EN7cutlass6half_tE19Flash_kernel_traitsILi256ELi64ELi64ELi8ES3_EELb0ELb0ELb1ELb0ELb0ELb1ELb1EEEvNS_16Flash_bwd_paramsE,"ax",@progbits
	.align	128
        .global         _ZN5flash44flash_bwd_dq_dk_dv_loop_seqk_parallel_kernelI23Flash_bwd_kernel_traitsILi256ELi64ELi64ELi8ELi4ELi2ELi2ELb0ELb1EN7cutlass6half_tE19Flash_kernel_traitsILi256ELi64ELi64ELi8ES3_EELb0ELb0ELb1ELb0ELb0ELb1ELb1EEEvNS_16Flash_bwd_paramsE
        .type           _ZN5flash44flash_bwd_dq_dk_dv_loop_seqk_parallel_kernelI23Flash_bwd_kernel_traitsILi256ELi64ELi64ELi8ELi4ELi2ELi2ELb0ELb1EN7cutlass6half_tE19Flash_kernel_traitsILi256ELi64ELi64ELi8ES3_EELb0ELb0ELb1ELb0ELb0ELb1ELb1EEEvNS_16Flash_bwd_paramsE,@function
        .size           _ZN5flash44flash_bwd_dq_dk_dv_loop_seqk_parallel_kernelI23Flash_bwd_kernel_traitsILi256ELi64ELi64ELi8ELi4ELi2ELi2ELb0ELb1EN7cutlass6half_tE19Flash_kernel_traitsILi256ELi64ELi64ELi8ES3_EELb0ELb0ELb1ELb0ELb0ELb1ELb1EEEvNS_16Flash_bwd_paramsE,(.L_x_2520 - _ZN5flash44flash_bwd_dq_dk_dv_loop_seqk_parallel_kernelI23Flash_bwd_kernel_traitsILi256ELi64ELi64ELi8ELi4ELi2ELi2ELb0ELb1EN7cutlass6half_tE19Flash_kernel_traitsILi256ELi64ELi64ELi8ES3_EELb0ELb0ELb1ELb0ELb0ELb1ELb1EEEvNS_16Flash_bwd_paramsE)
        .other          _ZN5flash44flash_bwd_dq_dk_dv_loop_seqk_parallel_kernelI23Flash_bwd_kernel_traitsILi256ELi64ELi64ELi8ELi4ELi2ELi2ELb0ELb1EN7cutlass6half_tE19Flash_kernel_traitsILi256ELi64ELi64ELi8ES3_EELb0ELb0ELb1ELb0ELb0ELb1ELb1EEEvNS_16Flash_bwd_paramsE,@"STO_CUDA_ENTRY STV_DEFAULT"
_ZN5flash44flash_bwd_dq_dk_dv_loop_seqk_parallel_kernelI23Flash_bwd_kernel_traitsILi256ELi64ELi64ELi8ELi4ELi2ELi2ELb0ELb1EN7cutlass6half_tE19Flash_kernel_traitsILi256ELi64ELi64ELi8ES3_EELb0ELb0ELb1ELb0ELb0ELb1ELb1EEEvNS_16Flash_bwd_paramsE:
.text._ZN5flash44flash_bwd_dq_dk_dv_loop_seqk_parallel_kernelI23Flash_bwd_kernel_traitsILi256ELi64ELi64ELi8ELi4ELi2ELi2ELb0ELb1EN7cutlass6half_tE19Flash_kernel_traitsILi256ELi64ELi64ELi8ES3_EELb0ELb0ELb1ELb0ELb0ELb1ELb1EEEvNS_16Flash_bwd_paramsE:
        /* <DEDUP_REMOVED lines=49> */
.L_x_1672:
        /* <DEDUP_REMOVED lines=52> */
.L_x_1634:
        /* <DEDUP_REMOVED lines=44> */
.L_x_1636:
[----:B------:R-:W1:Y:S01]  /*0910*/  LDCU.64 UR14, c[0x0][0x3b8] ;  /* 0x00007700ff0e77ac */ /* 0x000e620008000a00 */
[----:B------:R-:W-:-:S04]  /*0920*/  UIADD3 UR8, UPT, UPT, UR40, UR41, URZ ;  /* 0x0000002928087290 */ /* 0x000fc8000fffe0ff */
[----:B-1----:R-:W-:Y:S02]  /*0930*/  UIMAD.WIDE.U32 UR10, UR8, UR14, URZ ;  /* 0x0000000e080a72a5 */ /* 0x002fe4000f8e00ff */
[----:B------:R-:W-:-:S04]  /*0940*/  UIMAD UR8, UR8, UR15, URZ ;  /* 0x0000000f080872a4 */ /* 0x000fc8000f8e02ff */
[----:B------:R-:W-:Y:S01]  /*0950*/  UIADD3 UR8, UPT, UPT, UR11, UR8, URZ ;  /* 0x000000080b087290 */ /* 0x000fe2000fffe0ff */
[----:B------:R-:W-:-:S05]  /*0960*/  UMOV UR46, UR10 ;  /* 0x0000000a002e7c82 */ /* 0x000fca0008000000 */
[----:B------:R-:W-:Y:S02]  /*0970*/  MOV R7, UR8 ;  /* 0x0000000800077c02 */ /* 0x000fe40008000f00 */
.L_x_1637:
        /* <DEDUP_REMOVED lines=42> */
.L_x_1638:
[----:B------:R-:W1:Y:S01]  /*0c20*/  LDCU.64 UR12, c[0x0][0x3c0] ;  /* 0x00007800ff0c77ac */ /* 0x000e620008000a00 */
[----:B------:R-:W-:-:S04]  /*0c30*/  UIADD3 UR8, UPT, UPT, UR40, UR41, URZ ;  /* 0x0000002928087290 */ /* 0x000fc8000fffe0ff */
[----:B-1----:R-:W-:Y:S02]  /*0c40*/  UIMAD.WIDE.U32 UR48, UR8, UR12, URZ ;  /* 0x0000000c083072a5 */ /* 0x002fe4000f8e00ff */
[----:B------:R-:W-:-:S04]  /*0c50*/  UIMAD UR8, UR8, UR13, URZ ;  /* 0x0000000d080872a4 */ /* 0x000fc8000f8e02ff */
[----:B------:R-:W-:-:S06]  /*0c60*/  UIADD3 UR8, UPT, UPT, UR49, UR8, URZ ;  /* 0x0000000831087290 */ /* 0x000fcc000fffe0ff */
[----:B------:R-:W-:-:S07]  /*0c70*/  MOV R6, UR8 ;  /* 0x0000000800067c02 */ /* 0x000fce0008000f00 */
.L_x_1639:
        /* <DEDUP_REMOVED lines=27> */
.L_x_1640:
[----:B------:R-:W-:Y:S02]  /*0e30*/  UIMAD.WIDE.U32 UR56, UR52, UR17, URZ ;  /* 0x00000011343872a5 */ /* 0x000fe4000f8e00ff */
[----:B------:R-:W-:-:S04]  /*0e40*/  UIMAD UR8, UR53, UR17, URZ ;  /* 0x00000011350872a4 */ /* 0x000fc8000f8e02ff */
[----:B------:R-:W-:Y:S02]  /*0e50*/  UIADD3 UR8, UPT, UPT, UR57, UR8, URZ ;  /* 0x0000000839087290 */ /* 0x000fe4000fffe0ff */
.L_x_1641:
        /* <DEDUP_REMOVED lines=20> */
.L_x_1642:
[----:B------:R-:W1:Y:S01]  /*0fa0*/  LDCU UR58, c[0x0][0x434] ;  /* 0x00008680ff3a77ac */ /* 0x000e620008000800 */
[----:B------:R-:W-:-:S04]  /*0fb0*/  UIMAD UR10, UR39, UR16, UR23 ;  /* 0x00000010270a72a4 */ /* 0x000fc8000f8e0217 */
[----:B-1----:R-:W-:Y:S02]  /*0fc0*/  UIMAD UR58, UR10, UR58, URZ ;  /* 0x0000003a0a3a72a4 */ /* 0x002fe4000f8e02ff */
.L_x_1643:
        /* <DEDUP_REMOVED lines=11> */
.L_x_1644:
[----:B------:R-:W1:Y:S01]  /*1080*/  LDCU UR57, c[0x0][0x444] ;  /* 0x00008880ff3977ac */ /* 0x000e620008000800 */
[----:B------:R-:W-:-:S04]  /*1090*/  UIMAD UR10, UR39, UR16, UR23 ;  /* 0x00000010270a72a4 */ /* 0x000fc8000f8e0217 */
[----:B-1----:R-:W-:-:S12]  /*10a0*/  UIMAD UR57, UR10, UR57, URZ ;  /* 0x000000390a3972a4 */ /* 0x002fd8000f8e02ff */
.L_x_1645:
        /* <DEDUP_REMOVED lines=102> */
.L_x_1647:
[----:B------:R-:W1:Y:S01]  /*1710*/  LDCU.64 UR12, c[0x0][0x5c0] ;  /* 0x0000b800ff0c77ac */ /* 0x000e620008000a00 */
[----:B------:R-:W-:-:S04]  /*1720*/  UIADD3 UR8, UPT, UPT, UR40, UR41, URZ ;  /* 0x0000002928087290 */ /* 0x000fc8000fffe0ff */
[----:B-1----:R-:W-:Y:S02]  /*1730*/  UIMAD.WIDE.U32 UR16, UR8, UR12, URZ ;  /* 0x0000000c081072a5 */ /* 0x002fe4000f8e00ff */
[----:B------:R-:W-:-:S04]  /*1740*/  UIMAD UR8, UR8, UR13, URZ ;  /* 0x0000000d080872a4 */ /* 0x000fc8000f8e02ff */
[----:B------:R-:W-:-:S06]  /*1750*/  UIADD3 UR8, UPT, UPT, UR17, UR8, URZ ;  /* 0x0000000811087290 */ /* 0x000fcc000fffe0ff */
[----:B------:R-:W-:Y:S02]  /*1760*/  MOV R0, UR8 ;  /* 0x0000000800007c02 */ /* 0x000fe40008000f00 */
.L_x_1648:
        /* <DEDUP_REMOVED lines=13> */
.L_x_1649:
[----:B------:R-:W1:Y:S01]  /*1840*/  LDCU.64 UR10, c[0x0][0x5c8] ;  /* 0x0000b900ff0a77ac */ /* 0x000e620008000a00 */
[----:B------:R-:W-:-:S04]  /*1850*/  UIADD3 UR40, UPT, UPT, UR40, UR41, URZ ;  /* 0x0000002928287290 */ /* 0x000fc8000fffe0ff */
[----:B-1----:R-:W-:Y:S02]  /*1860*/  UIMAD.WIDE.U32 UR14, UR40, UR10, URZ ;  /* 0x0000000a280e72a5 */ /* 0x002fe4000f8e00ff */
[----:B------:R-:W-:-:S04]  /*1870*/  UIMAD UR40, UR40, UR11, URZ ;  /* 0x0000000b282872a4 */ /* 0x000fc8000f8e02ff */
[----:B------:R-:W-:-:S06]  /*1880*/  UIADD3 UR40, UPT, UPT, UR15, UR40, URZ ;  /* 0x000000280f287290 */ /* 0x000fcc000fffe0ff */
[----:B------:R-:W-:-:S07]  /*1890*/  MOV R3, UR40 ;  /* 0x0000002800037c02 */ /* 0x000fce0008000f00 */
.L_x_1650:
        /* <DEDUP_REMOVED lines=27> */
.L_x_1652:
[----:B------:R-:W-:Y:S05]  /*1a50*/  BSYNC.RECONVERGENT B0 ;  /* 0x0000000000007941 */ /* 0x000fea0003800200 */
.L_x_1651:
        /* <DEDUP_REMOVED lines=15> */
.L_x_1654:
[----:B------:R-:W-:Y:S05]  /*1b50*/  BSYNC.RECONVERGENT B0 ;  /* 0x0000000000007941 */ /* 0x000fea0003800200 */
.L_x_1653:
        /* <DEDUP_REMOVED lines=24> */
.L_x_1656:
[----:B------:R-:W-:Y:S05]  /*1ce0*/  BSYNC.RECONVERGENT B0 ;  /* 0x0000000000007941 */ /* 0x000fea0003800200 */
.L_x_1655:
        /* <DEDUP_REMOVED lines=14> */
.L_x_1646:
        /* <DEDUP_REMOVED lines=32> */
[----:B------:R-:W-:Y:S01]  /*1fd0*/  IMAD.U32 R239, RZ, RZ, UR34 ;  /* 0x00000022ffef7e24 */ /* 0x000fe2000f8e00ff */
[----:B------:R-:W-:Y:S01]  /*1fe0*/  ISETP.GE.AND P3, PT, R13, UR35, PT ;  /* 0x000000230d007c0c */ /* 0x000fe2000bf66270 */
[----:B------:R-:W-:Y:S01]  /*1ff0*/  VIADD R3, R242, 0x8 ;  /* 0x00000008f2037836 */ /* 0x000fe20000000000 */
[----:B------:R-:W-:Y:S01]  /*2000*/  @!P4 LEA R26, P1, R26, R246, 0x1 ;  /* 0x000000f61a1ac211 */ /* 0x000fe200078208ff */
[----:B--2---:R-:W-:Y:S02]  /*2010*/  IMAD R5, R5, UR8, RZ ;  /* 0x0000000805057c24 */ /* 0x004fe4000f8e02ff */
[----:B------:R-:W-:Y:S01]  /*2020*/  IMAD.MOV.U32 R228, RZ, RZ, 0x40 ;  /* 0x00000040ffe47424 */ /* 0x000fe200078e00ff */
        /* <DEDUP_REMOVED lines=141> */
[----:B------:R-:W-:Y:S01]  /*2900*/  @!P4 LDGSTS.E.BYPASS.LTC128B.128 [R10+0x5000], desc[UR30][R24.64+0x100] ;  /* 0x05000100180acfae */ /* 0x000fe2000b981a1e */
[----:B------:R-:W2:Y:S03]  /*2910*/  LDCU UR12, c[0x0][0x45c] ;  /* 0x00008b80ff0c77ac */ /* 0x000ea60008000800 */
        /* <DEDUP_REMOVED lines=32> */
[----:B-1----:R-:W-:-:S03]  /*2b20*/  IMAD.MOV.U32 R2, RZ, RZ, 0x4 ;  /* 0x00000004ff027424 */ /* 0x002fc600078e00ff */
        /* <DEDUP_REMOVED lines=14> */
[----:B-1----:R-:W-:-:S03]  /*2c10*/  IMAD.SHL.U32 R2, R0, 0x40, RZ ;  /* 0x0000004000027824 */ /* 0x002fc600078e00ff */
[----:B------:R-:W-:Y:S02]  /*2c20*/  @!P2 LDGSTS.E.BYPASS.LTC128B.128 [R10+0x1d000], desc[UR30][R6.64+0x100] ;  /* 0x1d000100060aafae */ /* 0x000fe4000b981a1e */
[----:B------:R-:W-:Y:S02]  /*2c30*/  LOP3.LUT R3, R2, 0x1c0, RZ, 0xc0, !PT ;  /* 0x000001c002037812 */ /* 0x000fe400078ec0ff */
[----:B------:R1:W-:Y:S02]  /*2c40*/  @!P2 LDGSTS.E.BYPASS.LTC128B.128 [R10+0x1f000], desc[UR30][R6.64+0x180] ;  /* 0x1f000180060aafae */ /* 0x0003e4000b981a1e */
[----:B------:R-:W-:Y:S01]  /*2c50*/  LOP3.LUT R11, R3, 0x38, R11, 0xf8, !PT ;  /* 0x00000038030b7812 */ /* 0x000fe200078ef80b */
[C---:B------:R-:W-:Y:S02]  /*2c60*/  IMAD.SHL.U32 R3, R0.reuse, 0x2, RZ ;  /* 0x0000000200037824 */ /* 0x040fe400078e00ff */
[----:B------:R-:W-:Y:S01]  /*2c70*/  IMAD.SHL.U32 R4, R0, 0x10, RZ ;  /* 0x0000001000047824 */ /* 0x000fe200078e00ff */
[----:B------:R-:W-:Y:S01]  /*2c80*/  LOP3.LUT R2, R2, 0x200, RZ, 0xc0, !PT ;  /* 0x0000020002027812 */ /* 0x000fe200078ec0ff */
[----:B------:R-:W0:Y:S01]  /*2c90*/  LDGDEPBAR ;  /* 0x00000000000079af */ /* 0x000e220000000000 */
[----:B------:R-:W-:-:S02]  /*2ca0*/  LOP3.LUT R3, R3, 0x6, RZ, 0xc0, !PT ;  /* 0x0000000603037812 */ /* 0x000fc400078ec0ff */
[----:B------:R-:W-:Y:S02]  /*2cb0*/  LOP3.LUT R231, R11, 0x8, R0, 0x78, !PT ;  /* 0x000000080be77812 */ /* 0x000fe400078e7800 */
[----:B------:R-:W-:Y:S02]  /*2cc0*/  LOP3.LUT R3, R3, 0xe0, R8, 0xf8, !PT ;  /* 0x000000e003037812 */ /* 0x000fe400078ef808 */
[----:B------:R-:W-:Y:S01]  /*2cd0*/  LOP3.LUT R232, R11, 0x8, R9, 0x78, !PT ;  /* 0x000000080be87812 */ /* 0x000fe200078e7809 */
[----:B-1----:R-:W-:-:S05]  /*2ce0*/  IMAD.SHL.U32 R6, R0, 0x20, RZ ;  /* 0x0000002000067824 */ /* 0x002fca00078e00ff */
[----:B------:R-:W-:Y:S02]  /*2cf0*/  LOP3.LUT R5, R6, 0x200, RZ, 0xc0, !PT ;  /* 0x0000020006057812 */ /* 0x000fe400078ec0ff */
[----:B------:R-:W-:Y:S02]  /*2d00*/  LOP3.LUT R2, R2, 0xc00, R6, 0xf8, !PT ;  /* 0x00000c0002027812 */ /* 0x000fe400078ef806 */
[----:B------:R-:W-:Y:S02]  /*2d10*/  LOP3.LUT R4, R5, 0x3800, R4, 0xf8, !PT ;  /* 0x0000380005047812 */ /* 0x000fe400078ef804 */
[----:B------:R-:W-:Y:S02]  /*2d20*/  R2P PR, R0, 0x6 ;  /* 0x0000000600007804 */ /* 0x000fe40000000000 */
[----:B------:R-:W-:Y:S01]  /*2d30*/  LOP3.LUT R231, R4, R231, RZ, 0xfc, !PT ;  /* 0x000000e704e77212 */ /* 0x000fe200078efcff */
[----:B------:R-:W-:Y:S01]  /*2d40*/  IMAD.U32 R239, R239, 0x40, R3 ;  /* 0x00000040efef7824 */ /* 0x000fe200078e0003 */
[----:B------:R-:W-:Y:S01]  /*2d50*/  LOP3.LUT R232, R2, R232, RZ, 0xfc, !PT ;  /* 0x000000e802e87212 */ /* 0x000fe200078efcff */
[----:B------:R-:W-:Y:S01]  /*2d60*/  IMAD.MOV.U32 R3, RZ, RZ, 0x20 ;  /* 0x00000020ff037424 */ /* 0x000fe200078e00ff */
[----:B------:R-:W-:-:S02]  /*2d70*/  SEL R228, R228, 0xffffffc0, !P2 ;  /* 0xffffffc0e4e47807 */ /* 0x000fc40005000000 */
[----:B------:R-:W-:Y:S02]  /*2d80*/  LEA R231, R231, UR32, 0x1 ;  /* 0x00000020e7e77c11 */ /* 0x000fe4000f8e08ff */
[----:B------:R-:W-:Y:S02]  /*2d90*/  LEA R232, R232, UR32, 0x1 ;  /* 0x00000020e8e87c11 */ /* 0x000fe4000f8e08ff */
[----:B------:R-:W-:Y:S01]  /*2da0*/  SEL R3, R3, 0xffffffe0, !P1 ;  /* 0xffffffe003037807 */ /* 0x000fe20004800000 */
[C---:B------:R-:W-:Y:S02]  /*2db0*/  IMAD.IADD R2, R228.reuse, 0x1, R231 ;  /* 0x00000001e4027824 */ /* 0x040fe400078e02e7 */
[--C-:B------:R-:W-:Y:S01]  /*2dc0*/  IMAD.IADD R228, R228, 0x1, R232.reuse ;  /* 0x00000001e4e47824 */ /* 0x100fe200078e02e8 */
[----:B------:R-:W-:Y:S01]  /*2dd0*/  CS2R R26, SRZ ;  /* 0x00000000001a7805 */ /* 0x000fe2000001ff00 */
[----:B------:R-:W-:Y:S01]  /*2de0*/  IMAD.IADD R229, R231, 0x1, R3 ;  /* 0x00000001e7e57824 */ /* 0x000fe200078e0203 */
[----:B------:R-:W-:Y:S01]  /*2df0*/  CS2R R24, SRZ ;  /* 0x0000000000187805 */ /* 0x000fe2000001ff00 */
[C---:B------:R-:W-:Y:S01]  /*2e00*/  IMAD.IADD R230, R3.reuse, 0x1, R232 ;  /* 0x0000000103e67824 */ /* 0x040fe200078e02e8 */
[----:B------:R-:W-:Y:S01]  /*2e10*/  CS2R R22, SRZ ;  /* 0x0000000000167805 */ /* 0x000fe2000001ff00 */
[C---:B------:R-:W-:Y:S01]  /*2e20*/  IMAD.IADD R0, R3.reuse, 0x1, R2 ;  /* 0x0000000103007824 */ /* 0x040fe200078e0202 */
[----:B------:R-:W-:Y:S01]  /*2e30*/  CS2R R20, SRZ ;  /* 0x0000000000147805 */ /* 0x000fe2000001ff00 */
[----:B------:R-:W-:Y:S01]  /*2e40*/  IMAD.IADD R3, R3, 0x1, R228 ;  /* 0x0000000103037824 */ /* 0x000fe200078e02e4 */
[----:B--234-:R-:W-:-:S12]  /*2e50*/  USHF.L.U32 UR14, UR14, 0x6, URZ ;  /* 0x000000060e0e7899 */ /* 0x01cfd800080006ff */
.L_x_1662:
[----:B------:R-:W0:Y:S01]  /*2e60*/  LDGDEPBAR ;  /* 0x00000000000079af */ /* 0x000e220000000000 */
[----:B------:R-:W-:Y:S04]  /*2e70*/  USHF.L.U32 UR11, UR53, 0x6, URZ ;  /* 0x00000006350b7899 */ /* 0x000fe800080006ff */
[----:B------:R-:W-:Y:S01]  /*2e80*/  UISETP.GE.AND UP0, UPT, UR11, UR52, UPT ;  /* 0x000000340b00728c */ /* 0x000fe2000bf06270 */
        /* <DEDUP_REMOVED lines=159> */
[----:B------:R-:W-:Y:S01]  /*3880*/  MOV R9, R196 ;  /* 0x000000c400097202 */ /* 0x000fe20000000f00 */
[----:B------:R-:W-:Y:S01]  /*3890*/  IMAD.MOV.U32 R6, RZ, RZ, R199 ;  /* 0x000000ffff067224 */ /* 0x000fe200078e00c7 */
[----:B------:R-:W-:Y:S01]  /*38a0*/  MOV R11, R130 ;  /* 0x00000082000b7202 */ /* 0x000fe20000000f00 */
[----:B------:R-:W-:Y:S01]  /*38b0*/  IMAD.MOV.U32 R8, RZ, RZ, R197 ;  /* 0x000000ffff087224 */ /* 0x000fe200078e00c5 */
[----:B------:R-:W-:Y:S01]  /*38c0*/  UIADD3 UR15, UPT, UPT, UR15, 0x40, URZ ;  /* 0x000000400f0f7890 */ /* 0x000fe2000fffe0ff */
[----:B------:R-:W-:Y:S01]  /*38d0*/  MOV R13, R128 ;  /* 0x00000080000d7202 */ /* 0x000fe20000000f00 */
[----:B------:R-:W-:Y:S01]  /*38e0*/  IMAD.MOV.U32 R10, RZ, RZ, R131 ;  /* 0x000000ffff0a7224 */ /* 0x000fe200078e0083 */
[----:B------:R-:W-:Y:S01]  /*38f0*/  UIADD3 UR35, UPT, UPT, UR11, 0x40, URZ ;  /* 0x000000400b237890 */ /* 0x000fe2000fffe0ff */
[----:B------:R-:W-:Y:S01]  /*3900*/  MOV R15, R126 ;  /* 0x0000007e000f7202 */ /* 0x000fe20000000f00 */
[----:B------:R-:W-:Y:S02]  /*3910*/  IMAD.MOV.U32 R12, RZ, RZ, R129 ;  /* 0x000000ffff0c7224 */ /* 0x000fe400078e0081 */
[----:B------:R-:W-:Y:S01]  /*3920*/  IMAD.U32 R0, RZ, RZ, UR15 ;  /* 0x0000000fff007e24 */ /* 0x000fe2000f8e00ff */
[----:B------:R-:W-:Y:S01]  /*3930*/  UIADD3 UR15, UPT, UPT, UR42, UR10, -UR33 ;  /* 0x0000000a2a0f7290 */ /* 0x000fe2000fffe821 */
[----:B------:R-:W-:Y:S02]  /*3940*/  IMAD.MOV.U32 R14, RZ, RZ, R127 ;  /* 0x000000ffff0e7224 */ /* 0x000fe400078e007f */
[----:B------:R-:W-:Y:S01]  /*3950*/  IMAD.MOV.U32 R16, RZ, RZ, R125 ;  /* 0x000000ffff107224 */ /* 0x000fe200078e007d */
[----:B------:R-:W-:Y:S01]  /*3960*/  ISETP.LT.AND P0, PT, R0, UR33, PT ;  /* 0x0000002100007c0c */ /* 0x000fe2000bf01270 */
[----:B------:R-:W-:Y:S01]  /*3970*/  UIADD3 UR15, UPT, UPT, UR15, -0x40, URZ ;  /* 0xffffffc00f0f7890 */ /* 0x000fe2000fffe0ff */
[----:B------:R-:W-:Y:S03]  /*3980*/  MOV R0, R203 ;  /* 0x000000cb00007202 */ /* 0x000fe60000000f00 */
[----:B------:R-:W-:Y:S06]  /*3990*/  UISETP.GE.AND UP0, UPT, UR35, UR15, UPT ;  /* 0x0000000f2300728c */ /* 0x000fec000bf06270 */
[----:B------:R-:W-:Y:S11]  /*39a0*/  PLOP3.LUT P1, PT, PT, PT, UP0, 0x80, 0x8 ;  /* 0x000000000008781c */ /* 0x000ff60003f2f008 */
[----:B------:R-:W-:Y:S02]  /*39b0*/  @!UPT UIADD3 URZ, UPT, UPT, URZ, URZ, URZ ;  /* 0x000000fffffff290 */ /* 0x000fe4000fffe0ff */
[----:B------:R-:W-:Y:S05]  /*39c0*/  @!P1 BRA P0, `(.L_x_1659) ;  /* 0x0000000400489947 */ /* 0x000fea0000000000 */
.L_x_1658:
[----:B------:R-:W-:Y:S01]  /*39d0*/  UIADD3 UR15, UPT, UPT, UR33, UR9, -UR43 ;  /* 0x00000009210f7290 */ /* 0x000fe2000fffe82b */
[----:B------:R-:W-:Y:S01]  /*39e0*/  VIADD R2, R242, UR11 ;  /* 0x0000000bf2027c36 */ /* 0x000fe20008000000 */
[----:B------:R-:W-:Y:S01]  /*39f0*/  UIADD3 UR11, UPT, UPT, UR33, -UR10, -UR43 ;  /* 0x8000000a210b7290 */ /* 0x000fe2000fffe82b */
[----:B------:R-:W-:Y:S02]  /*3a00*/  IMAD.MOV.U32 R89, RZ, RZ, 0x1 ;  /* 0x00000001ff597424 */ /* 0x000fe400078e00ff */
[----:B--2---:R-:W-:Y:S02]  /*3a10*/  IMAD.MOV.U32 R17, RZ, RZ, 0x9 ;  /* 0x00000009ff117424 */ /* 0x004fe400078e00ff */
[C---:B------:R-:W-:Y:S02]  /*3a20*/  VIADD R0, R2.reuse, UR15 ;  /* 0x0000000f02007c36 */ /* 0x040fe40008000000 */
[----:B------:R-:W-:Y:S02]  /*3a30*/  VIADD R2, R2, UR11 ;  /* 0x0000000b02027c36 */ /* 0x000fe40008000000 */
[C---:B------:R-:W-:Y:S01]  /*3a40*/  VIADD R88, R239.reuse, 0x1 ;  /* 0x00000001ef587836 */ /* 0x040fe20000000000 */
[C---:B------:R-:W-:Y:S01]  /*3a50*/  VIADDMNMX R89, R0.reuse, R89, UR33, PT ;  /* 0x0000002100597e46 */ /* 0x040fe2000b800159 */
[C---:B------:R-:W-:Y:S01]  /*3a60*/  VIADD R87, R239.reuse, 0x8 ;  /* 0x00000008ef577836 */ /* 0x040fe20000000000 */
[----:B------:R-:W-:Y:S01]  /*3a70*/  VIADDMNMX R17, R0, R17, UR33, PT ;  /* 0x0000002100117e46 */ /* 0x000fe2000b800111 */
[C---:B------:R-:W-:Y:S01]  /*3a80*/  VIADD R18, R239.reuse, 0x19 ;  /* 0x00000019ef127836 */ /* 0x040fe20000000000 */
[----:B------:R-:W-:Y:S01]  /*3a90*/  VIMNMX R0, PT, PT, RZ, R2, !PT ;  /* 0x00000002ff007248 */ /* 0x000fe20007fe0100 */
[C---:B------:R-:W-:Y:S01]  /*3aa0*/  VIADD R86, R239.reuse, 0x9 ;  /* 0x00000009ef567836 */ /* 0x040fe20000000000 */
[----:B------:R-:W-:Y:S01]  /*3ab0*/  VIADDMNMX R2, R2, 0x8, RZ, !PT ;  /* 0x0000000802027846 */ /* 0x000fe200078001ff */
[C---:B------:R-:W-:Y:S01]  /*3ac0*/  VIADD R85, R239.reuse, 0x10 ;  /* 0x00000010ef557836 */ /* 0x040fe20000000000 */
[CC--:B------:R-:W-:Y:S01]  /*3ad0*/  ISETP.GE.AND P1, PT, R239.reuse, R0.reuse, PT ;  /* 0x00000000ef00720c */ /* 0x0c0fe20003f26270 */
[C---:B------:R-:W-:Y:S01]  /*3ae0*/  VIADD R84, R239.reuse, 0x11 ;  /* 0x00000011ef547836 */ /* 0x040fe20000000000 */
[-C--:B------:R-:W-:Y:S01]  /*3af0*/  ISETP.GE.AND P0, PT, R88, R0.reuse, PT ;  /* 0x000000005800720c */ /* 0x080fe20003f06270 */
[----:B------:R-:W-:Y:S01]  /*3b00*/  VIADD R19, R239, 0x18 ;  /* 0x00000018ef137836 */ /* 0x000fe20000000000 */
        /* <DEDUP_REMOVED lines=62> */
.L_x_1659:
        /* <DEDUP_REMOVED lines=137> */
[----:B------:R-:W-:Y:S05]  /*4780*/  LOP3.LUT R238, R238, R120, RZ, 0xfc, !PT ;  /* 0x00000078eeee7212 */ /* 0x000fea00078efcff */
        /* <DEDUP_REMOVED lines=311> */
.L_x_1660:
        /* <DEDUP_REMOVED lines=399> */
.L_x_1661:
        /* <DEDUP_REMOVED lines=234> */
.L_x_1663:
        /* <DEDUP_REMOVED lines=13> */
.L_x_1664:
[----:B------:R-:W3:Y:S01]  /*8360*/  LDCU.64 UR8, c[0x0][0x5c8] ;  /* 0x0000b900ff0877ac */ /* 0x000ee20008000a00 */
[----:B------:R-:W-:-:S04]  /*8370*/  UIADD3 UR12, UPT, UPT, UR40, UR41, URZ ;  /* 0x00000029280c7290 */ /* 0x000fc8000fffe0ff */
[----:B---3--:R-:W-:Y:S02]  /*8380*/  UIMAD.WIDE.U32 UR40, UR12, UR8, URZ ;  /* 0x000000080c2872a5 */ /* 0x008fe4000f8e00ff */
[----:B------:R-:W-:-:S04]  /*8390*/  UIMAD UR12, UR12, UR9, URZ ;  /* 0x000000090c0c72a4 */ /* 0x000fc8000f8e02ff */
[----:B------:R-:W-:-:S06]  /*83a0*/  UIADD3 UR12, UPT, UPT, UR41, UR12, URZ ;  /* 0x0000000c290c7290 */ /* 0x000fcc000fffe0ff */
[----:B------:R-:W-:-:S07]  /*83b0*/  MOV R5, UR12 ;  /* 0x0000000c00057c02 */ /* 0x000fce0008000f00 */
.L_x_1665:
        /* <DEDUP_REMOVED lines=15> */
[C---:B------:R-:W-:Y:S01]  /*84b0*/  ISETP.GE.AND P1, PT, R4.reuse, UR33, PT ;  /* 0x0000002104007c0c */ /* 0x040fe2000bf26270 */
        /* <DEDUP_REMOVED lines=40> */
.L_x_1667:
[----:B------:R-:W-:Y:S05]  /*8740*/  BSYNC.RECONVERGENT B0 ;  /* 0x0000000000007941 */ /* 0x000fea0003800200 */
.L_x_1666:
        /* <DEDUP_REMOVED lines=16> */
.L_x_1669:
[----:B------:R-:W-:Y:S05]  /*8850*/  BSYNC.RECONVERGENT B0 ;  /* 0x0000000000007941 */ /* 0x000fea0003800200 */
.L_x_1668:
        /* <DEDUP_REMOVED lines=22> */
.L_x_1671:
[----:B------:R-:W-:Y:S05]  /*89c0*/  BSYNC.RECONVERGENT B0 ;  /* 0x0000000000007941 */ /* 0x000fea0003800200 */
.L_x_1670:
        /* <DEDUP_REMOVED lines=13> */
.L_x_1657:
[----:B------:R-:W-:Y:S05]  /*8aa0*/  BSYNC.RECONVERGENT B1 ;  /* 0x0000000000017941 */ /* 0x000fea0003800200 */
.L_x_1635:
        /* <DEDUP_REMOVED lines=11> */
.L_x_1673:
        /* <DEDUP_REMOVED lines=10> */
.L_x_2520:


//--------------------- .text._ZN5flash44flash_bwd_dq_dk_dv_loop_seqk_parallel_kernelI23Flash_bwd_kernel_traitsILi256ELi64ELi64ELi8ELi4ELi2ELi2ELb0ELb1EN7cutlass6half_tE19Flash_kernel_traitsILi256ELi64ELi64ELi8ES3_EELb1ELb0ELb1ELb1ELb0ELb0ELb0EEEvNS_16Flash_bwd_paramsE --------------------------
	.section	.text._ZN5flash44flash_bwd_dq_dk_dv_loop_seqk_parallel_kernelI23Flash_bwd_kernel_traitsILi256ELi64ELi64ELi8ELi4ELi2ELi2ELb0ELb1EN7cutlass6half_tE19Flash_kernel_traitsILi256ELi64ELi64ELi8ES3_EELb1ELb0ELb1ELb1ELb0ELb0ELb0EEEvNS_16Flash_bwd_paramsE,"ax",@progbits
	.align	128
        .global         _ZN5flash44flash_bwd_dq_dk_dv_loop_seqk_parallel_kernelI23Flash_bwd_kernel_traitsILi256ELi64ELi64ELi8ELi4ELi2ELi2ELb0ELb1EN7cutlass6half_tE19Flash_kernel_traitsILi256ELi64ELi64ELi8ES3_EELb1ELb0ELb1ELb1ELb0ELb0ELb0EEEvNS_16Flash_bwd_paramsE
        .type           _ZN5flash44flash_bwd_dq_dk_dv_loop_seqk_parallel_kernelI23Flash_bwd_kernel_traitsILi256ELi64ELi64ELi8ELi4ELi2ELi2ELb0ELb1EN7cutlass6half_tE19Flash_kernel_traitsILi256ELi64ELi64ELi8ES3_EELb1ELb0ELb1ELb1ELb0ELb0ELb0EEEvNS_16Flash_bwd_paramsE,@function
        .size           _ZN5flash44flash_bwd_dq_dk_dv_loop_seqk_parallel_kernelI23Flash_bwd_kernel_traitsILi256ELi64ELi64ELi8ELi4ELi2ELi2ELb0ELb1EN7cutlass6half_tE19Flash_kernel_traitsILi256ELi64ELi64ELi8ES3_EELb1ELb0ELb1ELb1ELb0ELb0ELb0EEEvNS_16Flash_bwd_paramsE,(.L_x_2521 - _ZN5flash44flash_bwd_dq_dk_dv_loop_seqk_parallel_kernelI23Flash_bwd_kernel_traitsILi256ELi64ELi64ELi8ELi4ELi2ELi2ELb0ELb1EN7cutlass6half_tE19Flash_kernel_traitsILi256ELi64ELi64ELi8ES3_EELb1ELb0ELb1ELb1ELb0ELb0ELb0EEEvNS_16Flash_bwd_paramsE)
        .other          _ZN5flash44flash_bwd_dq_dk_dv_loop_seqk_parallel_kernelI23Flash_bwd_kernel_traitsILi256ELi64ELi64ELi8ELi4ELi2ELi2ELb0ELb1EN7cutlass6half_tE19Flash_kernel_traitsILi256ELi64ELi64ELi8ES3_EELb1ELb0ELb1ELb1ELb0ELb0ELb0EEEvNS_16Flash_bwd_paramsE,@"STO_CUDA_ENTRY STV_DEFAULT"
_ZN5flash44flash_bwd_dq_dk_dv_loop_seqk_parallel_kernelI23Flash_bwd_kernel_traitsILi256ELi64ELi64ELi8ELi4ELi2ELi2ELb0ELb1EN7cutlass6half_tE19Flash_kernel_traitsILi256ELi64ELi64ELi8ES3_EELb1ELb0ELb1ELb1ELb0ELb0ELb0EEEvNS_16Flash_bwd_paramsE:
.text._ZN5flash44flash_bwd_dq_dk_dv_loop_seqk_parallel_kernelI23Flash_bwd_kernel_traitsILi256ELi64ELi64ELi8ELi4ELi2ELi2ELb0ELb1EN7cutlass6half_tE19Flash_kernel_traitsILi256ELi64ELi64ELi8ES3_EELb1ELb0ELb1ELb1ELb0ELb0ELb0EEEvNS_16Flash_bwd_paramsE:
        /* <DEDUP_REMOVED lines=49> */
.L_x_1732:
        /* <DEDUP_REMOVED lines=52> */
.L_x_1674:
        /* <DEDUP_REMOVED lines=44> */
.L_x_1676:
[----:B------:R-:W1:Y:S01]  /*0910*/  LDCU.64 UR14, c[0x0][0x3b8] ;  /* 0x00007700ff0e77ac */ /* 0x000e620008000a00 */
[----:B------:R-:W-:-:S04]  /*0920*/  UIADD3 UR8, UPT, UPT, UR36, UR38, URZ ;  /* 0x0000002624087290 */ /* 0x000fc8000fffe0ff */
[----:B-1----:R-:W-:Y:S02]  /*0930*/  UIMAD.WIDE.U32 UR10, UR8, UR14, URZ ;  /* 0x0000000e080a72a5 */ /* 0x002fe4000f8e00ff */
[----:B------:R-:W-:-:S04]  /*0940*/  UIMAD UR8, UR8, UR15, URZ ;  /* 0x0000000f080872a4 */ /* 0x000fc8000f8e02ff */
[----:B------:R-:W-:Y:S01]  /*0950*/  UIADD3 UR8, UPT, UPT, UR11, UR8, URZ ;  /* 0x000000080b087290 */ /* 0x000fe2000fffe0ff */
[----:B------:R-:W-:-:S05]  /*0960*/  UMOV UR52, UR10 ;  /* 0x0000000a00347c82 */ /* 0x000fca0008000000 */
[----:B------:R-:W-:Y:S02]  /*0970*/  MOV R6, UR8 ;  /* 0x0000000800067c02 */ /* 0x000fe40008000f00 */
.L_x_1677:
        /* <DEDUP_REMOVED lines=42> */
.L_x_1678:
[----:B------:R-:W1:Y:S01]  /*0c20*/  LDCU.64 UR12, c[0x0][0x3c0] ;  /* 0x00007800ff0c77ac */ /* 0x000e620008000a00 */
[----:B------:R-:W-:-:S04]  /*0c30*/  UIADD3 UR8, UPT, UPT, UR36, UR38, URZ ;  /* 0x0000002624087290 */ /* 0x000fc8000fffe0ff */
[----:B-1----:R-:W-:Y:S02]  /*0c40*/  UIMAD.WIDE.U32 UR10, UR8, UR12, URZ ;  /* 0x0000000c080a72a5 */ /* 0x002fe4000f8e00ff */
[----:B------:R-:W-:-:S04]  /*0c50*/  UIMAD UR8, UR8, UR13, URZ ;  /* 0x0000000d080872a4 */ /* 0x000fc8000f8e02ff */
[----:B------:R-:W-:Y:S01]  /*0c60*/  UIADD3 UR8, UPT, UPT, UR11, UR8, URZ ;  /* 0x000000080b087290 */ /* 0x000fe2000fffe0ff */
[----:B------:R-:W-:-:S05]  /*0c70*/  UMOV UR50, UR10 ;  /* 0x0000000a00327c82 */ /* 0x000fca0008000000 */
[----:B------:R-:W-:-:S07]  /*0c80*/  MOV R7, UR8 ;  /* 0x0000000800077c02 */ /* 0x000fce0008000f00 */
.L_x_1679:
        /* <DEDUP_REMOVED lines=17> */
[----:B------:R-:W-:-:S02]  /*0da0*/  UIADD3 UR8, UPT, UPT, UR45, UR8, URZ ;  /* 0x000000082d087290 */ /* 0x000fc4000fffe0ff */
[----:B------:R-:W-:Y:S02]  /*0db0*/  UIMAD.WIDE.U32 UR56, UR10, UR60, URZ ;  /* 0x0000003c0a3872a5 */ /* 0x000fe4000f8e00ff */
[----:B------:R-:W-:-:S04]  /*0dc0*/  UIMAD UR8, UR8, UR42, URZ ;  /* 0x0000002a080872a4 */ /* 0x000fc8000f8e02ff */
[----:B------:R-:W-:Y:S02]  /*0dd0*/  UIMAD UR8, UR9, UR44, UR8 ;  /* 0x0000002c090872a4 */ /* 0x000fe4000f8e0208 */
[----:B------:R-:W-:Y:S02]  /*0de0*/  USHF.R.S32.HI UR9, URZ, 0x1f, UR60 ;  /* 0x0000001fff097899 */ /* 0x000fe4000801143c */
[----:B------:R-:W-:-:S04]  /*0df0*/  UIADD3 UR8, UPT, UPT, UR11, UR8, URZ ;  /* 0x000000080b087290 */ /* 0x000fc8000fffe0ff */
[----:B------:R-:W-:-:S04]  /*0e00*/  UIMAD UR8, UR8, UR60, URZ ;  /* 0x0000003c080872a4 */ /* 0x000fc8000f8e02ff */
[----:B------:R-:W-:-:S04]  /*0e10*/  UIMAD UR8, UR9, UR10, UR8 ;  /* 0x0000000a090872a4 */ /* 0x000fc8000f8e0208 */
[----:B------:R-:W-:Y:S01]  /*0e20*/  UIADD3 UR8, UPT, UPT, UR57, UR8, URZ ;  /* 0x0000000839087290 */ /* 0x000fe2000fffe0ff */
[----:B------:R-:W-:Y:S11]  /*0e30*/  BRA `(.L_x_1681) ;  /* 0x00000000000c7947 */ /* 0x000ff60003800000 */
.L_x_1680:
[----:B------:R-:W-:Y:S02]  /*0e40*/  UIMAD.WIDE.U32 UR56, UR66, UR16, URZ ;  /* 0x00000010423872a5 */ /* 0x000fe4000f8e00ff */
[----:B------:R-:W-:-:S04]  /*0e50*/  UIMAD UR8, UR67, UR16, URZ ;  /* 0x00000010430872a4 */ /* 0x000fc8000f8e02ff */
[----:B------:R-:W-:Y:S02]  /*0e60*/  UIADD3 UR8, UPT, UPT, UR57, UR8, URZ ;  /* 0x0000000839087290 */ /* 0x000fe4000fffe0ff */
.L_x_1681:
        /* <DEDUP_REMOVED lines=20> */
.L_x_1682:
[----:B------:R-:W1:Y:S01]  /*0fb0*/  LDCU UR58, c[0x0][0x434] ;  /* 0x00008680ff3a77ac */ /* 0x000e620008000800 */
[----:B------:R-:W-:-:S04]  /*0fc0*/  UIMAD UR10, UR23, UR42, UR24 ;  /* 0x0000002a170a72a4 */ /* 0x000fc8000f8e0218 */
[----:B-1----:R-:W-:Y:S02]  /*0fd0*/  UIMAD UR58, UR10, UR58, URZ ;  /* 0x0000003a0a3a72a4 */ /* 0x002fe4000f8e02ff */
.L_x_1683:
        /* <DEDUP_REMOVED lines=11> */
.L_x_1684:
[----:B------:R-:W1:Y:S01]  /*1090*/  LDCU UR57, c[0x0][0x444] ;  /* 0x00008880ff3977ac */ /* 0x000e620008000800 */
[----:B------:R-:W-:-:S04]  /*10a0*/  UIMAD UR10, UR23, UR42, UR24 ;  /* 0x0000002a170a72a4 */ /* 0x000fc8000f8e0218 */
[----:B-1----:R-:W-:-:S12]  /*10b0*/  UIMAD UR57, UR10, UR57, URZ ;  /* 0x000000390a3972a4 */ /* 0x002fd8000f8e02ff */
.L_x_1685:
        /* <DEDUP_REMOVED lines=16> */
[----:B------:R-:W-:Y:S02]  /*11c0*/  IMAD R12, R3, UR51, R12 ;  /* 0x00000033030c7c24 */ /* 0x000fe4000f8e020c */
[C---:B--2---:R-:W-:Y:S01]  /*11d0*/  IMAD.SHL.U32 R9, R0.reuse, 0x8, RZ ;  /* 0x0000000800097824 */ /* 0x044fe200078e00ff */
[----:B------:R-:W-:Y:S01]  /*11e0*/  USHF.R.S32.HI UR44, URZ, 0x6, UR8 ;  /* 0x00000006ff2c7899 */ /* 0x000fe20008011408 */
[----:B------:R-:W-:Y:S02]  /*11f0*/  LOP3.LUT R238, R0, 0x1f, RZ, 0xc0, !PT ;  /* 0x0000001f00ee7812 */ /* 0x000fe400078ec0ff */
[----:B------:R-:W-:Y:S01]  /*1200*/  SHF.R.U32.HI R13, RZ, 0x5, R0 ;  /* 0x00000005ff0d7819 */ /* 0x000fe20000011600 */
[----:B------:R-:W-:Y:S01]  /*1210*/  UISETP.LT.AND UP0, UPT, URZ, UR44, UPT ;  /* 0x0000002cff00728c */ /* 0x000fe2000bf01270 */
[----:B------:R-:W-:Y:S02]  /*1220*/  LOP3.LUT R20, R9, 0x38, RZ, 0xc0, !PT ;  /* 0x0000003809147812 */ /* 0x000fe400078ec0ff */
[----:B------:R-:W1:Y:S02]  /*1230*/  LDCU.128 UR8, c[0x0][0x590] ;  /* 0x0000b200ff0877ac */ /* 0x000e640008000c00 */
[----:B------:R-:W-:Y:S01]  /*1240*/  IADD3 R10, P0, PT, R20, UR62, RZ ;  /* 0x0000003e140a7c10 */ /* 0x000fe2000ff1e0ff */
[----:B------:R-:W-:Y:S01]  /*1250*/  IMAD.WIDE.U32 R14, R2, UR51, R20 ;  /* 0x00000033020e7c25 */ /* 0x000fe2000f8e0014 */
[----:B------:R-:W-:Y:S01]  /*1260*/  USEL UR44, URZ, UR44, !UP0 ;  /* 0x0000002cff2c7287 */ /* 0x000fe2000c000000 */
[----:B------:R-:W2:Y:S02]  /*1270*/  LDCU.64 UR62, c[0x0][0x420] ;  /* 0x00008400ff3e77ac */ /* 0x000ea40008000a00 */
[----:B------:R-:W-:Y:S01]  /*1280*/  IMAD.X R11, RZ, RZ, UR17, P0 ;  /* 0x00000011ff0b7e24 */ /* 0x000fe200080e06ff */
[----:B------:R-:W-:Y:S01]  /*1290*/  IADD3 R14, P0, PT, R14, UR54, RZ ;  /* 0x000000360e0e7c10 */ /* 0x000fe2000ff1e0ff */
[----:B------:R-:W-:-:S03]  /*12a0*/  UISETP.GT.AND UP0, UPT, UR49, UR44, UPT ;  /* 0x0000002c3100728c */ /* 0x000fc6000bf04270 */
[----:B------:R-:W-:Y:S01]  /*12b0*/  IADD3.X R15, PT, PT, R15, UR48, R12, P0, !PT ;  /* 0x000000300f0f7c10 */ /* 0x000fe200087fe40c */
[----:B-1----:R-:W-:Y:S01]  /*12c0*/  UIMAD UR16, UR53, UR8, URZ ;  /* 0x00000008351072a4 */ /* 0x002fe2000f8e02ff */
[----:B------:R-:W-:Y:S01]  /*12d0*/  IMAD.U32 R8, RZ, RZ, UR8 ;  /* 0x00000008ff087e24 */ /* 0x000fe2000f8e00ff */
[----:B------:R-:W-:Y:S01]  /*12e0*/  MOV R16, UR10 ;  /* 0x0000000a00107c02 */ /* 0x000fe20008000f00 */
[----:B------:R-:W-:Y:S02]  /*12f0*/  UIMAD UR53, UR42, UR60, URZ ;  /* 0x0000003c2a3572a4 */ /* 0x000fe4000f8e02ff */
[----:B------:R-:W-:Y:S01]  /*1300*/  UIMAD UR16, UR51, UR9, UR16 ;  /* 0x00000009331072a4 */ /* 0x000fe2000f8e0210 */
[----:B------:R-:W-:Y:S01]  /*1310*/  IMAD.WIDE.U32 R10, R8, UR51, R10 ;  /* 0x00000033080a7c25 */ /* 0x000fe2000f8e000a */
[----:B------:R-:W-:Y:S02]  /*1320*/  USHF.L.U64.HI UR48, UR8, 0x5, UR9 ;  /* 0x0000000508307899 */ /* 0x000fe40008010209 */
[----:B------:R-:W-:Y:S01]  /*1330*/  USHF.L.U32 UR51, UR8, 0x5, URZ ;  /* 0x0000000508337899 */ /* 0x000fe200080006ff */
[----:B------:R-:W-:Y:S01]  /*1340*/  IMAD.U32 R8, RZ, RZ, UR11 ;  /* 0x0000000bff087e24 */ /* 0x000fe2000f8e00ff */
[----:B------:R-:W1:Y:S01]  /*1350*/  LDCU.64 UR10, c[0x0][0x550] ;  /* 0x0000aa00ff0a77ac */ /* 0x000e620008000a00 */
[----:B------:R-:W-:Y:S01]  /*1360*/  VIADD R11, R11, UR16 ;  /* 0x000000100b0b7c36 */ /* 0x000fe20008000000 */
[----:B------:R-:W3:Y:S01]  /*1370*/  LDCU.64 UR60, c[0x0][0x5e8] ;  /* 0x0000bd00ff3c77ac */ /* 0x000ee20008000a00 */
[----:B------:R-:W-:-:S04]  /*1380*/  IMAD.WIDE.U32 R16, R16, UR24, R10 ;  /* 0x0000001810107c25 */ /* 0x000fc8000f8e000a */
[----:B------:R-:W4:Y:S01]  /*1390*/  LDC.64 R10, c[0x0][0x5f8] ;  /* 0x00017e00ff0a7b82 */ /* 0x000f220000000a00 */
[----:B------:R-:W5:Y:S01]  /*13a0*/  LDCU.64 UR16, c[0x0][0x3c8] ;  /* 0x00007900ff1077ac */ /* 0x000f620008000a00 */
[----:B------:R-:W-:Y:S01]  /*13b0*/  IMAD R17, R8, UR24, R17 ;  /* 0x0000001808117c24 */ /* 0x000fe2000f8e0211 */
[----:B------:R-:W-:-:S05]  /*13c0*/  SHF.R.U32.HI R8, RZ, 0x3, R0 ;  /* 0x00000003ff087819 */ /* 0x000fca0000011600 */
[----:B------:R-:W-:-:S04]  /*13d0*/  IMAD.WIDE.U32 R16, R8, UR8, R16 ;  /* 0x0000000808107c25 */ /* 0x000fc8000f8e0010 */
[----:B------:R-:W-:Y:S01]  /*13e0*/  IMAD R12, R8, UR9, R17 ;  /* 0x00000009080c7c24 */ /* 0x000fe2000f8e0211 */
[----:B------:R-:W2:Y:S01]  /*13f0*/  LDCU.64 UR8, c[0x0][0x380] ;  /* 0x00007000ff0877ac */ /* 0x000ea20008000a00 */
[----:B-1----:R-:W-:Y:S02]  /*1400*/  LEA R246, P2, R16, UR10, 0x1 ;  /* 0x0000000a10f67c11 */ /* 0x002fe4000f8408ff */
[----:B------:R-:W-:Y:S01]  /*1410*/  LOP3.LUT R17, R20, 0x40, RZ, 0xfc, !PT ;  /* 0x0000004014117812 */ /* 0x000fe200078efcff */
[----:B---3--:R-:W-:Y:S01]  /*1420*/  UIMAD.WIDE UR60, UR57, 0x4, UR60 ;  /* 0x00000004393c78a5 */ /* 0x008fe2000f8e023c */
[----:B------:R-:W-:Y:S01]  /*1430*/  LEA.HI.X R247, R16, UR11, R12, 0x1, P2 ;  /* 0x0000000b10f77c11 */ /* 0x000fe200090f0c0c */
[----:B-----5:R-:W-:Y:S01]  /*1440*/  IMAD.U32 R18, RZ, RZ, UR16 ;  /* 0x00000010ff127e24 */ /* 0x020fe2000f8e00ff */
[----:B------:R-:W-:-:S03]  /*1450*/  LOP3.LUT R16, R20, 0xc0, RZ, 0xfc, !PT ;  /* 0x000000c014107812 */ /* 0x000fc600078efcff */
[----:B------:R-:W-:Y:S01]  /*1460*/  IMAD.WIDE.U32 R18, R18, UR24, R14 ;  /* 0x0000001812127c25 */ /* 0x000fe2000f8e000e */
[----:B------:R-:W-:Y:S01]  /*1470*/  MOV R14, UR17 ;  /* 0x00000011000e7c02 */ /* 0x000fe20008000f00 */
[----:B------:R-:W1:Y:S02]  /*1480*/  LDCU.64 UR16, c[0x0][0x570] ;  /* 0x0000ae00ff1077ac */ /* 0x000e640008000a00 */
[----:B----4-:R-:W-:-:S04]  /*1490*/  IMAD.WIDE.U32 R22, R10, UR21, RZ ;  /* 0x000000150a167c25 */ /* 0x010fc8000f8e00ff */
        /* <DEDUP_REMOVED lines=14> */
[----:B--2---:R-:W-:Y:S01]  /*1580*/  LEA R248, P1, R14, UR8, 0x1 ;  /* 0x000000080ef87c11 */ /* 0x004fe2000f8208ff */
[----:B------:R-:W-:Y:S01]  /*1590*/  UIMAD.WIDE UR54, UR58, 0x4, UR62 ;  /* 0x000000043a3678a5 */ /* 0x000fe2000f8e023e */
[----:B------:R-:W-:Y:S01]  /*15a0*/  LEA.HI.X.SX32 R11, R11, R12, 0x1, P0 ;  /* 0x0000000c0b0b7211 */ /* 0x000fe200000f0eff */
[----:B------:R-:W-:Y:S01]  /*15b0*/  IMAD.SHL.U32 R12, R2, 0x20, RZ ;  /* 0x00000020020c7824 */ /* 0x000fe200078e00ff */
[----:B-1----:R-:W-:Y:S01]  /*15c0*/  LEA R244, P0, R13, UR16, 0x2 ;  /* 0x000000100df47c11 */ /* 0x002fe2000f8010ff */
[----:B------:R-:W-:Y:S01]  /*15d0*/  UMOV UR16, UR60 ;  /* 0x0000003c00107c82 */ /* 0x000fe20008000000 */
[----:B------:R-:W-:-:S02]  /*15e0*/  LEA.HI.X R249, R14, UR9, R10, 0x1, P1 ;  /* 0x000000090ef97c11 */ /* 0x000fc400088f0c0a */
[----:B------:R-:W-:Y:S01]  /*15f0*/  LEA.HI.X R245, R13, UR17, R11, 0x2, P0 ;  /* 0x000000110df57c11 */ /* 0x000fe200080f140b */
[----:B------:R-:W-:Y:S01]  /*1600*/  UMOV UR17, UR61 ;  /* 0x0000003d00117c82 */ /* 0x000fe20008000000 */
        /* <DEDUP_REMOVED lines=19> */
.L_x_1687:
[----:B------:R-:W1:Y:S01]  /*1740*/  LDCU.64 UR10, c[0x0][0x5c0] ;  /* 0x0000b800ff0a77ac */ /* 0x000e620008000a00 */
[----:B------:R-:W-:-:S04]  /*1750*/  UIADD3 UR8, UPT, UPT, UR36, UR38, URZ ;  /* 0x0000002624087290 */ /* 0x000fc8000fffe0ff */
[----:B-1----:R-:W-:Y:S02]  /*1760*/  UIMAD.WIDE.U32 UR16, UR8, UR10, URZ ;  /* 0x0000000a081072a5 */ /* 0x002fe4000f8e00ff */
[----:B------:R-:W-:-:S04]  /*1770*/  UIMAD UR8, UR8, UR11, URZ ;  /* 0x0000000b080872a4 */ /* 0x000fc8000f8e02ff */
[----:B------:R-:W-:-:S06]  /*1780*/  UIADD3 UR8, UPT, UPT, UR17, UR8, URZ ;  /* 0x0000000811087290 */ /* 0x000fcc000fffe0ff */
[----:B------:R-:W-:Y:S02]  /*1790*/  MOV R2, UR8 ;  /* 0x0000000800027c02 */ /* 0x000fe40008000f00 */
.L_x_1688:
        /* <DEDUP_REMOVED lines=13> */
.L_x_1689:
[----:B------:R-:W1:Y:S01]  /*1870*/  LDCU.64 UR8, c[0x0][0x5c8] ;  /* 0x0000b900ff0877ac */ /* 0x000e620008000a00 */
[----:B------:R-:W-:-:S04]  /*1880*/  UIADD3 UR36, UPT, UPT, UR36, UR38, URZ ;  /* 0x0000002624247290 */ /* 0x000fc8000fffe0ff */
[----:B-1----:R-:W-:Y:S02]  /*1890*/  UIMAD.WIDE.U32 UR14, UR36, UR8, URZ ;  /* 0x00000008240e72a5 */ /* 0x002fe4000f8e00ff */
[----:B------:R-:W-:-:S04]  /*18a0*/  UIMAD UR36, UR36, UR9, URZ ;  /* 0x00000009242472a4 */ /* 0x000fc8000f8e02ff */
[----:B------:R-:W-:-:S06]  /*18b0*/  UIADD3 UR36, UPT, UPT, UR15, UR36, URZ ;  /* 0x000000240f247290 */ /* 0x000fcc000fffe0ff */
[----:B------:R-:W-:-:S07]  /*18c0*/  MOV R0, UR36 ;  /* 0x0000002400007c02 */ /* 0x000fce0008000f00 */
.L_x_1690:
        /* <DEDUP_REMOVED lines=32> */
.L_x_1692:
[----:B------:R-:W-:Y:S05]  /*1ad0*/  BSYNC.RECONVERGENT B0 ;  /* 0x0000000000007941 */ /* 0x000fea0003800200 */
.L_x_1691:
        /* <DEDUP_REMOVED lines=19> */
.L_x_1694:
[----:B------:R-:W-:Y:S05]  /*1c10*/  BSYNC.RECONVERGENT B0 ;  /* 0x0000000000007941 */ /* 0x000fea0003800200 */
.L_x_1693:
        /* <DEDUP_REMOVED lines=29> */
.L_x_1696:
[----:B------:R-:W-:Y:S05]  /*1df0*/  BSYNC.RECONVERGENT B0 ;  /* 0x0000000000007941 */ /* 0x000fea0003800200 */
.L_x_1695:
        /* <DEDUP_REMOVED lines=20> */
.L_x_1686:
        /* <DEDUP_REMOVED lines=35> */
.L_x_1699:
[----:B------:R2:W-:Y:S04]  /*2170*/  STS.128 [R13+0x8000], RZ ;  /* 0x008000ff0d007388 */ /* 0x0005e80000000c00 */
[----:B------:R2:W-:Y:S04]  /*2180*/  STS.128 [R13+0xa000], RZ ;  /* 0x00a000ff0d007388 */ /* 0x0005e80000000c00 */
[----:B------:R2:W-:Y:S04]  /*2190*/  STS.128 [R13+0xc000], RZ ;  /* 0x00c000ff0d007388 */ /* 0x0005e80000000c00 */
[----:B------:R2:W-:Y:S02]  /*21a0*/  STS.128 [R13+0xe000], RZ ;  /* 0x00e000ff0d007388 */ /* 0x0005e40000000c00 */
.L_x_1700:
[----:B------:R-:W-:Y:S05]  /*21b0*/  BSYNC.RECONVERGENT B0 ;  /* 0x0000000000007941 */ /* 0x000fea0003800200 */
.L_x_1698:
        /* <DEDUP_REMOVED lines=37> */
.L_x_1702:
[----:B------:R-:W-:Y:S05]  /*2410*/  BSYNC.RECONVERGENT B0 ;  /* 0x0000000000007941 */ /* 0x000fea0003800200 */
.L_x_1701:
        /* <DEDUP_REMOVED lines=28> */
.L_x_1704:
[----:B------:R1:W-:Y:S04]  /*25e0*/  STS.128 [R13], RZ ;  /* 0x000000ff0d007388 */ /* 0x0003e80000000c00 */
[----:B------:R1:W-:Y:S04]  /*25f0*/  STS.128 [R13+0x2000], RZ ;  /* 0x002000ff0d007388 */ /* 0x0003e80000000c00 */
[----:B------:R1:W-:Y:S04]  /*2600*/  STS.128 [R13+0x4000], RZ ;  /* 0x004000ff0d007388 */ /* 0x0003e80000000c00 */
[----:B------:R1:W-:Y:S02]  /*2610*/  STS.128 [R13+0x6000], RZ ;  /* 0x006000ff0d007388 */ /* 0x0003e40000000c00 */
.L_x_1705:
[----:B------:R-:W-:Y:S05]  /*2620*/  BSYNC.RECONVERGENT B0 ;  /* 0x0000000000007941 */ /* 0x000fea0003800200 */
.L_x_1703:
        /* <DEDUP_REMOVED lines=46> */
.L_x_1707:
[----:B------:R-:W-:Y:S05]  /*2910*/  BSYNC.RECONVERGENT B0 ;  /* 0x0000000000007941 */ /* 0x000fea0003800200 */
.L_x_1706:
        /* <DEDUP_REMOVED lines=48> */
.L_x_1709:
[----:B------:R2:W-:Y:S04]  /*2c20*/  STS.128 [R13+0x10000], RZ ;  /* 0x010000ff0d007388 */ /* 0x0005e80000000c00 */
[----:B------:R2:W-:Y:S04]  /*2c30*/  STS.128 [R13+0x12000], RZ ;  /* 0x012000ff0d007388 */ /* 0x0005e80000000c00 */
[----:B------:R2:W-:Y:S04]  /*2c40*/  STS.128 [R13+0x14000], RZ ;  /* 0x014000ff0d007388 */ /* 0x0005e80000000c00 */
[----:B------:R2:W-:Y:S02]  /*2c50*/  STS.128 [R13+0x16000], RZ ;  /* 0x016000ff0d007388 */ /* 0x0005e40000000c00 */
.L_x_1710:
[----:B------:R-:W-:Y:S05]  /*2c60*/  BSYNC.RECONVERGENT B0 ;  /* 0x0000000000007941 */ /* 0x000fea0003800200 */
.L_x_1708:
        /* <DEDUP_REMOVED lines=40> */
.L_x_1712:
[----:B------:R-:W-:Y:S05]  /*2ef0*/  BSYNC.RECONVERGENT B0 ;  /* 0x0000000000007941 */ /* 0x000fea0003800200 */
.L_x_1711:
        /* <DEDUP_REMOVED lines=46> */
.L_x_1714:
[----:B------:R2:W-:Y:S04]  /*31e0*/  STS.128 [R13+0x18000], RZ ;  /* 0x018000ff0d007388 */ /* 0x0005e80000000c00 */
[----:B------:R2:W-:Y:S04]  /*31f0*/  STS.128 [R13+0x1a000], RZ ;  /* 0x01a000ff0d007388 */ /* 0x0005e80000000c00 */
[----:B------:R2:W-:Y:S04]  /*3200*/  STS.128 [R13+0x1c000], RZ ;  /* 0x01c000ff0d007388 */ /* 0x0005e80000000c00 */
[----:B------:R2:W-:Y:S02]  /*3210*/  STS.128 [R13+0x1e000], RZ ;  /* 0x01e000ff0d007388 */ /* 0x0005e40000000c00 */
.L_x_1715:
[----:B------:R-:W-:Y:S05]  /*3220*/  BSYNC.RECONVERGENT B0 ;  /* 0x0000000000007941 */ /* 0x000fea0003800200 */
.L_x_1713:
        /* <DEDUP_REMOVED lines=40> */
.L_x_1717:
[----:B------:R-:W-:Y:S05]  /*34b0*/  BSYNC.RECONVERGENT B0 ;  /* 0x0000000000007941 */ /* 0x000fea0003800200 */
.L_x_1716:
[----:B------:R-:W3:Y:S01]  /*34c0*/  LDCU.64 UR10, c[0x0][0x538] ;  /* 0x0000a700ff0a77ac */ /* 0x000ee20008000a00 */
[----:B------:R-:W4:Y:S01]  /*34d0*/  LDC.64 R4, c[0x0][0x528] ;  /* 0x00014a00ff047b82 */ /* 0x000f220000000a00 */
[----:B------:R-:W-:Y:S01]  /*34e0*/  IMAD.SHL.U32 R12, R0, 0x20, RZ ;  /* 0x00000020000c7824 */ /* 0x000fe200078e00ff */
[----:B------:R-:W0:Y:S01]  /*34f0*/  LDGDEPBAR ;  /* 0x00000000000079af */ /* 0x000e220000000000 */
[----:B---3--:R-:W-:-:S04]  /*3500*/  UISETP.NE.U32.AND UP0, UPT, UR10, URZ, UPT ;  /* 0x000000ff0a00728c */ /* 0x008fc8000bf05070 */
[----:B------:R-:W-:Y:S01]  /*3510*/  UISETP.NE.AND.EX UP0, UPT, UR11, URZ, UPT, UP0 ;  /* 0x000000ff0b00728c */ /* 0x000fe2000bf05300 */
[----:B----4-:R-:W3:Y:S05]  /*3520*/  LDG.E.64 R14, desc[UR32][R4.64+0x8] ;  /* 0x00000820040e7981 */ /* 0x010eea000c1e1b00 */
[----:B------:R-:W-:-:S05]  /*3530*/  PLOP3.LUT P0, PT, PT, PT, UP0, 0x80, 0x8 ;  /* 0x000000000008781c */ /* 0x000fca0003f0f008 */
[----:B------:R-:W4:Y:S01]  /*3540*/  @UP0 LDCU.64 UR8, c[0x0][0x540] ;  /* 0x0000a800ff0807ac */ /* 0x000f220008000a00 */
[----:B------:R-:W-:Y:S01]  /*3550*/  @UP0 UMOV UR12, UR24 ;  /* 0x00000018000c0c82 */ /* 0x000fe20008000000 */
[----:B------:R-:W-:Y:S01]  /*3560*/  @UP0 UMOV UR13, URZ ;  /* 0x000000ff000d0c82 */ /* 0x000fe20008000000 */
[----:B------:R-:W3:Y:S01]  /*3570*/  LDG.E.64 R4, desc[UR32][R4.64] ;  /* 0x0000002004047981 */ /* 0x000ee2000c1e1b00 */
[----:B----4-:R-:W-:Y:S01]  /*3580*/  @UP0 UIMAD.WIDE.U32 UR12, UR23, UR8, UR12 ;  /* 0x00000008170c02a5 */ /* 0x010fe2000f8e000c */
[----:B------:R-:W-:Y:S01]  /*3590*/  IMAD.SHL.U32 R10, R0, 0x10, RZ ;  /* 0x00000010000a7824 */ /* 0x000fe200078e00ff */
[----:B------:R-:W-:Y:S01]  /*35a0*/  LOP3.LUT R11, R12, 0x200, RZ, 0xc0, !PT ;  /* 0x000002000c0b7812 */ /* 0x000fe200078ec0ff */
[----:B------:R-:W-:Y:S01]  /*35b0*/  IMAD.MOV.U32 R224, RZ, RZ, 0x40 ;  /* 0x00000040ffe07424 */ /* 0x000fe200078e00ff */
[----:B------:R-:W-:Y:S02]  /*35c0*/  @UP0 UIMAD UR9, UR23, UR9, UR13 ;  /* 0x00000009170902a4 */ /* 0x000fe4000f8e020d */
[----:B------:R-:W-:Y:S01]  /*35d0*/  @UP0 ULEA UR10, UP1, UR12, UR10, 0x2 ;  /* 0x0000000a0c0a0291 */ /* 0x000fe2000f8210ff */
[C---:B------:R-:W-:Y:S01]  /*35e0*/  R2P PR, R0.reuse, 0x6 ;  /* 0x0000000600007804 */ /* 0x040fe20000000000 */
[----:B------:R-:W-:Y:S01]  /*35f0*/  IMAD.SHL.U32 R8, R0, 0x2, RZ ;  /* 0x0000000200087824 */ /* 0x000fe200078e00ff */
[----:B------:R-:W-:Y:S01]  /*3600*/  CS2R R190, SRZ ;  /* 0x0000000000be7805 */ /* 0x000fe2000001ff00 */
[----:B------:R-:W-:-:S02]  /*3610*/  @UP0 ULEA.HI.X UR11, UR12, UR11, UR9, 0x2, UP1 ;  /* 0x0000000b0c0b0291 */ /* 0x000fc400088f1409 */
[----:B--2---:R-:W-:Y:S01]  /*3620*/  IMAD.U32 R6, RZ, RZ, UR10 ;  /* 0x0000000aff067e24 */ /* 0x004fe2000f8e00ff */
[----:B------:R-:W-:Y:S02]  /*3630*/  LOP3.LUT R10, R11, 0x3800, R10, 0xf8, !PT ;  /* 0x000038000b0a7812 */ /* 0x000fe400078ef80a */
[----:B------:R-:W-:Y:S01]  /*3640*/  CS2R R188, SRZ ;  /* 0x0000000000bc7805 */ /* 0x000fe2000001ff00 */
[----:B------:R-:W2:Y:S01]  /*3650*/  @UP0 LDCU UR9, c[0x0][0x458] ;  /* 0x00008b00ff0907ac */ /* 0x000ea20008000800 */
[----:B------:R-:W-:Y:S01]  /*3660*/  IMAD.U32 R7, RZ, RZ, UR11 ;  /* 0x0000000bff077e24 */ /* 0x000fe2000f8e00ff */
[----:B------:R-:W-:-:S04]  /*3670*/  UIMAD UR12, UR23, UR42, UR24 ;  /* 0x0000002a170c72a4 */ /* 0x000fc8000f8e0218 */
[----:B------:R4:W3:Y:S01]  /*3680*/  @P0 LDG.E R3, desc[UR32][R6.64] ;  /* 0x0000002006030981 */ /* 0x0008e2000c1e1900 */
[----:B------:R-:W-:Y:S01]  /*3690*/  SEL R224, R224, 0xffffffc0, !P2 ;  /* 0xffffffc0e0e07807 */ /* 0x000fe20005000000 */
[----:B------:R-:W-:Y:S01]  /*36a0*/  USHF.L.U32 UR12, UR12, 0x5, URZ ;  /* 0x000000050c0c7899 */ /* 0x000fe200080006ff */
[----:B------:R-:W-:Y:S02]  /*36b0*/  LOP3.LUT R8, R8, 0x6, RZ, 0xc0, !PT ;  /* 0x0000000608087812 */ /* 0x000fe400078ec0ff */
[----:B------:R-:W-:Y:S02]  /*36c0*/  CS2R R194, SRZ ;  /* 0x0000000000c27805 */ /* 0x000fe4000001ff00 */
[----:B------:R-:W-:Y:S01]  /*36d0*/  CS2R R192, SRZ ;  /* 0x0000000000c07805 */ /* 0x000fe2000001ff00 */
[----:B------:R-:W-:Y:S01]  /*36e0*/  USHF.R.S32.HI UR14, URZ, 0x1f, UR12 ;  /* 0x0000001fff0e7899 */ /* 0x000fe2000801140c */
        /* <DEDUP_REMOVED lines=23> */
[----:B------:R-:W-:Y:S02]  /*3860*/  LOP3.LUT R6, R7, 0x1c0, RZ, 0xc0, !PT ;  /* 0x000001c007067812 */ /* 0x000fe400078ec0ff */
[----:B------:R-:W-:Y:S02]  /*3870*/  CS2R R146, SRZ ;  /* 0x0000000000927805 */ /* 0x000fe4000001ff00 */
[----:B------:R-:W-:Y:S02]  /*3880*/  CS2R R144, SRZ ;  /* 0x0000000000907805 */ /* 0x000fe4000001ff00 */
[----:B------:R-:W-:-:S02]  /*3890*/  CS2R R138, SRZ ;  /* 0x00000000008a7805 */ /* 0x000fc4000001ff00 */
[----:B------:R-:W-:Y:S02]  /*38a0*/  LOP3.LUT R9, R6, 0x38, R9, 0xf8, !PT ;  /* 0x0000003806097812 */ /* 0x000fe400078ef809 */
[----:B------:R-:W-:Y:S01]  /*38b0*/  CS2R R136, SRZ ;  /* 0x0000000000887805 */ /* 0x000fe2000001ff00 */
[----:B--2---:R-:W2:Y:S01]  /*38c0*/  @P0 MUFU.RCP R6, UR9 ;  /* 0x0000000900060d08 */ /* 0x004ea20008001000 */
[----:B------:R-:W-:Y:S02]  /*38d0*/  LOP3.LUT R7, R7, 0x200, RZ, 0xc0, !PT ;  /* 0x0000020007077812 */ /* 0x000fe400078ec0ff */
[----:B------:R-:W-:Y:S02]  /*38e0*/  CS2R R134, SRZ ;  /* 0x0000000000867805 */ /* 0x000fe4000001ff00 */
[----:B------:R-:W-:Y:S02]  /*38f0*/  LOP3.LUT R227, R9, 0x8, R0, 0x78, !PT ;  /* 0x0000000809e37812 */ /* 0x000fe400078e7800 */
[----:B------:R-:W-:-:S02]  /*3900*/  CS2R R132, SRZ ;  /* 0x0000000000847805 */ /* 0x000fc4000001ff00 */
[----:B------:R-:W-:Y:S02]  /*3910*/  LOP3.LUT R7, R7, 0xc00, R12, 0xf8, !PT ;  /* 0x00000c0007077812 */ /* 0x000fe400078ef80c */
[----:B------:R-:W-:Y:S02]  /*3920*/  CS2R R78, SRZ ;  /* 0x00000000004e7805 */ /* 0x000fe4000001ff00 */
[----:B------:R-:W-:Y:S02]  /*3930*/  LOP3.LUT R228, R9, 0x8, R2, 0x78, !PT ;  /* 0x0000000809e47812 */ /* 0x000fe400078e7802 */
[----:B------:R-:W-:Y:S02]  /*3940*/  CS2R R76, SRZ ;  /* 0x00000000004c7805 */ /* 0x000fe4000001ff00 */
[----:B------:R-:W-:Y:S02]  /*3950*/  LOP3.LUT R227, R10, R227, RZ, 0xfc, !PT ;  /* 0x000000e30ae37212 */ /* 0x000fe400078efcff */
[----:B------:R-:W-:-:S02]  /*3960*/  CS2R R82, SRZ ;  /* 0x0000000000527805 */ /* 0x000fc4000001ff00 */
[----:B------:R-:W-:Y:S01]  /*3970*/  LOP3.LUT R228, R7, R228, RZ, 0xfc, !PT ;  /* 0x000000e407e47212 */ /* 0x000fe200078efcff */
[----:B------:R-:W-:Y:S01]  /*3980*/  IMAD.MOV.U32 R2, RZ, RZ, 0x20 ;  /* 0x00000020ff027424 */ /* 0x000fe200078e00ff */
[----:B------:R-:W-:Y:S02]  /*3990*/  LEA R227, R227, UR34, 0x1 ;  /* 0x00000022e3e37c11 */ /* 0x000fe4000f8e08ff */
[----:B------:R-:W-:Y:S02]  /*39a0*/  CS2R R80, SRZ ;  /* 0x0000000000507805 */ /* 0x000fe4000001ff00 */
[----:B------:R-:W-:Y:S02]  /*39b0*/  LEA R228, R228, UR34, 0x1 ;  /* 0x00000022e4e47c11 */ /* 0x000fe4000f8e08ff */
[----:B------:R-:W-:Y:S02]  /*39c0*/  CS2R R74, SRZ ;  /* 0x00000000004a7805 */ /* 0x000fe4000001ff00 */
[----:B------:R-:W-:-:S02]  /*39d0*/  SEL R2, R2, 0xffffffe0, !P1 ;  /* 0xffffffe002027807 */ /* 0x000fc40004800000 */
[----:B------:R-:W-:Y:S02]  /*39e0*/  CS2R R72, SRZ ;  /* 0x0000000000487805 */ /* 0x000fe4000001ff00 */
[----:B------:R-:W-:Y:S02]  /*39f0*/  LOP3.LUT R239, R8, 0xe0, R239, 0xf8, !PT ;  /* 0x000000e008ef7812 */ /* 0x000fe400078ef8ef */
[----:B------:R-:W-:Y:S02]  /*3a00*/  CS2R R70, SRZ ;  /* 0x0000000000467805 */ /* 0x000fe4000001ff00 */
        /* <DEDUP_REMOVED lines=25> */
[----:B-1----:R-:W-:Y:S02]  /*3ba0*/  CS2R R22, SRZ ;  /* 0x0000000000167805 */ /* 0x002fe4000001ff00 */
[----:B------:R-:W-:Y:S01]  /*3bb0*/  CS2R R20, SRZ ;  /* 0x0000000000147805 */ /* 0x000fe2000001ff00 */
[----:B------:R-:W-:Y:S01]  /*3bc0*/  UMOV UR15, URZ ;  /* 0x000000ff000f7c82 */ /* 0x000fe20008000000 */
[----:B------:R-:W-:Y:S01]  /*3bd0*/  UIADD3 UR27, UPT, UPT, UR27, -UR45, -UR35 ;  /* 0x8000002d1b1b7290 */ /* 0x000fe2000fffe823 */
[----:B------:R-:W1:Y:S01]  /*3be0*/  LDCU UR8, c[0x0][0x440] ;  /* 0x00008800ff0877ac */ /* 0x000e620008000800 */
[----:B------:R-:W4:Y:S01]  /*3bf0*/  LDCU UR10, c[0x0][0x504] ;  /* 0x0000a080ff0a77ac */ /* 0x000f220008000800 */
[----:B------:R-:W1:Y:S01]  /*3c00*/  LDCU UR9, c[0x0][0x508] ;  /* 0x0000a100ff0977ac */ /* 0x000e620008000800 */
[----:B------:R-:W1:Y:S01]  /*3c10*/  LDCU UR11, c[0x0][0x3e0] ;  /* 0x00007c00ff0b77ac */ /* 0x000e620008000800 */
[----:B------:R-:W1:Y:S01]  /*3c20*/  LDCU UR13, c[0x0][0x45c] ;  /* 0x00008b80ff0d77ac */ /* 0x000e620008000800 */
[----:B---3--:R-:W-:Y:S01]  /*3c30*/  IADD3 R238, P4, P3, R14, UR12, R238 ;  /* 0x0000000c0eee7c10 */ /* 0x008fe2000fb9e0ee */
[----:B------:R-:W3:Y:S03]  /*3c40*/  LDCU.U8 UR12, c[0x0][0x4f8] ;  /* 0x00009f00ff0c77ac */ /* 0x000ee60008000000 */
[----:B------:R-:W-:Y:S01]  /*3c50*/  IADD3.X R237, PT, PT, R15, UR14, RZ, P4, P3 ;  /* 0x0000000e0fed7c10 */ /* 0x000fe2000a7e64ff */
[----:B------:R-:W2:Y:S01]  /*3c60*/  LDCU UR14, c[0x0][0x590] ;  /* 0x0000b200ff0e77ac */ /* 0x000ea20008000800 */
[----:B------:R-:W-:-:S02]  /*3c70*/  R2UR UR64, R4 ;  /* 0x00000000044072ca */ /* 0x000fc400000e0000 */
[----:B------:R-:W-:Y:S01]  /*3c80*/  R2UR UR65, R5 ;  /* 0x00000000054172ca */ /* 0x000fe200000e0000 */
[----:B--2---:R-:W-:Y:S01]  /*3c90*/  USHF.L.U32 UR14, UR14, 0x6, URZ ;  /* 0x000000060e0e7899 */ /* 0x004fe200080006ff */
[----:B------:R-:W-:-:S05]  /*3ca0*/  @P0 FMUL.FTZ R3, R3, R6 ;  /* 0x0000000603030220 */ /* 0x000fca0000410000 */
[----:B------:R-:W-:Y:S01]  /*3cb0*/  @P0 R2UR UR23, R3 ;  /* 0x00000000031702ca */ /* 0x000fe200000e0000 */
[C---:B------:R-:W-:Y:S02]  /*3cc0*/  IMAD.IADD R3, R224.reuse, 0x1, R227 ;  /* 0x00000001e0037824 */ /* 0x040fe400078e02e3 */
[----:B------:R-:W-:Y:S02]  /*3cd0*/  IMAD.IADD R224, R224, 0x1, R228 ;  /* 0x00000001e0e07824 */ /* 0x000fe400078e02e4 */
[C---:B------:R-:W-:Y:S02]  /*3ce0*/  IMAD.IADD R0, R2.reuse, 0x1, R3 ;  /* 0x0000000102007824 */ /* 0x040fe400078e0203 */
[----:B------:R-:W-:Y:S01]  /*3cf0*/  IMAD.IADD R2, R2, 0x1, R224 ;  /* 0x0000000102027824 */ /* 0x000fe200078e02e0 */
[----:B------:R-:W-:Y:S02]  /*3d00*/  UIADD3 UR59, UPT, UPT, UR64, -0x61c88647, URZ ;  /* 0x9e3779b9403b7890 */ /* 0x000fe4000fffe0ff */
[----:B------:R-:W-:-:S02]  /*3d10*/  UIADD3 UR58, UPT, UPT, UR65, -0x4498517b, URZ ;  /* 0xbb67ae85413a7890 */ /* 0x000fc4000fffe0ff */
[----:B------:R-:W-:Y:S02]  /*3d20*/  UIADD3 UR57, UPT, UPT, UR64, 0x3c6ef372, URZ ;  /* 0x3c6ef37240397890 */ /* 0x000fe4000fffe0ff */
[----:B------:R-:W-:Y:S02]  /*3d30*/  UIADD3 UR56, UPT, UPT, UR65, 0x76cf5d0a, URZ ;  /* 0x76cf5d0a41387890 */ /* 0x000fe4000fffe0ff */
[----:B------:R-:W-:Y:S02]  /*3d40*/  UIADD3 UR53, UPT, UPT, UR64, -0x255992d5, URZ ;  /* 0xdaa66d2b40357890 */ /* 0x000fe4000fffe0ff */
[----:B------:R-:W-:Y:S02]  /*3d50*/  UIADD3 UR52, UPT, UPT, UR65, 0x32370b8f, URZ ;  /* 0x32370b8f41347890 */ /* 0x000fe4000fffe0ff */
[----:B------:R-:W-:Y:S02]  /*3d60*/  UIADD3 UR50, UPT, UPT, UR64, 0x78dde6e4, URZ ;  /* 0x78dde6e440327890 */ /* 0x000fe4000fffe0ff */
[----:B------:R-:W-:-:S02]  /*3d70*/  UIADD3 UR49, UPT, UPT, UR65, -0x126145ec, URZ ;  /* 0xed9eba1441317890 */ /* 0x000fc4000fffe0ff */
[----:B------:R-:W-:Y:S02]  /*3d80*/  UIADD3 UR47, UPT, UPT, UR64, 0x1715609d, URZ ;  /* 0x1715609d402f7890 */ /* 0x000fe4000fffe0ff */
[----:B------:R-:W-:Y:S02]  /*3d90*/  UIADD3 UR45, UPT, UPT, UR65, -0x56f99767, URZ ;  /* 0xa9066899412d7890 */ /* 0x000fe4000fffe0ff */
[----:B------:R-:W-:Y:S02]  /*3da0*/  UIADD3 UR43, UPT, UPT, UR64, -0x4ab325aa, URZ ;  /* 0xb54cda56402b7890 */ /* 0x000fe4000fffe0ff */
[----:B------:R-:W-:Y:S01]  /*3db0*/  UIADD3 UR42, UPT, UPT, UR65, 0x646e171e, URZ ;  /* 0x646e171e412a7890 */ /* 0x000fe2000fffe0ff */
[----:B-1-34-:R-:W-:-:S11]  /*3dc0*/  @UP0 UMOV UR15, UR23 ;  /* 0x00000017000f0c82 */ /* 0x01afd60008000000 */
.L_x_1722:
        /* <DEDUP_REMOVED lines=188> */
.L_x_1718:
        /* <DEDUP_REMOVED lines=82> */
.L_x_1719:
[----:B------:R-:W1:Y:S01]  /*4eb0*/  S2R R230, SR_TID.X ;  /* 0x0000000000e67919 */ /* 0x000e620000002100 */
[----:B------:R-:W-:Y:S01]  /*4ec0*/  IMAD.U32 R0, RZ, RZ, UR39 ;  /* 0x00000027ff007e24 */ /* 0x000fe2000f8e00ff */
[----:B------:R-:W-:Y:S01]  /*4ed0*/  FSETP.NEU.FTZ.AND P0, PT, R241, -INF , PT ;  /* 0xff800000f100780b */ /* 0x000fe20003f1d000 */
[----:B------:R-:W-:Y:S01]  /*4ee0*/  IMAD.U32 R2, RZ, RZ, UR46 ;  /* 0x0000002eff027e24 */ /* 0x000fe2000f8e00ff */
[----:B------:R-:W-:Y:S01]  /*4ef0*/  UISETP.GT.AND UP0, UPT, UR46, UR44, UPT ;  /* 0x0000002c2e00728c */ /* 0x000fe2000bf04270 */
[----:B------:R-:W-:Y:S04]  /*4f00*/  IMAD.WIDE.U32 R90, R238, -0x2daee0ad, RZ ;  /* 0xd2511f53ee5a7825 */ /* 0x000fe800078e00ff */
[----:B------:R-:W-:Y:S02]  /*4f10*/  IMAD.MOV.U32 R124, RZ, RZ, 0x10 ;  /* 0x00000010ff7c7424 */ /* 0x000fe400078e00ff */
[----:B------:R-:W-:Y:S02]  /*4f20*/  IMAD.MOV.U32 R232, RZ, RZ, 0x20 ;  /* 0x00000020ffe87424 */ /* 0x000fe400078e00ff */
[----:B------:R-:W-:Y:S02]  /*4f30*/  IMAD.MOV.U32 R233, RZ, RZ, 0x40 ;  /* 0x00000040ffe97424 */ /* 0x000fe400078e00ff */
[----:B------:R-:W-:Y:S04]  /*4f40*/  @UP0 UIADD3 UR60, UP1, UPT, UR54, -0x100, URZ ;  /* 0xffffff00363c0890 */ /* 0x000fe8000ff3e0ff */
[----:B------:R-:W-:Y:S02]  /*4f50*/  @UP0 UIADD3.X UR23, UPT, UPT, UR55, -0x1, URZ, UP1, !UPT ;  /* 0xffffffff37170890 */ /* 0x000fe40008ffe4ff */
[----:B------:R-:W-:Y:S04]  /*4f60*/  @UP0 UIADD3 UR16, UP1, UPT, UR16, -0x100, URZ ;  /* 0xffffff0010100890 */ /* 0x000fe8000ff3e0ff */
[----:B------:R-:W-:Y:S01]  /*4f70*/  @UP0 UIADD3.X UR17, UPT, UPT, UR17, -0x1, URZ, UP1, !UPT ;  /* 0xffffffff11110890 */ /* 0x000fe20008ffe4ff */
[--C-:B-1----:R-:W-:Y:S01]  /*4f80*/  SHF.R.U32.HI R84, RZ, 0x5, R230.reuse ;  /* 0x00000005ff547819 */ /* 0x102fe200000116e6 */
[C---:B------:R-:W-:Y:S01]  /*4f90*/  IMAD.SHL.U32 R118, R230.reuse, 0x2, RZ ;  /* 0x00000002e6767824 */ /* 0x040fe200078e00ff */
[----:B------:R-:W-:Y:S01]  /*4fa0*/  SHF.R.U32.HI R3, RZ, 0x7, R230 ;  /* 0x00000007ff037819 */ /* 0x000fe200000116e6 */
[----:B------:R-:W-:Y:S01]  /*4fb0*/  IMAD.SHL.U32 R121, R230, 0x20, RZ ;  /* 0x00000020e6797824 */ /* 0x000fe200078e00ff */
[----:B------:R-:W-:Y:S01]  /*4fc0*/  LOP3.LUT R84, R84, 0x3, RZ, 0xc0, !PT ;  /* 0x0000000354547812 */ /* 0x000fe200078ec0ff */
[C---:B------:R-:W-:Y:S01]  /*4fd0*/  IMAD.SHL.U32 R196, R230.reuse, 0x10, RZ ;  /* 0x00000010e6c47824 */ /* 0x040fe200078e00ff */
[----:B------:R-:W-:Y:S01]  /*4fe0*/  LOP3.LUT P2, RZ, R230, 0x8, RZ, 0xc0, !PT ;  /* 0x00000008e6ff7812 */ /* 0x000fe2000784c0ff */
[----:B------:R-:W-:Y:S01]  /*4ff0*/  IMAD R0, R0, 0x2, R3 ;  /* 0x0000000200007824 */ /* 0x000fe200078e0203 */
[----:B------:R-:W-:Y:S01]  /*5000*/  LOP3.LUT R227, R121, 0x200, RZ, 0xc0, !PT ;  /* 0x0000020079e37812 */ /* 0x000fe200078ec0ff */
[----:B------:R-:W-:Y:S02]  /*5010*/  IMAD R2, R2, 0x4, R84 ;  /* 0x0000000402027824 */ /* 0x000fe400078e0254 */
[----:B------:R-:W-:Y:S01]  /*5020*/  FMUL.FTZ R84, R241, 1.4426950216293334961 ;  /* 0x3fb8aa3bf1547820 */ /* 0x000fe20000410000 */
[----:B------:R-:W-:Y:S01]  /*5030*/  IMAD.SHL.U32 R117, R230, 0x40, RZ ;  /* 0x00000040e6757824 */ /* 0x000fe200078e00ff */
[----:B------:R-:W-:Y:S01]  /*5040*/  LOP3.LUT R0, R0, UR65, R91, 0x96, !PT ;  /* 0x0000004100007c12 */ /* 0x000fe2000f8e965b */
[----:B------:R-:W-:Y:S01]  /*5050*/  IMAD.WIDE.U32 R2, R2, -0x326172a9, RZ ;  /* 0xcd9e8d5702027825 */ /* 0x000fe200078e00ff */
[----:B------:R-:W-:Y:S02]  /*5060*/  LOP3.LUT R227, R227, 0x3800, R196, 0xf8, !PT ;  /* 0x00003800e3e37812 */ /* 0x000fe400078ef8c4 */
[----:B------:R-:W-:Y:S01]  /*5070*/  FSEL R84, R84, RZ, P0 ;  /* 0x000000ff54547208 */ /* 0x000fe20000000000 */
[----:B------:R-:W-:Y:S01]  /*5080*/  IMAD.WIDE.U32 R88, R0, -0x326172a9, RZ ;  /* 0xcd9e8d5700587825 */ /* 0x000fe200078e00ff */
[----:B------:R-:W-:Y:S02]  /*5090*/  LOP3.LUT R0, R237, UR64, R3, 0x96, !PT ;  /* 0x00000040ed007c12 */ /* 0x000fe4000f8e9603 */
[----:B------:R-:W-:Y:S01]  /*50a0*/  FSETP.NEU.FTZ.AND P0, PT, R240, -INF , PT ;  /* 0xff800000f000780b */ /* 0x000fe20003f1d000 */
[--C-:B------:R-:W-:Y:S01]  /*50b0*/  FFMA.FTZ R8, R8, UR13, -R84.reuse ;  /* 0x0000000d08087c23 */ /* 0x100fe20008010854 */
[----:B------:R-:W-:Y:S01]  /*50c0*/  LOP3.LUT R86, R2, UR59, R89, 0x96, !PT ;  /* 0x0000003b02567c12 */ /* 0x000fe2000f8e9659 */
[----:B------:R-:W-:Y:S04]  /*50d0*/  IMAD.WIDE.U32 R2, R0, -0x2daee0ad, RZ ;  /* 0xd2511f5300027825 */ /* 0x000fe800078e00ff */
[--C-:B------:R-:W-:Y:S01]  /*50e0*/  FFMA.FTZ R12, R12, UR13, -R84.reuse ;  /* 0x0000000d0c0c7c23 */ /* 0x100fe20008010854 */
[----:B------:R1:W-:Y:S01]  /*50f0*/  MUFU.EX2 R131, R8 ;  /* 0x0000000800837308 */ /* 0x0003e20000000800 */
[--C-:B------:R-:W-:Y:S01]  /*5100*/  FFMA.FTZ R130, R9, UR13, -R84.reuse ;  /* 0x0000000d09827c23 */ /* 0x100fe20008010854 */
[----:B------:R-:W-:Y:S01]  /*5110*/  IMAD.WIDE.U32 R86, R86, -0x2daee0ad, RZ ;  /* 0xd2511f5356567825 */ /* 0x000fe200078e00ff */
[----:B------:R-:W-:Y:S03]  /*5120*/  LOP3.LUT R0, R90, UR58, R3, 0x96, !PT ;  /* 0x0000003a5a007c12 */ /* 0x000fe6000f8e9603 */
[--C-:B------:R-:W-:Y:S01]  /*5130*/  FFMA.FTZ R4, R4, UR13, -R84.reuse ;  /* 0x0000000d04047c23 */ /* 0x100fe20008010854 */
[--C-:B------:R-:W-:Y:S01]  /*5140*/  FFMA.FTZ R13, R13, UR13, -R84.reuse ;  /* 0x0000000d0d0d7c23 */ /* 0x100fe20008010854 */
[----:B------:R-:W-:Y:S01]  /*5150*/  LOP3.LUT R2, R2, UR56, R87, 0x96, !PT ;  /* 0x0000003802027c12 */ /* 0x000fe2000f8e9657 */
[----:B------:R-:W-:Y:S04]  /*5160*/  IMAD.WIDE.U32 R90, R0, -0x326172a9, RZ ;  /* 0xcd9e8d57005a7825 */ /* 0x000fe800078e00ff */
[----:B------:R-:W-:Y:S01]  /*5170*/  FMUL.FTZ R0, R240, 1.4426950216293334961 ;  /* 0x3fb8aa3bf0007820 */ /* 0x000fe20000410000 */
[----:B------:R2:W3:Y:S01]  /*5180*/  MUFU.EX2 R129, R12 ;  /* 0x0000000c00817308 */ /* 0x0004e20000000800 */
[--C-:B------:R-:W-:Y:S01]  /*5190*/  FFMA.FTZ R16, R16, UR13, -R84.reuse ;  /* 0x0000000d10107c23 */ /* 0x100fe20008010854 */
[----:B------:R-:W-:Y:S01]  /*51a0*/  IMAD.WIDE.U32 R2, R2, -0x326172a9, RZ ;  /* 0xcd9e8d5702027825 */ /* 0x000fe200078e00ff */
[----:B------:R-:W-:Y:S02]  /*51b0*/  LOP3.LUT R9, R88, UR57, R91, 0x96, !PT ;  /* 0x0000003958097c12 */ /* 0x000fe4000f8e965b */
[----:B------:R-:W-:Y:S01]  /*51c0*/  FSEL R0, R0, RZ, P0 ;  /* 0x000000ff00007208 */ /* 0x000fe20000000000 */
[----:B------:R-:W-:Y:S01]  /*51d0*/  FFMA.FTZ R17, R17, UR13, -R84 ;  /* 0x0000000d11117c23 */ /* 0x000fe20008010854 */
[----:B-1----:R-:W-:Y:S01]  /*51e0*/  LOP3.LUT R8, R90, UR53, R3, 0x96, !PT ;  /* 0x000000355a087c12 */ /* 0x002fe2000f8e9603 */
[----:B------:R-:W-:Y:S02]  /*51f0*/  IMAD.WIDE.U32 R88, R9, -0x2daee0ad, RZ ;  /* 0xd2511f5309587825 */ /* 0x000fe400078e00ff */
[----:B------:R1:W-:Y:S02]  /*5200*/  MUFU.EX2 R206, R4 ;  /* 0x0000000400ce7308 */ /* 0x0003e40000000800 */
[--C-:B------:R-:W-:Y:S01]  /*5210*/  FFMA.FTZ R10, R10, UR13, -R0.reuse ;  /* 0x0000000d0a0a7c23 */ /* 0x100fe20008010800 */
[--C-:B------:R-:W-:Y:S01]  /*5220*/  FFMA.FTZ R126, R11, UR13, -R0.reuse ;  /* 0x0000000d0b7e7c23 */ /* 0x100fe20008010800 */
[--C-:B------:R-:W-:Y:S01]  /*5230*/  FFMA.FTZ R7, R7, UR13, -R0.reuse ;  /* 0x0000000d07077c23 */ /* 0x100fe20008010800 */
[----:B------:R-:W-:Y:S01]  /*5240*/  LOP3.LUT R86, R86, UR52, R89, 0x96, !PT ;  /* 0x0000003456567c12 */ /* 0x000fe2000f8e9659 */
[----:B------:R-:W-:Y:S01]  /*5250*/  FFMA.FTZ R6, R6, UR13, -R0 ;  /* 0x0000000d06067c23 */ /* 0x000fe20008010800 */
[----:B------:R-:W-:Y:S03]  /*5260*/  SHF.R.U32.HI R3, RZ, 0x2, R230 ;  /* 0x00000002ff037819 */ /* 0x000fe600000116e6 */
[----:B------:R4:W3:Y:S01]  /*5270*/  MUFU.EX2 R127, R10 ;  /* 0x0000000a007f7308 */ /* 0x0008e20000000800 */
[----:B--2---:R-:W-:Y:S01]  /*5280*/  LOP3.LUT R12, R118, 0x38, RZ, 0xc0, !PT ;  /* 0x00000038760c7812 */ /* 0x004fe200078ec0ff */
[----:B------:R-:W-:Y:S04]  /*5290*/  IMAD.WIDE.U32 R86, R86, -0x326172a9, RZ ;  /* 0xcd9e8d5756567825 */ /* 0x000fe800078e00ff */
[----:B------:R-:W-:Y:S01]  /*52a0*/  FFMA.FTZ R5, R5, UR13, -R84 ;  /* 0x0000000d05057c23 */ /* 0x000fe20008010854 */
[----:B------:R-:W-:Y:S01]  /*52b0*/  LOP3.LUT R3, R12, 0x20, R3, 0x78, !PT ;  /* 0x000000200c037812 */ /* 0x000fe200078e7803 */
[----:B------:R-:W-:Y:S01]  /*52c0*/  IMAD.SHL.U32 R229, R230, 0x8, RZ ;  /* 0x00000008e6e57824 */ /* 0x000fe200078e00ff */
[----:B------:R-:W-:Y:S01]  /*52d0*/  LOP3.LUT R116, R117, 0x1c0, RZ, 0xc0, !PT ;  /* 0x000001c075747812 */ /* 0x000fe200078ec0ff */
[----:B------:R2:W-:Y:S01]  /*52e0*/  MUFU.EX2 R128, R7 ;  /* 0x0000000700807308 */ /* 0x0005e20000000800 */
[----:B------:R-:W-:Y:S01]  /*52f0*/  LOP3.LUT R196, R3, 0x1c0, R196, 0xf8, !PT ;  /* 0x000001c003c47812 */ /* 0x000fe200078ef8c4 */
[--C-:B------:R-:W-:Y:S01]  /*5300*/  FFMA.FTZ R18, R18, UR13, -R0.reuse ;  /* 0x0000000d12127c23 */ /* 0x100fe20008010800 */
[----:B------:R-:W-:Y:S01]  /*5310*/  LOP3.LUT R3, R2, UR50, R87, 0x96, !PT ;  /* 0x0000003202037c12 */ /* 0x000fe2000f8e9657 */
[--C-:B------:R-:W-:Y:S01]  /*5320*/  FFMA.FTZ R15, R15, UR13, -R0.reuse ;  /* 0x0000000d0f0f7c23 */ /* 0x100fe20008010800 */
[----:B-1----:R-:W-:Y:S01]  /*5330*/  LOP3.LUT R4, R121, 0xc00, RZ, 0xc0, !PT ;  /* 0x00000c0079047812 */ /* 0x002fe200078ec0ff */
[--C-:B------:R-:W-:Y:S01]  /*5340*/  FFMA.FTZ R14, R14, UR13, -R0.reuse ;  /* 0x0000000d0e0e7c23 */ /* 0x100fe20008010800 */
[----:B------:R-:W-:Y:S03]  /*5350*/  LOP3.LUT R116, R116, 0x38, R229, 0xf8, !PT ;  /* 0x0000003874747812 */ /* 0x000fe600078ef8e5 */
[----:B------:R1:W-:Y:S01]  /*5360*/  MUFU.EX2 R205, R13 ;  /* 0x0000000d00cd7308 */ /* 0x0003e20000000800 */
[----:B----4-:R-:W-:Y:S04]  /*5370*/  IMAD.WIDE.U32 R10, R8, -0x2daee0ad, RZ ;  /* 0xd2511f53080a7825 */ /* 0x010fe800078e00ff */
[----:B------:R-:W-:Y:S01]  /*5380*/  FFMA.FTZ R0, R19, UR13, -R0 ;  /* 0x0000000d13007c23 */ /* 0x000fe20008010800 */
[----:B------:R-:W-:Y:S01]  /*5390*/  LOP3.LUT R122, R117, 0x200, RZ, 0xc0, !PT ;  /* 0x00000200757a7812 */ /* 0x000fe200078ec0ff */
[----:B------:R-:W-:Y:S01]  /*53a0*/  IMAD.WIDE.U32 R84, R3, -0x2daee0ad, RZ ;  /* 0xd2511f5303547825 */ /* 0x000fe200078e00ff */
[----:B------:R-:W-:Y:S02]  /*53b0*/  LOP3.LUT R8, R88, UR49, R11, 0x96, !PT ;  /* 0x0000003158087c12 */ /* 0x000fe4000f8e960b */
[----:B------:R4:W-:Y:S01]  /*53c0*/  MUFU.EX2 R202, R6 ;  /* 0x0000000600ca7308 */ /* 0x0009e20000000800 */
[----:B--2---:R-:W-:Y:S02]  /*53d0*/  LOP3.LUT R7, R4, 0x6, R118, 0xf8, !PT ;  /* 0x0000000604077812 */ /* 0x004fe400078ef876 */
[----:B------:R-:W-:Y:S01]  /*53e0*/  IMAD.WIDE.U32 R8, R8, -0x326172a9, RZ ;  /* 0xcd9e8d5708087825 */ /* 0x000fe200078e00ff */
[----:B------:R-:W-:Y:S02]  /*53f0*/  LOP3.LUT R10, R10, UR45, R85, 0x96, !PT ;  /* 0x0000002d0a0a7c12 */ /* 0x000fe4000f8e9655 */
[----:B------:R-:W-:Y:S02]  /*5400*/  LOP3.LUT R196, R7, R196, RZ, 0xfc, !PT ;  /* 0x000000c407c47212 */ /* 0x000fe400078efcff */
[----:B------:R-:W-:Y:S02]  /*5410*/  LOP3.LUT R2, R86, UR47, R9, 0x96, !PT ;  /* 0x0000002f56027c12 */ /* 0x000fe4000f8e9609 */
[----:B------:R2:W-:Y:S01]  /*5420*/  MUFU.EX2 R207, R5 ;  /* 0x0000000500cf7308 */ /* 0x0005e20000000800 */
[----:B------:R-:W-:Y:S01]  /*5430*/  IMAD.WIDE.U32 R10, R10, -0x326172a9, RZ ;  /* 0xcd9e8d570a0a7825 */ /* 0x000fe200078e00ff */
[C---:B------:R-:W-:Y:S02]  /*5440*/  LEA R197, R196.reuse, UR5, 0x1 ;  /* 0x00000005c4c57c11 */ /* 0x040fe4000f8e08ff */
[----:B------:R-:W-:Y:S01]  /*5450*/  LEA R196, R196, UR4, 0x1 ;  /* 0x00000004c4c47c11 */ /* 0x000fe2000f8e08ff */
[----:B-1----:R-:W-:Y:S01]  /*5460*/  IMAD.WIDE.U32 R12, R2, -0x2daee0ad, RZ ;  /* 0xd2511f53020c7825 */ /* 0x002fe200078e00ff */
[----:B------:R-:W-:Y:S02]  /*5470*/  PRMT R9, R10, 0x7770, RZ ;  /* 0x000077700a097816 */ /* 0x000fe400000000ff */
[----:B------:R-:W-:Y:S01]  /*5480*/  LOP3.LUT R8, R8, UR43, R11, 0x96, !PT ;  /* 0x0000002b08087c12 */ /* 0x000fe2000f8e960b */
[C---:B------:R-:W-:Y:S01]  /*5490*/  VIADD R125, R197.reuse, 0x20 ;  /* 0x00000020c57d7836 */ /* 0x040fe20000000000 */
[----:B------:R-:W-:Y:S01]  /*54a0*/  PRMT R7, R12, 0x7770, RZ ;  /* 0x000077700c077816 */ /* 0x000fe200000000ff */
[----:B------:R-:W-:Y:S01]  /*54b0*/  @P2 VIADD R125, R197, 0xffffffe0 ;  /* 0xffffffe0c57d2836 */ /* 0x000fe20000000000 */
[----:B------:R-:W-:Y:S01]  /*54c0*/  LOP3.LUT R2, R84, UR42, R13, 0x96, !PT ;  /* 0x0000002a54027c12 */ /* 0x000fe2000f8e960d */
[----:B------:R-:W1:Y:S01]  /*54d0*/  MUFU.EX2 R126, R126 ;  /* 0x0000007e007e7308 */ /* 0x000e620000000800 */
[----:B------:R-:W-:Y:S02]  /*54e0*/  ISETP.LE.U32.AND P0, PT, R7, UR12, PT ;  /* 0x0000000c07007c0c */ /* 0x000fe4000bf03070 */
[----:B------:R-:W-:Y:S02]  /*54f0*/  LOP3.LUT R7, R2, 0xff, RZ, 0xc0, !PT ;  /* 0x000000ff02077812 */ /* 0x000fe400078ec0ff */
[----:B----4-:R-:W-:Y:S02]  /*5500*/  PRMT R6, R12, 0x7771, RZ ;  /* 0x000077710c067816 */ /* 0x010fe400000000ff */
[----:B------:R-:W-:Y:S03]  /*5510*/  ISETP.LE.U32.AND P3, PT, R7, UR12, PT ;  /* 0x0000000c07007c0c */ /* 0x000fe6000bf63070 */
[----:B------:R-:W4:Y:S01]  /*5520*/  MUFU.EX2 R130, R130 ;  /* 0x0000008200827308 */ /* 0x000f220000000800 */
[----:B------:R-:W-:Y:S02]  /*5530*/  ISETP.GT.U32.AND P6, PT, R6, UR12, PT ;  /* 0x0000000c06007c0c */ /* 0x000fe4000bfc4070 */
[C---:B------:R-:W-:Y:S02]  /*5540*/  PRMT R6, R10.reuse, 0x7772, RZ ;  /* 0x000077720a067816 */ /* 0x040fe400000000ff */
[----:B------:R-:W-:Y:S02]  /*5550*/  ISETP.LE.U32.AND P4, PT, R9, UR12, PT ;  /* 0x0000000c09007c0c */ /* 0x000fe4000bf83070 */
[----:B--2---:R-:W-:Y:S03]  /*5560*/  PRMT R5, R10, 0x7773, RZ ;  /* 0x000077730a057816 */ /* 0x004fe600000000ff */
[----:B------:R-:W-:Y:S01]  /*5570*/  MUFU.EX2 R198, R0 ;  /* 0x0000000000c67308 */ /* 0x000fe20000000800 */
[----:B------:R-:W-:Y:S02]  /*5580*/  ISETP.GT.U32.AND P5, PT, R6, UR12, PT ;  /* 0x0000000c06007c0c */ /* 0x000fe4000bfa4070 */
[--C-:B------:R-:W-:Y:S01]  /*5590*/  SHF.R.U32.HI R6, RZ, 0x18, R8.reuse ;  /* 0x00000018ff067819 */ /* 0x100fe20000011608 */
[----:B---3--:R-:W-:Y:S01]  /*55a0*/  @!P3 FADD.FTZ R129, -R129, -RZ ;  /* 0x800000ff8181b221 */ /* 0x008fe20000010100 */
[----:B------:R-:W-:Y:S02]  /*55b0*/  ISETP.GT.U32.AND P2, PT, R5, UR12, PT ;  /* 0x0000000c05007c0c */ /* 0x000fe4000bf44070 */
[----:B------:R-:W-:Y:S03]  /*55c0*/  LOP3.LUT R5, R2, 0xffff, RZ, 0xc0, !PT ;  /* 0x0000ffff02057812 */ /* 0x000fe600078ec0ff */
[----:B------:R-:W-:Y:S01]  /*55d0*/  MUFU.EX2 R200, R15 ;  /* 0x0000000f00c87308 */ /* 0x000fe20000000800 */
[----:B------:R-:W-:Y:S01]  /*55e0*/  ISETP.LE.U32.AND P3, PT, R6, UR12, PT ;  /* 0x0000000c06007c0c */ /* 0x000fe2000bf63070 */
[----:B------:R-:W-:Y:S01]  /*55f0*/  @!P4 FADD.FTZ R131, -R131, -RZ ;  /* 0x800000ff8383c221 */ /* 0x000fe20000010100 */
[----:B------:R-:W-:Y:S02]  /*5600*/  LOP3.LUT R6, R8, 0xff, RZ, 0xc0, !PT ;  /* 0x000000ff08067812 */ /* 0x000fe400078ec0ff */
[----:B------:R-:W-:Y:S01]  /*5610*/  SHF.R.U32.HI R5, RZ, 0x8, R5 ;  /* 0x00000008ff057819 */ /* 0x000fe20000011605 */
[----:B------:R-:W-:Y:S01]  /*5620*/  @P5 FADD.FTZ R127, -R127, -RZ ;  /* 0x800000ff7f7f5221 */ /* 0x000fe20000010100 */
[----:B------:R-:W-:Y:S03]  /*5630*/  ISETP.LE.U32.AND P4, PT, R6, UR12, PT ;  /* 0x0000000c06007c0c */ /* 0x000fe6000bf83070 */
[----:B------:R-:W-:Y:S01]  /*5640*/  MUFU.EX2 R201, R14 ;  /* 0x0000000e00c97308 */ /* 0x000fe20000000800 */
[----:B------:R-:W-:Y:S01]  /*5650*/  LOP3.LUT R6, R5, 0xffff, RZ, 0xc0, !PT ;  /* 0x0000ffff05067812 */ /* 0x000fe200078ec0ff */
[----:B-1----:R-:W-:Y:S01]  /*5660*/  @P2 FADD.FTZ R126, -R126, -RZ ;  /* 0x800000ff7e7e2221 */ /* 0x002fe20000010100 */
[C---:B------:R-:W-:Y:S02]  /*5670*/  LOP3.LUT R5, R8.reuse, 0xffff, RZ, 0xc0, !PT ;  /* 0x0000ffff08057812 */ /* 0x040fe400078ec0ff */
[----:B------:R-:W-:Y:S01]  /*5680*/  PRMT R8, R8, 0x7632, R8 ;  /* 0x0000763208087816 */ /* 0x000fe20000000008 */
[----:B------:R-:W-:Y:S01]  /*5690*/  @!P3 FADD.FTZ R128, -R128, -RZ ;  /* 0x800000ff8080b221 */ /* 0x000fe20000010100 */
[----:B------:R-:W-:Y:S03]  /*56a0*/  PRMT R7, R10, 0x7771, RZ ;  /* 0x000077710a077816 */ /* 0x000fe600000000ff */
[----:B------:R-:W1:Y:S01]  /*56b0*/  MUFU.EX2 R204, R16 ;  /* 0x0000001000cc7308 */ /* 0x000e620000000800 */
[----:B------:R-:W-:Y:S02]  /*56c0*/  LOP3.LUT R8, R8, 0xff, RZ, 0xc0, !PT ;  /* 0x000000ff08087812 */ /* 0x000fe400078ec0ff */
[----:B------:R-:W-:Y:S01]  /*56d0*/  PRMT R3, R12, 0x7773, RZ ;  /* 0x000077730c037816 */ /* 0x000fe200000000ff */
[----:B------:R-:W-:Y:S01]  /*56e0*/  @!P4 FADD.FTZ R206, -R206, -RZ ;  /* 0x800000ffcecec221 */ /* 0x000fe20000010100 */
[----:B------:R-:W-:Y:S02]  /*56f0*/  ISETP.LE.U32.AND P2, PT, R8, UR12, PT ;  /* 0x0000000c08007c0c */ /* 0x000fe4000bf43070 */
[----:B------:R-:W-:Y:S03]  /*5700*/  ISETP.GT.U32.AND P1, PT, R7, UR12, PT ;  /* 0x0000000c07007c0c */ /* 0x000fe6000bf24070 */
[----:B------:R-:W2:Y:S01]  /*5710*/  MUFU.EX2 R203, R17 ;  /* 0x0000001100cb7308 */ /* 0x000ea20000000800 */
[----:B------:R-:W-:Y:S02]  /*5720*/  ISETP.GT.U32.AND P4, PT, R3, UR12, PT ;  /* 0x0000000c03007c0c */ /* 0x000fe4000bf84070 */
[----:B------:R-:W-:Y:S02]  /*5730*/  PRMT R3, R2, 0x7632, R3 ;  /* 0x0000763202037816 */ /* 0x000fe40000000003 */
[----:B------:R-:W-:Y:S02]  /*5740*/  SHF.R.U32.HI R2, RZ, 0x18, R2 ;  /* 0x00000018ff027819 */ /* 0x000fe40000011602 */
[----:B------:R-:W-:Y:S03]  /*5750*/  SHF.R.U32.HI R5, RZ, 0x8, R5 ;  /* 0x00000008ff057819 */ /* 0x000fe60000011605 */
[----:B------:R-:W3:Y:S01]  /*5760*/  MUFU.EX2 R199, R18 ;  /* 0x0000001200c77308 */ /* 0x000ee20000000800 */
[--C-:B------:R-:W-:Y:S01]  /*5770*/  LOP3.LUT R4, R116, 0x8, R230.reuse, 0x78, !PT ;  /* 0x0000000874047812 */ /* 0x100fe200078e78e6 */
[----:B------:R-:W-:Y:S01]  /*5780*/  @!P2 FADD.FTZ R202, -R202, -RZ ;  /* 0x800000ffcacaa221 */ /* 0x000fe20000010100 */
[----:B------:R-:W-:Y:S01]  /*5790*/  ISETP.LE.U32.AND P2, PT, R2, UR12, PT ;  /* 0x0000000c02007c0c */ /* 0x000fe2000bf43070 */
[----:B----4-:R-:W-:Y:S01]  /*57a0*/  @P1 FADD.FTZ R130, -R130, -RZ ;  /* 0x800000ff82821221 */ /* 0x010fe20000010100 */
[----:B------:R-:W-:Y:S01]  /*57b0*/  LOP3.LUT R5, R5, 0xffff, RZ, 0xc0, !PT ;  /* 0x0000ffff05057812 */ /* 0x000fe200078ec0ff */
[----:B-1----:R-:W-:Y:S01]  /*57c0*/  @!P0 FADD.FTZ R204, -R204, -RZ ;  /* 0x800000ffcccc8221 */ /* 0x002fe20000010100 */
[----:B------:R-:W-:Y:S01]  /*57d0*/  F2FP.RELU.F16.F32.PACK_AB R2, R128, R202 ;  /* 0x000000ca8002723e */ /* 0x000fe200000008ff */
[----:B------:R-:W-:Y:S01]  /*57e0*/  @P4 FADD.FTZ R198, -R198, -RZ ;  /* 0x800000ffc6c64221 */ /* 0x000fe20000010100 */
[----:B------:R-:W-:Y:S01]  /*57f0*/  ISETP.LE.U32.AND P1, PT, R6, UR12, PT ;  /* 0x0000000c06007c0c */ /* 0x000fe2000bf23070 */
[----:B--2---:R-:W-:Y:S01]  /*5800*/  @P6 FADD.FTZ R203, -R203, -RZ ;  /* 0x800000ffcbcb6221 */ /* 0x004fe20000010100 */
[----:B------:R-:W-:Y:S01]  /*5810*/  ISETP.LE.U32.AND P3, PT, R5, UR12, PT ;  /* 0x0000000c05007c0c */ /* 0x000fe2000bf63070 */
[----:B------:R1:W-:Y:S01]  /*5820*/  STS [R196+0x22400], R2 ;  /* 0x02240002c4007388 */ /* 0x0003e20000000800 */
[----:B------:R-:W-:Y:S02]  /*5830*/  LOP3.LUT R227, R227, R4, RZ, 0xfc, !PT ;  /* 0x00000004e3e37212 */ /* 0x000fe400078efcff */
[----:B------:R-:W-:Y:S01]  /*5840*/  PRMT R4, R12, 0x7772, RZ ;  /* 0x000077720c047816 */ /* 0x000fe200000000ff */
[----:B------:R-:W-:Y:S01]  /*5850*/  @!P2 FADD.FTZ R200, -R200, -RZ ;  /* 0x800000ffc8c8a221 */ /* 0x000fe20000010100 */
[----:B------:R-:W-:Y:S02]  /*5860*/  LOP3.LUT R3, R3, 0xff, RZ, 0xc0, !PT ;  /* 0x000000ff03037812 */ /* 0x000fe400078ec0ff */
[----:B------:R-:W-:Y:S02]  /*5870*/  ISETP.GT.U32.AND P5, PT, R4, UR12, PT ;  /* 0x0000000c04007c0c */ /* 0x000fe4000bfa4070 */
[----:B------:R-:W-:Y:S01]  /*5880*/  SHF.R.U32.HI R231, RZ, 0x1, R230 ;  /* 0x00000001ffe77819 */ /* 0x000fe200000116e6 */
[----:B------:R-:W-:Y:S01]  /*5890*/  @!P1 FADD.FTZ R205, -R205, -RZ ;  /* 0x800000ffcdcd9221 */ /* 0x000fe20000010100 */
[----:B------:R-:W-:Y:S01]  /*58a0*/  LOP3.LUT P1, RZ, R230, 0x4, RZ, 0xc0, !PT ;  /* 0x00000004e6ff7812 */ /* 0x000fe2000782c0ff */
[----:B------:R-:W-:Y:S01]  /*58b0*/  @!P3 FADD.FTZ R207, -R207, -RZ ;  /* 0x800000ffcfcfb221 */ /* 0x000fe20000010100 */
[----:B------:R-:W-:Y:S02]  /*58c0*/  ISETP.LE.U32.AND P3, PT, R3, UR12, PT ;  /* 0x0000000c03007c0c */ /* 0x000fe4000bf63070 */
[----:B------:R-:W-:Y:S02]  /*58d0*/  SEL R124, R124, 0xfffffff0, !P1 ;  /* 0xfffffff07c7c7807 */ /* 0x000fe40004800000 */
[----:B------:R-:W-:Y:S02]  /*58e0*/  F2FP.RELU.F16.F32.PACK_AB R4, R207, R206 ;  /* 0x000000cecf04723e */ /* 0x000fe400000008ff */
[----:B------:R-:W-:Y:S01]  /*58f0*/  F2FP.RELU.F16.F32.PACK_AB R3, R130, R131 ;  /* 0x000000838203723e */ /* 0x000fe200000008ff */
[----:B------:R-:W-:Y:S01]  /*5900*/  IMAD.IADD R197, R197, 0x1, R124 ;  /* 0x00000001c5c57824 */ /* 0x000fe200078e027c */
[----:B------:R-:W-:Y:S01]  /*5910*/  F2FP.RELU.F16.F32.PACK_AB R0, R205, R129 ;  /* 0x00000081cd00723e */ /* 0x000fe200000008ff */
[----:B------:R-:W-:Y:S01]  /*5920*/  STS [R196+0x22000], R4 ;  /* 0x02200004c4007388 */ /* 0x000fe20000000800 */
[----:B---3--:R-:W-:Y:S01]  /*5930*/  @P5 FADD.FTZ R199, -R199, -RZ ;  /* 0x800000ffc7c75221 */ /* 0x008fe20000010100 */
[----:B------:R-:W-:Y:S01]  /*5940*/  LOP3.LUT R228, R122, 0xc00, R121, 0xf8, !PT ;  /* 0x00000c007ae47812 */ /* 0x000fe200078ef879 */
[----:B------:R-:W-:Y:S01]  /*5950*/  IMAD.IADD R124, R124, 0x1, R125 ;  /* 0x000000017c7c7824 */ /* 0x000fe200078e027d */
[----:B-1----:R-:W-:Y:S01]  /*5960*/  F2FP.RELU.F16.F32.PACK_AB R2, R126, R127 ;  /* 0x0000007f7e02723e */ /* 0x002fe200000008ff */
[----:B------:R1:W-:Y:S01]  /*5970*/  STS [R197], R3 ;  /* 0x00000003c5007388 */ /* 0x0003e20000000800 */
[----:B------:R-:W-:Y:S01]  /*5980*/  @!P3 FADD.FTZ R201, -R201, -RZ ;  /* 0x800000ffc9c9b221 */ /* 0x000fe20000010100 */
[----:B------:R-:W-:Y:S02]  /*5990*/  LOP3.LUT R120, R116, 0x8, R231, 0x78, !PT ;  /* 0x0000000874787812 */ /* 0x000fe400078e78e7 */
[----:B------:R2:W-:Y:S01]  /*59a0*/  STS [R197+0x400], R2 ;  /* 0x00040002c5007388 */ /* 0x0005e20000000800 */
[----:B------:R-:W-:Y:S02]  /*59b0*/  LEA R227, R227, UR4, 0x1 ;  /* 0x00000004e3e37c11 */ /* 0x000fe4000f8e08ff */
[----:B------:R-:W-:Y:S01]  /*59c0*/  LOP3.LUT R228, R228, R120, RZ, 0xfc, !PT ;  /* 0x00000078e4e47212 */ /* 0x000fe200078efcff */
[----:B------:R3:W-:Y:S01]  /*59d0*/  STS [R125], R0 ;  /* 0x000000007d007388 */ /* 0x0007e20000000800 */
[----:B------:R-:W-:Y:S02]  /*59e0*/  LOP3.LUT P0, RZ, R230, 0x2, RZ, 0xc0, !PT ;  /* 0x00000002e6ff7812 */ /* 0x000fe4000780c0ff */
[----:B------:R-:W-:Y:S02]  /*59f0*/  LEA R228, R228, UR4, 0x1 ;  /* 0x00000004e4e47c11 */ /* 0x000fe4000f8e08ff */
[----:B------:R-:W-:Y:S02]  /*5a00*/  SEL R232, R232, 0xffffffe0, !P0 ;  /* 0xffffffe0e8e87807 */ /* 0x000fe40004000000 */
[----:B------:R-:W-:Y:S02]  /*5a10*/  SEL R233, R233, 0xffffffc0, !P1 ;  /* 0xffffffc0e9e97807 */ /* 0x000fe40004800000 */
[----:B------:R-:W-:Y:S01]  /*5a20*/  LOP3.LUT R234, R118, 0x20, RZ, 0xc0, !PT ;  /* 0x0000002076ea7812 */ /* 0x000fe200078ec0ff */
[--C-:B------:R-:W-:Y:S01]  /*5a30*/  IMAD.IADD R226, R232, 0x1, R228.reuse ;  /* 0x00000001e8e27824 */ /* 0x100fe200078e02e4 */
[----:B------:R-:W-:Y:S01]  /*5a40*/  FSETP.GE.FTZ.AND P2, PT, R206, RZ, PT ;  /* 0x000000ffce00720b */ /* 0x000fe20003f56000 */
[----:B------:R-:W-:Y:S01]  /*5a50*/  IMAD.IADD R225, R232, 0x1, R227 ;  /* 0x00000001e8e17824 */ /* 0x000fe200078e02e3 */
[----:B------:R-:W-:Y:S01]  /*5a60*/  FSETP.GE.FTZ.AND P0, PT, R207, RZ, PT ;  /* 0x000000ffcf00720b */ /* 0x000fe20003f16000 */
[----:B------:R-:W-:Y:S01]  /*5a70*/  IMAD.IADD R224, R233, 0x1, R228 ;  /* 0x00000001e9e07824 */ /* 0x000fe200078e02e4 */
[----:B------:R-:W-:Y:S02]  /*5a80*/  FSETP.GE.FTZ.AND P3, PT, R130, RZ, PT ;  /* 0x000000ff8200720b */ /* 0x000fe40003f76000 */
[----:B-1----:R-:W-:Y:S02]  /*5a90*/  F2FP.RELU.F16.F32.PACK_AB R3, R200, R201 ;  /* 0x000000c9c803723e */ /* 0x002fe400000008ff */
[----:B------:R-:W-:Y:S02]  /*5aa0*/  FSETP.GE.FTZ.AND P4, PT, R131, RZ, PT ;  /* 0x000000ff8300720b */ /* 0x000fe40003f96000 */
[----:B--2---:R-:W-:Y:S01]  /*5ab0*/  F2FP.RELU.F16.F32.PACK_AB R2, R203, R204 ;  /* 0x000000cccb02723e */ /* 0x004fe200000008ff */
[----:B------:R1:W-:Y:S01]  /*5ac0*/  STS [R125+0x400], R3 ;  /* 0x000400037d007388 */ /* 0x0003e20000000800 */
[----:B------:R-:W-:Y:S02]  /*5ad0*/  LOP3.LUT R236, R122, 0x400, R121, 0xf8, !PT ;  /* 0x000004007aec7812 */ /* 0x000fe400078ef879 */
[----:B---3--:R-:W-:Y:S01]  /*5ae0*/  F2FP.RELU.F16.F32.PACK_AB R0, R198, R199 ;  /* 0x000000c7c600723e */ /* 0x008fe200000008ff */
[----:B------:R2:W-:Y:S01]  /*5af0*/  STS [R124], R2 ;  /* 0x000000027c007388 */ /* 0x0005e20000000800 */
[----:B------:R-:W-:Y:S02]  /*5b00*/  LOP3.LUT R236, R236, R120, RZ, 0xfc, !PT ;  /* 0x00000078ecec7212 */ /* 0x000fe400078efcff */
[----:B------:R-:W-:Y:S01]  /*5b10*/  LOP3.LUT R243, R229, 0x38, RZ, 0xc0, !PT ;  /* 0x00000038e5f37812 */ /* 0x000fe200078ec0ff */
[----:B------:R3:W-:Y:S01]  /*5b20*/  STS [R124+0x400], R0 ;  /* 0x000400007c007388 */ /* 0x0007e20000000800 */
[----:B------:R-:W-:Y:S03]  /*5b30*/  LEA R236, R236, UR4, 0x1 ;  /* 0x00000004ecec7c11 */ /* 0x000fe6000f8e08ff */
        /* <DEDUP_REMOVED lines=113> */
[----:B------:R-:W-:Y:S02]  /*6250*/  LOP3.LUT R234, R234, 0x1c0, R117, 0xf8, !PT ;  /* 0x000001c0eaea7812 */ /* 0x000fe400078ef875 */
        /* <DEDUP_REMOVED lines=242> */
.L_x_1720:
        /* <DEDUP_REMOVED lines=433> */
.L_x_1721:
[----:B------:R-:W-:Y:S02]  /*8c90*/  UISETP.GT.AND UP0, UPT, UR46, UR44, UPT ;  /* 0x0000002c2e00728c */ /* 0x000fe4000bf04270 */
[----:B------:R-:W-:Y:S07]  /*8ca0*/  UIADD3 UR46, UPT, UPT, UR46, -0x1, URZ ;  /* 0xffffffff2e2e7890 */ /* 0x000fee000fffe0ff */
[----:B------:R-:W-:Y:S05]  /*8cb0*/  BRA.U UP0, `(.L_x_1722) ;  /* 0xffffffb100447547 */ /* 0x000fea000b83ffff */
[----:B------:R-:W2:Y:S01]  /*8cc0*/  S2R R0, SR_TID.X ;  /* 0x0000000000007919 */ /* 0x000ea20000002100 */
[C---:B-----5:R-:W-:Y:S01]  /*8cd0*/  SHF.L.U32 R2, R230.reuse, 0x4, RZ ;  /* 0x00000004e6027819 */ /* 0x060fe200000006ff */
        /* <DEDUP_REMOVED lines=266> */
[----:B------:R-:W-:-:S03]  /*9d80*/  @UP0 UIADD3 UR16, UPT, UPT, UR43, UR16, URZ ;  /* 0x000000102b100290 */ /* 0x000fc6000fffe0ff */
        /* <DEDUP_REMOVED lines=25> */
.L_x_1723:
        /* <DEDUP_REMOVED lines=12> */
[----:B------:R-:W-:Y:S06]  /*9fe0*/  BRA `(.L_x_1725) ;  /* 0x0000000000187947 */ /* 0x000fec0003800000 */
.L_x_1724:
[----:B------:R-:W3:Y:S01]  /*9ff0*/  LDCU.64 UR8, c[0x0][0x5c8] ;  /* 0x0000b900ff0877ac */ /* 0x000ee20008000a00 */
[----:B------:R-:W-:-:S04]  /*a000*/  UIADD3 UR12, UPT, UPT, UR36, UR38, URZ ;  /* 0x00000026240c7290 */ /* 0x000fc8000fffe0ff */
[----:B---3--:R-:W-:Y:S02]  /*a010*/  UIMAD.WIDE.U32 UR36, UR12, UR8, URZ ;  /* 0x000000080c2472a5 */ /* 0x008fe4000f8e00ff */
[----:B------:R-:W-:-:S04]  /*a020*/  UIMAD UR12, UR12, UR9, URZ ;  /* 0x000000090c0c72a4 */ /* 0x000fc8000f8e02ff */
[----:B------:R-:W-:-:S06]  /*a030*/  UIADD3 UR12, UPT, UPT, UR37, UR12, URZ ;  /* 0x0000000c250c7290 */ /* 0x000fcc000fffe0ff */
[----:B-1----:R-:W-:-:S07]  /*a040*/  MOV R10, UR12 ;  /* 0x0000000c000a7c02 */ /* 0x002fce0008000f00 */
.L_x_1725:
        /* <DEDUP_REMOVED lines=59> */
.L_x_1727:
[----:B------:R-:W-:Y:S05]  /*a400*/  BSYNC.RECONVERGENT B0 ;  /* 0x0000000000007941 */ /* 0x000fea0003800200 */
.L_x_1726:
        /* <DEDUP_REMOVED lines=21> */
.L_x_1729:
[----:B------:R-:W-:Y:S05]  /*a560*/  BSYNC.RECONVERGENT B0 ;  /* 0x0000000000007941 */ /* 0x000fea0003800200 */
.L_x_1728:
        /* <DEDUP_REMOVED lines=26> */
.L_x_1731:
[----:B------:R-:W-:Y:S05]  /*a710*/  BSYNC.RECONVERGENT B0 ;  /* 0x0000000000007941 */ /* 0x000fea0003800200 */
.L_x_1730:
        /* <DEDUP_REMOVED lines=18> */
.L_x_1697:
[----:B------:R-:W-:Y:S05]  /*a840*/  BSYNC.RECONVERGENT B1 ;  /* 0x0000000000017941 */ /* 0x000fea0003800200 */
.L_x_1675:
        /* <DEDUP_REMOVED lines=11> */
.L_x_1733:
        /* <DEDUP_REMOVED lines=16> */
.L_x_2521:


//--------------------- .text._ZN5flash44flash_bwd_dq_dk_dv_loop_seqk_parallel_kernelI23Flash_bwd_kernel_traitsILi256ELi64ELi64ELi8ELi4ELi2ELi2ELb0ELb1EN7cutlass6half_tE19Flash_kernel_traitsILi256ELi64ELi64ELi8ES3_EELb0ELb0ELb1ELb1ELb0ELb0ELb1EEEvNS_16Flash_bwd_paramsE --------------------------
	.section	.text._ZN5flash44flash_bwd_dq_dk_dv_loop_seqk_parallel_kernelI23Flash_bwd_kernel_traitsILi256ELi64ELi64ELi8ELi4ELi2ELi2ELb0ELb1EN7cutlass6half_tE19Flash_kernel_traitsILi256ELi64ELi64ELi8ES3_EELb0ELb0ELb1ELb1ELb0ELb0ELb1EEEvNS_16Flash_bwd_paramsE,"ax",@progbits
	.align	128
        .global         _ZN5flash44flash_bwd_dq_dk_dv_loop_seqk_parallel_kernelI23Flash_bwd_kernel_traitsILi256ELi64ELi64ELi8ELi4ELi2ELi2ELb0ELb1EN7cutlass6half_tE19Flash_kernel_traitsILi256ELi64ELi64ELi8ES3_EELb0ELb0ELb1ELb1ELb0ELb0ELb1EEEvNS_16Flash_bwd_paramsE
        .type           _ZN5flash44flash_bwd_dq_dk_dv_loop_seqk_parallel_kernelI23Flash_bwd_kernel_traitsILi256ELi64ELi64ELi8ELi4ELi2ELi2ELb0ELb1EN7cutlass6half_tE19Flash_kernel_traitsILi256ELi64ELi64ELi8ES3_EELb0ELb0ELb1ELb1ELb0ELb0ELb1EEEvNS_16Flash_bwd_paramsE,@function
        .size           _ZN5flash44flash_bwd_dq_dk_dv_loop_seqk_parallel_kernelI23Flash_bwd_kernel_traitsILi256ELi64ELi64ELi8ELi4ELi2ELi2ELb0ELb1EN7cutlass6half_tE19Flash_kernel_traitsILi256ELi64ELi64ELi8ES3_EELb0ELb0ELb1ELb1ELb0ELb0ELb1EEEvNS_16Flash_bwd_paramsE,(.L_x_2522 - _ZN5flash44flash_bwd_dq_dk_dv_loop_seqk_parallel_kernelI23Flash_bwd_kernel_traitsILi256ELi64ELi64ELi8ELi4ELi2ELi2ELb0ELb1EN7cutlass6half_tE19Flash_kernel_traitsILi256ELi64ELi64ELi8ES3_EELb0ELb0ELb1ELb1ELb0ELb0ELb1EEEvNS_16Flash_bwd_paramsE)
        .other          _ZN5flash44flash_bwd_dq_dk_dv_loop_seqk_parallel_kernelI23Flash_bwd_kernel_traitsILi256ELi64ELi64ELi8ELi4ELi2ELi2ELb0ELb1EN7cutlass6half_tE19Flash_kernel_traitsILi256ELi64ELi64ELi8ES3_EELb0ELb0ELb1ELb1ELb0ELb0ELb1EEEvNS_16Flash_bwd_paramsE,@"STO_CUDA_ENTRY STV_DEFAULT"
_ZN5flash44flash_bwd_dq_dk_dv_loop_seqk_parallel_kernelI23Flash_bwd_kernel_traitsILi256ELi64ELi64ELi8ELi4ELi2ELi2ELb0ELb1EN7cutlass6half_tE19Flash_kernel_traitsILi256ELi64ELi64ELi8ES3_EELb0ELb0ELb1ELb1ELb0ELb0ELb1EEEvNS_16Flash_bwd_paramsE:
.text._ZN5flash44flash_bwd_dq_dk_dv_loop_seqk_parallel_kernelI23Flash_bwd_kernel_traitsILi256ELi64ELi64ELi8ELi4ELi2ELi2ELb0ELb1EN7cutlass6half_tE19Flash_kernel_traitsILi256ELi64ELi64ELi8ES3_EELb0ELb0ELb1ELb1ELb0ELb0ELb1EEEvNS_16Flash_bwd_paramsE:
        /* <DEDUP_REMOVED lines=50> */
.L_x_1792:
        /* <DEDUP_REMOVED lines=52> */
.L_x_1734:
        /* <DEDUP_REMOVED lines=44> */
.L_x_1736:
[----:B------:R-:W1:Y:S01]  /*0920*/  LDCU.64 UR14, c[0x0][0x3b8] ;  /* 0x00007700ff0e77ac */ /* 0x000e620008000a00 */
[----:B------:R-:W-:-:S04]  /*0930*/  UIADD3 UR8, UPT, UPT, UR38, UR40, URZ ;  /* 0x0000002826087290 */ /* 0x000fc8000fffe0ff */
[----:B-1----:R-:W-:Y:S02]  /*0940*/  UIMAD.WIDE.U32 UR10, UR8, UR14, URZ ;  /* 0x0000000e080a72a5 */ /* 0x002fe4000f8e00ff */
[----:B------:R-:W-:-:S04]  /*0950*/  UIMAD UR8, UR8, UR15, URZ ;  /* 0x0000000f080872a4 */ /* 0x000fc8000f8e02ff */
[----:B------:R-:W-:Y:S01]  /*0960*/  UIADD3 UR8, UPT, UPT, UR11, UR8, URZ ;  /* 0x000000080b087290 */ /* 0x000fe2000fffe0ff */
[----:B------:R-:W-:-:S05]  /*0970*/  UMOV UR54, UR10 ;  /* 0x0000000a00367c82 */ /* 0x000fca0008000000 */
[----:B------:R-:W-:Y:S02]  /*0980*/  MOV R6, UR8 ;  /* 0x0000000800067c02 */ /* 0x000fe40008000f00 */
.L_x_1737:
        /* <DEDUP_REMOVED lines=42> */
.L_x_1738:
[----:B------:R-:W1:Y:S01]  /*0c30*/  LDCU.64 UR12, c[0x0][0x3c0] ;  /* 0x00007800ff0c77ac */ /* 0x000e620008000a00 */
[----:B------:R-:W-:-:S04]  /*0c40*/  UIADD3 UR8, UPT, UPT, UR38, UR40, URZ ;  /* 0x0000002826087290 */ /* 0x000fc8000fffe0ff */
[----:B-1----:R-:W-:Y:S02]  /*0c50*/  UIMAD.WIDE.U32 UR10, UR8, UR12, URZ ;  /* 0x0000000c080a72a5 */ /* 0x002fe4000f8e00ff */
[----:B------:R-:W-:-:S04]  /*0c60*/  UIMAD UR8, UR8, UR13, URZ ;  /* 0x0000000d080872a4 */ /* 0x000fc8000f8e02ff */
[----:B------:R-:W-:Y:S01]  /*0c70*/  UIADD3 UR8, UPT, UPT, UR11, UR8, URZ ;  /* 0x000000080b087290 */ /* 0x000fe2000fffe0ff */
[----:B------:R-:W-:-:S05]  /*0c80*/  UMOV UR52, UR10 ;  /* 0x0000000a00347c82 */ /* 0x000fca0008000000 */
[----:B------:R-:W-:-:S07]  /*0c90*/  MOV R7, UR8 ;  /* 0x0000000800077c02 */ /* 0x000fce0008000f00 */
.L_x_1739:
        /* <DEDUP_REMOVED lines=18> */
[----:B------:R-:W-:Y:S02]  /*0dc0*/  UIMAD UR8, UR8, UR16, URZ ;  /* 0x00000010080872a4 */ /* 0x000fe4000f8e02ff */
[----:B------:R-:W-:Y:S02]  /*0dd0*/  UIMAD.WIDE.U32 UR58, UR10, UR61, URZ ;  /* 0x0000003d0a3a72a5 */ /* 0x000fe4000f8e00ff */
[----:B------:R-:W-:Y:S02]  /*0de0*/  UIMAD UR8, UR9, UR46, UR8 ;  /* 0x0000002e090872a4 */ /* 0x000fe4000f8e0208 */
[----:B------:R-:W-:Y:S02]  /*0df0*/  USHF.R.S32.HI UR9, URZ, 0x1f, UR61 ;  /* 0x0000001fff097899 */ /* 0x000fe4000801143d */
[----:B------:R-:W-:-:S04]  /*0e00*/  UIADD3 UR8, UPT, UPT, UR11, UR8, URZ ;  /* 0x000000080b087290 */ /* 0x000fc8000fffe0ff */
[----:B------:R-:W-:-:S04]  /*0e10*/  UIMAD UR8, UR8, UR61, URZ ;  /* 0x0000003d080872a4 */ /* 0x000fc8000f8e02ff */
[----:B------:R-:W-:-:S04]  /*0e20*/  UIMAD UR8, UR9, UR10, UR8 ;  /* 0x0000000a090872a4 */ /* 0x000fc8000f8e0208 */
[----:B------:R-:W-:Y:S01]  /*0e30*/  UIADD3 UR8, UPT, UPT, UR59, UR8, URZ ;  /* 0x000000083b087290 */ /* 0x000fe2000fffe0ff */
[----:B------:R-:W-:Y:S11]  /*0e40*/  BRA `(.L_x_1741) ;  /* 0x00000000000c7947 */ /* 0x000ff60003800000 */
.L_x_1740:
[----:B------:R-:W-:Y:S02]  /*0e50*/  UIMAD.WIDE.U32 UR58, UR68, UR17, URZ ;  /* 0x00000011443a72a5 */ /* 0x000fe4000f8e00ff */
[----:B------:R-:W-:-:S04]  /*0e60*/  UIMAD UR8, UR69, UR17, URZ ;  /* 0x00000011450872a4 */ /* 0x000fc8000f8e02ff */
[----:B------:R-:W-:Y:S02]  /*0e70*/  UIADD3 UR8, UPT, UPT, UR59, UR8, URZ ;  /* 0x000000083b087290 */ /* 0x000fe4000fffe0ff */
.L_x_1741:
        /* <DEDUP_REMOVED lines=21> */
.L_x_1742:
[----:B------:R-:W1:Y:S01]  /*0fd0*/  LDCU UR60, c[0x0][0x434] ;  /* 0x00008680ff3c77ac */ /* 0x000e620008000800 */
[----:B------:R-:W-:-:S04]  /*0fe0*/  UIMAD UR10, UR25, UR16, UR24 ;  /* 0x00000010190a72a4 */ /* 0x000fc8000f8e0218 */
[----:B-1----:R-:W-:Y:S02]  /*0ff0*/  UIMAD UR60, UR10, UR60, URZ ;  /* 0x0000003c0a3c72a4 */ /* 0x002fe4000f8e02ff */
.L_x_1743:
        /* <DEDUP_REMOVED lines=11> */
.L_x_1744:
[----:B------:R-:W1:Y:S01]  /*10b0*/  LDCU UR59, c[0x0][0x444] ;  /* 0x00008880ff3b77ac */ /* 0x000e620008000800 */
[----:B------:R-:W-:-:S04]  /*10c0*/  UIMAD UR10, UR25, UR16, UR24 ;  /* 0x00000010190a72a4 */ /* 0x000fc8000f8e0218 */
[----:B-1----:R-:W-:-:S12]  /*10d0*/  UIMAD UR59, UR10, UR59, URZ ;  /* 0x0000003b0a3b72a4 */ /* 0x002fd8000f8e02ff */
.L_x_1745:
        /* <DEDUP_REMOVED lines=36> */
[----:B------:R-:W-:-:S02]  /*1320*/  USHF.L.U64.HI UR49, UR8, 0x5, UR9 ;  /* 0x0000000508317899 */ /* 0x000fc40008010209 */
[----:B--2---:R-:W-:Y:S01]  /*1330*/  UIMAD.WIDE UR64, UR59, 0x4, UR64 ;  /* 0x000000043b4078a5 */ /* 0x004fe2000f8e0240 */
[----:B------:R-:W-:Y:S01]  /*1340*/  IMAD.WIDE.U32 R12, R12, UR24, R10 ;  /* 0x000000180c0c7c25 */ /* 0x000fe2000f8e000a */
[----:B------:R-:W2:Y:S01]  /*1350*/  LDCU.64 UR16, c[0x0][0x3c8] ;  /* 0x00007900ff1077ac */ /* 0x000ea20008000a00 */
[----:B------:R-:W5:Y:S02]  /*1360*/  LDC.64 R10, c[0x0][0x5f8] ;  /* 0x00017e00ff0a7b82 */ /* 0x000f640000000a00 */
        /* <DEDUP_REMOVED lines=16> */
[----:B-----5:R-:W-:Y:S01]  /*1470*/  IMAD.WIDE.U32 R22, R10, UR22, RZ ;  /* 0x000000160a167c25 */ /* 0x020fe2000f8e00ff */
        /* <DEDUP_REMOVED lines=10> */
[----:B------:R-:W-:-:S02]  /*1520*/  SHF.R.S32.HI R13, RZ, 0x1f, R13 ;  /* 0x0000001fff0d7819 */ /* 0x000fc4000001140d */
[----:B------:R-:W-:Y:S01]  /*1530*/  SEL R11, R11, RZ, P3 ;  /* 0x000000ff0b0b7207 */ /* 0x000fe20001800000 */
[----:B------:R-:W-:Y:S02]  /*1540*/  IMAD.U32 R12, RZ, RZ, UR61 ;  /* 0x0000003dff0c7e24 */ /* 0x000fe4000f8e00ff */
[----:B------:R-:W-:Y:S01]  /*1550*/  IMAD R15, R14, UR24, R19 ;  /* 0x000000180e0f7c24 */ /* 0x000fe2000f8e0213 */
[----:B------:R-:W-:Y:S01]  /*1560*/  IADD3.X R13, PT, PT, R13, UR57, R11, P1, P0 ;  /* 0x000000390d0d7c10 */ /* 0x000fe20008fe040b */
[----:B------:R-:W-:Y:S01]  /*1570*/  IMAD.MOV.U32 R14, RZ, RZ, R18 ;  /* 0x000000ffff0e7224 */ /* 0x000fe200078e0012 */
[----:B------:R-:W-:Y:S01]  /*1580*/  IADD3 R11, P0, PT, R10, UR61, RZ ;  /* 0x0000003d0a0b7c10 */ /* 0x000fe2000ff1e0ff */
[----:B---3--:R-:W-:Y:S02]  /*1590*/  UIMAD.WIDE UR56, UR60, 0x4, UR62 ;  /* 0x000000043c3878a5 */ /* 0x008fe4000f8e023e */
[----:B------:R-:W-:Y:S01]  /*15a0*/  IMAD.WIDE.U32 R14, R8, R2, R14 ;  /* 0x00000002080e7225 */ /* 0x000fe200078e000e */
[----:B------:R-:W-:-:S02]  /*15b0*/  LEA.HI.X.SX32 R12, R12, R13, 0x1, P0 ;  /* 0x0000000d0c0c7211 */ /* 0x000fc400000f0eff */
[C---:B-1----:R-:W-:Y:S01]  /*15c0*/  LEA R244, P0, R11.reuse, UR16, 0x2 ;  /* 0x000000100bf47c11 */ /* 0x042fe2000f8010ff */
[----:B------:R-:W-:Y:S01]  /*15d0*/  IMAD R10, R8, R3, R15 ;  /* 0x00000003080a7224 */ /* 0x000fe200078e020f */
[----:B--2---:R-:W-:Y:S01]  /*15e0*/  LEA R248, P1, R14, UR8, 0x1 ;  /* 0x000000080ef87c11 */ /* 0x004fe2000f8208ff */
[----:B------:R-:W-:Y:S01]  /*15f0*/  UMOV UR16, UR64 ;  /* 0x0000004000107c82 */ /* 0x000fe20008000000 */
[----:B------:R-:W-:Y:S01]  /*1600*/  LEA.HI.X R245, R11, UR17, R12, 0x2, P0 ;  /* 0x000000110bf57c11 */ /* 0x000fe200080f140c */
[----:B------:R-:W-:Y:S01]  /*1610*/  IMAD.SHL.U32 R12, R2, 0x20, RZ ;  /* 0x00000020020c7824 */ /* 0x000fe200078e00ff */
[----:B------:R-:W-:Y:S01]  /*1620*/  IADD3 R11, P0, PT, R8, 0x20, RZ ;  /* 0x00000020080b7810 */ /* 0x000fe20007f1e0ff */
[----:B------:R-:W-:Y:S01]  /*1630*/  UMOV UR17, UR65 ;  /* 0x0000004100117c82 */ /* 0x000fe20008000000 */
[----:B------:R-:W-:Y:S02]  /*1640*/  LEA.HI.X R249, R14, UR9, R10, 0x1, P1 ;  /* 0x000000090ef97c11 */ /* 0x000fe400088f0c0a */
        /* <DEDUP_REMOVED lines=18> */
.L_x_1747:
[----:B------:R-:W1:Y:S01]  /*1770*/  LDCU.64 UR10, c[0x0][0x5c0] ;  /* 0x0000b800ff0a77ac */ /* 0x000e620008000a00 */
[----:B------:R-:W-:-:S04]  /*1780*/  UIADD3 UR8, UPT, UPT, UR38, UR40, URZ ;  /* 0x0000002826087290 */ /* 0x000fc8000fffe0ff */
[----:B-1----:R-:W-:Y:S02]  /*1790*/  UIMAD.WIDE.U32 UR16, UR8, UR10, URZ ;  /* 0x0000000a081072a5 */ /* 0x002fe4000f8e00ff */
[----:B------:R-:W-:-:S04]  /*17a0*/  UIMAD UR8, UR8, UR11, URZ ;  /* 0x0000000b080872a4 */ /* 0x000fc8000f8e02ff */
[----:B------:R-:W-:-:S06]  /*17b0*/  UIADD3 UR8, UPT, UPT, UR17, UR8, URZ ;  /* 0x0000000811087290 */ /* 0x000fcc000fffe0ff */
[----:B------:R-:W-:Y:S02]  /*17c0*/  MOV R2, UR8 ;  /* 0x0000000800027c02 */ /* 0x000fe40008000f00 */
.L_x_1748:
        /* <DEDUP_REMOVED lines=13> */
.L_x_1749:
[----:B------:R-:W1:Y:S01]  /*18a0*/  LDCU.64 UR8, c[0x0][0x5c8] ;  /* 0x0000b900ff0877ac */ /* 0x000e620008000a00 */
[----:B------:R-:W-:-:S04]  /*18b0*/  UIADD3 UR38, UPT, UPT, UR38, UR40, URZ ;  /* 0x0000002826267290 */ /* 0x000fc8000fffe0ff */
[----:B-1----:R-:W-:Y:S02]  /*18c0*/  UIMAD.WIDE.U32 UR14, UR38, UR8, URZ ;  /* 0x00000008260e72a5 */ /* 0x002fe4000f8e00ff */
[----:B------:R-:W-:-:S04]  /*18d0*/  UIMAD UR38, UR38, UR9, URZ ;  /* 0x00000009262672a4 */ /* 0x000fc8000f8e02ff */
[----:B------:R-:W-:-:S06]  /*18e0*/  UIADD3 UR38, UPT, UPT, UR15, UR38, URZ ;  /* 0x000000260f267290 */ /* 0x000fcc000fffe0ff */
[----:B------:R-:W-:-:S07]  /*18f0*/  MOV R0, UR38 ;  /* 0x0000002600007c02 */ /* 0x000fce0008000f00 */
.L_x_1750:
        /* <DEDUP_REMOVED lines=32> */
.L_x_1752:
[----:B------:R-:W-:Y:S05]  /*1b00*/  BSYNC.RECONVERGENT B0 ;  /* 0x0000000000007941 */ /* 0x000fea0003800200 */
.L_x_1751:
        /* <DEDUP_REMOVED lines=19> */
.L_x_1754:
[----:B------:R-:W-:Y:S05]  /*1c40*/  BSYNC.RECONVERGENT B0 ;  /* 0x0000000000007941 */ /* 0x000fea0003800200 */
.L_x_1753:
        /* <DEDUP_REMOVED lines=29> */
.L_x_1756:
[----:B------:R-:W-:Y:S05]  /*1e20*/  BSYNC.RECONVERGENT B0 ;  /* 0x0000000000007941 */ /* 0x000fea0003800200 */
.L_x_1755:
        /* <DEDUP_REMOVED lines=20> */
.L_x_1746:
        /* <DEDUP_REMOVED lines=35> */
.L_x_1759:
[----:B------:R2:W-:Y:S04]  /*21a0*/  STS.128 [R13+0x8000], RZ ;  /* 0x008000ff0d007388 */ /* 0x0005e80000000c00 */
[----:B------:R2:W-:Y:S04]  /*21b0*/  STS.128 [R13+0xa000], RZ ;  /* 0x00a000ff0d007388 */ /* 0x0005e80000000c00 */
[----:B------:R2:W-:Y:S04]  /*21c0*/  STS.128 [R13+0xc000], RZ ;  /* 0x00c000ff0d007388 */ /* 0x0005e80000000c00 */
[----:B------:R2:W-:Y:S02]  /*21d0*/  STS.128 [R13+0xe000], RZ ;  /* 0x00e000ff0d007388 */ /* 0x0005e40000000c00 */
.L_x_1760:
[----:B------:R-:W-:Y:S05]  /*21e0*/  BSYNC.RECONVERGENT B0 ;  /* 0x0000000000007941 */ /* 0x000fea0003800200 */
.L_x_1758:
        /* <DEDUP_REMOVED lines=37> */
.L_x_1762:
[----:B------:R-:W-:Y:S05]  /*2440*/  BSYNC.RECONVERGENT B0 ;  /* 0x0000000000007941 */ /* 0x000fea0003800200 */
.L_x_1761:
        /* <DEDUP_REMOVED lines=28> */
.L_x_1764:
[----:B------:R1:W-:Y:S04]  /*2610*/  STS.128 [R13], RZ ;  /* 0x000000ff0d007388 */ /* 0x0003e80000000c00 */
[----:B------:R1:W-:Y:S04]  /*2620*/  STS.128 [R13+0x2000], RZ ;  /* 0x002000ff0d007388 */ /* 0x0003e80000000c00 */
[----:B------:R1:W-:Y:S04]  /*2630*/  STS.128 [R13+0x4000], RZ ;  /* 0x004000ff0d007388 */ /* 0x0003e80000000c00 */
[----:B------:R1:W-:Y:S02]  /*2640*/  STS.128 [R13+0x6000], RZ ;  /* 0x006000ff0d007388 */ /* 0x0003e40000000c00 */
.L_x_1765:
[----:B------:R-:W-:Y:S05]  /*2650*/  BSYNC.RECONVERGENT B0 ;  /* 0x0000000000007941 */ /* 0x000fea0003800200 */
.L_x_1763:
        /* <DEDUP_REMOVED lines=46> */
.L_x_1767:
[----:B------:R-:W-:Y:S05]  /*2940*/  BSYNC.RECONVERGENT B0 ;  /* 0x0000000000007941 */ /* 0x000fea0003800200 */
.L_x_1766:
        /* <DEDUP_REMOVED lines=48> */
.L_x_1769:
[----:B------:R2:W-:Y:S04]  /*2c50*/  STS.128 [R13+0x10000], RZ ;  /* 0x010000ff0d007388 */ /* 0x0005e80000000c00 */
[----:B------:R2:W-:Y:S04]  /*2c60*/  STS.128 [R13+0x12000], RZ ;  /* 0x012000ff0d007388 */ /* 0x0005e80000000c00 */
[----:B------:R2:W-:Y:S04]  /*2c70*/  STS.128 [R13+0x14000], RZ ;  /* 0x014000ff0d007388 */ /* 0x0005e80000000c00 */
[----:B------:R2:W-:Y:S02]  /*2c80*/  STS.128 [R13+0x16000], RZ ;  /* 0x016000ff0d007388 */ /* 0x0005e40000000c00 */
.L_x_1770:
[----:B------:R-:W-:Y:S05]  /*2c90*/  BSYNC.RECONVERGENT B0 ;  /* 0x0000000000007941 */ /* 0x000fea0003800200 */
.L_x_1768:
        /* <DEDUP_REMOVED lines=40> */
.L_x_1772:
[----:B------:R-:W-:Y:S05]  /*2f20*/  BSYNC.RECONVERGENT B0 ;  /* 0x0000000000007941 */ /* 0x000fea0003800200 */
.L_x_1771:
        /* <DEDUP_REMOVED lines=46> */
.L_x_1774:
[----:B------:R2:W-:Y:S04]  /*3210*/  STS.128 [R13+0x18000], RZ ;  /* 0x018000ff0d007388 */ /* 0x0005e80000000c00 */
[----:B------:R2:W-:Y:S04]  /*3220*/  STS.128 [R13+0x1a000], RZ ;  /* 0x01a000ff0d007388 */ /* 0x0005e80000000c00 */
[----:B------:R2:W-:Y:S04]  /*3230*/  STS.128 [R13+0x1c000], RZ ;  /* 0x01c000ff0d007388 */ /* 0x0005e80000000c00 */
[----:B------:R2:W-:Y:S02]  /*3240*/  STS.128 [R13+0x1e000], RZ ;  /* 0x01e000ff0d007388 */ /* 0x0005e40000000c00 */
.L_x_1775:
[----:B------:R-:W-:Y:S05]  /*3250*/  BSYNC.RECONVERGENT B0 ;  /* 0x0000000000007941 */ /* 0x000fea0003800200 */
.L_x_1773:
        /* <DEDUP_REMOVED lines=40> */
.L_x_1777:
[----:B------:R-:W-:Y:S05]  /*34e0*/  BSYNC.RECONVERGENT B0 ;  /* 0x0000000000007941 */ /* 0x000fea0003800200 */
.L_x_1776:
[----:B------:R-:W3:Y:S01]  /*34f0*/  LDCU.64 UR10, c[0x0][0x538] ;  /* 0x0000a700ff0a77ac */ /* 0x000ee20008000a00 */
[C---:B------:R-:W-:Y:S01]  /*3500*/  IMAD.SHL.U32 R10, R0.reuse, 0x20, RZ ;  /* 0x00000020000a7824 */ /* 0x040fe200078e00ff */
[----:B------:R-:W0:Y:S01]  /*3510*/  LDGDEPBAR ;  /* 0x00000000000079af */ /* 0x000e220000000000 */
[----:B--2---:R-:W-:Y:S01]  /*3520*/  IMAD.SHL.U32 R7, R0, 0x10, RZ ;  /* 0x0000001000077824 */ /* 0x004fe200078e00ff */
[----:B------:R-:W2:Y:S01]  /*3530*/  LDCU UR14, c[0x0][0x590] ;  /* 0x0000b200ff0e77ac */ /* 0x000ea20008000800 */
        /* <DEDUP_REMOVED lines=12> */
[----:B------:R-:W-:Y:S01]  /*3600*/  IMAD.U32 R239, RZ, RZ, UR30 ;  /* 0x0000001effef7e24 */ /* 0x000fe2000f8e00ff */
[----:B------:R-:W-:-:S02]  /*3610*/  CS2R R190, SRZ ;  /* 0x0000000000be7805 */ /* 0x000fc4000001ff00 */
[----:B------:R-:W-:Y:S01]  /*3620*/  CS2R R188, SRZ ;  /* 0x0000000000bc7805 */ /* 0x000fe2000001ff00 */
[----:B------:R-:W-:Y:S01]  /*3630*/  @UP0 ULEA.HI.X UR11, UR12, UR11, UR9, 0x2, UP1 ;  /* 0x0000000b0c0b0291 */ /* 0x000fe200088f1409 */
[----:B------:R-:W-:Y:S01]  /*3640*/  IMAD.U32 R4, RZ, RZ, UR10 ;  /* 0x0000000aff047e24 */ /* 0x000fe2000f8e00ff */
[----:B------:R-:W-:Y:S02]  /*3650*/  LOP3.LUT R7, R8, 0x3800, R7, 0xf8, !PT ;  /* 0x0000380008077812 */ /* 0x000fe400078ef807 */
[----:B------:R-:W-:Y:S01]  /*3660*/  CS2R R194, SRZ ;  /* 0x0000000000c27805 */ /* 0x000fe2000001ff00 */
[----:B------:R-:W3:Y:S01]  /*3670*/  @UP0 LDCU UR9, c[0x0][0x458] ;  /* 0x00008b00ff0907ac */ /* 0x000ee20008000800 */
[----:B------:R-:W-:Y:S01]  /*3680*/  IMAD.U32 R5, RZ, RZ, UR11 ;  /* 0x0000000bff057e24 */ /* 0x000fe2000f8e00ff */
[----:B------:R-:W-:Y:S02]  /*3690*/  SEL R228, R228, 0xffffffc0, !P2 ;  /* 0xffffffc0e4e47807 */ /* 0x000fe40005000000 */
[----:B------:R-:W-:-:S02]  /*36a0*/  CS2R R192, SRZ ;  /* 0x0000000000c07805 */ /* 0x000fc4000001ff00 */
[----:B------:R-:W-:Y:S02]  /*36b0*/  CS2R R186, SRZ ;  /* 0x0000000000ba7805 */ /* 0x000fe4000001ff00 */
[----:B------:R-:W-:Y:S01]  /*36c0*/  CS2R R184, SRZ ;  /* 0x0000000000b87805 */ /* 0x000fe2000001ff00 */
[----:B------:R4:W2:Y:S01]  /*36d0*/  @P0 LDG.E R4, desc[UR34][R4.64] ;  /* 0x0000002204040981 */ /* 0x0008a2000c1e1900 */
        /* <DEDUP_REMOVED lines=24> */
[----:B----4-:R-:W-:Y:S01]  /*3860*/  IMAD.SHL.U32 R5, R0, 0x40, RZ ;  /* 0x0000004000057824 */ /* 0x010fe200078e00ff */
[----:B------:R-:W-:Y:S02]  /*3870*/  CS2R R136, SRZ ;  /* 0x0000000000887805 */ /* 0x000fe4000001ff00 */
[----:B------:R-:W-:Y:S02]  /*3880*/  CS2R R134, SRZ ;  /* 0x0000000000867805 */ /* 0x000fe4000001ff00 */
[----:B------:R-:W-:Y:S02]  /*3890*/  CS2R R132, SRZ ;  /* 0x0000000000847805 */ /* 0x000fe4000001ff00 */
[----:B------:R-:W-:Y:S02]  /*38a0*/  CS2R R78, SRZ ;  /* 0x00000000004e7805 */ /* 0x000fe4000001ff00 */
[----:B------:R-:W-:-:S02]  /*38b0*/  LOP3.LUT R6, R5, 0x1c0, RZ, 0xc0, !PT ;  /* 0x000001c005067812 */ /* 0x000fc400078ec0ff */
[----:B------:R-:W-:Y:S02]  /*38c0*/  CS2R R76, SRZ ;  /* 0x00000000004c7805 */ /* 0x000fe4000001ff00 */
[----:B------:R-:W-:Y:S02]  /*38d0*/  LOP3.LUT R5, R5, 0x200, RZ, 0xc0, !PT ;  /* 0x0000020005057812 */ /* 0x000fe400078ec0ff */
[----:B------:R-:W-:Y:S02]  /*38e0*/  CS2R R82, SRZ ;  /* 0x0000000000527805 */ /* 0x000fe4000001ff00 */
[----:B------:R-:W-:Y:S01]  /*38f0*/  LOP3.LUT R9, R6, 0x38, R9, 0xf8, !PT ;  /* 0x0000003806097812 */ /* 0x000fe200078ef809 */
[----:B------:R-:W-:Y:S01]  /*3900*/  IMAD.SHL.U32 R6, R0, 0x2, RZ ;  /* 0x0000000200067824 */ /* 0x000fe200078e00ff */
[----:B------:R-:W-:Y:S02]  /*3910*/  LOP3.LUT R5, R5, 0xc00, R10, 0xf8, !PT ;  /* 0x00000c0005057812 */ /* 0x000fe400078ef80a */
[----:B------:R-:W-:-:S02]  /*3920*/  CS2R R80, SRZ ;  /* 0x0000000000507805 */ /* 0x000fc4000001ff00 */
[C---:B------:R-:W-:Y:S02]  /*3930*/  LOP3.LUT R231, R9.reuse, 0x8, R0, 0x78, !PT ;  /* 0x0000000809e77812 */ /* 0x040fe400078e7800 */
[----:B------:R-:W-:Y:S02]  /*3940*/  CS2R R74, SRZ ;  /* 0x00000000004a7805 */ /* 0x000fe4000001ff00 */
[----:B------:R-:W-:Y:S02]  /*3950*/  LOP3.LUT R232, R9, 0x8, R2, 0x78, !PT ;  /* 0x0000000809e87812 */ /* 0x000fe400078e7802 */
[----:B------:R-:W-:Y:S02]  /*3960*/  CS2R R72, SRZ ;  /* 0x0000000000487805 */ /* 0x000fe4000001ff00 */
[----:B------:R-:W-:Y:S02]  /*3970*/  LOP3.LUT R231, R7, R231, RZ, 0xfc, !PT ;  /* 0x000000e707e77212 */ /* 0x000fe400078efcff */
[----:B------:R-:W-:-:S02]  /*3980*/  CS2R R70, SRZ ;  /* 0x0000000000467805 */ /* 0x000fc4000001ff00 */
[----:B------:R-:W-:Y:S02]  /*3990*/  LOP3.LUT R232, R5, R232, RZ, 0xfc, !PT ;  /* 0x000000e805e87212 */ /* 0x000fe400078efcff */
[----:B------:R-:W-:Y:S02]  /*39a0*/  CS2R R68, SRZ ;  /* 0x0000000000447805 */ /* 0x000fe4000001ff00 */
[----:B------:R-:W-:Y:S02]  /*39b0*/  LEA R231, R231, UR36, 0x1 ;  /* 0x00000024e7e77c11 */ /* 0x000fe4000f8e08ff */
[----:B------:R-:W-:Y:S02]  /*39c0*/  CS2R R62, SRZ ;  /* 0x00000000003e7805 */ /* 0x000fe4000001ff00 */
[----:B------:R-:W-:Y:S02]  /*39d0*/  LEA R232, R232, UR36, 0x1 ;  /* 0x00000024e8e87c11 */ /* 0x000fe4000f8e08ff */
[----:B------:R-:W-:-:S02]  /*39e0*/  CS2R R60, SRZ ;  /* 0x00000000003c7805 */ /* 0x000fc4000001ff00 */
[----:B------:R-:W-:Y:S01]  /*39f0*/  LOP3.LUT R6, R6, 0x6, RZ, 0xc0, !PT ;  /* 0x0000000606067812 */ /* 0x000fe200078ec0ff */
[C---:B------:R-:W-:Y:S01]  /*3a00*/  IMAD.IADD R2, R228.reuse, 0x1, R231 ;  /* 0x00000001e4027824 */ /* 0x040fe200078e02e7 */
[----:B------:R-:W-:Y:S01]  /*3a10*/  CS2R R66, SRZ ;  /* 0x0000000000427805 */ /* 0x000fe2000001ff00 */
[----:B------:R-:W-:Y:S01]  /*3a20*/  IMAD.IADD R228, R228, 0x1, R232 ;  /* 0x00000001e4e47824 */ /* 0x000fe200078e02e8 */
[----:B------:R-:W-:Y:S02]  /*3a30*/  LOP3.LUT R240, R6, 0xe0, R240, 0xf8, !PT ;  /* 0x000000e006f07812 */ /* 0x000fe400078ef8f0 */
        /* <DEDUP_REMOVED lines=20> */
[----:B------:R-:W-:-:S02]  /*3b80*/  CS2R R20, SRZ ;  /* 0x0000000000147805 */ /* 0x000fc4000001ff00 */
[----:B------:R-:W-:Y:S01]  /*3b90*/  IADD3 R239, PT, PT, -R239, UR37, -R240 ;  /* 0x00000025efef7c10 */ /* 0x000fe2000fffe9f0 */
[----:B------:R-:W-:Y:S01]  /*3ba0*/  UMOV UR15, URZ ;  /* 0x000000ff000f7c82 */ /* 0x000fe20008000000 */
[----:B------:R-:W1:Y:S01]  /*3bb0*/  LDCU UR8, c[0x0][0x440] ;  /* 0x00008800ff0877ac */ /* 0x000e620008000800 */
[----:B------:R-:W4:Y:S01]  /*3bc0*/  LDCU UR11, c[0x0][0x504] ;  /* 0x0000a080ff0b77ac */ /* 0x000f220008000800 */
[----:B------:R-:W1:Y:S01]  /*3bd0*/  LDCU UR10, c[0x0][0x508] ;  /* 0x0000a100ff0a77ac */ /* 0x000e620008000800 */
[----:B------:R-:W1:Y:S01]  /*3be0*/  LDCU UR9, c[0x0][0x3e0] ;  /* 0x00007c00ff0977ac */ /* 0x000e620008000800 */
[----:B------:R-:W1:Y:S01]  /*3bf0*/  LDCU UR13, c[0x0][0x50c] ;  /* 0x0000a180ff0d77ac */ /* 0x000e620008000800 */
[----:B------:R-:W1:Y:S01]  /*3c00*/  LDCU UR12, c[0x0][0x45c] ;  /* 0x00008b80ff0c77ac */ /* 0x000e620008000800 */
[----:B--2---:R-:W-:Y:S02]  /*3c10*/  USHF.L.U32 UR14, UR14, 0x6, URZ ;  /* 0x000000060e0e7899 */ /* 0x004fe400080006ff */
[----:B------:R-:W-:Y:S01]  /*3c20*/  UIADD3 UR31, UPT, UPT, -UR47, 0x40, UR31 ;  /* 0x000000402f1f7890 */ /* 0x000fe2000fffe11f */
[----:B---3--:R-:W-:-:S05]  /*3c30*/  @P0 FMUL.FTZ R3, R4, R3 ;  /* 0x0000000304030220 */ /* 0x008fca0000410000 */
[----:B------:R-:W-:Y:S01]  /*3c40*/  @P0 R2UR UR25, R3 ;  /* 0x00000000031902ca */ /* 0x000fe200000e0000 */
[----:B------:R-:W-:-:S05]  /*3c50*/  IMAD.MOV.U32 R3, RZ, RZ, 0x20 ;  /* 0x00000020ff037424 */ /* 0x000fca00078e00ff */
[----:B------:R-:W-:-:S05]  /*3c60*/  SEL R3, R3, 0xffffffe0, !P1 ;  /* 0xffffffe003037807 */ /* 0x000fca0004800000 */
[C---:B------:R-:W-:Y:S02]  /*3c70*/  IMAD.IADD R229, R3.reuse, 0x1, R231 ;  /* 0x0000000103e57824 */ /* 0x040fe400078e02e7 */
[C---:B------:R-:W-:Y:S01]  /*3c80*/  IMAD.IADD R230, R3.reuse, 0x1, R232 ;  /* 0x0000000103e67824 */ /* 0x040fe200078e02e8 */
[----:B------:R-:W-:Y:S01]  /*3c90*/  @UP0 UMOV UR15, UR25 ;  /* 0x00000019000f0c82 */ /* 0x000fe20008000000 */
[C---:B------:R-:W-:Y:S02]  /*3ca0*/  IMAD.IADD R0, R3.reuse, 0x1, R2 ;  /* 0x0000000103007824 */ /* 0x040fe400078e0202 */
[----:B-1--4-:R-:W-:-:S07]  /*3cb0*/  IMAD.IADD R3, R3, 0x1, R228 ;  /* 0x0000000103037824 */ /* 0x012fce00078e02e4 */
.L_x_1782:
[----:B------:R-:W0:Y:S01]  /*3cc0*/  LDGDEPBAR ;  /* 0x00000000000079af */ /* 0x000e220000000000 */
[----:B------:R-:W-:Y:S02]  /*3cd0*/  USHF.L.U32 UR30, UR48, 0x6, URZ ;  /* 0x00000006301e7899 */ /* 0x000fe400080006ff */
[----:B------:R-:W-:Y:S02]  /*3ce0*/  USHF.L.U32 UR25, UR41, 0x6, URZ ;  /* 0x0000000629197899 */ /* 0x000fe400080006ff */
[----:B------:R-:W-:Y:S01]  /*3cf0*/  UISETP.GE.AND UP0, UPT, UR30, UR31, UPT ;  /* 0x0000001f1e00728c */ /* 0x000fe2000bf06270 */
[----:B------:R-:W-:Y:S04]  /*3d00*/  DEPBAR.LE SB0, 0x0 ;  /* 0x000080000000791a */ /* 0x000fe80000000000 */
[----:B------:R-:W-:Y:S06]  /*3d10*/  BAR.SYNC.DEFER_BLOCKING 0x0 ;  /* 0x0000000000007b1d */ /* 0x000fec0000010000 */
[----:B------:R-:W-:Y:S06]  /*3d20*/  LDSM.16.M88.4 R16, [R232] ;  /* 0x00000000e810783b */ /* 0x000fec0000000200 */
[----:B-1----:R-:W1:Y:S06]  /*3d30*/  LDSM.16.M88.4 R8, [R231+0x10000] ;  /* 0x01000000e708783b */ /* 0x002e6c0000000200 */
[----:B------:R-:W2:Y:S06]  /*3d40*/  LDSM.16.M88.4 R84, [R231+0x10800] ;  /* 0x01080000e754783b */ /* 0x000eac0000000200 */
[----:B------:R-:W-:Y:S06]  /*3d50*/  LDSM.16.M88.4 R88, [R230] ;  /* 0x00000000e658783b */ /* 0x000fec0000000200 */
[----:B------:R-:W3:Y:S06]  /*3d60*/  LDSM.16.M88.4 R92, [R229+0x10000] ;  /* 0x01000000e55c783b */ /* 0x000eec0000000200 */
[----:B------:R-:W4:Y:S06]  /*3d70*/  LDSM.16.M88.4 R96, [R229+0x10800] ;  /* 0x01080000e560783b */ /* 0x000f2c0000000200 */
[----:B------:R-:W-:Y:S06]  /*3d80*/  LDSM.16.M88.4 R100, [R228] ;  /* 0x00000000e464783b */ /* 0x000fec0000000200 */
[----:B-----5:R-:W4:Y:S01]  /*3d90*/  LDSM.16.M88.4 R104, [R2+0x10000] ;  /* 0x010000000268783b */ /* 0x020f220000000200 */
[C---:B-1----:R-:W-:Y:S05]  /*3da0*/  HMMA.16816.F32 R4, R16.reuse, R8, RZ ;  /* 0x000000081004723c */ /* 0x042fea00000018ff */
[----:B------:R-:W1:Y:S03]  /*3db0*/  LDSM.16.M88.4 R108, [R2+0x10800] ;  /* 0x01080000026c783b */ /* 0x000e660000000200 */
[C---:B------:R-:W-:Y:S03]  /*3dc0*/  HMMA.16816.F32 R8, R16.reuse, R10, RZ ;  /* 0x0000000a1008723c */ /* 0x040fe600000018ff */
[----:B------:R-:W-:Y:S05]  /*3dd0*/  LDSM.16.M88.4 R112, [R0+0x10800] ;  /* 0x010800000070783b */ /* 0x000fea0000000200 */
[C---:B--2---:R-:W-:Y:S08]  /*3de0*/  HMMA.16816.F32 R12, R16.reuse, R84, RZ ;  /* 0x00000054100c723c */ /* 0x044ff000000018ff */
[----:B------:R-:W-:Y:S01]  /*3df0*/  HMMA.16816.F32 R16, R16, R86, RZ ;  /* 0x000000561010723c */ /* 0x000fe200000018ff */
[----:B------:R-:W-:Y:S07]  /*3e00*/  LDSM.16.M88.4 R84, [R3] ;  /* 0x000000000354783b */ /* 0x000fee0000000200 */
[C---:B---3--:R-:W-:Y:S08]  /*3e10*/  HMMA.16816.F32 R4, R88.reuse, R92, R4 ;  /* 0x0000005c5804723c */ /* 0x048ff00000001804 */
[C---:B------:R-:W-:Y:S01]  /*3e20*/  HMMA.16816.F32 R8, R88.reuse, R94, R8 ;  /* 0x0000005e5808723c */ /* 0x040fe20000001808 */
[----:B------:R-:W2:Y:S07]  /*3e30*/  LDSM.16.M88.4 R92, [R0+0x10000] ;  /* 0x01000000005c783b */ /* 0x000eae0000000200 */
[C---:B----4-:R-:W-:Y:S08]  /*3e40*/  HMMA.16816.F32 R12, R88.reuse, R96, R12 ;  /* 0x00000060580c723c */ /* 0x050ff0000000180c */
[----:B------:R-:W-:Y:S01]  /*3e50*/  HMMA.16816.F32 R16, R88, R98, R16 ;  /* 0x000000625810723c */ /* 0x000fe20000001810 */
[----:B------:R-:W-:Y:S06]  /*3e60*/  LDSM.16.M88.4 R88, [R232+0x2000] ;  /* 0x00200000e858783b */ /* 0x000fec0000000200 */
[----:B------:R-:W3:Y:S01]  /*3e70*/  LDSM.16.M88.4 R96, [R231+0x12000] ;  /* 0x01200000e760783b */ /* 0x000ee20000000200 */
[C---:B------:R-:W-:Y:S08]  /*3e80*/  HMMA.16816.F32 R4, R100.reuse, R104, R4 ;  /* 0x000000686404723c */ /* 0x040ff00000001804 */
[C---:B------:R-:W-:Y:S01]  /*3e90*/  HMMA.16816.F32 R8, R100.reuse, R106, R8 ;  /* 0x0000006a6408723c */ /* 0x040fe20000001808 */
[----:B------:R-:W4:Y:S07]  /*3ea0*/  LDSM.16.M88.4 R104, [R231+0x12800] ;  /* 0x01280000e768783b */ /* 0x000f2e0000000200 */
[C---:B-1----:R-:W-:Y:S08]  /*3eb0*/  HMMA.16816.F32 R12, R100.reuse, R108, R12 ;  /* 0x0000006c640c723c */ /* 0x042ff0000000180c */
[----:B------:R-:W-:Y:S01]  /*3ec0*/  HMMA.16816.F32 R16, R100, R110, R16 ;  /* 0x0000006e6410723c */ /* 0x000fe20000001810 */
[----:B------:R-:W-:Y:S06]  /*3ed0*/  LDSM.16.M88.4 R100, [R229+0x12000] ;  /* 0x01200000e564783b */ /* 0x000fec0000000200 */
[----:B------:R-:W-:Y:S01]  /*3ee0*/  LDSM.16.M88.4 R108, [R229+0x12800] ;  /* 0x01280000e56c783b */ /* 0x000fe20000000200 */
[C---:B--2---:R-:W-:Y:S08]  /*3ef0*/  HMMA.16816.F32 R4, R84.reuse, R92, R4 ;  /* 0x0000005c5404723c */ /* 0x044ff00000001804 */
[C---:B------:R-:W-:Y:S01]  /*3f00*/  HMMA.16816.F32 R8, R84.reuse, R94, R8 ;  /* 0x0000005e5408723c */ /* 0x040fe20000001808 */
[----:B------:R-:W1:Y:S07]  /*3f10*/  LDSM.16.M88.4 R92, [R230+0x2000] ;  /* 0x00200000e65c783b */ /* 0x000e6e0000000200 */
[C---:B------:R-:W-:Y:S08]  /*3f20*/  HMMA.16816.F32 R12, R84.reuse, R112, R12 ;  /* 0x00000070540c723c */ /* 0x040ff0000000180c */
        /* <DEDUP_REMOVED lines=20> */
[C---:B------:R-:W-:Y:S01]  /*4070*/  HMMA.16816.F32 R12, R84.reuse, R112, R12 ;  /* 0x00000070540c723c */ /* 0x040fe2000000180c */
[----:B------:R-:W-:Y:S02]  /*4080*/  MOV R112, UR16 ;  /* 0x0000001000707c02 */ /* 0x000fe40008000f00 */
[----:B------:R-:W-:Y:S05]  /*4090*/  MOV R113, UR17 ;  /* 0x0000001100717c02 */ /* 0x000fea0008000f00 */
[----:B------:R-:W-:Y:S01]  /*40a0*/  HMMA.16816.F32 R16, R84, R114, R16 ;  /* 0x000000725410723c */ /* 0x000fe20000001810 */
[----:B------:R-:W-:Y:S07]  /*40b0*/  LDSM.16.M88.4 R84, [R230+0x4000] ;  /* 0x00400000e654783b */ /* 0x000fee0000000200 */
[C---:B-1----:R-:W-:Y:S08]  /*40c0*/  HMMA.16816.F32 R4, R88.reuse, R100, R4 ;  /* 0x000000645804723c */ /* 0x042ff00000001804 */
[C---:B------:R-:W-:Y:S01]  /*40d0*/  HMMA.16816.F32 R8, R88.reuse, R102, R8 ;  /* 0x000000665808723c */ /* 0x040fe20000001808 */
[----:B------:R-:W1:Y:S07]  /*40e0*/  LDSM.16.M88.4 R100, [R229+0x14000] ;  /* 0x01400000e564783b */ /* 0x000e6e0000000200 */
[C---:B------:R-:W-:Y:S08]  /*40f0*/  HMMA.16816.F32 R12, R88.reuse, R104, R12 ;  /* 0x00000068580c723c */ /* 0x040ff0000000180c */
[----:B------:R-:W-:Y:S01]  /*4100*/  HMMA.16816.F32 R16, R88, R106, R16 ;  /* 0x0000006a5810723c */ /* 0x000fe20000001810 */
[----:B------:R-:W3:Y:S06]  /*4110*/  LDSM.16.M88.4 R88, [R229+0x14800] ;  /* 0x01480000e558783b */ /* 0x000eec0000000200 */
[----:B------:R-:W-:Y:S01]  /*4120*/  LDSM.16.M88.4 R104, [R2+0x14000] ;  /* 0x014000000268783b */ /* 0x000fe20000000200 */
[C---:B--2---:R-:W-:Y:S08]  /*4130*/  HMMA.16816.F32 R4, R92.reuse, R96, R4 ;  /* 0x000000605c04723c */ /* 0x044ff00000001804 */
[C---:B------:R-:W-:Y:S01]  /*4140*/  HMMA.16816.F32 R8, R92.reuse, R98, R8 ;  /* 0x000000625c08723c */ /* 0x040fe20000001808 */
[----:B------:R-:W2:Y:S07]  /*4150*/  LDSM.16.M88.4 R96, [R228+0x4000] ;  /* 0x00400000e460783b */ /* 0x000eae0000000200 */
[C---:B------:R-:W-:Y:S03]  /*4160*/  HMMA.16816.F32 R12, R92.reuse, R108, R12 ;  /* 0x0000006c5c0c723c */ /* 0x040fe6000000180c */
[C---:B------:R-:W-:Y:S04]  /*4170*/  LEA R108, P0, R243.reuse, R112, 0x2 ;  /* 0x00000070f36c7211 */ /* 0x040fe800078010ff */
[----:B------:R-:W-:Y:S01]  /*4180*/  LEA.HI.X R109, R243, R113, RZ, 0x2, P0 ;  /* 0x00000071f36d7211 */ /* 0x000fe200000f14ff */
[----:B------:R-:W-:Y:S01]  /*4190*/  HMMA.16816.F32 R16, R92, R110, R16 ;  /* 0x0000006e5c10723c */ /* 0x000fe20000001810 */
[----:B------:R-:W4:Y:S06]  /*41a0*/  LDSM.16.M88.4 R92, [R2+0x14800] ;  /* 0x01480000025c783b */ /* 0x000f2c0000000200 */
[----:B-----5:R-:W5:Y:S01]  /*41b0*/  LDG.E R124, desc[UR34][R108.64] ;  /* 0x000000226c7c7981 */ /* 0x020f62000c1e1900 */
[C---:B-1----:R-:W-:Y:S05]  /*41c0*/  HMMA.16816.F32 R4, R84.reuse, R100, R4 ;  /* 0x000000645404723c */ /* 0x042fea0000001804 */
[----:B------:R1:W5:Y:S06]  /*41d0*/  LDG.E R123, desc[UR34][R108.64+0x20] ;  /* 0x000020226c7b7981 */ /* 0x00036c000c1e1900 */
[----:B------:R-:W-:Y:S01]  /*41e0*/  LDSM.16.M88.4 R112, [R0+0x14000] ;  /* 0x014000000070783b */ /* 0x000fe20000000200 */
[C---:B------:R-:W-:Y:S05]  /*41f0*/  HMMA.16816.F32 R8, R84.reuse, R102, R8 ;  /* 0x000000665408723c */ /* 0x040fea0000001808 */
[----:B------:R-:W-:Y:S03]  /*4200*/  LDSM.16.M88.4 R100, [R231+0x16000] ;  /* 0x01600000e764783b */ /* 0x000fe60000000200 */
[C---:B---3--:R-:W-:Y:S08]  /*4210*/  HMMA.16816.F32 R12, R84.reuse, R88, R12 ;  /* 0x00000058540c723c */ /* 0x048ff0000000180c */
[----:B------:R-:W-:Y:S01]  /*4220*/  HMMA.16816.F32 R16, R84, R90, R16 ;  /* 0x0000005a5410723c */ /* 0x000fe20000001810 */
[----:B------:R-:W-:Y:S06]  /*4230*/  LDSM.16.M88.4 R84, [R0+0x14800] ;  /* 0x014800000054783b */ /* 0x000fec0000000200 */
[----:B-1----:R-:W1:Y:S01]  /*4240*/  LDSM.16.M88.4 R108, [R3+0x4000] ;  /* 0x00400000036c783b */ /* 0x002e620000000200 */
[C---:B--2---:R-:W-:Y:S05]  /*4250*/  HMMA.16816.F32 R4, R96.reuse, R104, R4 ;  /* 0x000000686004723c */ /* 0x044fea0000001804 */
[----:B------:R-:W2:Y:S03]  /*4260*/  LDSM.16.M88.4 R88, [R232+0x6000] ;  /* 0x00600000e858783b */ /* 0x000ea60000000200 */
[C---:B------:R-:W-:Y:S03]  /*4270*/  HMMA.16816.F32 R8, R96.reuse, R106, R8 ;  /* 0x0000006a6008723c */ /* 0x040fe60000001808 */
[----:B------:R-:W-:Y:S05]  /*4280*/  LDSM.16.M88.4 R104, [R229+0x16000] ;  /* 0x01600000e568783b */ /* 0x000fea0000000200 */
[C---:B----4-:R-:W-:Y:S08]  /*4290*/  HMMA.16816.F32 R12, R96.reuse, R92, R12 ;  /* 0x0000005c600c723c */ /* 0x050ff0000000180c */
[----:B------:R-:W-:Y:S01]  /*42a0*/  HMMA.16816.F32 R16, R96, R94, R16 ;  /* 0x0000005e6010723c */ /* 0x000fe20000001810 */
[----:B------:R-:W3:Y:S06]  /*42b0*/  LDSM.16.M88.4 R92, [R231+0x16800] ;  /* 0x01680000e75c783b */ /* 0x000eec0000000200 */
        /* <DEDUP_REMOVED lines=16> */
[C---:B------:R-:W-:Y:S08]  /*43c0*/  HMMA.16816.F32 R8, R96.reuse, R106, R8 ;  /* 0x0000006a6008723c */ /* 0x040ff00000001808 */
[C---:B-1----:R-:W-:Y:S08]  /*43d0*/  HMMA.16816.F32 R12, R96.reuse, R84, R12 ;  /* 0x00000054600c723c */ /* 0x042ff0000000180c */
[----:B------:R-:W-:Y:S01]  /*43e0*/  HMMA.16816.F32 R16, R96, R86, R16 ;  /* 0x000000566010723c */ /* 0x000fe20000001810 */
[----:B------:R-:W1:Y:S07]  /*43f0*/  LDSM.16.M88.4 R84, [R0+0x16800] ;  /* 0x016800000054783b */ /* 0x000e6e0000000200 */
[C---:B------:R-:W-:Y:S08]  /*4400*/  HMMA.16816.F32 R4, R108.reuse, R112, R4 ;  /* 0x000000706c04723c */ /* 0x040ff00000001804 */
[C---:B------:R-:W-:Y:S08]  /*4410*/  HMMA.16816.F32 R8, R108.reuse, R114, R8 ;  /* 0x000000726c08723c */ /* 0x040ff00000001808 */
[C---:B--2---:R-:W-:Y:S08]  /*4420*/  HMMA.16816.F32 R12, R108.reuse, R88, R12 ;  /* 0x000000586c0c723c */ /* 0x044ff0000000180c */
[----:B------:R-:W-:Y:S08]  /*4430*/  HMMA.16816.F32 R16, R108, R90, R16 ;  /* 0x0000005a6c10723c */ /* 0x000ff00000001810 */
[C---:B---3--:R-:W-:Y:S08]  /*4440*/  HMMA.16816.F32 R4, R92.reuse, R100, R4 ;  /* 0x000000645c04723c */ /* 0x048ff00000001804 */
[C---:B------:R-:W-:Y:S08]  /*4450*/  HMMA.16816.F32 R8, R92.reuse, R102, R8 ;  /* 0x000000665c08723c */ /* 0x040ff00000001808 */
[C---:B-1----:R-:W-:Y:S03]  /*4460*/  HMMA.16816.F32 R12, R92.reuse, R84, R12 ;  /* 0x000000545c0c723c */ /* 0x042fe6000000180c */
[----:B------:R-:W-:Y:S01]  /*4470*/  FMUL.FTZ R4, R4, UR13 ;  /* 0x0000000d04047c20 */ /* 0x000fe20008410000 */
[----:B------:R-:W-:Y:S01]  /*4480*/  FMUL.FTZ R3, R5, UR13 ;  /* 0x0000000d05037c20 */ /* 0x000fe20008410000 */
[----:B------:R-:W-:Y:S01]  /*4490*/  FMUL.FTZ R0, R6, UR13 ;  /* 0x0000000d06007c20 */ /* 0x000fe20008410000 */
[----:B------:R-:W-:Y:S01]  /*44a0*/  FMUL.FTZ R2, R7, UR13 ;  /* 0x0000000d07027c20 */ /* 0x000fe20008410000 */
[----:B------:R1:W2:Y:S01]  /*44b0*/  MUFU.TANH R88, R4 ;  /* 0x0000000400587308 */ /* 0x0002a20000002400 */
[----:B------:R-:W-:Y:S03]  /*44c0*/  HMMA.16816.F32 R16, R92, R86, R16 ;  /* 0x000000565c10723c */ /* 0x000fe60000001810 */
[----:B------:R-:W-:Y:S01]  /*44d0*/  FMUL.FTZ R10, R10, UR13 ;  /* 0x0000000d0a0a7c20 */ /* 0x000fe20008410000 */
[----:B------:R-:W-:Y:S01]  /*44e0*/  FMUL.FTZ R5, R8, UR13 ;  /* 0x0000000d08057c20 */ /* 0x000fe20008410000 */
[----:B------:R-:W-:Y:S01]  /*44f0*/  FMUL.FTZ R208, R11, UR13 ;  /* 0x0000000d0bd07c20 */ /* 0x000fe20008410000 */
[----:B------:R-:W-:Y:S03]  /*4500*/  FMUL.FTZ R11, R9, UR13 ;  /* 0x0000000d090b7c20 */ /* 0x000fe60008410000 */
[----:B------:R3:W-:Y:S01]  /*4510*/  MUFU.TANH R210, R10 ;  /* 0x0000000a00d27308 */ /* 0x0007e20000002400 */
[----:B------:R-:W-:Y:S01]  /*4520*/  LOP3.LUT R84, R243, UR30, RZ, 0xfc, !PT ;  /* 0x0000001ef3547c12 */ /* 0x000fe2000f8efcff */
[----:B------:R-:W-:Y:S01]  /*4530*/  FMUL.FTZ R8, R12, UR13 ;  /* 0x0000000d0c087c20 */ /* 0x000fe20008410000 */
[----:B------:R-:W-:Y:S01]  /*4540*/  FMUL.FTZ R206, R14, UR13 ;  /* 0x0000000d0ece7c20 */ /* 0x000fe20008410000 */
[----:B------:R-:W-:Y:S01]  /*4550*/  FMUL.FTZ R15, R15, UR13 ;  /* 0x0000000d0f0f7c20 */ /* 0x000fe20008410000 */
[----:B------:R-:W-:Y:S05]  /*4560*/  FMUL.FTZ R7, R13, UR13 ;  /* 0x0000000d0d077c20 */ /* 0x000fea0008410000 */
[----:B------:R-:W4:Y:S01]  /*4570*/  MUFU.TANH R12, R5 ;  /* 0x00000005000c7308 */ /* 0x000f220000002400 */
[----:B-1----:R-:W-:Y:S01]  /*4580*/  IADD3 R4, PT, PT, R84, R239, RZ ;  /* 0x000000ef54047210 */ /* 0x002fe20007ffe0ff */
[----:B--2---:R-:W-:Y:S01]  /*4590*/  FFMA.FTZ R215, -R88, R88, 1 ;  /* 0x3f80000058d77423 */ /* 0x004fe20000010158 */
[----:B------:R-:W-:Y:S01]  /*45a0*/  FMUL.FTZ R202, R18, UR13 ;  /* 0x0000000d12ca7c20 */ /* 0x000fe20008410000 */
[----:B------:R-:W-:Y:S01]  /*45b0*/  FMUL.FTZ R203, R16, UR13 ;  /* 0x0000000d10cb7c20 */ /* 0x000fe20008410000 */
[----:B------:R-:W-:Y:S01]  /*45c0*/  FMUL.FTZ R201, R17, UR13 ;  /* 0x0000000d11c97c20 */ /* 0x000fe20008410000 */
[----:B------:R-:W-:Y:S04]  /*45d0*/  FMUL.FTZ R19, R19, UR13 ;  /* 0x0000000d13137c20 */ /* 0x000fe80008410000 */
[----:B------:R-:W1:Y:S01]  /*45e0*/  MUFU.TANH R0, R0 ;  /* 0x0000000000007308 */ /* 0x000e620000002400 */
[C---:B------:R-:W-:Y:S01]  /*45f0*/  IADD3 R14, PT, PT, R4.reuse, 0x48, RZ ;  /* 0x00000048040e7810 */ /* 0x040fe20007ffe0ff */
[----:B------:R-:W-:Y:S01]  /*4600*/  FMUL.FTZ R215, R215, UR13 ;  /* 0x0000000dd7d77c20 */ /* 0x000fe20008410000 */
[C---:B------:R-:W-:Y:S02]  /*4610*/  IADD3 R13, PT, PT, R4.reuse, 0x47, RZ ;  /* 0x00000047040d7810 */ /* 0x040fe40007ffe0ff */
[C---:B---3--:R-:W-:Y:S02]  /*4620*/  IADD3 R10, PT, PT, R4.reuse, 0x40, RZ ;  /* 0x00000040040a7810 */ /* 0x048fe40007ffe0ff */
[C---:B------:R-:W-:Y:S03]  /*4630*/  IADD3 R9, PT, PT, R4.reuse, 0x3f, RZ ;  /* 0x0000003f04097810 */ /* 0x040fe60007ffe0ff */
[----:B------:R-:W2:Y:S01]  /*4640*/  MUFU.TANH R2, R2 ;  /* 0x0000000200027308 */ /* 0x000ea20000002400 */
[----:B------:R-:W-:Y:S01]  /*4650*/  IADD3 R6, PT, PT, R4, 0x38, RZ ;  /* 0x0000003804067810 */ /* 0x000fe20007ffe0ff */
[----:B----4-:R-:W-:Y:S01]  /*4660*/  FFMA.FTZ R211, -R12, R12, 1 ;  /* 0x3f8000000cd37423 */ /* 0x010fe2000001010c */
[C---:B------:R-:W-:Y:S02]  /*4670*/  IADD3 R18, PT, PT, R4.reuse, 0x37, RZ ;  /* 0x0000003704127810 */ /* 0x040fe40007ffe0ff */
[C---:B------:R-:W-:Y:S01]  /*4680*/  IADD3 R17, PT, PT, R4.reuse, 0x30, RZ ;  /* 0x0000003004117810 */ /* 0x040fe20007ffe0ff */
[----:B------:R-:W-:Y:S01]  /*4690*/  FMUL.FTZ R211, R211, UR13 ;  /* 0x0000000dd3d37c20 */ /* 0x000fe20008410000 */
[C---:B------:R-:W-:Y:S03]  /*46a0*/  IADD3 R16, PT, PT, R4.reuse, 0x2f, RZ ;  /* 0x0000002f04107810 */ /* 0x040fe60007ffe0ff */
[----:B------:R-:W3:Y:S01]  /*46b0*/  MUFU.TANH R3, R3 ;  /* 0x0000000300037308 */ /* 0x000ee20000002400 */
[----:B------:R-:W-:Y:S01]  /*46c0*/  IADD3 R5, PT, PT, R4, 0x28, RZ ;  /* 0x0000002804057810 */ /* 0x000fe20007ffe0ff */
[----:B-1----:R-:W-:Y:S01]  /*46d0*/  FFMA.FTZ R214, -R0, R0, 1 ;  /* 0x3f80000000d67423 */ /* 0x002fe20000010100 */
[----:B------:R-:W-:Y:S02]  /*46e0*/  IADD3 R4, PT, PT, R4, 0x27, RZ ;  /* 0x0000002704047810 */ /* 0x000fe40007ffe0ff */
[----:B------:R-:W-:Y:S01]  /*46f0*/  IABS R14, R14 ;  /* 0x0000000e000e7213 */ /* 0x000fe20000000000 */
[----:B------:R-:W-:Y:S01]  /*4700*/  FMUL.FTZ R214, R214, UR13 ;  /* 0x0000000dd6d67c20 */ /* 0x000fe20008410000 */
[----:B------:R-:W-:Y:S03]  /*4710*/  IABS R13, R13 ;  /* 0x0000000d000d7213 */ /* 0x000fe60000000000 */
[----:B------:R1:W-:Y:S01]  /*4720*/  MUFU.TANH R204, R15 ;  /* 0x0000000f00cc7308 */ /* 0x0003e20000002400 */
[----:B------:R-:W-:Y:S01]  /*4730*/  IABS R10, R10 ;  /* 0x0000000a000a7213 */ /* 0x000fe20000000000 */
[----:B--2---:R-:W-:Y:S01]  /*4740*/  FFMA.FTZ R212, -R2, R2, 1 ;  /* 0x3f80000002d47423 */ /* 0x004fe20000010102 */
[----:B------:R-:W-:Y:S02]  /*4750*/  IABS R9, R9 ;  /* 0x0000000900097213 */ /* 0x000fe40000000000 */
[----:B------:R-:W-:Y:S01]  /*4760*/  IABS R6, R6 ;  /* 0x0000000600067213 */ /* 0x000fe20000000000 */
[----:B------:R-:W-:Y:S01]  /*4770*/  FMUL.FTZ R212, R212, UR13 ;  /* 0x0000000dd4d47c20 */ /* 0x000fe20008410000 */
[----:B------:R-:W-:Y:S03]  /*4780*/  IABS R18, R18 ;  /* 0x0000001200127213 */ /* 0x000fe60000000000 */
[----:B------:R-:W2:Y:S01]  /*4790*/  MUFU.TANH R208, R208 ;  /* 0x000000d000d07308 */ /* 0x000ea20000002400 */
[----:B------:R-:W-:Y:S01]  /*47a0*/  IABS R17, R17 ;  /* 0x0000001100117213 */ /* 0x000fe20000000000 */
[----:B---3--:R-:W-:Y:S01]  /*47b0*/  FFMA.FTZ R213, -R3, R3, 1 ;  /* 0x3f80000003d57423 */ /* 0x008fe20000010103 */
[----:B------:R-:W-:Y:S02]  /*47c0*/  IABS R16, R16 ;  /* 0x0000001000107213 */ /* 0x000fe40000000000 */
[----:B------:R-:W-:Y:S01]  /*47d0*/  IABS R5, R5 ;  /* 0x0000000500057213 */ /* 0x000fe20000000000 */
[----:B------:R-:W-:Y:S01]  /*47e0*/  FMUL.FTZ R213, R213, UR13 ;  /* 0x0000000dd5d57c20 */ /* 0x000fe20008410000 */
[----:B------:R-:W-:Y:S03]  /*47f0*/  IABS R4, R4 ;  /* 0x0000000400047213 */ /* 0x000fe60000000000 */
[----:B------:R-:W3:Y:S01]  /*4800*/  MUFU.TANH R206, R206 ;  /* 0x000000ce00ce7308 */ /* 0x000ee20000002400 */
[----:B------:R-:W-:Y:S02]  /*4810*/  I2FP.F32.S32 R14, R14 ;  /* 0x0000000e000e7245 */ /* 0x000fe40000201400 */
[----:B------:R-:W-:Y:S02]  /*4820*/  I2FP.F32.S32 R13, R13 ;  /* 0x0000000d000d7245 */ /* 0x000fe40000201400 */
[----:B------:R-:W-:Y:S01]  /*4830*/  I2FP.F32.S32 R10, R10 ;  /* 0x0000000a000a7245 */ /* 0x000fe20000201400 */
[----:B------:R-:W-:Y:S01]  /*4840*/  FFMA.FTZ R14, R14, -UR15, R0 ;  /* 0x8000000f0e0e7c23 */ /* 0x000fe20008010000 */
[----:B------:R-:W-:Y:S03]  /*4850*/  I2FP.F32.S32 R9, R9 ;  /* 0x0000000900097245 */ /* 0x000fe60000201400 */
[----:B------:R-:W4:Y:S01]  /*4860*/  MUFU.TANH R202, R202 ;  /* 0x000000ca00ca7308 */ /* 0x000f220000002400 */
[----:B------:R-:W-:Y:S01]  /*4870*/  I2FP.F32.S32 R6, R6 ;  /* 0x0000000600067245 */ /* 0x000fe20000201400 */
[----:B------:R-:W-:Y:S01]  /*4880*/  FFMA.FTZ R13, R13, -UR15, R2 ;  /* 0x8000000f0d0d7c23 */ /* 0x000fe20008010002 */
[----:B------:R-:W-:Y:S01]  /*4890*/  I2FP.F32.S32 R18, R18 ;  /* 0x0000001200127245 */ /* 0x000fe20000201400 */
[----:B------:R-:W-:Y:S01]  /*48a0*/  FFMA.FTZ R88, R10, -UR15, R88 ;  /* 0x8000000f0a587c23 */ /* 0x000fe20008010058 */
[----:B------:R-:W-:Y:S01]  /*48b0*/  I2FP.F32.S32 R17, R17 ;  /* 0x0000001100117245 */ /* 0x000fe20000201400 */
[C---:B-1----:R-:W-:Y:S01]  /*48c0*/  FFMA.FTZ R15, R9.reuse, -UR15, R3 ;  /* 0x8000000f090f7c23 */ /* 0x042fe20008010003 */
[----:B------:R-:W-:Y:S03]  /*48d0*/  I2FP.F32.S32 R16, R16 ;  /* 0x0000001000107245 */ /* 0x000fe60000201400 */
[----:B------:R-:W1:Y:S01]  /*48e0*/  MUFU.TANH R203, R203 ;  /* 0x000000cb00cb7308 */ /* 0x000e620000002400 */
[----:B------:R-:W-:Y:S01]  /*48f0*/  I2FP.F32.S32 R5, R5 ;  /* 0x0000000500057245 */ /* 0x000fe20000201400 */
[----:B------:R-:W-:Y:S01]  /*4900*/  FFMA.FTZ R12, R6, -UR15, R12 ;  /* 0x8000000f060c7c23 */ /* 0x000fe2000801000c */
[----:B------:R-:W-:Y:S01]  /*4910*/  I2FP.F32.S32 R4, R4 ;  /* 0x0000000400047245 */ /* 0x000fe20000201400 */
[----:B------:R-:W-:Y:S01]  /*4920*/  FFMA.FTZ R10, R10, -UR15, R210 ;  /* 0x8000000f0a0a7c23 */ /* 0x000fe200080100d2 */
[----:B--2---:R-:W-:Y:S01]  /*4930*/  FFMA.FTZ R9, R9, -UR15, R208 ;  /* 0x8000000f09097c23 */ /* 0x004fe200080100d0 */
[----:B---3--:R-:W-:Y:S01]  /*4940*/  FFMA.FTZ R6, R6, -UR15, R206 ;  /* 0x8000000f06067c23 */ /* 0x008fe200080100ce */
[----:B------:R-:W-:Y:S03]  /*4950*/  FFMA.FTZ R3, R18, -UR15, R204 ;  /* 0x8000000f12037c23 */ /* 0x000fe600080100cc */
[----:B------:R-:W2:Y:S01]  /*4960*/  MUFU.TANH R201, R201 ;  /* 0x000000c900c97308 */ /* 0x000ea20000002400 */
[----:B----4-:R-:W-:Y:S01]  /*4970*/  FFMA.FTZ R2, R17, -UR15, R202 ;  /* 0x8000000f11027c23 */ /* 0x010fe200080100ca */
[----:B------:R-:W-:Y:S01]  /*4980*/  FFMA.FTZ R210, -R210, R210, 1 ;  /* 0x3f800000d2d27423 */ /* 0x000fe200000101d2 */
[----:B------:R-:W-:Y:S01]  /*4990*/  FFMA.FTZ R208, -R208, R208, 1 ;  /* 0x3f800000d0d07423 */ /* 0x000fe200000101d0 */
[----:B------:R-:W-:Y:S01]  /*49a0*/  FFMA.FTZ R206, -R206, R206, 1 ;  /* 0x3f800000cece7423 */ /* 0x000fe200000101ce */
[----:B------:R-:W-:Y:S01]  /*49b0*/  FFMA.FTZ R204, -R204, R204, 1 ;  /* 0x3f800000cccc7423 */ /* 0x000fe200000101cc */
[----:B------:R-:W-:Y:S01]  /*49c0*/  FFMA.FTZ R202, -R202, R202, 1 ;  /* 0x3f800000caca7423 */ /* 0x000fe200000101ca */
[----:B------:R-:W-:Y:S03]  /*49d0*/  FMUL.FTZ R210, R210, UR13 ;  /* 0x0000000dd2d27c20 */ /* 0x000fe60008410000 */
[----:B------:R-:W3:Y:S01]  /*49e0*/  MUFU.TANH R200, R19 ;  /* 0x0000001300c87308 */ /* 0x000ee20000002400 */
[----:B-1----:R-:W-:Y:S01]  /*49f0*/  FFMA.FTZ R5, R5, -UR15, R203 ;  /* 0x8000000f05057c23 */ /* 0x002fe200080100cb */
[----:B------:R-:W-:Y:S01]  /*4a00*/  FFMA.FTZ R203, -R203, R203, 1 ;  /* 0x3f800000cbcb7423 */ /* 0x000fe200000101cb */
[----:B------:R-:W-:Y:S01]  /*4a10*/  FMUL.FTZ R208, R208, UR13 ;  /* 0x0000000dd0d07c20 */ /* 0x000fe20008410000 */
[----:B------:R-:W-:Y:S01]  /*4a20*/  FMUL.FTZ R206, R206, UR13 ;  /* 0x0000000dcece7c20 */ /* 0x000fe20008410000 */
[----:B------:R-:W-:Y:S01]  /*4a30*/  FMUL.FTZ R204, R204, UR13 ;  /* 0x0000000dcccc7c20 */ /* 0x000fe20008410000 */
[----:B------:R-:W-:Y:S01]  /*4a40*/  FMUL.FTZ R202, R202, UR13 ;  /* 0x0000000dcaca7c20 */ /* 0x000fe20008410000 */
[----:B------:R-:W-:Y:S03]  /*4a50*/  FMUL.FTZ R203, R203, UR13 ;  /* 0x0000000dcbcb7c20 */ /* 0x000fe60008410000 */
        /* <DEDUP_REMOVED lines=9> */
[----:B-1----:R-:W-:Y:S01]  /*4af0*/  FFMA.FTZ R209, -R11, R11, 1 ;  /* 0x3f8000000bd17423 */ /* 0x002fe2000001010b */
[----:B------:R-:W-:Y:S03]  /*4b00*/  FFMA.FTZ R11, R18, -UR15, R11 ;  /* 0x8000000f120b7c23 */ /* 0x000fe6000801000b */
[----:B------:R-:W-:Y:S01]  /*4b10*/  FMUL.FTZ R209, R209, UR13 ;  /* 0x0000000dd1d17c20 */ /* 0x000fe20008410000 */
[----:B--2---:R-:W-:Y:S01]  /*4b20*/  FFMA.FTZ R207, -R8, R8, 1 ;  /* 0x3f80000008cf7423 */ /* 0x004fe20000010108 */
[----:B------:R-:W-:Y:S03]  /*4b30*/  FFMA.FTZ R8, R17, -UR15, R8 ;  /* 0x8000000f11087c23 */ /* 0x000fe60008010008 */
[----:B------:R-:W-:Y:S01]  /*4b40*/  FMUL.FTZ R207, R207, UR13 ;  /* 0x0000000dcfcf7c20 */ /* 0x000fe20008410000 */
[----:B---3--:R-:W-:Y:S01]  /*4b50*/  FFMA.FTZ R205, -R7, R7, 1 ;  /* 0x3f80000007cd7423 */ /* 0x008fe20000010107 */
[----:B------:R-:W-:Y:S03]  /*4b60*/  FFMA.FTZ R7, R16, -UR15, R7 ;  /* 0x8000000f10077c23 */ /* 0x000fe60008010007 */
[----:B------:R-:W-:Y:S01]  /*4b70*/  FMUL.FTZ R205, R205, UR13 ;  /* 0x0000000dcdcd7c20 */ /* 0x000fe20008410000 */
[----:B------:R-:W-:Y:S06]  /*4b80*/  BRA.U !UP0, `(.L_x_1778) ;  /* 0x0000000108287547 */ /* 0x000fec000b800000 */
[----:B------:R-:W-:Y:S02]  /*4b90*/  UIADD3 UR45, UPT, UPT, UR25, 0x40, URZ ;  /* 0x00000040192d7890 */ /* 0x000fe4000fffe0ff */
[----:B------:R-:W-:Y:S02]  /*4ba0*/  UIADD3 UR30, UPT, UPT, UR30, 0x40, URZ ;  /* 0x000000401e1e7890 */ /* 0x000fe4000fffe0ff */
[----:B------:R-:W-:Y:S02]  /*4bb0*/  UIADD3 UR44, UPT, UPT, -UR37, UR39, UR45 ;  /* 0x00000027252c7290 */ /* 0x000fe4000fffe12d */
[----:B------:R-:W-:Y:S02]  /*4bc0*/  IMAD.U32 R16, RZ, RZ, UR45 ;  /* 0x0000002dff107e24 */ /* 0x000fe4000f8e00ff */
[----:B------:R-:W-:Y:S03]  /*4bd0*/  UIADD3 UR44, UPT, UPT, UR44, -0x40, UR11 ;  /* 0xffffffc02c2c7890 */ /* 0x000fe6000fffe00b */
[----:B------:R-:W-:Y:S01]  /*4be0*/  ISETP.LT.AND P0, PT, R16, UR37, PT ;  /* 0x0000002510007c0c */ /* 0x000fe2000bf01270 */
[----:B------:R-:W-:Y:S06]  /*4bf0*/  UISETP.GE.AND UP0, UPT, UR30, UR44, UPT ;  /* 0x0000002c1e00728c */ /* 0x000fec000bf06270 */
[----:B------:R-:W-:Y:S11]  /*4c00*/  PLOP3.LUT P1, PT, PT, PT, UP0, 0x80, 0x8 ;  /* 0x000000000008781c */ /* 0x000ff60003f2f008 */
[----:B------:R-:W-:Y:S02]  /*4c10*/  @!UPT UIADD3 URZ, UPT, UPT, URZ, URZ, URZ ;  /* 0x000000fffffff290 */ /* 0x000fe4000fffe0ff */
[----:B------:R-:W-:Y:S05]  /*4c20*/  @!P1 BRA P0, `(.L_x_1779) ;  /* 0x0000000400489947 */ /* 0x000fea0000000000 */
.L_x_1778:
        /* <DEDUP_REMOVED lines=15> */
[----:B------:R-:W-:Y:S01]  /*4d20*/  VIADD R19, R89, 0x11 ;  /* 0x0000001159137836 */ /* 0x000fe20000000000 */
[-C--:B------:R-:W-:Y:S01]  /*4d30*/  ISETP.GE.AND P0, PT, R87, R92.reuse, PT ;  /* 0x0000005c5700720c */ /* 0x080fe20003f06270 */
[C---:B------:R-:W-:Y:S01]  /*4d40*/  VIADD R18, R89.reuse, 0x18 ;  /* 0x0000001859127836 */ /* 0x040fe20000000000 */
        /* <DEDUP_REMOVED lines=64> */
.L_x_1779:
        /* <DEDUP_REMOVED lines=29> */
[----:B------:R-:W-:Y:S04]  /*5320*/  @UP0 UIADD3 UR30, UP1, UPT, UR56, -0x100, URZ ;  /* 0xffffff00381e0890 */ /* 0x000fe8000ff3e0ff */
[----:B------:R-:W-:Y:S04]  /*5330*/  @UP0 UIADD3.X UR25, UPT, UPT, UR57, -0x1, URZ, UP1, !UPT ;  /* 0xffffffff39190890 */ /* 0x000fe80008ffe4ff */
[----:B------:R-:W-:Y:S01]  /*5340*/  MUFU.EX2 R222, R222 ;  /* 0x000000de00de7308 */ /* 0x000fe20000000800 */
[----:B------:R-:W-:Y:S04]  /*5350*/  @UP0 UIADD3 UR16, UP1, UPT, UR16, -0x100, URZ ;  /* 0xffffff0010100890 */ /* 0x000fe8000ff3e0ff */
[----:B------:R-:W-:Y:S05]  /*5360*/  @UP0 UIADD3.X UR17, UPT, UPT, UR17, -0x1, URZ, UP1, !UPT ;  /* 0xffffffff11110890 */ /* 0x000fea0008ffe4ff */
        /* <DEDUP_REMOVED lines=9> */
[----:B------:R-:W-:Y:S10]  /*5400*/  MUFU.EX2 R220, R17 ;  /* 0x0000001100dc7308 */ /* 0x000ff40000000800 */
[----:B------:R-:W-:Y:S10]  /*5410*/  MUFU.EX2 R218, R16 ;  /* 0x0000001000da7308 */ /* 0x000ff40000000800 */
[----:B------:R-:W4:Y:S10]  /*5420*/  MUFU.EX2 R131, R131 ;  /* 0x0000008300837308 */ /* 0x000f340000000800 */
[----:B------:R-:W4:Y:S01]  /*5430*/  MUFU.EX2 R219, R219 ;  /* 0x000000db00db7308 */ /* 0x000f220000000800 */
[C---:B-1----:R-:W-:Y:S01]  /*5440*/  SHF.L.U32 R119, R234.reuse, 0x1, RZ ;  /* 0x00000001ea777819 */ /* 0x042fe200000006ff */
[C---:B------:R-:W-:Y:S01]  /*5450*/  IMAD.SHL.U32 R121, R234.reuse, 0x20, RZ ;  /* 0x00000020ea797824 */ /* 0x040fe200078e00ff */
[----:B------:R-:W-:Y:S01]  /*5460*/  SHF.R.U32.HI R6, RZ, 0x2, R234 ;  /* 0x00000002ff067819 */ /* 0x000fe200000116ea */
[----:B------:R-:W-:Y:S01]  /*5470*/  IMAD.SHL.U32 R4, R234, 0x10, RZ ;  /* 0x00000010ea047824 */ /* 0x000fe200078e00ff */
[----:B------:R-:W-:Y:S02]  /*5480*/  LOP3.LUT R5, R119, 0x38, RZ, 0xc0, !PT ;  /* 0x0000003877057812 */ /* 0x000fe400078ec0ff */
[----:B------:R-:W-:Y:S02]  /*5490*/  LOP3.LUT R3, R121, 0x200, RZ, 0xc0, !PT ;  /* 0x0000020079037812 */ /* 0x000fe400078ec0ff */
[----:B------:R-:W-:Y:S02]  /*54a0*/  LOP3.LUT R6, R5, 0x20, R6, 0x78, !PT ;  /* 0x0000002005067812 */ /* 0x000fe400078e7806 */
[----:B------:R-:W-:Y:S02]  /*54b0*/  LOP3.LUT R5, R121, 0xc00, RZ, 0xc0, !PT ;  /* 0x00000c0079057812 */ /* 0x000fe400078ec0ff */
[--C-:B------:R-:W-:Y:S02]  /*54c0*/  LOP3.LUT R3, R3, 0x3800, R4.reuse, 0xf8, !PT ;  /* 0x0000380003037812 */ /* 0x100fe400078ef804 */
[----:B------:R-:W-:Y:S02]  /*54d0*/  LOP3.LUT R5, R5, 0x6, R119, 0xf8, !PT ;  /* 0x0000000605057812 */ /* 0x000fe400078ef877 */
[----:B------:R-:W-:Y:S02]  /*54e0*/  LOP3.LUT R4, R6, 0x1c0, R4, 0xf8, !PT ;  /* 0x000001c006047812 */ /* 0x000fe400078ef804 */
[----:B--2---:R-:W-:Y:S02]  /*54f0*/  F2FP.F16.F32.PACK_AB R2, R223, R225 ;  /* 0x000000e1df02723e */ /* 0x004fe400000000ff */
[----:B------:R-:W-:Y:S02]  /*5500*/  LOP3.LUT R4, R5, R4, RZ, 0xfc, !PT ;  /* 0x0000000405047212 */ /* 0x000fe400078efcff */
[----:B---3--:R-:W-:Y:S02]  /*5510*/  F2FP.F16.F32.PACK_AB R0, R221, R222 ;  /* 0x000000dedd00723e */ /* 0x008fe400000000ff */
[----:B------:R-:W-:Y:S02]  /*5520*/  LEA R216, R4, UR4, 0x1 ;  /* 0x0000000404d87c11 */ /* 0x000fe4000f8e08ff */
[C---:B------:R-:W-:Y:S02]  /*5530*/  SHF.L.U32 R118, R234.reuse, 0x6, RZ ;  /* 0x00000006ea767819 */ /* 0x040fe400000006ff */
[----:B------:R-:W-:Y:S01]  /*5540*/  LOP3.LUT P0, RZ, R234, 0x8, RZ, 0xc0, !PT ;  /* 0x00000008eaff7812 */ /* 0x000fe2000780c0ff */
[----:B------:R1:W-:Y:S01]  /*5550*/  STS [R216+0x22000], R2 ;  /* 0x02200002d8007388 */ /* 0x0003e20000000800 */
[----:B------:R-:W-:Y:S02]  /*5560*/  LOP3.LUT R116, R118, 0x1c0, RZ, 0xc0, !PT ;  /* 0x000001c076747812 */ /* 0x000fe400078ec0ff */
[C---:B------:R-:W-:Y:S03]  /*5570*/  SHF.L.U32 R233, R234.reuse, 0x3, RZ ;  /* 0x00000003eae97819 */ /* 0x040fe600000006ff */
[----:B------:R2:W-:Y:S01]  /*5580*/  STS [R216+0x22400], R0 ;  /* 0x02240000d8007388 */ /* 0x0005e20000000800 */
[----:B------:R-:W-:Y:S02]  /*5590*/  LOP3.LUT P1, RZ, R234, 0x4, RZ, 0xc0, !PT ;  /* 0x00000004eaff7812 */ /* 0x000fe4000782c0ff */
[----:B------:R-:W-:Y:S02]  /*55a0*/  LOP3.LUT R116, R116, 0x38, R233, 0xf8, !PT ;  /* 0x0000003874747812 */ /* 0x000fe400078ef8e9 */
[----:B------:R-:W-:Y:S02]  /*55b0*/  LEA R217, R4, UR5, 0x1 ;  /* 0x0000000504d97c11 */ /* 0x000fe4000f8e08ff */
[--C-:B------:R-:W-:Y:S02]  /*55c0*/  LOP3.LUT R231, R116, 0x8, R234.reuse, 0x78, !PT ;  /* 0x0000000874e77812 */ /* 0x100fe400078e78ea */
[----:B------:R-:W-:Y:S01]  /*55d0*/  SEL R125, R125, 0xfffffff0, !P1 ;  /* 0xfffffff07d7d7807 */ /* 0x000fe20004800000 */
[C---:B------:R-:W-:Y:S01]  /*55e0*/  VIADD R126, R217.reuse, 0x20 ;  /* 0x00000020d97e7836 */ /* 0x040fe20000000000 */
[----:B------:R-:W-:Y:S02]  /*55f0*/  @P0 IADD3 R126, PT, PT, R217, -0x20, RZ ;  /* 0xffffffe0d97e0810 */ /* 0x000fe40007ffe0ff */
[----:B------:R-:W-:Y:S01]  /*5600*/  LOP3.LUT R231, R3, R231, RZ, 0xfc, !PT ;  /* 0x000000e703e77212 */ /* 0x000fe200078efcff */
[----:B------:R-:W-:Y:S01]  /*5610*/  IMAD.IADD R217, R217, 0x1, R125 ;  /* 0x00000001d9d97824 */ /* 0x000fe200078e027d */
[----:B----4-:R-:W-:Y:S02]  /*5620*/  F2FP.F16.F32.PACK_AB R3, R198, R199 ;  /* 0x000000c7c603723e */ /* 0x010fe400000000ff */
[----:B------:R-:W-:Y:S02]  /*5630*/  LOP3.LUT R122, R118, 0x200, RZ, 0xc0, !PT ;  /* 0x00000200767a7812 */ /* 0x000fe400078ec0ff */
[----:B------:R-:W-:Y:S01]  /*5640*/  SHF.R.U32.HI R117, RZ, 0x1, R234 ;  /* 0x00000001ff757819 */ /* 0x000fe200000116ea */
[----:B------:R3:W-:Y:S01]  /*5650*/  STS [R217], R3 ;  /* 0x00000003d9007388 */ /* 0x0007e20000000800 */
[----:B-1----:R-:W-:Y:S02]  /*5660*/  F2FP.F16.F32.PACK_AB R2, R129, R130 ;  /* 0x000000828102723e */ /* 0x002fe400000000ff */
[----:B------:R-:W-:Y:S02]  /*5670*/  LOP3.LUT R120, R116, 0x8, R117, 0x78, !PT ;  /* 0x0000000874787812 */ /* 0x000fe400078e7875 */
[----:B--2---:R-:W-:Y:S01]  /*5680*/  F2FP.F16.F32.PACK_AB R0, R196, R197 ;  /* 0x000000c5c400723e */ /* 0x004fe200000000ff */
[----:B------:R1:W-:Y:S01]  /*5690*/  STS [R217+0x400], R2 ;  /* 0x00040002d9007388 */ /* 0x0003e20000000800 */
[----:B------:R-:W-:Y:S02]  /*56a0*/  LOP3.LUT R232, R122, 0xc00, R121, 0xf8, !PT ;  /* 0x00000c007ae87812 */ /* 0x000fe400078ef879 */
[----:B------:R-:W-:Y:S03]  /*56b0*/  IADD3 R125, PT, PT, R125, R126, RZ ;  /* 0x0000007e7d7d7210 */ /* 0x000fe60007ffe0ff */
[----:B------:R2:W-:Y:S01]  /*56c0*/  STS [R126], R0 ;  /* 0x000000007e007388 */ /* 0x0005e20000000800 */
[----:B------:R-:W-:Y:S02]  /*56d0*/  LOP3.LUT R232, R232, R120, RZ, 0xfc, !PT ;  /* 0x00000078e8e87212 */ /* 0x000fe400078efcff */
[----:B------:R-:W-:Y:S02]  /*56e0*/  LEA R231, R231, UR4, 0x1 ;  /* 0x00000004e7e77c11 */ /* 0x000fe4000f8e08ff */
[----:B------:R-:W-:Y:S02]  /*56f0*/  LEA R232, R232, UR4, 0x1 ;  /* 0x00000004e8e87c11 */ /* 0x000fe4000f8e08ff */
[----:B------:R-:W-:Y:S02]  /*5700*/  LOP3.LUT P0, RZ, R234, 0x2, RZ, 0xc0, !PT ;  /* 0x00000002eaff7812 */ /* 0x000fe4000780c0ff */
[----:B------:R-:W-:Y:S02]  /*5710*/  SEL R224, R224, 0xffffffc0, !P1 ;  /* 0xffffffc0e0e07807 */ /* 0x000fe40004800000 */
[----:B------:R-:W-:Y:S02]  /*5720*/  SEL R235, R235, 0xffffffe0, !P0 ;  /* 0xffffffe0ebeb7807 */ /* 0x000fe40004000000 */
[----:B------:R-:W-:Y:S01]  /*5730*/  LOP3.LUT R119, R119, 0x20, RZ, 0xc0, !PT ;  /* 0x0000002077777812 */ /* 0x000fe200078ec0ff */
[----:B------:R-:W-:Y:S01]  /*5740*/  IMAD.IADD R228, R224, 0x1, R232 ;  /* 0x00000001e0e47824 */ /* 0x000fe200078e02e8 */
[----:B---3--:R-:W-:Y:S01]  /*5750*/  F2FP.F16.F32.PACK_AB R3, R127, R128 ;  /* 0x000000807f03723e */ /* 0x008fe200000000ff */
[C---:B------:R-:W-:Y:S01]  /*5760*/  IMAD.IADD R229, R235.reuse, 0x1, R231 ;  /* 0x00000001ebe57824 */ /* 0x040fe200078e02e7 */
[----:B------:R-:W-:Y:S02]  /*5770*/  IADD3 R230, PT, PT, R235, R232, RZ ;  /* 0x000000e8ebe67210 */ /* 0x000fe40007ffe0ff */
[----:B------:R-:W-:Y:S01]  /*5780*/  LOP3.LUT R117, R117, 0x10, RZ, 0xc0, !PT ;  /* 0x0000001075757812 */ /* 0x000fe200078ec0ff */
[----:B------:R3:W-:Y:S01]  /*5790*/  STS [R126+0x400], R3 ;  /* 0x000400037e007388 */ /* 0x0007e20000000800 */
        /* <DEDUP_REMOVED lines=10> */
[C---:B---3--:R-:W-:Y:S05]  /*5840*/  IMAD.IADD R3, R235.reuse, 0x1, R228 ;  /* 0x00000001eb037824 */ /* 0x048fea00078e02e4 */
        /* <DEDUP_REMOVED lines=119> */
[----:B------:R-:W-:Y:S01]  /*5fc0*/  LEA R237, R116, UR4, 0x1 ;  /* 0x0000000474ed7c11 */ /* 0x000fe2000f8e08ff */
[C---:B-1----:R-:W-:Y:S03]  /*5fd0*/  HMMA.16816.F32 R12, R108.reuse, R88, R12 ;  /* 0x000000586c0c723c */ /* 0x042fe6000000180c */
[----:B-----5:R-:W-:Y:S01]  /*5fe0*/  FADD.FTZ R4, -R124, R4 ;  /* 0x000000047c047221 */ /* 0x020fe20000010100 */
[----:B------:R-:W-:Y:S01]  /*5ff0*/  LEA R112, R116, UR5, 0x1 ;  /* 0x0000000574707c11 */ /* 0x000fe2000f8e08ff */
[----:B------:R-:W-:Y:S01]  /*6000*/  FADD.FTZ R7, -R123, R7 ;  /* 0x000000077b077221 */ /* 0x000fe20000010100 */
[C---:B------:R-:W-:Y:S01]  /*6010*/  FADD.FTZ R5, -R124.reuse, R5 ;  /* 0x000000057c057221 */ /* 0x040fe20000010100 */
[----:B------:R-:W-:Y:S01]  /*6020*/  FMUL.FTZ R225, R225, R4 ;  /* 0x00000004e1e17220 */ /* 0x000fe20000410000 */
[----:B------:R-:W-:Y:S03]  /*6030*/  HMMA.16816.F32 R16, R108, R90, R16 ;  /* 0x0000005a6c10723c */ /* 0x000fe60000001810 */
[----:B------:R-:W-:Y:S01]  /*6040*/  FADD.FTZ R6, -R123, R6 ;  /* 0x000000067b067221 */ /* 0x000fe20000010100 */
[----:B------:R-:W-:Y:S01]  /*6050*/  FMUL.FTZ R7, R221, R7 ;  /* 0x00000007dd077220 */ /* 0x000fe20000410000 */
[----:B------:R-:W-:Y:S01]  /*6060*/  FMUL.FTZ R5, R223, R5 ;  /* 0x00000005df057220 */ /* 0x000fe20000410000 */
[----:B------:R-:W-:Y:S01]  /*6070*/  FADD.FTZ R9, -R124, R9 ;  /* 0x000000097c097221 */ /* 0x000fe20000010100 */
[----:B------:R-:W-:Y:S01]  /*6080*/  FMUL.FTZ R6, R222, R6 ;  /* 0x00000006de067220 */ /* 0x000fe20000410000 */
        /* <DEDUP_REMOVED lines=47> */
[----:B------:R-:W-:Y:S01]  /*6380*/  F2FP.F16.F32.PACK_AB R14, R15, R14 ;  /* 0x0000000e0f0e723e */ /* 0x000fe200000000ff */
[----:B------:R-:W-:Y:S01]  /*6390*/  IMAD.IADD R112, R224, 0x1, R112 ;  /* 0x00000001e0707824 */ /* 0x000fe200078e0270 */
        /* <DEDUP_REMOVED lines=161> */
.L_x_1780:
        /* <DEDUP_REMOVED lines=15> */
[----:B------:R-:W1:Y:S04]  /*6ea0*/  LDSM.16.MT88.4 R220, [R236+0x16800] ;  /* 0x01680000ecdc783b */ /* 0x000e680000004200 */
        /* <DEDUP_REMOVED lines=38> */
[----:B------:R-:W-:Y:S08]  /*7110*/  HMMA.16816.F32 R128, R200, R222, R128 ;  /* 0x000000dec880723c */ /* 0x000ff00000001880 */
[-C--:B--2---:R-:W-:Y:S05]  /*7120*/  HMMA.16816.F32 R4, R196, R204.reuse, R4 ;  /* 0x000000ccc404723c */ /* 0x084fea0000001804 */
[----:B-1----:R-:W-:Y:S03]  /*7130*/  IMAD R220, R220, UR9, RZ ;  /* 0x00000009dcdc7c24 */ /* 0x002fe6000f8e02ff */
[C---:B---3--:R-:W-:Y:S04]  /*7140*/  HMMA.16816.F32 R8, R212.reuse, R204, R8 ;  /* 0x000000ccd408723c */ /* 0x048fe80000001808 */
[C---:B------:R-:W-:Y:S04]  /*7150*/  IMAD.U32 R221, R220.reuse, -0x40, RZ ;  /* 0xffffffc0dcdd7824 */ /* 0x040fe800078e00ff */
[-C--:B------:R-:W-:Y:S03]  /*7160*/  HMMA.16816.F32 R12, R212, R206.reuse, R12 ;  /* 0x000000ced40c723c */ /* 0x080fe6000000180c */
[C---:B------:R-:W-:Y:S04]  /*7170*/  LEA R244, P0, R221.reuse, R244, 0x2 ;  /* 0x000000f4ddf47211 */ /* 0x040fe800078010ff */
[----:B------:R-:W-:Y:S01]  /*7180*/  LEA.HI.X.SX32 R245, R221, R245, 0x2, P0 ;  /* 0x000000f5ddf57211 */ /* 0x000fe200000f16ff */
[C---:B------:R-:W-:Y:S01]  /*7190*/  HMMA.16816.F32 R16, R196.reuse, R206, R16 ;  /* 0x000000cec410723c */ /* 0x040fe20000001810 */
[----:B------:R-:W-:Y:S07]  /*71a0*/  LDSM.16.MT88.4 R204, [R236+0x11800] ;  /* 0x01180000eccc783b */ /* 0x000fee0000004200 */
[-C--:B----4-:R-:W-:Y:S08]  /*71b0*/  HMMA.16816.F32 R84, R196, R216.reuse, R84 ;  /* 0x000000d8c454723c */ /* 0x090ff00000001854 */
[C---:B------:R-:W-:Y:S04]  /*71c0*/  HMMA.16816.F32 R88, R212.reuse, R216, R88 ;  /* 0x000000d8d458723c */ /* 0x040fe80000001858 */
[----:B------:R-:W-:Y:S04]  /*71d0*/  IMAD.IADD R216, R235, 0x1, R238 ;  /* 0x00000001ebd87824 */ /* 0x000fe800078e02ee */
[-C--:B------:R-:W-:Y:S01]  /*71e0*/  HMMA.16816.F32 R92, R212, R218.reuse, R92 ;  /* 0x000000dad45c723c */ /* 0x080fe2000000185c */
[----:B------:R-:W1:Y:S07]  /*71f0*/  LDSM.16.M88.4 R200, [R216+0x20000] ;  /* 0x02000000d8c8783b */ /* 0x000e6e0000000200 */
[C---:B------:R-:W-:Y:S01]  /*7200*/  HMMA.16816.F32 R96, R196.reuse, R218, R96 ;  /* 0x000000dac460723c */ /* 0x040fe20000001860 */
[----:B------:R-:W2:Y:S07]  /*7210*/  LDSM.16.M88.4 R216, [R216+0x21000] ;  /* 0x02100000d8d8783b */ /* 0x000eae0000000200 */
[-C--:B------:R-:W-:Y:S08]  /*7220*/  HMMA.16816.F32 R100, R196, R224.reuse, R100 ;  /* 0x000000e0c464723c */ /* 0x080ff00000001864 */
[C---:B------:R-:W-:Y:S08]  /*7230*/  HMMA.16816.F32 R104, R212.reuse, R224, R104 ;  /* 0x000000e0d468723c */ /* 0x040ff00000001868 */
[-C--:B------:R-:W-:Y:S08]  /*7240*/  HMMA.16816.F32 R108, R212, R226.reuse, R108 ;  /* 0x000000e2d46c723c */ /* 0x080ff0000000186c */
[C---:B------:R-:W-:Y:S08]  /*7250*/  HMMA.16816.F32 R112, R196.reuse, R226, R112 ;  /* 0x000000e2c470723c */ /* 0x040ff00000001870 */
[-C--:B------:R-:W-:Y:S08]  /*7260*/  HMMA.16816.F32 R116, R196, R208.reuse, R116 ;  /* 0x000000d0c474723c */ /* 0x080ff00000001874 */
[C---:B------:R-:W-:Y:S04]  /*7270*/  HMMA.16816.F32 R120, R212.reuse, R208, R120 ;  /* 0x000000d0d478723c */ /* 0x040fe80000001878 */
[C---:B------:R-:W-:Y:S04]  /*7280*/  IMAD.SHL.U32 R209, R220.reuse, 0x8, RZ ;  /* 0x00000008dcd17824 */ /* 0x040fe800078e00ff */
[-C--:B------:R-:W-:Y:S01]  /*7290*/  HMMA.16816.F32 R124, R212, R210.reuse, R124 ;  /* 0x000000d2d47c723c */ /* 0x080fe2000000187c */
[----:B------:R-:W3:Y:S02]  /*72a0*/  LDSM.16.MT88.4 R212, [R236+0x13800] ;  /* 0x01380000ecd4783b */ /* 0x000ee40000004200 */
[C---:B------:R-:W-:Y:S04]  /*72b0*/  LEA R208, P0, R209.reuse, R244, 0x2 ;  /* 0x000000f4d1d07211 */ /* 0x040fe800078010ff */
[----:B------:R-:W-:Y:S01]  /*72c0*/  LEA.HI.X.SX32 R209, R209, R245, 0x2, P0 ;  /* 0x000000f5d1d17211 */ /* 0x000fe200000f16ff */
[----:B------:R-:W-:Y:S01]  /*72d0*/  HMMA.16816.F32 R128, R196, R210, R128 ;  /* 0x000000d2c480723c */ /* 0x000fe20000001880 */
[----:B------:R-:W4:Y:S03]  /*72e0*/  LDSM.16.MT88.4 R196, [R236+0x15800] ;  /* 0x01580000ecc4783b */ /* 0x000f260000004200 */
[C---:B------:R-:W-:Y:S04]  /*72f0*/  LEA R210, P0, R220.reuse, R208, 0x5 ;  /* 0x000000d0dcd27211 */ /* 0x040fe800078028ff */
        /* <DEDUP_REMOVED lines=51> */
[C---:B------:R-:W-:Y:S03]  /*7630*/  IMAD.WIDE R206, R220.reuse, -0xc0, R202 ;  /* 0xffffff40dcce7825 */ /* 0x040fe600078e02ca */
        /* <DEDUP_REMOVED lines=24> */
[----:B------:R-:W-:Y:S03]  /*77c0*/  REDG.E.ADD.F32.FTZ.RN.STRONG.GPU desc[UR34][R218.64+0x80], R13 ;  /* 0x0000800dda0079a6 */ /* 0x000fe6000c12f322 */
        /* <DEDUP_REMOVED lines=25> */
[----:B------:R1:W-:Y:S01]  /*7960*/  REDG.E.ADD.F32.FTZ.RN.STRONG.GPU desc[UR34][R224.64+0x180], R97 ;  /* 0x00018061e00079a6 */ /* 0x0003e2000c12f322 */
[C-C-:B------:R-:W-:Y:S03]  /*7970*/  IMAD.WIDE R2, R220.reuse, -0xc0, R16.reuse ;  /* 0xffffff40dc027825 */ /* 0x140fe600078e0210 */
        /* <DEDUP_REMOVED lines=12> */
[C---:B------:R-:W-:Y:S01]  /*7a40*/  LEA R204, P0, R220.reuse, R198, 0x5 ;  /* 0x000000c6dccc7211 */ /* 0x040fe200078028ff */
[C---:B-1----:R-:W-:Y:S02]  /*7a50*/  IMAD.WIDE R224, R220.reuse, -0xc0, R16 ;  /* 0xffffff40dce07825 */ /* 0x042fe400078e0210 */
        /* <DEDUP_REMOVED lines=87> */
[----:B------:R-:W4:Y:S04]  /*7fd0*/  LDSM.16.MT88.4 R104, [R236+0x2800] ;  /* 0x00280000ec68783b */ /* 0x000f280000004200 */
[----:B------:R-:W4:Y:S04]  /*7fe0*/  LDSM.16.MT88.4 R108, [R236+0x4800] ;  /* 0x00480000ec6c783b */ /* 0x000f280000004200 */
[----:B------:R-:W-:Y:S04]  /*7ff0*/  LDSM.16.MT88.4 R116, [R236+0x5800] ;  /* 0x00580000ec74783b */ /* 0x000fe80000004200 */
[----:B---3--:R3:W5:Y:S01]  /*8000*/  LDL.LU.64 R2, [R1] ;  /* 0x0000000001027983 */ /* 0x0087620000300a00 */
        /* <DEDUP_REMOVED lines=22> */
[----:B------:R-:W3:Y:S03]  /*8170*/  LDSM.16.MT88.4 R88, [R236+0x5000] ;  /* 0x00500000ec58783b */ /* 0x000ee60000004200 */
[-C--:B--2---:R-:W-:Y:S08]  /*8180*/  HMMA.16816.F32 R132, R92, R96.reuse, R132 ;  /* 0x000000605c84723c */ /* 0x084ff00000001884 */
[C---:B------:R-:W-:Y:S08]  /*8190*/  HMMA.16816.F32 R136, R100.reuse, R96, R136 ;  /* 0x000000606488723c */ /* 0x040ff00000001888 */
        /* <DEDUP_REMOVED lines=116> */
.L_x_1781:
        /* <DEDUP_REMOVED lines=232> */
.L_x_1783:
        /* <DEDUP_REMOVED lines=13> */
.L_x_1784:
[----:B------:R-:W3:Y:S01]  /*9830*/  LDCU.64 UR8, c[0x0][0x5c8] ;  /* 0x0000b900ff0877ac */ /* 0x000ee20008000a00 */
[----:B------:R-:W-:-:S04]  /*9840*/  UIADD3 UR12, UPT, UPT, UR38, UR40, URZ ;  /* 0x00000028260c7290 */ /* 0x000fc8000fffe0ff */
[----:B---3--:R-:W-:Y:S02]  /*9850*/  UIMAD.WIDE.U32 UR38, UR12, UR8, URZ ;  /* 0x000000080c2672a5 */ /* 0x008fe4000f8e00ff */
[----:B------:R-:W-:-:S04]  /*9860*/  UIMAD UR12, UR12, UR9, URZ ;  /* 0x000000090c0c72a4 */ /* 0x000fc8000f8e02ff */
[----:B------:R-:W-:-:S06]  /*9870*/  UIADD3 UR12, UPT, UPT, UR39, UR12, URZ ;  /* 0x0000000c270c7290 */ /* 0x000fcc000fffe0ff */
[----:B-1----:R-:W-:-:S07]  /*9880*/  MOV R10, UR12 ;  /* 0x0000000c000a7c02 */ /* 0x002fce0008000f00 */
.L_x_1785:
        /* <DEDUP_REMOVED lines=59> */
.L_x_1787:
[----:B------:R-:W-:Y:S05]  /*9c40*/  BSYNC.RECONVERGENT B0 ;  /* 0x0000000000007941 */ /* 0x000fea0003800200 */
.L_x_1786:
        /* <DEDUP_REMOVED lines=21> */
.L_x_1789:
[----:B------:R-:W-:Y:S05]  /*9da0*/  BSYNC.RECONVERGENT B0 ;  /* 0x0000000000007941 */ /* 0x000fea0003800200 */
.L_x_1788:
        /* <DEDUP_REMOVED lines=26> */
.L_x_1791:
[----:B------:R-:W-:Y:S05]  /*9f50*/  BSYNC.RECONVERGENT B0 ;  /* 0x0000000000007941 */ /* 0x000fea0003800200 */
.L_x_1790:
        /* <DEDUP_REMOVED lines=18> */
.L_x_1757:
[----:B------:R-:W-:Y:S05]  /*a080*/  BSYNC.RECONVERGENT B1 ;  /* 0x0000000000017941 */ /* 0x000fea0003800200 */
.L_x_1735:
        /* <DEDUP_REMOVED lines=11> */
.L_x_1793:
        /* <DEDUP_REMOVED lines=12> */
.L_x_2522:


//--------------------- .text._ZN5flash25flash_bwd_dot_do_o_kernelILb0E23Flash_bwd_kernel_traitsILi256ELi64ELi64ELi8ELi4ELi2ELi2ELb0ELb1EN7cutlass6half_tE19Flash_kernel_traitsILi256ELi64ELi64ELi8ES3_EEEEvNS_16Flash_bwd_paramsE --------------------------
	.section	.text._ZN5flash25flash_bwd_dot_do_o_kernelILb0E23Flash_bwd_kernel_traitsILi256ELi64ELi64ELi8ELi4ELi2ELi2ELb0ELb1EN7cutlass6half_tE19Flash_kernel_traitsILi256ELi64ELi64ELi8ES3_EEEEvNS_16Flash_bwd_paramsE,"ax",@progbits
	.align	128
        .global         _ZN5flash25flash_bwd_dot_do_o_kernelILb0E23Flash_bwd_kernel_traitsILi256ELi64ELi64ELi8ELi4ELi2ELi2ELb0ELb1EN7cutlass6half_tE19Flash_kernel_traitsILi256ELi64ELi64ELi8ES3_EEEEvNS_16Flash_bwd_paramsE
        .type           _ZN5flash25flash_bwd_dot_do_o_kernelILb0E23Flash_bwd_kernel_traitsILi256ELi64ELi64ELi8ELi4ELi2ELi2ELb0ELb1EN7cutlass6half_tE19Flash_kernel_traitsILi256ELi64ELi64ELi8ES3_EEEEvNS_16Flash_bwd_paramsE,@function
        .size           _ZN5flash25flash_bwd_dot_do_o_kernelILb0E23Flash_bwd_kernel_traitsILi256ELi64ELi64ELi8ELi4ELi2ELi2ELb0ELb1EN7cutlass6half_tE19Flash_kernel_traitsILi256ELi64ELi64ELi8ES3_EEEEvNS_16Flash_bwd_paramsE,(.L_x_2523 - _ZN5flash25flash_bwd_dot_do_o_kernelILb0E23Flash_bwd_kernel_traitsILi256ELi64ELi64ELi8ELi4ELi2ELi2ELb0ELb1EN7cutlass6half_tE19Flash_kernel_traitsILi256ELi64ELi64ELi8ES3_EEEEvNS_16Flash_bwd_paramsE)
        .other          _ZN5flash25flash_bwd_dot_do_o_kernelILb0E23Flash_bwd_kernel_traitsILi256ELi64ELi64ELi8ELi4ELi2ELi2ELb0ELb1EN7cutlass6half_tE19Flash_kernel_traitsILi256ELi64ELi64ELi8ES3_EEEEvNS_16Flash_bwd_paramsE,@"STO_CUDA_ENTRY STV_DEFAULT"
_ZN5flash25flash_bwd_dot_do_o_kernelILb0E23Flash_bwd_kernel_traitsILi256ELi64ELi64ELi8ELi4ELi2ELi2ELb0ELb1EN7cutlass6half_tE19Flash_kernel_traitsILi256ELi64ELi64ELi8ES3_EEEEvNS_16Flash_bwd_paramsE:
.text._ZN5flash25flash_bwd_dot_do_o_kernelILb0E23Flash_bwd_kernel_traitsILi256ELi64ELi64ELi8ELi4ELi2ELi2ELb0ELb1EN7cutlass6half_tE19Flash_kernel_traitsILi256ELi64ELi64ELi8ES3_EEEEvNS_16Flash_bwd_paramsE:
        /* <DEDUP_REMOVED lines=49> */
.L_x_1794:
[----:B------:R-:W0:Y:S08]  /*0310*/  LDC R10, c[0x0][0x3e0] ;  /* 0x0000f800ff0a7b82 */ /* 0x000e300000000800 */
[----:B------:R-:W1:Y:S01]  /*0320*/  LDC R3, c[0x0][0x444] ;  /* 0x00011100ff037b82 */ /* 0x000e620000000800 */
[----:B0-----:R-:W-:-:S04]  /*0330*/  IMAD R10, R7, R10, UR5 ;  /* 0x00000005070a7e24 */ /* 0x001fc8000f8e020a */
[----:B-1----:R-:W-:-:S07]  /*0340*/  IMAD R10, R10, R3, RZ ;  /* 0x000000030a0a7224 */ /* 0x002fce00078e02ff */
.L_x_1795:
        /* <DEDUP_REMOVED lines=63> */
.L_x_1797:
[----:B------:R-:W-:Y:S05]  /*0740*/  BSYNC.RECONVERGENT B0 ;  /* 0x0000000000007941 */ /* 0x000fea0003800200 */
.L_x_1796:
        /* <DEDUP_REMOVED lines=22> */
.L_x_1799:
[----:B------:R-:W-:Y:S05]  /*08b0*/  BSYNC.RECONVERGENT B0 ;  /* 0x0000000000007941 */ /* 0x000fea0003800200 */
.L_x_1798:
        /* <DEDUP_REMOVED lines=25> */
.L_x_1801:
[----:B------:R-:W-:Y:S05]  /*0a50*/  BSYNC.RECONVERGENT B0 ;  /* 0x0000000000007941 */ /* 0x000fea0003800200 */
.L_x_1800:
        /* <DEDUP_REMOVED lines=30> */
.L_x_1803:
[----:B------:R-:W-:Y:S05]  /*0c40*/  BSYNC.RECONVERGENT B0 ;  /* 0x0000000000007941 */ /* 0x000fea0003800200 */
.L_x_1802:
        /* <DEDUP_REMOVED lines=219> */
.L_x_1804:
        /* <DEDUP_REMOVED lines=16> */
.L_x_2523:


//--------------------- .text._ZN5flash25flash_bwd_dot_do_o_kernelILb1E23Flash_bwd_kernel_traitsILi256ELi64ELi64ELi8ELi4ELi2ELi2ELb0ELb1EN7cutlass6half_tE19Flash_kernel_traitsILi256ELi64ELi64ELi8ES3_EEEEvNS_16Flash_bwd_paramsE --------------------------
	.section	.text._ZN5flash25flash_bwd_dot_do_o_kernelILb1E23Flash_bwd_kernel_traitsILi256ELi64ELi64ELi8ELi4ELi2ELi2ELb0ELb1EN7cutlass6half_tE19Flash_kernel_traitsILi256ELi64ELi64ELi8ES3_EEEEvNS_16Flash_bwd_paramsE,"ax",@progbits
	.align	128
        .global         _ZN5flash25flash_bwd_dot_do_o_kernelILb1E23Flash_bwd_kernel_traitsILi256ELi64ELi64ELi8ELi4ELi2ELi2ELb0ELb1EN7cutlass6half_tE19Flash_kernel_traitsILi256ELi64ELi64ELi8ES3_EEEEvNS_16Flash_bwd_paramsE
        .type           _ZN5flash25flash_bwd_dot_do_o_kernelILb1E23Flash_bwd_kernel_traitsILi256ELi64ELi64ELi8ELi4ELi2ELi2ELb0ELb1EN7cutlass6half_tE19Flash_kernel_traitsILi256ELi64ELi64ELi8ES3_EEEEvNS_16Flash_bwd_paramsE,@function
        .size           _ZN5flash25flash_bwd_dot_do_o_kernelILb1E23Flash_bwd_kernel_traitsILi256ELi64ELi64ELi8ELi4ELi2ELi2ELb0ELb1EN7cutlass6half_tE19Flash_kernel_traitsILi256ELi64ELi64ELi8ES3_EEEEvNS_16Flash_bwd_paramsE,(.L_x_2524 - _ZN5flash25flash_bwd_dot_do_o_kernelILb1E23Flash_bwd_kernel_traitsILi256ELi64ELi64ELi8ELi4ELi2ELi2ELb0ELb1EN7cutlass6half_tE19Flash_kernel_traitsILi256ELi64ELi64ELi8ES3_EEEEvNS_16Flash_bwd_paramsE)
        .other          _ZN5flash25flash_bwd_dot_do_o_kernelILb1E23Flash_bwd_kernel_traitsILi256ELi64ELi64ELi8ELi4ELi2ELi2ELb0ELb1EN7cutlass6half_tE19Flash_kernel_traitsILi256ELi64ELi64ELi8ES3_EEEEvNS_16Flash_bwd_paramsE,@"STO_CUDA_ENTRY STV_DEFAULT"
_ZN5flash25flash_bwd_dot_do_o_kernelILb1E23Flash_bwd_kernel_traitsILi256ELi64ELi64ELi8ELi4ELi2ELi2ELb0ELb1EN7cutlass6half_tE19Flash_kernel_traitsILi256ELi64ELi64ELi8ES3_EEEEvNS_16Flash_bwd_paramsE:
.text._ZN5flash25flash_bwd_dot_do_o_kernelILb1E23Flash_bwd_kernel_traitsILi256ELi64ELi64ELi8ELi4ELi2ELi2ELb0ELb1EN7cutlass6half_tE19Flash_kernel_traitsILi256ELi64ELi64ELi8ES3_EEEEvNS_16Flash_bwd_paramsE:
        /* <DEDUP_REMOVED lines=58> */
.L_x_1805:
[-C--:B------:R-:W-:Y:S02]  /*03a0*/  IMAD R11, R3, R15.reuse, RZ ;  /* 0x0000000f030b7224 */ /* 0x080fe400078e02ff */
[----:B------:R-:W-:-:S05]  /*03b0*/  IMAD.WIDE.U32 R8, R2, R15, RZ ;  /* 0x0000000f02087225 */ /* 0x000fca00078e00ff */
[----:B------:R-:W-:Y:S02]  /*03c0*/  IADD3 R14, PT, PT, R9, R11, RZ ;  /* 0x0000000b090e7210 */ /* 0x000fe40007ffe0ff */
[----:B------:R-:W-:-:S07]  /*03d0*/  MOV R10, R8 ;  /* 0x00000008000a7202 */ /* 0x000fce0000000f00 */
.L_x_1806:
        /* <DEDUP_REMOVED lines=21> */
.L_x_1807:
[----:B------:R-:W0:Y:S01]  /*0530*/  LDC R15, c[0x0][0x444] ;  /* 0x00011100ff0f7b82 */ /* 0x000e220000000800 */
[----:B------:R-:W-:-:S04]  /*0540*/  IMAD R68, R13, R24, R5 ;  /* 0x000000180d447224 */ /* 0x000fc800078e0205 */
[----:B0-----:R-:W-:-:S07]  /*0550*/  IMAD R68, R68, R15, RZ ;  /* 0x0000000f44447224 */ /* 0x001fce00078e02ff */
.L_x_1808:
        /* <DEDUP_REMOVED lines=66> */
.L_x_1810:
[----:B------:R-:W-:Y:S05]  /*0980*/  BSYNC.RECONVERGENT B0 ;  /* 0x0000000000007941 */ /* 0x000fea0003800200 */
.L_x_1809:
        /* <DEDUP_REMOVED lines=22> */
.L_x_1812:
[----:B------:R-:W-:Y:S05]  /*0af0*/  BSYNC.RECONVERGENT B0 ;  /* 0x0000000000007941 */ /* 0x000fea0003800200 */
.L_x_1811:
        /* <DEDUP_REMOVED lines=36> */
.L_x_1814:
[----:B------:R-:W-:Y:S05]  /*0d40*/  BSYNC.RECONVERGENT B0 ;  /* 0x0000000000007941 */ /* 0x000fea0003800200 */
.L_x_1813:
        /* <DEDUP_REMOVED lines=26> */
.L_x_1816:
[----:B------:R-:W-:Y:S05]  /*0ef0*/  BSYNC.RECONVERGENT B0 ;  /* 0x0000000000007941 */ /* 0x000fea0003800200 */
.L_x_1815:
        /* <DEDUP_REMOVED lines=252> */
.L_x_1817:
        /* <DEDUP_REMOVED lines=12> */
.L_x_2524:


//--------------------- .text._ZN5flash27flash_bwd_convert_dq_kernelI23Flash_bwd_kernel_traitsILi256ELi64ELi64ELi8ELi4ELi2ELi2ELb0ELb0EN7cutlass6half_tE19Flash_kernel_traitsILi256ELi64ELi64ELi8ES3_EEEEvNS_16Flash_bwd_paramsEi --------------------------
	.section	.text._ZN5flash27flash_bwd_convert_dq_kernelI23Flash_bwd_kernel_traitsILi256ELi64ELi64ELi8ELi4ELi2ELi2ELb0ELb0EN7cutlass6half_tE19Flash_kernel_traitsILi256ELi64ELi64ELi8ES3_EEEEvNS_16Flash_bwd_paramsEi,"ax",@progbits
	.align	128
        .global         _ZN5flash27flash_bwd_convert_dq_kernelI23Flash_bwd_kernel_traitsILi256ELi64ELi64ELi8ELi4ELi2ELi2ELb0ELb0EN7cutlass6half_tE19Flash_kernel_traitsILi256ELi64ELi64ELi8ES3_EEEEvNS_16Flash_bwd_paramsEi
        .type           _ZN5flash27flash_bwd_convert_dq_kernelI23Flash_bwd_kernel_traitsILi256ELi64ELi64ELi8ELi4ELi2ELi2ELb0ELb0EN7cutlass6half_tE19Flash_kernel_traitsILi256ELi64ELi64ELi8ES3_EEEEvNS_16Flash_bwd_paramsEi,@function
        .size           _ZN5flash27flash_bwd_convert_dq_kernelI23Flash_bwd_kernel_traitsILi256ELi64ELi64ELi8ELi4ELi2ELi2ELb0ELb0EN7cutlass6half_tE19Flash_kernel_traitsILi256ELi64ELi64ELi8ES3_EEEEvNS_16Flash_bwd_paramsEi,(.L_x_2525 - _ZN5flash27flash_bwd_convert_dq_kernelI23Flash_bwd_kernel_traitsILi256ELi64ELi64ELi8ELi4ELi2ELi2ELb0ELb0EN7cutlass6half_tE19Flash_kernel_traitsILi256ELi64ELi64ELi8ES3_EEEEvNS_16Flash_bwd_paramsEi)
        .other          _ZN5flash27flash_bwd_convert_dq_kernelI23Flash_bwd_kernel_traitsILi256ELi64ELi64ELi8ELi4ELi2ELi2ELb0ELb0EN7cutlass6half_tE19Flash_kernel_traitsILi256ELi64ELi64ELi8ES3_EEEEvNS_16Flash_bwd_paramsEi,@"STO_CUDA_ENTRY STV_DEFAULT"
_ZN5flash27flash_bwd_convert_dq_kernelI23Flash_bwd_kernel_traitsILi256ELi64ELi64ELi8ELi4ELi2ELi2ELb0ELb0EN7cutlass6half_tE19Flash_kernel_traitsILi256ELi64ELi64ELi8ES3_EEEEvNS_16Flash_bwd_paramsEi:
.text._ZN5flash27flash_bwd_convert_dq_kernelI23Flash_bwd_kernel_traitsILi256ELi64ELi64ELi8ELi4ELi2ELi2ELb0ELb0EN7cutlass6half_tE19Flash_kernel_traitsILi256ELi64ELi64ELi8ES3_EEEEvNS_16Flash_bwd_paramsEi:
        /* <DEDUP_REMOVED lines=48> */
.L_x_1818:
[-C--:B------:R-:W-:Y:S02]  /*0300*/  IMAD R5, R3, R41.reuse, RZ ;  /* 0x0000002903057224 */ /* 0x080fe400078e02ff */
[----:B------:R-:W-:-:S05]  /*0310*/  IMAD.WIDE.U32 R40, R2, R41, RZ ;  /* 0x0000002902287225 */ /* 0x000fca00078e00ff */
[----:B------:R-:W-:-:S07]  /*0320*/  IADD3 R38, PT, PT, R41, R5, RZ ;  /* 0x0000000529267210 */ /* 0x000fce0007ffe0ff */
.L_x_1819:
        /* <DEDUP_REMOVED lines=64> */
.L_x_1821:
        /* <DEDUP_REMOVED lines=144> */
.L_x_1820:
        /* <DEDUP_REMOVED lines=194> */
.L_x_1823:
[----:B------:R-:W-:Y:S05]  /*1c50*/  BSYNC.RECONVERGENT B0 ;  /* 0x0000000000007941 */ /* 0x000fea0003800200 */
.L_x_1822:
        /* <DEDUP_REMOVED lines=24> */
.L_x_1824:
        /* <DEDUP_REMOVED lines=10> */
.L_x_2525:


//--------------------- .text._ZN5flash44flash_bwd_dq_dk_dv_loop_seqk_parallel_kernelI23Flash_bwd_kernel_traitsILi256ELi64ELi64ELi8ELi4ELi2ELi2ELb0ELb0EN7cutlass6half_tE19Flash_kernel_traitsILi256ELi64ELi64ELi8ES3_EELb1ELb0ELb0ELb0ELb0ELb0ELb0EEEvNS_16Flash_bwd_paramsE --------------------------
	.section	.text._ZN5flash44flash_bwd_dq_dk_dv_loop_seqk_parallel_kernelI23Flash_bwd_kernel_traitsILi256ELi64ELi64ELi8ELi4ELi2ELi2ELb0ELb0EN7cutlass6half_tE19Flash_kernel_traitsILi256ELi64ELi64ELi8ES3_EELb1ELb0ELb0ELb0ELb0ELb0ELb0EEEvNS_16Flash_bwd_paramsE,"ax",@progbits
	.align	128
        .global         _ZN5flash44flash_bwd_dq_dk_dv_loop_seqk_parallel_kernelI23Flash_bwd_kernel_traitsILi256ELi64ELi64ELi8ELi4ELi2ELi2ELb0ELb0EN7cutlass6half_tE19Flash_kernel_traitsILi256ELi64ELi64ELi8ES3_EELb1ELb0ELb0ELb0ELb0ELb0ELb0EEEvNS_16Flash_bwd_paramsE
        .type           _ZN5flash44flash_bwd_dq_dk_dv_loop_seqk_parallel_kernelI23Flash_bwd_kernel_traitsILi256ELi64ELi64ELi8ELi4ELi2ELi2ELb0ELb0EN7cutlass6half_tE19Flash_kernel_traitsILi256ELi64ELi64ELi8ES3_EELb1ELb0ELb0ELb0ELb0ELb0ELb0EEEvNS_16Flash_bwd_paramsE,@function
        .size           _ZN5flash44flash_bwd_dq_dk_dv_loop_seqk_parallel_kernelI23Flash_bwd_kernel_traitsILi256ELi64ELi64ELi8ELi4ELi2ELi2ELb0ELb0EN7cutlass6half_tE19Flash_kernel_traitsILi256ELi64ELi64ELi8ES3_EELb1ELb0ELb0ELb0ELb0ELb0ELb0EEEvNS_16Flash_bwd_paramsE,(.L_x_2526 - _ZN5flash44flash_bwd_dq_dk_dv_loop_seqk_parallel_kernelI23Flash_bwd_kernel_traitsILi256ELi64ELi64ELi8ELi4ELi2ELi2ELb0ELb0EN7cutlass6half_tE19Flash_kernel_traitsILi256ELi64ELi64ELi8ES3_EELb1ELb0ELb0ELb0ELb0ELb0ELb0EEEvNS_16Flash_bwd_paramsE)
        .other          _ZN5flash44flash_bwd_dq_dk_dv_loop_seqk_parallel_kernelI23Flash_bwd_kernel_traitsILi256ELi64ELi64ELi8ELi4ELi2ELi2ELb0ELb0EN7cutlass6half_tE19Flash_kernel_traitsILi256ELi64ELi64ELi8ES3_EELb1ELb0ELb0ELb0ELb0ELb0ELb0EEEvNS_16Flash_bwd_paramsE,@"STO_CUDA_ENTRY STV_DEFAULT"
_ZN5flash44flash_bwd_dq_dk_dv_loop_seqk_parallel_kernelI23Flash_bwd_kernel_traitsILi256ELi64ELi64ELi8ELi4ELi2ELi2ELb0ELb0EN7cutlass6half_tE19Flash_kernel_traitsILi256ELi64ELi64ELi8ES3_EELb1ELb0ELb0ELb0ELb0ELb0ELb0EEEvNS_16Flash_bwd_paramsE:
.text._ZN5flash44flash_bwd_dq_dk_dv_loop_seqk_parallel_kernelI23Flash_bwd_kernel_traitsILi256ELi64ELi64ELi8ELi4ELi2ELi2ELb0ELb0EN7cutlass6half_tE19Flash_kernel_traitsILi256ELi64ELi64ELi8ES3_EELb1ELb0ELb0ELb0ELb0ELb0ELb0EEEvNS_16Flash_bwd_paramsE:
        /* <DEDUP_REMOVED lines=52> */
.L_x_1882:
[----:B---3--:R-:W3:Y:S01]  /*0340*/  LDCU.64 UR8, c[0x0][0x478] ;  /* 0x00008f00ff0877ac */ /* 0x008ee20008000a00 */
[----:B------:R-:W-:Y:S02]  /*0350*/  PLOP3.LUT P1, PT, PT, PT, UP3, 0x80, 0x8 ;  /* 0x000000000008781c */ /* 0x000fe40003f2f038 */
[----:B------:R-:W-:Y:S01]  /*0360*/  PLOP3.LUT P4, PT, PT, PT, UP5, 0x80, 0x8 ;  /* 0x000000000008781c */ /* 0x000fe20003f8f058 */
[----:B------:R-:W-:Y:S01]  /*0370*/  @UP3 ULEA UR12, UP0, UR24, UR6, 0x2 ;  /* 0x00000006180c3291 */ /* 0x000fe2000f8010ff */
[----:B------:R-:W-:Y:S01]  /*0380*/  PLOP3.LUT P2, PT, PT, PT, UP4, 0x80, 0x8 ;  /* 0x000000000008781c */ /* 0x000fe20003f4f048 */
[----:B------:R-:W-:Y:S02]  /*0390*/  UISETP.NE.AND UP2, UPT, UR27, URZ, UPT ;  /* 0x000000ff1b00728c */ /* 0x000fe4000bf45270 */
[----:B------:R-:W-:Y:S02]  /*03a0*/  @UP3 ULEA.HI.X UR13, UR24, UR7, URZ, 0x2, UP0 ;  /* 0x00000007180d3291 */ /* 0x000fe400080f14ff */
[----:B----4-:R-:W-:-:S04]  /*03b0*/  IMAD.U32 R2, RZ, RZ, UR12 ;  /* 0x0000000cff027e24 */ /* 0x010fc8000f8e00ff */
        /* <DEDUP_REMOVED lines=44> */
.L_x_1825:
        /* <DEDUP_REMOVED lines=34> */
.L_x_1827:
[----:B------:R-:W2:Y:S01]  /*08a0*/  LDCU.64 UR14, c[0x0][0x3b8] ;  /* 0x00007700ff0e77ac */ /* 0x000ea20008000a00 */
[----:B------:R-:W-:-:S04]  /*08b0*/  UIADD3 UR8, UPT, UPT, UR39, UR42, URZ ;  /* 0x0000002a27087290 */ /* 0x000fc8000fffe0ff */
[----:B--2---:R-:W-:Y:S02]  /*08c0*/  UIMAD.WIDE.U32 UR10, UR8, UR14, URZ ;  /* 0x0000000e080a72a5 */ /* 0x004fe4000f8e00ff */
[----:B------:R-:W-:-:S04]  /*08d0*/  UIMAD UR8, UR8, UR15, URZ ;  /* 0x0000000f080872a4 */ /* 0x000fc8000f8e02ff */
[----:B------:R-:W-:Y:S01]  /*08e0*/  UIADD3 UR8, UPT, UPT, UR11, UR8, URZ ;  /* 0x000000080b087290 */ /* 0x000fe2000fffe0ff */
[----:B------:R-:W-:-:S05]  /*08f0*/  UMOV UR50, UR10 ;  /* 0x0000000a00327c82 */ /* 0x000fca0008000000 */
[----:B------:R-:W-:Y:S02]  /*0900*/  MOV R12, UR8 ;  /* 0x00000008000c7c02 */ /* 0x000fe40008000f00 */
.L_x_1828:
        /* <DEDUP_REMOVED lines=42> */
.L_x_1829:
[----:B------:R-:W2:Y:S01]  /*0bb0*/  LDCU.64 UR12, c[0x0][0x3c0] ;  /* 0x00007800ff0c77ac */ /* 0x000ea20008000a00 */
[----:B------:R-:W-:-:S04]  /*0bc0*/  UIADD3 UR8, UPT, UPT, UR39, UR42, URZ ;  /* 0x0000002a27087290 */ /* 0x000fc8000fffe0ff */
[----:B--2---:R-:W-:Y:S02]  /*0bd0*/  UIMAD.WIDE.U32 UR10, UR8, UR12, URZ ;  /* 0x0000000c080a72a5 */ /* 0x004fe4000f8e00ff */
[----:B------:R-:W-:-:S04]  /*0be0*/  UIMAD UR8, UR8, UR13, URZ ;  /* 0x0000000d080872a4 */ /* 0x000fc8000f8e02ff */
[----:B------:R-:W-:Y:S01]  /*0bf0*/  UIADD3 UR8, UPT, UPT, UR11, UR8, URZ ;  /* 0x000000080b087290 */ /* 0x000fe2000fffe0ff */
[----:B------:R-:W-:-:S05]  /*0c00*/  UMOV UR46, UR10 ;  /* 0x0000000a002e7c82 */ /* 0x000fca0008000000 */
[----:B------:R-:W-:-:S07]  /*0c10*/  MOV R13, UR8 ;  /* 0x00000008000d7c02 */ /* 0x000fce0008000f00 */
.L_x_1830:
        /* <DEDUP_REMOVED lines=27> */
.L_x_1831:
[----:B------:R-:W-:Y:S02]  /*0dd0*/  UIMAD.WIDE.U32 UR54, UR64, UR16, URZ ;  /* 0x00000010403672a5 */ /* 0x000fe4000f8e00ff */
[----:B------:R-:W-:-:S04]  /*0de0*/  UIMAD UR8, UR65, UR16, URZ ;  /* 0x00000010410872a4 */ /* 0x000fc8000f8e02ff */
[----:B------:R-:W-:-:S12]  /*0df0*/  UIADD3 UR8, UPT, UPT, UR55, UR8, URZ ;  /* 0x0000000837087290 */ /* 0x000fd8000fffe0ff */
.L_x_1832:
        /* <DEDUP_REMOVED lines=20> */
.L_x_1833:
[----:B------:R-:W2:Y:S01]  /*0f40*/  LDCU UR56, c[0x0][0x434] ;  /* 0x00008680ff3877ac */ /* 0x000ea20008000800 */
[----:B------:R-:W-:-:S04]  /*0f50*/  UIMAD UR10, UR24, UR44, UR23 ;  /* 0x0000002c180a72a4 */ /* 0x000fc8000f8e0217 */
[----:B--2---:R-:W-:Y:S02]  /*0f60*/  UIMAD UR56, UR10, UR56, URZ ;  /* 0x000000380a3872a4 */ /* 0x004fe4000f8e02ff */
.L_x_1834:
        /* <DEDUP_REMOVED lines=11> */
.L_x_1835:
[----:B------:R-:W2:Y:S01]  /*1020*/  LDCU UR55, c[0x0][0x444] ;  /* 0x00008880ff3777ac */ /* 0x000ea20008000800 */
[----:B------:R-:W-:-:S04]  /*1030*/  UIMAD UR10, UR24, UR44, UR23 ;  /* 0x0000002c180a72a4 */ /* 0x000fc8000f8e0217 */
[----:B--2---:R-:W-:-:S12]  /*1040*/  UIMAD UR55, UR10, UR55, URZ ;  /* 0x000000370a3772a4 */ /* 0x004fd8000f8e02ff */
.L_x_1836:
[----:B------:R-:W2:Y:S01]  /*1050*/  S2R R0, SR_TID.X ;  /* 0x0000000000007919 */ /* 0x000ea20000002100 */
[----:B------:R-:W-:Y:S01]  /*1060*/  USHF.R.S32.HI UR10, URZ, 0x1f, UR9 ;  /* 0x0000001fff0a7899 */ /* 0x000fe20008011409 */
[----:B------:R-:W3:Y:S01]  /*1070*/  LDC.64 R6, c[0x0][0x3b0] ;  /* 0x0000ec00ff067b82 */ /* 0x000ee20000000a00 */
[----:B------:R-:W-:Y:S01]  /*1080*/  UIADD3 UR54, UP1, UP0, UR62, UR54, UR9 ;  /* 0x000000363e367290 */ /* 0x000fe2000f83e009 */
[----:B------:R-:W-:Y:S01]  /*1090*/  IMAD.MOV.U32 R19, RZ, RZ, RZ ;  /* 0x000000ffff137224 */ /* 0x000fe200078e00ff */
[----:B------:R-:W-:Y:S01]  /*10a0*/  ISETP.NE.AND P3, PT, RZ, UR57, PT ;  /* 0x00000039ff007c0c */ /* 0x000fe2000bf65270 */
[----:B------:R-:W-:Y:S01]  /*10b0*/  BSSY.RECONVERGENT B1, `(.L_x_1826) ;  /* 0x000093e000017945 */ /* 0x000fe20003800200 */
[----:B------:R-:W-:Y:S02]  /*10c0*/  UIADD3.X UR53, UPT, UPT, UR53, UR8, UR10, UP1, UP0 ;  /* 0x0000000835357290 */ /* 0x000fe40008fe040a */
[----:B------:R-:W-:Y:S02]  /*10d0*/  UISETP.GT.AND UP0, UPT, UR47, URZ, UPT ;  /* 0x000000ff2f00728c */ /* 0x000fe4000bf04270 */
[----:B------:R-:W-:Y:S01]  /*10e0*/  ULEA UR55, UR45, UR55, 0x6 ;  /* 0x000000372d377291 */ /* 0x000fe2000f8e30ff */
[----:B------:R-:W4:Y:S01]  /*10f0*/  LDCU.128 UR8, c[0x0][0x590] ;  /* 0x0000b200ff0877ac */ /* 0x000f220008000c00 */
[----:B------:R-:W-:-:S02]  /*1100*/  ULEA UR56, UR45, UR56, 0x6 ;  /* 0x000000382d387291 */ /* 0x000fc4000f8e30ff */
[----:B----4-:R-:W-:Y:S01]  /*1110*/  UIMAD UR16, UR49, UR8, URZ ;  /* 0x00000008311072a4 */ /* 0x010fe2000f8e02ff */
[C---:B--2---:R-:W-:Y:S01]  /*1120*/  IMAD.SHL.U32 R4, R0.reuse, 0x8, RZ ;  /* 0x0000000800047824 */ /* 0x044fe200078e00ff */
[----:B------:R-:W-:Y:S01]  /*1130*/  MOV R16, UR10 ;  /* 0x0000000a00107c02 */ /* 0x000fe20008000f00 */
[----:B------:R-:W-:Y:S01]  /*1140*/  IMAD.U32 R2, RZ, RZ, UR8 ;  /* 0x00000008ff027e24 */ /* 0x000fe2000f8e00ff */
[----:B------:R-:W-:Y:S01]  /*1150*/  UIMAD UR16, UR51, UR9, UR16 ;  /* 0x00000009331072a4 */ /* 0x000fe2000f8e0210 */
[----:B------:R-:W-:Y:S02]  /*1160*/  LOP3.LUT R5, R0, 0x1f, RZ, 0xc0, !PT ;  /* 0x0000001f00057812 */ /* 0x000fe400078ec0ff */
[----:B------:R-:W-:-:S04]  /*1170*/  LOP3.LUT R18, R4, 0x38, RZ, 0xc0, !PT ;  /* 0x0000003804127812 */ /* 0x000fc800078ec0ff */
[----:B------:R-:W-:Y:S01]  /*1180*/  IADD3 R10, P0, PT, R18, UR60, RZ ;  /* 0x0000003c120a7c10 */ /* 0x000fe2000ff1e0ff */
[----:B---3--:R-:W-:Y:S01]  /*1190*/  IMAD.WIDE.U32 R14, R6, UR51, R18 ;  /* 0x00000033060e7c25 */ /* 0x008fe2000f8e0012 */
[----:B------:R-:W2:Y:S03]  /*11a0*/  LDCU.64 UR60, c[0x0][0x420] ;  /* 0x00008400ff3c77ac */ /* 0x000ea60008000a00 */
[----:B------:R-:W-:Y:S01]  /*11b0*/  IMAD.X R11, RZ, RZ, UR17, P0 ;  /* 0x00000011ff0b7e24 */ /* 0x000fe200080e06ff */
[----:B------:R-:W-:Y:S01]  /*11c0*/  IADD3 R14, P0, PT, R14, UR52, RZ ;  /* 0x000000340e0e7c10 */ /* 0x000fe2000ff1e0ff */
[----:B------:R-:W-:-:S04]  /*11d0*/  IMAD.WIDE.U32 R2, R2, UR51, R10 ;  /* 0x0000003302027c25 */ /* 0x000fc8000f8e000a */
[----:B------:R-:W3:Y:S01]  /*11e0*/  LDC.64 R10, c[0x0][0x5f8] ;  /* 0x00017e00ff0a7b82 */ /* 0x000ee20000000a00 */
[----:B------:R-:W-:Y:S01]  /*11f0*/  VIADD R3, R3, UR16 ;  /* 0x0000001003037c36 */ /* 0x000fe20008000000 */
[----:B------:R-:W4:Y:S01]  /*1200*/  LDCU.64 UR16, c[0x0][0x3c8] ;  /* 0x00007900ff1077ac */ /* 0x000f220008000a00 */
[----:B------:R-:W-:-:S04]  /*1210*/  IMAD.WIDE.U32 R16, R16, UR23, R2 ;  /* 0x0000001710107c25 */ /* 0x000fc8000f8e0002 */
[----:B------:R-:W-:Y:S01]  /*1220*/  IMAD.U32 R2, RZ, RZ, UR11 ;  /* 0x0000000bff027e24 */ /* 0x000fe2000f8e00ff */
[----:B------:R-:W5:Y:S01]  /*1230*/  LDCU.64 UR10, c[0x0][0x550] ;  /* 0x0000aa00ff0a77ac */ /* 0x000f620008000a00 */
[----:B------:R-:W-:Y:S02]  /*1240*/  IMAD R3, R6, UR49, RZ ;  /* 0x0000003106037c24 */ /* 0x000fe4000f8e02ff */
[----:B------:R-:W-:Y:S01]  /*1250*/  IMAD R17, R2, UR23, R17 ;  /* 0x0000001702117c24 */ /* 0x000fe2000f8e0211 */
[----:B------:R-:W-:Y:S01]  /*1260*/  UIMAD UR49, UR44, UR58, URZ ;  /* 0x0000003a2c3172a4 */ /* 0x000fe2000f8e02ff */
[----:B------:R-:W-:Y:S01]  /*1270*/  IMAD R2, R7, UR51, R3 ;  /* 0x0000003307027c24 */ /* 0x000fe2000f8e0203 */
[----:B------:R-:W-:Y:S01]  /*1280*/  SHF.R.U32.HI R3, RZ, 0x3, R0 ;  /* 0x00000003ff037819 */ /* 0x000fe20000011600 */
[----:B------:R-:W-:Y:S02]  /*1290*/  USHF.L.U32 UR51, UR8, 0x5, URZ ;  /* 0x0000000508337899 */ /* 0x000fe400080006ff */
[----:B------:R-:W-:Y:S01]  /*12a0*/  USHF.L.U32 UR52, UR49, 0x6, URZ ;  /* 0x0000000631347899 */ /* 0x000fe200080006ff */
[----:B------:R-:W-:Y:S01]  /*12b0*/  IADD3.X R15, PT, PT, R15, UR48, R2, P0, !PT ;  /* 0x000000300f0f7c10 */ /* 0x000fe200087fe402 */
[----:B----4-:R-:W-:Y:S01]  /*12c0*/  IMAD.U32 R22, RZ, RZ, UR16 ;  /* 0x00000010ff167e24 */ /* 0x010fe2000f8e00ff */
[----:B------:R-:W-:Y:S01]  /*12d0*/  USHF.L.U64.HI UR48, UR8, 0x5, UR9 ;  /* 0x0000000508307899 */ /* 0x000fe20008010209 */
[----:B------:R-:W-:Y:S01]  /*12e0*/  IMAD.WIDE.U32 R20, R3, UR8, R16 ;  /* 0x0000000803147c25 */ /* 0x000fe2000f8e0010 */
[----:B------:R-:W-:Y:S01]  /*12f0*/  SHF.R.U32.HI R16, RZ, 0x5, R0 ;  /* 0x00000005ff107819 */ /* 0x000fe20000011600 */
[----:B------:R-:W4:Y:S01]  /*1300*/  LDCU.64 UR58, c[0x0][0x5e8] ;  /* 0x0000bd00ff3a77ac */ /* 0x000f220008000a00 */
[----:B------:R-:W-:Y:S01]  /*1310*/  SHF.L.U64.HI R17, R6, 0x5, R7 ;  /* 0x0000000506117819 */ /* 0x000fe20000010207 */
[----:B---3--:R-:W-:Y:S01]  /*1320*/  IMAD.WIDE.U32 R24, R10, UR21, RZ ;  /* 0x000000150a187c25 */ /* 0x008fe2000f8e00ff */
[----:B-----5:R-:W-:-:S03]  /*1330*/  LEA R242, P2, R20, UR10, 0x1 ;  /* 0x0000000a14f27c11 */ /* 0x020fc6000f8408ff */
[----:B------:R-:W-:Y:S01]  /*1340*/  IMAD.WIDE.U32 R22, R22, UR23, R14 ;  /* 0x0000001716167c25 */ /* 0x000fe2000f8e000e */
[----:B------:R-:W-:Y:S01]  /*1350*/  MOV R15, UR17 ;  /* 0x00000011000f7c02 */ /* 0x000fe20008000f00 */
[----:B------:R-:W3:Y:S01]  /*1360*/  LDCU.64 UR16, c[0x0][0x570] ;  /* 0x0000ae00ff1077ac */ /* 0x000ee20008000a00 */
[----:B------:R-:W-:Y:S01]  /*1370*/  SEL R14, R24, RZ, P3 ;  /* 0x000000ff180e7207 */ /* 0x000fe20001800000 */
[----:B------:R-:W-:Y:S02]  /*1380*/  IMAD R10, R16, UR49, R5 ;  /* 0x00000031100a7c24 */ /* 0x000fe4000f8e0205 */
[----:B------:R-:W-:Y:S02]  /*1390*/  IMAD R11, R11, UR21, R25 ;  /* 0x000000150b0b7c24 */ /* 0x000fe4000f8e0219 */
[----:B------:R-:W-:Y:S01]  /*13a0*/  IMAD R2, R3, UR9, R21 ;  /* 0x0000000903027c24 */ /* 0x000fe2000f8e0215 */
[----:B------:R-:W5:Y:S01]  /*13b0*/  LDCU.64 UR8, c[0x0][0x380] ;  /* 0x00007000ff0877ac */ /* 0x000f620008000a00 */
[----:B------:R-:W-:Y:S01]  /*13c0*/  IADD3 R14, P1, P0, R10, UR54, R14 ;  /* 0x000000360a0e7c10 */ /* 0x000fe2000f83e00e */
[----:B------:R-:W-:Y:S01]  /*13d0*/  IMAD R21, R15, UR23, R23 ;  /* 0x000000170f157c24 */ /* 0x000fe2000f8e0217 */
[----:B------:R-:W-:-:S02]  /*13e0*/  SHF.R.S32.HI R10, RZ, 0x1f, R10 ;  /* 0x0000001fff0a7819 */ /* 0x000fc4000001140a */
[----:B------:R-:W-:Y:S02]  /*13f0*/  SEL R11, R11, RZ, P3 ;  /* 0x000000ff0b0b7207 */ /* 0x000fe40001800000 */
[----:B------:R-:W-:Y:S01]  /*1400*/  LEA.HI.X R243, R20, UR11, R2, 0x1, P2 ;  /* 0x0000000b14f37c11 */ /* 0x000fe200090f0c02 */
[----:B------:R-:W-:Y:S01]  /*1410*/  IMAD.MOV.U32 R20, RZ, RZ, R22 ;  /* 0x000000ffff147224 */ /* 0x000fe200078e0016 */
[----:B------:R-:W-:Y:S01]  /*1420*/  IADD3.X R11, PT, PT, R10, UR53, R11, P1, P0 ;  /* 0x000000350a0b7c10 */ /* 0x000fe20008fe040b */
[----:B------:R-:W-:Y:S01]  /*1430*/  IMAD.U32 R10, RZ, RZ, UR52 ;  /* 0x00000034ff0a7e24 */ /* 0x000fe2000f8e00ff */
[----:B------:R-:W-:Y:S01]  /*1440*/  IADD3 R14, P0, PT, R14, UR52, RZ ;  /* 0x000000340e0e7c10 */ /* 0x000fe2000ff1e0ff */
[C---:B------:R-:W-:Y:S01]  /*1450*/  IMAD.WIDE.U32 R20, R3.reuse, R6, R20 ;  /* 0x0000000603147225 */ /* 0x040fe200078e0014 */
[----:B------:R-:W-:Y:S01]  /*1460*/  LOP3.LUT R15, R18, 0x40, RZ, 0xfc, !PT ;  /* 0x00000040120f7812 */ /* 0x000fe200078efcff */
[----:B----4-:R-:W-:Y:S01]  /*1470*/  UIMAD.WIDE UR10, UR55, 0x4, UR58 ;  /* 0x00000004370a78a5 */ /* 0x010fe2000f8e023a */
[----:B------:R-:W-:Y:S01]  /*1480*/  LEA.HI.X.SX32 R10, R10, R11, 0x1, P0 ;  /* 0x0000000b0a0a7211 */ /* 0x000fe200000f0eff */
[----:B------:R-:W-:Y:S01]  /*1490*/  IMAD R2, R3, R7, R21 ;  /* 0x0000000703027224 */ /* 0x000fe200078e0215 */
[----:B---3--:R-:W-:Y:S01]  /*14a0*/  LEA R240, P0, R14, UR16, 0x2 ;  /* 0x000000100ef07c11 */ /* 0x008fe2000f8010ff */
[----:B--2---:R-:W-:Y:S01]  /*14b0*/  UIMAD.WIDE UR52, UR56, 0x4, UR60 ;  /* 0x00000004383478a5 */ /* 0x004fe2000f8e023c */
[----:B-----5:R-:W-:-:S02]  /*14c0*/  LEA R244, P1, R20, UR8, 0x1 ;  /* 0x0000000814f47c11 */ /* 0x020fc4000f8208ff */
[----:B------:R-:W-:Y:S02]  /*14d0*/  LEA.HI.X R241, R14, UR17, R10, 0x2, P0 ;  /* 0x000000110ef17c11 */ /* 0x000fe400080f140a */
[C---:B------:R-:W-:Y:S02]  /*14e0*/  IADD3 R7, P0, PT, R3.reuse, 0x20, RZ ;  /* 0x0000002003077810 */ /* 0x040fe40007f1e0ff */
[----:B------:R-:W-:Y:S01]  /*14f0*/  LEA.HI.X R245, R20, UR9, R2, 0x1, P1 ;  /* 0x0000000914f57c11 */ /* 0x000fe200088f0c02 */
[----:B------:R-:W-:Y:S01]  /*1500*/  IMAD.SHL.U32 R20, R6, 0x20, RZ ;  /* 0x0000002006147824 */ /* 0x000fe200078e00ff */
[----:B------:R-:W-:Y:S01]  /*1510*/  IADD3 R21, PT, PT, R3, 0x20, RZ ;  /* 0x0000002003157810 */ /* 0x000fe20007ffe0ff */
[----:B------:R-:W-:Y:S01]  /*1520*/  IMAD.X R6, RZ, RZ, RZ, P0 ;  /* 0x000000ffff067224 */ /* 0x000fe200000e06ff */
[C---:B------:R-:W-:Y:S02]  /*1530*/  LOP3.LUT R14, R18.reuse, 0xc0, RZ, 0xfc, !PT ;  /* 0x000000c0120e7812 */ /* 0x040fe400078efcff */
[----:B------:R-:W-:Y:S01]  /*1540*/  LOP3.LUT R11, R18, 0x80, RZ, 0xfc, !PT ;  /* 0x00000080120b7812 */ /* 0x000fe200078efcff */
        /* <DEDUP_REMOVED lines=14> */
.L_x_1838:
[----:B------:R-:W2:Y:S01]  /*1630*/  LDCU.64 UR12, c[0x0][0x5c0] ;  /* 0x0000b800ff0c77ac */ /* 0x000ea20008000a00 */
[----:B------:R-:W-:-:S04]  /*1640*/  UIADD3 UR8, UPT, UPT, UR39, UR42, URZ ;  /* 0x0000002a27087290 */ /* 0x000fc8000fffe0ff */
[----:B--2---:R-:W-:Y:S02]  /*1650*/  UIMAD.WIDE.U32 UR16, UR8, UR12, URZ ;  /* 0x0000000c081072a5 */ /* 0x004fe4000f8e00ff */
[----:B------:R-:W-:-:S04]  /*1660*/  UIMAD UR8, UR8, UR13, URZ ;  /* 0x0000000d080872a4 */ /* 0x000fc8000f8e02ff */
[----:B------:R-:W-:-:S06]  /*1670*/  UIADD3 UR8, UPT, UPT, UR17, UR8, URZ ;  /* 0x0000000811087290 */ /* 0x000fcc000fffe0ff */
[----:B------:R-:W-:Y:S02]  /*1680*/  MOV R2, UR8 ;  /* 0x0000000800027c02 */ /* 0x000fe40008000f00 */
.L_x_1839:
        /* <DEDUP_REMOVED lines=13> */
.L_x_1840:
[----:B------:R-:W2:Y:S01]  /*1760*/  LDCU.64 UR10, c[0x0][0x5c8] ;  /* 0x0000b900ff0a77ac */ /* 0x000ea20008000a00 */
[----:B------:R-:W-:-:S04]  /*1770*/  UIADD3 UR39, UPT, UPT, UR39, UR42, URZ ;  /* 0x0000002a27277290 */ /* 0x000fc8000fffe0ff */
[----:B--2---:R-:W-:Y:S02]  /*1780*/  UIMAD.WIDE.U32 UR14, UR39, UR10, URZ ;  /* 0x0000000a270e72a5 */ /* 0x004fe4000f8e00ff */
[----:B------:R-:W-:-:S04]  /*1790*/  UIMAD UR39, UR39, UR11, URZ ;  /* 0x0000000b272772a4 */ /* 0x000fc8000f8e02ff */
[----:B------:R-:W-:-:S06]  /*17a0*/  UIADD3 UR39, UPT, UPT, UR15, UR39, URZ ;  /* 0x000000270f277290 */ /* 0x000fcc000fffe0ff */
[----:B------:R-:W-:-:S07]  /*17b0*/  MOV R0, UR39 ;  /* 0x0000002700007c02 */ /* 0x000fce0008000f00 */
.L_x_1841:
        /* <DEDUP_REMOVED lines=16> */
[----:B------:R-:W2:Y:S01]  /*18c0*/  LDCU UR15, c[0x0][0x440] ;  /* 0x00008800ff0f77ac */ /* 0x000ea20008000800 */
[----:B------:R-:W-:Y:S02]  /*18d0*/  IMAD.MOV.U32 R4, RZ, RZ, R8 ;  /* 0x000000ffff047224 */ /* 0x000fe400078e0008 */
[----:B------:R-:W-:Y:S01]  /*18e0*/  IMAD.MOV.U32 R5, RZ, RZ, R2 ;  /* 0x000000ffff057224 */ /* 0x000fe200078e0002 */
[----:B------:R-:W3:Y:S01]  /*18f0*/  LDCU.64 UR8, c[0x0][0x560] ;  /* 0x0000ac00ff0877ac */ /* 0x000ee20008000a00 */
[----:B------:R-:W-:-:S04]  /*1900*/  IMAD.WIDE.U32 R16, R3, UR12, R4 ;  /* 0x0000000c03107c25 */ /* 0x000fc8000f8e0004 */
        /* <DEDUP_REMOVED lines=11> */
.L_x_1843:
[----:B-1----:R-:W-:Y:S05]  /*19c0*/  BSYNC.RECONVERGENT B0 ;  /* 0x0000000000007941 */ /* 0x002fea0003800200 */
.L_x_1842:
[----:B------:R-:W-:Y:S04]  /*19d0*/  BSSY.RECONVERGENT B0, `(.L_x_1844) ;  /* 0x0000013000007945 */ /* 0x000fe80003800200 */
        /* <DEDUP_REMOVED lines=18> */
.L_x_1845:
[----:B------:R-:W-:Y:S05]  /*1b00*/  BSYNC.RECONVERGENT B0 ;  /* 0x0000000000007941 */ /* 0x000fea0003800200 */
.L_x_1844:
        /* <DEDUP_REMOVED lines=29> */
.L_x_1847:
[----:B------:R-:W-:Y:S05]  /*1ce0*/  BSYNC.RECONVERGENT B0 ;  /* 0x0000000000007941 */ /* 0x000fea0003800200 */
.L_x_1846:
[----:B------:R-:W-:Y:S05]  /*1cf0*/  @P5 BRA `(.L_x_1848) ;  /* 0x0000008400e45947 */ /* 0x000fea0003800000 */
[----:B------:R-:W4:Y:S01]  /*1d00*/  LDCU UR12, c[0x0][0x440] ;  /* 0x00008800ff0c77ac */ /* 0x000f220008000800 */
[----:B------:R-:W-:Y:S02]  /*1d10*/  IMAD R6, R6, UR10, RZ ;  /* 0x0000000a06067c24 */ /* 0x000fe4000f8e02ff */
[----:B---3--:R-:W-:Y:S01]  /*1d20*/  IMAD.MOV.U32 R2, RZ, RZ, R4 ;  /* 0x000000ffff027224 */ /* 0x008fe200078e0004 */
[----:B------:R-:W3:Y:S01]  /*1d30*/  LDCU.64 UR8, c[0x0][0x568] ;  /* 0x0000ad00ff0877ac */ /* 0x000ee20008000a00 */
[----:B------:R-:W-:Y:S02]  /*1d40*/  IMAD.MOV.U32 R3, RZ, RZ, R0 ;  /* 0x000000ffff037224 */ /* 0x000fe400078e0000 */
[C---:B------:R-:W-:Y:S02]  /*1d50*/  IMAD R6, R7.reuse, UR11, R6 ;  /* 0x0000000b07067c24 */ /* 0x040fe4000f8e0206 */
[----:B------:R-:W-:-:S04]  /*1d60*/  IMAD.WIDE.U32 R2, R7, UR10, R2 ;  /* 0x0000000a07027c25 */ /* 0x000fc8000f8e0002 */
[----:B------:R-:W-:Y:S01]  /*1d70*/  IMAD.IADD R6, R3, 0x1, R6 ;  /* 0x0000000103067824 */ /* 0x000fe200078e0206 */
[----:B----4-:R-:W-:Y:S02]  /*1d80*/  ISETP.GE.AND P2, PT, R18, UR12, PT ;  /* 0x0000000c12007c0c */ /* 0x010fe4000bf46270 */
[----:B------:R-:W-:Y:S02]  /*1d90*/  ISETP.GE.AND P1, PT, R15, UR12, PT ;  /* 0x0000000c0f007c0c */ /* 0x000fe4000bf26270 */
[----:B------:R-:W-:Y:S02]  /*1da0*/  ISETP.GE.AND P0, PT, R11, UR12, PT ;  /* 0x0000000c0b007c0c */ /* 0x000fe4000bf06270 */
[----:B---3--:R-:W-:-:S04]  /*1db0*/  LEA R4, P3, R2, UR8, 0x1 ;  /* 0x0000000802047c11 */ /* 0x008fc8000f8608ff */
        /* <DEDUP_REMOVED lines=8> */
.L_x_1837:
        /* <DEDUP_REMOVED lines=12> */
[----:B------:R-:W2:Y:S02]  /*1f00*/  LDCU UR8, c[0x0][0x440] ;  /* 0x00008800ff0877ac */ /* 0x000ea40008000800 */
        /* <DEDUP_REMOVED lines=25> */
.L_x_1850:
[----:B------:R3:W-:Y:S04]  /*20a0*/  STS.128 [R10+0x10000], RZ ;  /* 0x010000ff0a007388 */ /* 0x0007e80000000c00 */
[----:B------:R3:W-:Y:S04]  /*20b0*/  STS.128 [R10+0x12000], RZ ;  /* 0x012000ff0a007388 */ /* 0x0007e80000000c00 */
[----:B------:R3:W-:Y:S04]  /*20c0*/  STS.128 [R10+0x14000], RZ ;  /* 0x014000ff0a007388 */ /* 0x0007e80000000c00 */
[----:B------:R3:W-:Y:S02]  /*20d0*/  STS.128 [R10+0x16000], RZ ;  /* 0x016000ff0a007388 */ /* 0x0007e40000000c00 */
.L_x_1851:
[----:B-1----:R-:W-:Y:S05]  /*20e0*/  BSYNC.RECONVERGENT B0 ;  /* 0x0000000000007941 */ /* 0x002fea0003800200 */
.L_x_1849:
        /* <DEDUP_REMOVED lines=37> */
.L_x_1853:
[----:B------:R-:W-:Y:S05]  /*2340*/  BSYNC.RECONVERGENT B0 ;  /* 0x0000000000007941 */ /* 0x000fea0003800200 */
.L_x_1852:
        /* <DEDUP_REMOVED lines=29> */
.L_x_1855:
[----:B------:R1:W-:Y:S04]  /*2520*/  STS.128 [R237], RZ ;  /* 0x000000ffed007388 */ /* 0x0003e80000000c00 */
[----:B------:R1:W-:Y:S04]  /*2530*/  STS.128 [R237+0x2000], RZ ;  /* 0x002000ffed007388 */ /* 0x0003e80000000c00 */
[----:B------:R1:W-:Y:S04]  /*2540*/  STS.128 [R237+0x4000], RZ ;  /* 0x004000ffed007388 */ /* 0x0003e80000000c00 */
[----:B------:R1:W-:Y:S02]  /*2550*/  STS.128 [R237+0x6000], RZ ;  /* 0x006000ffed007388 */ /* 0x0003e40000000c00 */
.L_x_1856:
[----:B------:R-:W-:Y:S05]  /*2560*/  BSYNC.RECONVERGENT B0 ;  /* 0x0000000000007941 */ /* 0x000fea0003800200 */
.L_x_1854:
        /* <DEDUP_REMOVED lines=46> */
.L_x_1858:
[----:B------:R-:W-:Y:S05]  /*2850*/  BSYNC.RECONVERGENT B0 ;  /* 0x0000000000007941 */ /* 0x000fea0003800200 */
.L_x_1857:
        /* <DEDUP_REMOVED lines=48> */
.L_x_1860:
[----:B------:R2:W-:Y:S04]  /*2b60*/  STS.128 [R10+0x18000], RZ ;  /* 0x018000ff0a007388 */ /* 0x0005e80000000c00 */
[----:B------:R2:W-:Y:S04]  /*2b70*/  STS.128 [R10+0x1a000], RZ ;  /* 0x01a000ff0a007388 */ /* 0x0005e80000000c00 */
[----:B------:R2:W-:Y:S04]  /*2b80*/  STS.128 [R10+0x1c000], RZ ;  /* 0x01c000ff0a007388 */ /* 0x0005e80000000c00 */
[----:B------:R2:W-:Y:S02]  /*2b90*/  STS.128 [R10+0x1e000], RZ ;  /* 0x01e000ff0a007388 */ /* 0x0005e40000000c00 */
.L_x_1861:
[----:B------:R-:W-:Y:S05]  /*2ba0*/  BSYNC.RECONVERGENT B0 ;  /* 0x0000000000007941 */ /* 0x000fea0003800200 */
.L_x_1859:
        /* <DEDUP_REMOVED lines=41> */
.L_x_1863:
[----:B------:R-:W-:Y:S05]  /*2e40*/  BSYNC.RECONVERGENT B0 ;  /* 0x0000000000007941 */ /* 0x000fea0003800200 */
.L_x_1862:
        /* <DEDUP_REMOVED lines=17> */
[----:B--2---:R-:W-:-:S04]  /*2f60*/  IMAD.WIDE.U32 R22, R3, UR12, R8 ;  /* 0x0000000c03167c25 */ /* 0x004fc8000f8e0008 */
        /* <DEDUP_REMOVED lines=28> */
.L_x_1865:
[----:B------:R3:W-:Y:S04]  /*3130*/  STS.128 [R10+0x20000], RZ ;  /* 0x020000ff0a007388 */ /* 0x0007e80000000c00 */
[----:B------:R3:W-:Y:S04]  /*3140*/  STS.128 [R10+0x22000], RZ ;  /* 0x022000ff0a007388 */ /* 0x0007e80000000c00 */
[----:B------:R3:W-:Y:S04]  /*3150*/  STS.128 [R10+0x24000], RZ ;  /* 0x024000ff0a007388 */ /* 0x0007e80000000c00 */
[----:B------:R3:W-:Y:S02]  /*3160*/  STS.128 [R10+0x26000], RZ ;  /* 0x026000ff0a007388 */ /* 0x0007e40000000c00 */
.L_x_1866:
[----:B------:R-:W-:Y:S05]  /*3170*/  BSYNC.RECONVERGENT B0 ;  /* 0x0000000000007941 */ /* 0x000fea0003800200 */
.L_x_1864:
[----:B------:R-:W1:Y:S02]  /*3180*/  LDC.64 R8, c[0x0][0x528] ;  /* 0x00014a00ff087b82 */ /* 0x000e640000000a00 */
[----:B-1----:R1:W5:Y:S04]  /*3190*/  LDG.E.64 R12, desc[UR36][R8.64+0x8] ;  /* 0x00000824080c7981 */ /* 0x002368000c1e1b00 */
[----:B------:R-:W5:Y:S01]  /*31a0*/  LDG.E.64 R8, desc[UR36][R8.64] ;  /* 0x0000002408087981 */ /* 0x000f62000c1e1b00 */
[----:B------:R-:W-:Y:S01]  /*31b0*/  IMAD.U32 R233, RZ, RZ, UR43 ;  /* 0x0000002bffe97e24 */ /* 0x000fe2000f8e00ff */
[----:B------:R-:W-:Y:S01]  /*31c0*/  LOP3.LUT R16, R16, 0x3, RZ, 0xc0, !PT ;  /* 0x0000000310107812 */ /* 0x000fe200078ec0ff */
[----:B------:R-:W-:Y:S01]  /*31d0*/  BSSY.RECONVERGENT B0, `(.L_x_1867) ;  /* 0x0000029000007945 */ /* 0x000fe20003800200 */
[----:B------:R-:W1:Y:S02]  /*31e0*/  S2R R220, SR_TID.X ;  /* 0x0000000000dc7919 */ /* 0x000e640000002100 */
[----:B------:R-:W-:Y:S01]  /*31f0*/  LEA R233, R233, R16, 0x2 ;  /* 0x00000010e9e97211 */ /* 0x000fe200078e10ff */
        /* <DEDUP_REMOVED lines=38> */
.L_x_1868:
[----:B------:R-:W-:Y:S05]  /*3460*/  BSYNC.RECONVERGENT B0 ;  /* 0x0000000000007941 */ /* 0x000fea0003800200 */
.L_x_1867:
[C---:B------:R-:W-:Y:S01]  /*3470*/  IMAD.SHL.U32 R6, R0.reuse, 0x40, RZ ;  /* 0x0000004000067824 */ /* 0x040fe200078e00ff */
[----:B-1----:R-:W-:Y:S01]  /*3480*/  SHF.R.U32.HI R232, RZ, 0x2, R220 ;  /* 0x00000002ffe87819 */ /* 0x002fe200000116dc */
[C---:B------:R-:W-:Y:S01]  /*3490*/  IMAD.SHL.U32 R11, R0.reuse, 0x2, RZ ;  /* 0x00000002000b7824 */ /* 0x040fe200078e00ff */
[C---:B------:R-:W-:Y:S01]  /*34a0*/  R2P PR, R0.reuse, 0x6 ;  /* 0x0000000600007804 */ /* 0x040fe20000000000 */
[----:B------:R-:W-:Y:S01]  /*34b0*/  IMAD.SHL.U32 R15, R0, 0x20, RZ ;  /* 0x00000020000f7824 */ /* 0x000fe200078e00ff */
[----:B------:R-:W-:Y:S01]  /*34c0*/  LOP3.LUT R14, R6, 0x1c0, RZ, 0xc0, !PT ;  /* 0x000001c0060e7812 */ /* 0x000fe200078ec0ff */
[----:B------:R-:W-:Y:S01]  /*34d0*/  IMAD.SHL.U32 R7, R0, 0x10, RZ ;  /* 0x0000001000077824 */ /* 0x000fe200078e00ff */
[----:B------:R-:W-:Y:S01]  /*34e0*/  LOP3.LUT R11, R11, 0x20, RZ, 0xc0, !PT ;  /* 0x000000200b0b7812 */ /* 0x000fe200078ec0ff */
[C---:B------:R-:W-:Y:S01]  /*34f0*/  IMAD.SHL.U32 R216, R220.reuse, 0x40, RZ ;  /* 0x00000040dcd87824 */ /* 0x040fe200078e00ff */
[----:B--234-:R-:W-:Y:S01]  /*3500*/  LOP3.LUT R10, R15, 0x200, RZ, 0xc0, !PT ;  /* 0x000002000f0a7812 */ /* 0x01cfe200078ec0ff */
[----:B------:R-:W-:Y:S01]  /*3510*/  IMAD.SHL.U32 R219, R220, 0x2, RZ ;  /* 0x00000002dcdb7824 */ /* 0x000fe200078e00ff */
[----:B------:R-:W-:Y:S01]  /*3520*/  LOP3.LUT R14, R14, 0x38, R4, 0xf8, !PT ;  /* 0x000000380e0e7812 */ /* 0x000fe200078ef804 */
[C---:B------:R-:W-:Y:S01]  /*3530*/  IMAD.SHL.U32 R217, R220.reuse, 0x20, RZ ;  /* 0x00000020dcd97824 */ /* 0x040fe200078e00ff */
[----:B------:R-:W-:Y:S01]  /*3540*/  LOP3.LUT R11, R11, 0x18, R3, 0xf8, !PT ;  /* 0x000000180b0b7812 */ /* 0x000fe200078ef803 */
[----:B------:R-:W-:Y:S01]  /*3550*/  IMAD.SHL.U32 R218, R220, 0x8, RZ ;  /* 0x00000008dcda7824 */ /* 0x000fe200078e00ff */
[----:B------:R-:W-:Y:S01]  /*3560*/  LOP3.LUT R10, R10, 0x3800, R7, 0xf8, !PT ;  /* 0x000038000a0a7812 */ /* 0x000fe200078ef807 */
[----:B------:R-:W-:Y:S01]  /*3570*/  UIMAD UR13, UR24, UR44, UR23 ;  /* 0x0000002c180d72a4 */ /* 0x000fe2000f8e0217 */
[C---:B------:R-:W-:Y:S01]  /*3580*/  LOP3.LUT R227, R14.reuse, 0x8, R0, 0x78, !PT ;  /* 0x000000080ee37812 */ /* 0x040fe200078e7800 */
[----:B------:R-:W1:Y:S01]  /*3590*/  S2R R247, SR_TID.X ;  /* 0x0000000000f77919 */ /* 0x000e620000002100 */
[----:B------:R-:W-:Y:S01]  /*35a0*/  LOP3.LUT R7, R14, 0x8, R2, 0x78, !PT ;  /* 0x000000080e077812 */ /* 0x000fe200078e7802 */
[----:B------:R-:W-:Y:S01]  /*35b0*/  USHF.L.U32 UR13, UR13, 0x5, URZ ;  /* 0x000000050d0d7899 */ /* 0x000fe200080006ff */
[----:B------:R-:W-:Y:S01]  /*35c0*/  LOP3.LUT R11, R11, 0x1c0, R6, 0xf8, !PT ;  /* 0x000001c00b0b7812 */ /* 0x000fe200078ef806 */
[----:B------:R-:W2:Y:S01]  /*35d0*/  LDC R248, c[0x0][0x44c] ;  /* 0x00011300fff87b82 */ /* 0x000ea20000000800 */
[----:B------:R-:W-:Y:S01]  /*35e0*/  LOP3.LUT R3, R216, 0x1c0, RZ, 0xc0, !PT ;  /* 0x000001c0d8037812 */ /* 0x000fe200078ec0ff */
[----:B------:R-:W-:Y:S01]  /*35f0*/  USHF.R.S32.HI UR14, URZ, 0x1f, UR13 ;  /* 0x0000001fff0e7899 */ /* 0x000fe2000801140d */
[----:B------:R-:W-:Y:S01]  /*3600*/  LOP3.LUT R2, R219, 0x38, RZ, 0xc0, !PT ;  /* 0x00000038db027812 */ /* 0x000fe200078ec0ff */
[----:B------:R-:W0:Y:S01]  /*3610*/  LDGDEPBAR ;  /* 0x00000000000079af */ /* 0x000e220000000000 */
[----:B------:R-:W-:Y:S01]  /*3620*/  LOP3.LUT R227, R10, R227, RZ, 0xfc, !PT ;  /* 0x000000e30ae37212 */ /* 0x000fe200078efcff */
[----:B------:R-:W-:Y:S01]  /*3630*/  IMAD.SHL.U32 R10, R220, 0x10, RZ ;  /* 0x00000010dc0a7824 */ /* 0x000fe200078e00ff */
[----:B------:R-:W-:Y:S01]  /*3640*/  LOP3.LUT R0, R217, 0x200, RZ, 0xc0, !PT ;  /* 0x00000200d9007812 */ /* 0x000fe200078ec0ff */
[----:B------:R-:W-:Y:S01]  /*3650*/  IMAD.MOV.U32 R229, RZ, RZ, 0x40 ;  /* 0x00000040ffe57424 */ /* 0x000fe200078e00ff */
[----:B------:R-:W-:Y:S01]  /*3660*/  LOP3.LUT R4, R11, 0x38, R4, 0x78, !PT ;  /* 0x000000380b047812 */ /* 0x000fe200078e7804 */
[----:B------:R-:W-:Y:S01]  /*3670*/  IMAD.MOV.U32 R228, RZ, RZ, 0x20 ;  /* 0x00000020ffe47424 */ /* 0x000fe200078e00ff */
[----:B------:R-:W-:Y:S01]  /*3680*/  LOP3.LUT R3, R3, 0x38, R218, 0xf8, !PT ;  /* 0x0000003803037812 */ /* 0x000fe200078ef8da */
[----:B------:R-:W-:Y:S01]  /*3690*/  UIADD3 UR31, UPT, UPT, UR31, 0x40, URZ ;  /* 0x000000401f1f7890 */ /* 0x000fe2000fffe0ff */
[----:B------:R-:W-:Y:S01]  /*36a0*/  LOP3.LUT R2, R2, 0x20, R232, 0x78, !PT ;  /* 0x0000002002027812 */ /* 0x000fe200078e78e8 */
[----:B------:R-:W-:Y:S01]  /*36b0*/  IMAD.MOV.U32 R250, RZ, RZ, 0x20 ;  /* 0x00000020fffa7424 */ /* 0x000fe200078e00ff */
[----:B------:R-:W-:Y:S01]  /*36c0*/  LOP3.LUT R16, R6, 0x200, RZ, 0xc0, !PT ;  /* 0x0000020006107812 */ /* 0x000fe200078ec0ff */
[----:B------:R-:W-:Y:S01]  /*36d0*/  IMAD.MOV.U32 R249, RZ, RZ, 0x40 ;  /* 0x00000040fff97424 */ /* 0x000fe200078e00ff */
[----:B------:R-:W-:Y:S01]  /*36e0*/  LOP3.LUT R0, R0, 0x3800, R10, 0xf8, !PT ;  /* 0x0000380000007812 */ /* 0x000fe200078ef80a */
[----:B------:R-:W-:Y:S01]  /*36f0*/  IMAD.MOV.U32 R239, RZ, RZ, 0x4 ;  /* 0x00000004ffef7424 */ /* 0x000fe200078e00ff */
[----:B------:R-:W-:-:S02]  /*3700*/  LOP3.LUT R238, R3, 0x8, R220, 0x78, !PT ;  /* 0x0000000803ee7812 */ /* 0x000fc400078e78dc */
[----:B------:R-:W-:Y:S02]  /*3710*/  CS2R R190, SRZ ;  /* 0x0000000000be7805 */ /* 0x000fe4000001ff00 */
[----:B------:R-:W-:Y:S02]  /*3720*/  LOP3.LUT R10, R2, 0x1c0, R10, 0xf8, !PT ;  /* 0x000001c0020a7812 */ /* 0x000fe400078ef80a */
[----:B------:R-:W-:Y:S02]  /*3730*/  CS2R R188, SRZ ;  /* 0x0000000000bc7805 */ /* 0x000fe4000001ff00 */
[----:B------:R-:W-:Y:S02]  /*3740*/  LOP3.LUT R6, R4, 0x200, R6, 0xf8, !PT ;  /* 0x0000020004067812 */ /* 0x000fe400078ef806 */
[----:B------:R-:W-:Y:S02]  /*3750*/  CS2R R194, SRZ ;  /* 0x0000000000c27805 */ /* 0x000fe4000001ff00 */
[----:B------:R-:W-:-:S02]  /*3760*/  LOP3.LUT R4, R216, 0x200, RZ, 0xc0, !PT ;  /* 0x00000200d8047812 */ /* 0x000fc400078ec0ff */
[----:B------:R-:W-:Y:S02]  /*3770*/  CS2R R192, SRZ ;  /* 0x0000000000c07805 */ /* 0x000fe4000001ff00 */
[----:B------:R-:W-:Y:S02]  /*3780*/  SHF.R.U32.HI R2, RZ, 0x1, R220 ;  /* 0x00000001ff027819 */ /* 0x000fe400000116dc */
[----:B------:R-:W-:Y:S02]  /*3790*/  CS2R R186, SRZ ;  /* 0x0000000000ba7805 */ /* 0x000fe4000001ff00 */
[----:B------:R-:W-:Y:S02]  /*37a0*/  LOP3.LUT R11, R217, 0xc00, RZ, 0xc0, !PT ;  /* 0x00000c00d90b7812 */ /* 0x000fe400078ec0ff */
[----:B------:R-:W-:Y:S02]  /*37b0*/  CS2R R184, SRZ ;  /* 0x0000000000b87805 */ /* 0x000fe4000001ff00 */
[----:B------:R-:W-:-:S02]  /*37c0*/  LOP3.LUT R238, R0, R238, RZ, 0xfc, !PT ;  /* 0x000000ee00ee7212 */ /* 0x000fc400078efcff */
[----:B------:R-:W-:Y:S02]  /*37d0*/  CS2R R182, SRZ ;  /* 0x0000000000b67805 */ /* 0x000fe4000001ff00 */
[C-C-:B------:R-:W-:Y:S02]  /*37e0*/  LOP3.LUT R0, R4.reuse, 0xc00, R217.reuse, 0xf8, !PT ;  /* 0x00000c0004007812 */ /* 0x140fe400078ef8d9 */
[----:B------:R-:W-:Y:S02]  /*37f0*/  CS2R R180, SRZ ;  /* 0x0000000000b47805 */ /* 0x000fe4000001ff00 */
[----:B------:R-:W-:Y:S02]  /*3800*/  LOP3.LUT R221, R3, 0x8, R2, 0x78, !PT ;  /* 0x0000000803dd7812 */ /* 0x000fe400078e7802 */
[----:B------:R-:W-:Y:S02]  /*3810*/  CS2R R174, SRZ ;  /* 0x0000000000ae7805 */ /* 0x000fe4000001ff00 */
[----:B------:R-:W-:-:S02]  /*3820*/  LOP3.LUT R4, R4, 0x400, R217, 0xf8, !PT ;  /* 0x0000040004047812 */ /* 0x000fc400078ef8d9 */
[----:B------:R-:W-:Y:S02]  /*3830*/  CS2R R172, SRZ ;  /* 0x0000000000ac7805 */ /* 0x000fe4000001ff00 */
[----:B------:R-:W-:Y:S02]  /*3840*/  LOP3.LUT R11, R11, 0x6, R219, 0xf8, !PT ;  /* 0x000000060b0b7812 */ /* 0x000fe400078ef8db */
[----:B------:R-:W-:Y:S02]  /*3850*/  CS2R R178, SRZ ;  /* 0x0000000000b27805 */ /* 0x000fe4000001ff00 */
[----:B-----5:R-:W-:Y:S02]  /*3860*/  IADD3 R5, P3, P0, R12, UR13, R5 ;  /* 0x0000000d0c057c10 */ /* 0x020fe4000f87e005 */
[----:B------:R-:W-:Y:S02]  /*3870*/  CS2R R176, SRZ ;  /* 0x0000000000b07805 */ /* 0x000fe4000001ff00 */
[----:B------:R-:W-:-:S02]  /*3880*/  LOP3.LUT R0, R0, R221, RZ, 0xfc, !PT ;  /* 0x000000dd00007212 */ /* 0x000fc400078efcff */
[----:B------:R-:W-:Y:S02]  /*3890*/  CS2R R170, SRZ ;  /* 0x0000000000aa7805 */ /* 0x000fe4000001ff00 */
[----:B------:R-:W-:Y:S02]  /*38a0*/  LOP3.LUT R221, R4, R221, RZ, 0xfc, !PT ;  /* 0x000000dd04dd7212 */ /* 0x000fe400078efcff */
[----:B------:R-:W-:Y:S02]  /*38b0*/  CS2R R168, SRZ ;  /* 0x0000000000a87805 */ /* 0x000fe4000001ff00 */
[----:B------:R-:W-:Y:S02]  /*38c0*/  LOP3.LUT R10, R11, R10, RZ, 0xfc, !PT ;  /* 0x0000000a0b0a7212 */ /* 0x000fe400078efcff */
[----:B------:R-:W-:Y:S02]  /*38d0*/  CS2R R166, SRZ ;  /* 0x0000000000a67805 */ /* 0x000fe4000001ff00 */
[----:B------:R-:W-:Y:S01]  /*38e0*/  IADD3.X R4, PT, PT, R13, UR14, RZ, P3, P0 ;  /* 0x0000000e0d047c10 */ /* 0x000fe20009fe04ff */
[----:B------:R-:W3:Y:S01]  /*38f0*/  LDCU UR14, c[0x0][0x590] ;  /* 0x0000b200ff0e77ac */ /* 0x000ee20008000800 */
[----:B------:R-:W-:Y:S01]  /*3900*/  R2UR UR17, R8 ;  /* 0x00000000081172ca */ /* 0x000fe200000e0000 */
[----:B------:R-:W-:Y:S01]  /*3910*/  STL [R1+0x4], R10 ;  /* 0x0000040a01007387 */ /* 0x000fe20000100800 */
[----:B------:R-:W-:-:S02]  /*3920*/  LOP3.LUT P0, RZ, R220, 0x4, RZ, 0xc0, !PT ;  /* 0x00000004dcff7812 */ /* 0x000fc4000780c0ff */
[----:B------:R-:W-:Y:S02]  /*3930*/  CS2R R164, SRZ ;  /* 0x0000000000a47805 */ /* 0x000fe4000001ff00 */
[----:B------:R-:W-:Y:S01]  /*3940*/  LOP3.LUT R8, R218, 0x38, RZ, 0xc0, !PT ;  /* 0x00000038da087812 */ /* 0x000fe200078ec0ff */
[----:B------:R4:W-:Y:S01]  /*3950*/  STL [R1], R4 ;  /* 0x0000000401007387 */ /* 0x0009e20000100800 */
[----:B------:R-:W-:Y:S02]  /*3960*/  LOP3.LUT R16, R16, 0xc00, R15, 0xf8, !PT ;  /* 0x00000c0010107812 */ /* 0x000fe400078ef80f */
[----:B------:R-:W-:Y:S02]  /*3970*/  CS2R R158, SRZ ;  /* 0x00000000009e7805 */ /* 0x000fe4000001ff00 */
[----:B------:R-:W-:Y:S01]  /*3980*/  R2UR UR15, R9 ;  /* 0x00000000090f72ca */ /* 0x000fe200000e0000 */
[----:B------:R1:W-:Y:S01]  /*3990*/  STL [R1+0x8], R237 ;  /* 0x000008ed01007387 */ /* 0x0003e20000100800 */
[----:B------:R-:W-:-:S02]  /*39a0*/  LOP3.LUT R7, R16, R7, RZ, 0xfc, !PT ;  /* 0x0000000710077212 */ /* 0x000fc400078efcff */
[----:B------:R-:W-:Y:S02]  /*39b0*/  CS2R R156, SRZ ;  /* 0x00000000009c7805 */ /* 0x000fe4000001ff00 */
[----:B------:R-:W-:Y:S02]  /*39c0*/  SEL R229, R229, 0xffffffc0, !P2 ;  /* 0xffffffc0e5e57807 */ /* 0x000fe40005000000 */
[----:B------:R-:W-:Y:S02]  /*39d0*/  CS2R R162, SRZ ;  /* 0x0000000000a27805 */ /* 0x000fe4000001ff00 */
[----:B------:R-:W-:Y:S02]  /*39e0*/  LEA R227, R227, UR25, 0x1 ;  /* 0x00000019e3e37c11 */ /* 0x000fe4000f8e08ff */
[----:B------:R-:W-:Y:S02]  /*39f0*/  CS2R R160, SRZ ;  /* 0x0000000000a07805 */ /* 0x000fe4000001ff00 */
[----:B------:R-:W-:-:S02]  /*3a00*/  SEL R228, R228, 0xffffffe0, !P1 ;  /* 0xffffffe0e4e47807 */ /* 0x000fc40004800000 */
[----:B------:R-:W-:Y:S02]  /*3a10*/  CS2R R154, SRZ ;  /* 0x00000000009a7805 */ /* 0x000fe4000001ff00 */
[----:B------:R-:W-:Y:S01]  /*3a20*/  LEA R7, R7, UR25, 0x1 ;  /* 0x0000001907077c11 */ /* 0x000fe2000f8e08ff */
[----:B------:R-:W-:Y:S01]  /*3a30*/  IMAD.IADD R225, R229, 0x1, R227 ;  /* 0x00000001e5e17824 */ /* 0x000fe200078e02e3 */
[----:B------:R-:W-:Y:S02]  /*3a40*/  LEA R6, R6, UR25, 0x1 ;  /* 0x0000001906067c11 */ /* 0x000fe4000f8e08ff */
        /* <DEDUP_REMOVED lines=9> */
[----:B----4-:R-:W-:Y:S01]  /*3ae0*/  IMAD.MOV.U32 R4, RZ, RZ, 0x10 ;  /* 0x00000010ff047424 */ /* 0x010fe200078e00ff */
[----:B------:R-:W-:-:S02]  /*3af0*/  CS2R R134, SRZ ;  /* 0x0000000000867805 */ /* 0x000fc4000001ff00 */
[----:B------:R-:W-:Y:S02]  /*3b00*/  CS2R R132, SRZ ;  /* 0x0000000000847805 */ /* 0x000fe4000001ff00 */
[----:B------:R-:W-:Y:S02]  /*3b10*/  CS2R R78, SRZ ;  /* 0x00000000004e7805 */ /* 0x000fe4000001ff00 */
[----:B------:R-:W-:Y:S02]  /*3b20*/  CS2R R76, SRZ ;  /* 0x00000000004c7805 */ /* 0x000fe4000001ff00 */
[----:B------:R-:W-:Y:S02]  /*3b30*/  SEL R4, R4, 0xfffffff0, !P0 ;  /* 0xfffffff004047807 */ /* 0x000fe40004000000 */
[----:B------:R-:W-:Y:S02]  /*3b40*/  CS2R R82, SRZ ;  /* 0x0000000000527805 */ /* 0x000fe4000001ff00 */
[----:B------:R-:W-:Y:S01]  /*3b50*/  LOP3.LUT R4, R8, 0x40, RZ, 0xfc, !PT ;  /* 0x0000004008047812 */ /* 0x000fe200078efcff */
[----:B------:R-:W-:Y:S01]  /*3b60*/  IMAD.WIDE.U32 R4, R5, -0x2daee0ad, RZ ;  /* 0xd2511f5305047825 */ /* 0x000fe200078e00ff */
[----:B------:R-:W-:-:S02]  /*3b70*/  CS2R R80, SRZ ;  /* 0x0000000000507805 */ /* 0x000fc4000001ff00 */
[----:B------:R-:W-:Y:S02]  /*3b80*/  CS2R R74, SRZ ;  /* 0x00000000004a7805 */ /* 0x000fe4000001ff00 */
[----:B------:R-:W-:Y:S02]  /*3b90*/  CS2R R72, SRZ ;  /* 0x0000000000487805 */ /* 0x000fe4000001ff00 */
[----:B------:R-:W-:Y:S01]  /*3ba0*/  CS2R R70, SRZ ;  /* 0x0000000000467805 */ /* 0x000fe2000001ff00 */
[----:B------:R4:W-:Y:S01]  /*3bb0*/  STL.64 [R1+0x10], R4 ;  /* 0x0000100401007387 */ /* 0x0009e20000100a00 */
        /* <DEDUP_REMOVED lines=25> */
[C---:B------:R-:W-:Y:S01]  /*3d50*/  LOP3.LUT P3, RZ, R220.reuse, 0x2, RZ, 0xc0, !PT ;  /* 0x00000002dcff7812 */ /* 0x040fe2000786c0ff */
[----:B------:R-:W-:Y:S01]  /*3d60*/  VIADD R223, R7, UR16 ;  /* 0x0000001007df7c36 */ /* 0x000fe20008000000 */
[----:B------:R-:W-:Y:S01]  /*3d70*/  LOP3.LUT P4, RZ, R220, 0x8, RZ, 0xc0, !PT ;  /* 0x00000008dcff7812 */ /* 0x000fe2000788c0ff */
[----:B------:R-:W-:Y:S01]  /*3d80*/  IMAD.IADD R226, R228, 0x1, R227 ;  /* 0x00000001e4e27824 */ /* 0x000fe200078e02e3 */
[----:B-1----:R-:W-:Y:S01]  /*3d90*/  SHF.R.U32.HI R246, RZ, 0x2, R247 ;  /* 0x00000002fff67819 */ /* 0x002fe200000116f7 */
[----:B------:R-:W-:Y:S01]  /*3da0*/  VIADD R222, R6, UR16 ;  /* 0x0000001006de7c36 */ /* 0x000fe20008000000 */
[----:B------:R-:W-:Y:S01]  /*3db0*/  LOP3.LUT R252, R8, 0xc0, RZ, 0xfc, !PT ;  /* 0x000000c008fc7812 */ /* 0x000fe200078efcff */
[----:B------:R-:W-:Y:S01]  /*3dc0*/  IMAD.IADD R224, R228, 0x1, R225 ;  /* 0x00000001e4e07824 */ /* 0x000fe200078e02e1 */
[----:B------:R-:W-:Y:S01]  /*3dd0*/  LOP3.LUT R251, R8, 0x80, RZ, 0xfc, !PT ;  /* 0x0000008008fb7812 */ /* 0x000fe200078efcff */
[----:B------:R-:W-:Y:S01]  /*3de0*/  UISETP.GE.AND UP1, UPT, UR31, UR35, UPT ;  /* 0x000000231f00728c */ /* 0x000fe2000bf26270 */
[----:B------:R-:W1:Y:S01]  /*3df0*/  LDCU UR8, c[0x0][0x440] ;  /* 0x00008800ff0877ac */ /* 0x000e620008000800 */
[----:B------:R-:W1:Y:S01]  /*3e00*/  LDCU UR9, c[0x0][0x3e0] ;  /* 0x00007c00ff0977ac */ /* 0x000e620008000800 */
[----:B------:R-:W1:Y:S01]  /*3e10*/  LDCU UR12, c[0x0][0x45c] ;  /* 0x00008b80ff0c77ac */ /* 0x000e620008000800 */
[----:B------:R-:W1:Y:S01]  /*3e20*/  LDCU.U8 UR13, c[0x0][0x4f8] ;  /* 0x00009f00ff0d77ac */ /* 0x000e620008000000 */
[----:B---3--:R-:W-:-:S02]  /*3e30*/  USHF.L.U32 UR14, UR14, 0x6, URZ ;  /* 0x000000060e0e7899 */ /* 0x008fc400080006ff */
[----:B------:R-:W-:Y:S02]  /*3e40*/  USHF.L.U32 UR49, UR49, 0x3, URZ ;  /* 0x0000000331317899 */ /* 0x000fe400080006ff */
[----:B------:R-:W-:Y:S02]  /*3e50*/  UIADD3 UR57, UPT, UPT, UR17, -0x61c88647, URZ ;  /* 0x9e3779b911397890 */ /* 0x000fe4000fffe0ff */
[----:B------:R-:W-:Y:S02]  /*3e60*/  UIADD3 UR56, UPT, UPT, UR15, -0x4498517b, URZ ;  /* 0xbb67ae850f387890 */ /* 0x000fe4000fffe0ff */
        /* <DEDUP_REMOVED lines=9> */
[----:B-12-4-:R-:W-:-:S12]  /*3f00*/  UIADD3 UR24, UPT, UPT, UR15, 0x646e171e, URZ ;  /* 0x646e171e0f187890 */ /* 0x016fd8000fffe0ff */
.L_x_1871:
[----:B------:R-:W0:Y:S01]  /*3f10*/  LDGDEPBAR ;  /* 0x00000000000079af */ /* 0x000e220000000000 */
[C---:B------:R-:W-:Y:S01]  /*3f20*/  IMAD.IADD R116, R223.reuse, 0x1, R228 ;  /* 0x00000001df747824 */ /* 0x040fe200078e02e4 */
[----:B------:R-:W-:Y:S01]  /*3f30*/  PLOP3.LUT P2, PT, PT, PT, UP1, 0x80, 0x8 ;  /* 0x000000000008781c */ /* 0x000fe20003f4f018 */
[----:B------:R-:W-:Y:S03]  /*3f40*/  IMAD.IADD R229, R223, 0x1, R229 ;  /* 0x00000001dfe57824 */ /* 0x000fe600078e02e5 */
[----:B------:R-:W2:Y:S01]  /*3f50*/  LDL R120, [R1] ;  /* 0x0000000001787983 */ /* 0x000ea20000100800 */
[----:B------:R-:W-:Y:S01]  /*3f60*/  PLOP3.LUT P1, PT, PT, PT, UP1, 0x80, 0x8 ;  /* 0x000000000008781c */ /* 0x000fe20003f2f018 */
[----:B------:R-:W-:Y:S01]  /*3f70*/  VIADD R233, R233, 0xfffffffc ;  /* 0xfffffffce9e97836 */ /* 0x000fe20000000000 */
[----:B------:R-:W-:Y:S01]  /*3f80*/  SHF.R.U32.HI R117, RZ, 0x7, R220 ;  /* 0x00000007ff757819 */ /* 0x000fe200000116dc */
[----:B------:R-:W-:Y:S02]  /*3f90*/  IMAD.IADD R228, R228, 0x1, R229 ;  /* 0x00000001e4e47824 */ /* 0x000fe400078e02e5 */
[----:B------:R-:W3:Y:S01]  /*3fa0*/  LDL.64 R118, [R1+0x10] ;  /* 0x0000100001767983 */ /* 0x000ee20000100a00 */
[----:B------:R-:W-:Y:S01]  /*3fb0*/  PLOP3.LUT P6, PT, PT, PT, UP1, 0x80, 0x8 ;  /* 0x000000000008781c */ /* 0x000fe20003fcf018 */
[----:B------:R-:W-:Y:S01]  /*3fc0*/  IMAD.MOV.U32 R210, RZ, RZ, 0x10 ;  /* 0x00000010ffd27424 */ /* 0x000fe200078e00ff */
[----:B------:R-:W-:Y:S01]  /*3fd0*/  PLOP3.LUT P5, PT, PT, PT, UP1, 0x80, 0x8 ;  /* 0x000000000008781c */ /* 0x000fe20003faf018 */
[----:B------:R-:W-:Y:S01]  /*3fe0*/  UISETP.NE.AND UP2, UPT, UR45, URZ, UPT ;  /* 0x000000ff2d00728c */ /* 0x000fe2000bf45270 */
[----:B------:R-:W-:Y:S02]  /*3ff0*/  LOP3.LUT R209, R218, 0x38, RZ, 0xc0, !PT ;  /* 0x00000038dad17812 */ /* 0x000fe400078ec0ff */
[----:B------:R-:W-:Y:S02]  /*4000*/  SEL R210, R210, 0xfffffff0, !P0 ;  /* 0xfffffff0d2d27807 */ /* 0x000fe40004000000 */
[----:B------:R-:W-:Y:S01]  /*4010*/  LOP3.LUT R208, R209, 0x40, RZ, 0xfc, !PT ;  /* 0x00000040d1d07812 */ /* 0x000fe200078efcff */
[----:B------:R-:W-:Y:S04]  /*4020*/  DEPBAR.LE SB0, 0x0 ;  /* 0x000080000000791a */ /* 0x000fe80000000000 */
[----:B------:R-:W-:Y:S06]  /*4030*/  BAR.SYNC.DEFER_BLOCKING 0x0 ;  /* 0x0000000000007b1d */ /* 0x000fec0000010000 */
[----:B------:R-:W-:Y:S06]  /*4040*/  LDSM.16.M88.4 R16, [R223] ;  /* 0x00000000df10783b */ /* 0x000fec0000000200 */
[----:B------:R-:W1:Y:S06]  /*4050*/  LDSM.16.M88.4 R8, [R227+0x18000] ;  /* 0x01800000e308783b */ /* 0x000e6c0000000200 */
[----:B------:R-:W4:Y:S06]  /*4060*/  LDSM.16.M88.4 R84, [R227+0x18800] ;  /* 0x01880000e354783b */ /* 0x000f2c0000000200 */
[----:B------:R-:W-:Y:S06]  /*4070*/  LDSM.16.M88.4 R88, [R116] ;  /* 0x000000007458783b */ /* 0x000fec0000000200 */
[----:B-----5:R-:W5:Y:S06]  /*4080*/  LDSM.16.M88.4 R92, [R226+0x18000] ;  /* 0x01800000e25c783b */ /* 0x020f6c0000000200 */
[----:B------:R-:W5:Y:S06]  /*4090*/  LDSM.16.M88.4 R96, [R226+0x18800] ;  /* 0x01880000e260783b */ /* 0x000f6c0000000200 */
[----:B------:R-:W-:Y:S06]  /*40a0*/  LDSM.16.M88.4 R100, [R229] ;  /* 0x00000000e564783b */ /* 0x000fec0000000200 */
[----:B------:R-:W5:Y:S01]  /*40b0*/  LDSM.16.M88.4 R104, [R225+0x18000] ;  /* 0x01800000e168783b */ /* 0x000f620000000200 */
[C---:B-1----:R-:W-:Y:S05]  /*40c0*/  HMMA.16816.F32 R4, R16.reuse, R8, RZ ;  /* 0x000000081004723c */ /* 0x042fea00000018ff */
[----:B------:R-:W-:Y:S03]  /*40d0*/  LDSM.16.M88.4 R108, [R228] ;  /* 0x00000000e46c783b */ /* 0x000fe60000000200 */
[C---:B------:R-:W-:Y:S03]  /*40e0*/  HMMA.16816.F32 R8, R16.reuse, R10, RZ ;  /* 0x0000000a1008723c */ /* 0x040fe600000018ff */
[----:B------:R-:W-:Y:S05]  /*40f0*/  LDSM.16.M88.4 R112, [R224+0x18000] ;  /* 0x01800000e070783b */ /* 0x000fea0000000200 */
[C---:B----4-:R-:W-:Y:S08]  /*4100*/  HMMA.16816.F32 R12, R16.reuse, R84, RZ ;  /* 0x00000054100c723c */ /* 0x050ff000000018ff */
[----:B------:R-:W-:Y:S01]  /*4110*/  HMMA.16816.F32 R16, R16, R86, RZ ;  /* 0x000000561010723c */ /* 0x000fe200000018ff */
[----:B------:R-:W1:Y:S07]  /*4120*/  LDSM.16.M88.4 R84, [R225+0x18800] ;  /* 0x01880000e154783b */ /* 0x000e6e0000000200 */
[C---:B-----5:R-:W-:Y:S08]  /*4130*/  HMMA.16816.F32 R4, R88.reuse, R92, R4 ;  /* 0x0000005c5804723c */ /* 0x060ff00000001804 */
[C---:B------:R-:W-:Y:S01]  /*4140*/  HMMA.16816.F32 R8, R88.reuse, R94, R8 ;  /* 0x0000005e5808723c */ /* 0x040fe20000001808 */
[----:B------:R-:W-:Y:S07]  /*4150*/  LDSM.16.M88.4 R92, [R223+0x2000] ;  /* 0x00200000df5c783b */ /* 0x000fee0000000200 */
[C---:B------:R-:W-:Y:S08]  /*4160*/  HMMA.16816.F32 R12, R88.reuse, R96, R12 ;  /* 0x00000060580c723c */ /* 0x040ff0000000180c */
[----:B------:R-:W-:Y:S01]  /*4170*/  HMMA.16816.F32 R16, R88, R98, R16 ;  /* 0x000000625810723c */ /* 0x000fe20000001810 */
[----:B------:R-:W4:Y:S06]  /*4180*/  LDSM.16.M88.4 R88, [R224+0x18800] ;  /* 0x01880000e058783b */ /* 0x000f2c0000000200 */
[----:B------:R-:W5:Y:S01]  /*4190*/  LDSM.16.M88.4 R96, [R227+0x1a000] ;  /* 0x01a00000e360783b */ /* 0x000f620000000200 */
        /* <DEDUP_REMOVED lines=10> */
[C---:B----4-:R-:W-:Y:S08]  /*4240*/  HMMA.16816.F32 R12, R108.reuse, R88, R12 ;  /* 0x000000586c0c723c */ /* 0x050ff0000000180c */
[----:B------:R-:W-:Y:S01]  /*4250*/  HMMA.16816.F32 R16, R108, R90, R16 ;  /* 0x0000005a6c10723c */ /* 0x000fe20000001810 */
[----:B------:R-:W4:Y:S06]  /*4260*/  LDSM.16.M88.4 R88, [R226+0x1a800] ;  /* 0x01a80000e258783b */ /* 0x000f2c0000000200 */
        /* <DEDUP_REMOVED lines=8> */
[C---:B------:R-:W-:Y:S08]  /*42f0*/  HMMA.16816.F32 R4, R100.reuse, R104, R4 ;  /* 0x000000686404723c */ /* 0x040ff00000001804 */
[C---:B------:R-:W-:Y:S01]  /*4300*/  HMMA.16816.F32 R8, R100.reuse, R106, R8 ;  /* 0x0000006a6408723c */ /* 0x040fe20000001808 */
[----:B------:R-:W-:Y:S07]  /*4310*/  LDSM.16.M88.4 R104, [R227+0x1c000] ;  /* 0x01c00000e368783b */ /* 0x000fee0000000200 */
[C---:B----4-:R-:W-:Y:S08]  /*4320*/  HMMA.16816.F32 R12, R100.reuse, R88, R12 ;  /* 0x00000058640c723c */ /* 0x050ff0000000180c */
[----:B------:R-:W-:Y:S01]  /*4330*/  HMMA.16816.F32 R16, R100, R90, R16 ;  /* 0x0000005a6410723c */ /* 0x000fe20000001810 */
[----:B------:R-:W4:Y:S06]  /*4340*/  LDSM.16.M88.4 R88, [R224+0x1a800] ;  /* 0x01a80000e058783b */ /* 0x000f2c0000000200 */
        /* <DEDUP_REMOVED lines=11> */
[C---:B----4-:R-:W-:Y:S08]  /*4400*/  HMMA.16816.F32 R12, R92.reuse, R88, R12 ;  /* 0x000000585c0c723c */ /* 0x050ff0000000180c */
[----:B------:R-:W-:Y:S01]  /*4410*/  HMMA.16816.F32 R16, R92, R90, R16 ;  /* 0x0000005a5c10723c */ /* 0x000fe20000001810 */
[----:B------:R-:W4:Y:S06]  /*4420*/  LDSM.16.M88.4 R88, [R226+0x1c800] ;  /* 0x01c80000e258783b */ /* 0x000f2c0000000200 */
[----:B------:R-:W5:Y:S01]  /*4430*/  LDSM.16.M88.4 R92, [R229+0x4000] ;  /* 0x00400000e55c783b */ /* 0x000f620000000200 */
[C---:B--2---:R-:W-:Y:S08]  /*4440*/  HMMA.16816.F32 R4, R100.reuse, R104, R4 ;  /* 0x000000686404723c */ /* 0x044ff00000001804 */
[C---:B------:R-:W-:Y:S01]  /*4450*/  HMMA.16816.F32 R8, R100.reuse, R106, R8 ;  /* 0x0000006a6408723c */ /* 0x040fe20000001808 */
[----:B------:R-:W-:Y:S07]  /*4460*/  LDSM.16.M88.4 R104, [R224+0x1c000] ;  /* 0x01c00000e068783b */ /* 0x000fee0000000200 */
[C---:B-1----:R-:W-:Y:S08]  /*4470*/  HMMA.16816.F32 R12, R100.reuse, R84, R12 ;  /* 0x00000054640c723c */ /* 0x042ff0000000180c */
        /* <DEDUP_REMOVED lines=9> */
[----:B------:R-:W-:Y:S01]  /*4510*/  LDSM.16.M88.4 R108, [R227+0x1e000] ;  /* 0x01e00000e36c783b */ /* 0x000fe20000000200 */
[C---:B-----5:R-:W-:Y:S08]  /*4520*/  HMMA.16816.F32 R4, R92.reuse, R96, R4 ;  /* 0x000000605c04723c */ /* 0x060ff00000001804 */
[C---:B------:R-:W-:Y:S01]  /*4530*/  HMMA.16816.F32 R8, R92.reuse, R98, R8 ;  /* 0x000000625c08723c */ /* 0x040fe20000001808 */
[----:B------:R-:W4:Y:S07]  /*4540*/  LDSM.16.M88.4 R96, [R223+0x6000] ;  /* 0x00600000df60783b */ /* 0x000f2e0000000200 */
[C---:B-1----:R-:W-:Y:S08]  /*4550*/  HMMA.16816.F32 R12, R92.reuse, R84, R12 ;  /* 0x000000545c0c723c */ /* 0x042ff0000000180c */
[----:B------:R-:W-:Y:S01]  /*4560*/  HMMA.16816.F32 R16, R92, R86, R16 ;  /* 0x000000565c10723c */ /* 0x000fe20000001810 */
[----:B------:R1:W5:Y:S06]  /*4570*/  LDSM.16.M88.4 R84, [R227+0x1e800] ;  /* 0x01e80000e354783b */ /* 0x00036c0000000200 */
[----:B------:R-:W-:Y:S01]  /*4580*/  LDSM.16.M88.4 R92, [R116+0x6000] ;  /* 0x00600000745c783b */ /* 0x000fe20000000200 */
[C---:B--2---:R-:W-:Y:S08]  /*4590*/  HMMA.16816.F32 R4, R100.reuse, R104, R4 ;  /* 0x000000686404723c */ /* 0x044ff00000001804 */
[C---:B------:R-:W-:Y:S01]  /*45a0*/  HMMA.16816.F32 R8, R100.reuse, R106, R8 ;  /* 0x0000006a6408723c */ /* 0x040fe20000001808 */
[----:B------:R-:W2:Y:S07]  /*45b0*/  LDSM.16.M88.4 R104, [R226+0x1e000] ;  /* 0x01e00000e268783b */ /* 0x000eae0000000200 */
[C---:B---3--:R-:W-:Y:S03]  /*45c0*/  HMMA.16816.F32 R12, R100.reuse, R88, R12 ;  /* 0x00000058640c723c */ /* 0x048fe6000000180c */
[----:B-1----:R-:W-:Y:S05]  /*45d0*/  LEA R227, R238, UR4, 0x1 ;  /* 0x00000004eee37c11 */ /* 0x002fea000f8e08ff */
[----:B------:R-:W-:Y:S01]  /*45e0*/  HMMA.16816.F32 R16, R100, R90, R16 ;  /* 0x0000005a6410723c */ /* 0x000fe20000001810 */
[----:B------:R-:W1:Y:S06]  /*45f0*/  LDSM.16.M88.4 R88, [R226+0x1e800] ;  /* 0x01e80000e258783b */ /* 0x000e6c0000000200 */
[----:B------:R3:W-:Y:S01]  /*4600*/  LDSM.16.M88.4 R100, [R229+0x6000] ;  /* 0x00600000e564783b */ /* 0x0007e20000000200 */
[C---:B----4-:R-:W-:Y:S08]  /*4610*/  HMMA.16816.F32 R4, R96.reuse, R108, R4 ;  /* 0x0000006c6004723c */ /* 0x050ff00000001804 */
[C---:B------:R-:W-:Y:S01]  /*4620*/  HMMA.16816.F32 R8, R96.reuse, R110, R8 ;  /* 0x0000006e6008723c */ /* 0x040fe20000001808 */
[----:B------:R4:W1:Y:S07]  /*4630*/  LDSM.16.M88.4 R108, [R225+0x1e000] ;  /* 0x01e00000e16c783b */ /* 0x00086e0000000200 */
[C---:B-----5:R-:W-:Y:S03]  /*4640*/  HMMA.16816.F32 R12, R96.reuse, R84, R12 ;  /* 0x00000054600c723c */ /* 0x060fe6000000180c */
[----:B---3--:R-:W-:Y:S05]  /*4650*/  SEL R229, R249, 0xffffffc0, !P0 ;  /* 0xffffffc0f9e57807 */ /* 0x008fea0004000000 */
[----:B------:R-:W-:Y:S01]  /*4660*/  HMMA.16816.F32 R16, R96, R86, R16 ;  /* 0x000000566010723c */ /* 0x000fe20000001810 */
[----:B------:R3:W-:Y:S06]  /*4670*/  LDSM.16.M88.4 R84, [R228+0x6000] ;  /* 0x00600000e454783b */ /* 0x0007ec0000000200 */
[----:B------:R-:W5:Y:S01]  /*4680*/  LDSM.16.M88.4 R96, [R224+0x1e000] ;  /* 0x01e00000e060783b */ /* 0x000f620000000200 */
[C---:B--2---:R-:W-:Y:S05]  /*4690*/  HMMA.16816.F32 R4, R92.reuse, R104, R4 ;  /* 0x000000685c04723c */ /* 0x044fea0000001804 */
[--C-:B----4-:R-:W-:Y:S03]  /*46a0*/  IMAD.IADD R225, R229, 0x1, R227.reuse ;  /* 0x00000001e5e17824 */ /* 0x110fe600078e02e3 */
[C---:B------:R-:W-:Y:S08]  /*46b0*/  HMMA.16816.F32 R8, R92.reuse, R106, R8 ;  /* 0x0000006a5c08723c */ /* 0x040ff00000001808 */
[C---:B-1----:R-:W-:Y:S03]  /*46c0*/  HMMA.16816.F32 R12, R92.reuse, R88, R12 ;  /* 0x000000585c0c723c */ /* 0x042fe6000000180c */
[----:B------:R-:W-:Y:S02]  /*46d0*/  @P6 LOP3.LUT R88, R219, 0x6, RZ, 0xc0, !PT ;  /* 0x00000006db586812 */ /* 0x000fe400078ec0ff */
[----:B---3--:R-:W-:Y:S02]  /*46e0*/  SEL R228, R250, 0xffffffe0, !P3 ;  /* 0xffffffe0fae47807 */ /* 0x008fe40005800000 */
[----:B------:R-:W-:Y:S01]  /*46f0*/  @P2 LOP3.LUT R88, R88, 0xe0, R232, 0xf8, !PT ;  /* 0x000000e058582812 */ /* 0x000fe200078ef8e8 */
[----:B------:R-:W-:Y:S01]  /*4700*/  HMMA.16816.F32 R16, R92, R90, R16 ;  /* 0x0000005a5c10723c */ /* 0x000fe20000001810 */
[----:B------:R-:W-:Y:S01]  /*4710*/  IMAD.U32 R92, RZ, RZ, UR38 ;  /* 0x00000026ff5c7e24 */ /* 0x000fe2000f8e00ff */
[----:B------:R-:W-:Y:S01]  /*4720*/  PLOP3.LUT P6, PT, PT, PT, UP1, 0x80, 0x8 ;  /* 0x000000000008781c */ /* 0x000fe20003fcf018 */
[----:B------:R-:W-:Y:S01]  /*4730*/  IMAD.IADD R226, R228, 0x1, R227 ;  /* 0x00000001e4e27824 */ /* 0x000fe200078e02e3 */
[----:B------:R-:W-:Y:S01]  /*4740*/  PLOP3.LUT P2, PT, PT, PT, UP1, 0x80, 0x8 ;  /* 0x000000000008781c */ /* 0x000fe20003f4f018 */
[----:B------:R-:W-:Y:S01]  /*4750*/  @P1 IMAD R92, R92, 0x40, R88 ;  /* 0x000000405c5c1824 */ /* 0x000fe200078e0258 */
[----:B------:R-:W-:Y:S01]  /*4760*/  PLOP3.LUT P1, PT, PT, PT, UP1, 0x80, 0x8 ;  /* 0x000000000008781c */ /* 0x000fe20003f2f018 */
[----:B------:R1:W2:Y:S01]  /*4770*/  LDSM.16.M88.4 R88, [R224+0x1e800] ;  /* 0x01e80000e058783b */ /* 0x0002a20000000200 */
[C---:B------:R-:W-:Y:S05]  /*4780*/  HMMA.16816.F32 R4, R100.reuse, R108, R4 ;  /* 0x0000006c6404723c */ /* 0x040fea0000001804 */
[C---:B------:R-:W-:Y:S01]  /*4790*/  @P5 ISETP.GE.AND P5, PT, R92.reuse, UR35, PT ;  /* 0x000000235c005c0c */ /* 0x040fe2000bfa6270 */
[----:B------:R-:W-:Y:S02]  /*47a0*/  IMAD.WIDE.U32 R94, R233, -0x326172a9, RZ ;  /* 0xcd9e8d57e95e7825 */ /* 0x000fe400078e00ff */
[C---:B------:R-:W-:Y:S03]  /*47b0*/  HMMA.16816.F32 R8, R100.reuse, R110, R8 ;  /* 0x0000006e6408723c */ /* 0x040fe60000001808 */
[----:B------:R-:W-:Y:S01]  /*47c0*/  @P1 VIADD R93, R92, 0x1 ;  /* 0x000000015c5d1836 */ /* 0x000fe20000000000 */
[----:B------:R-:W-:Y:S04]  /*47d0*/  PLOP3.LUT P1, PT, PT, PT, UP1, 0x80, 0x8 ;  /* 0x000000000008781c */ /* 0x000fe80003f2f018 */
[C---:B------:R-:W-:Y:S01]  /*47e0*/  HMMA.16816.F32 R12, R100.reuse, R112, R12 ;  /* 0x00000070640c723c */ /* 0x040fe2000000180c */
[----:B------:R-:W-:Y:S02]  /*47f0*/  IMAD.U32 R112, RZ, RZ, UR10 ;  /* 0x0000000aff707e24 */ /* 0x000fe4000f8e00ff */
[----:B------:R-:W-:Y:S02]  /*4800*/  IMAD.U32 R113, RZ, RZ, UR11 ;  /* 0x0000000bff717e24 */ /* 0x000fe4000f8e00ff */
[----:B-1----:R-:W-:Y:S03]  /*4810*/  IMAD.IADD R224, R228, 0x1, R225 ;  /* 0x00000001e4e07824 */ /* 0x002fe600078e02e1 */
[----:B------:R-:W-:Y:S01]  /*4820*/  HMMA.16816.F32 R16, R100, R114, R16 ;  /* 0x000000726410723c */ /* 0x000fe20000001810 */
[----:B------:R-:W3:Y:S07]  /*4830*/  LDL R102, [R1+0x4] ;  /* 0x0000040001667983 */ /* 0x000eee0000100800 */
[C---:B-----5:R-:W-:Y:S05]  /*4840*/  HMMA.16816.F32 R4, R84.reuse, R96, R4 ;  /* 0x000000605404723c */ /* 0x060fea0000001804 */
[----:B------:R-:W-:Y:S03]  /*4850*/  LOP3.LUT R96, R120, UR17, R95, 0x96, !PT ;  /* 0x0000001178607c12 */ /* 0x000fe6000f8e965f */
[C---:B------:R-:W-:Y:S03]  /*4860*/  HMMA.16816.F32 R8, R84.reuse, R98, R8 ;  /* 0x000000625408723c */ /* 0x040fe60000001808 */
[----:B------:R-:W-:Y:S05]  /*4870*/  IMAD.WIDE.U32 R96, R96, -0x2daee0ad, RZ ;  /* 0xd2511f5360607825 */ /* 0x000fea00078e00ff */
[C---:B--2---:R-:W-:Y:S03]  /*4880*/  HMMA.16816.F32 R12, R84.reuse, R88, R12 ;  /* 0x00000058540c723c */ /* 0x044fe6000000180c */
[----:B------:R-:W-:Y:S01]  /*4890*/  @P6 FSEL R4, R4, -INF , !P5 ;  /* 0xff80000004046808 */ /* 0x000fe20006800000 */
[----:B------:R-:W-:Y:S01]  /*48a0*/  FMUL.FTZ R88, R235, 1.4426950216293334961 ;  /* 0x3fb8aa3beb587820 */ /* 0x000fe20000410000 */
[----:B------:R-:W-:Y:S02]  /*48b0*/  PLOP3.LUT P6, PT, PT, PT, UP1, 0x80, 0x8 ;  /* 0x000000000008781c */ /* 0x000fe40003fcf018 */
[----:B------:R-:W-:Y:S01]  /*48c0*/  @P2 FSEL R6, R6, -INF , !P5 ;  /* 0xff80000006062808 */ /* 0x000fe20006800000 */
[----:B------:R-:W-:Y:S01]  /*48d0*/  HMMA.16816.F32 R16, R84, R90, R16 ;  /* 0x0000005a5410723c */ /* 0x000fe20000001810 */
[----:B------:R-:W-:Y:S02]  /*48e0*/  PLOP3.LUT P5, PT, PT, PT, UP1, 0x80, 0x8 ;  /* 0x000000000008781c */ /* 0x000fe40003faf018 */
[----:B------:R-:W-:Y:S07]  /*48f0*/  PLOP3.LUT P2, PT, PT, PT, UP1, 0x80, 0x8 ;  /* 0x000000000008781c */ /* 0x000fee0003f4f018 */
[----:B------:R-:W-:Y:S01]  /*4900*/  @P6 ISETP.GE.AND P6, PT, R93, UR35, PT ;  /* 0x000000235d006c0c */ /* 0x000fe2000bfc6270 */
[C---:B------:R-:W-:Y:S01]  /*4910*/  @P1 VIADD R93, R92.reuse, 0x8 ;  /* 0x000000085c5d1836 */ /* 0x040fe20000000000 */
[----:B------:R-:W-:Y:S02]  /*4920*/  PLOP3.LUT P1, PT, PT, PT, UP1, 0x80, 0x8 ;  /* 0x000000000008781c */ /* 0x000fe40003f2f018 */
[----:B------:R-:W-:Y:S02]  /*4930*/  @P5 FSEL R5, R5, -INF , !P6 ;  /* 0xff80000005055808 */ /* 0x000fe40007000000 */
[----:B------:R-:W-:Y:S02]  /*4940*/  @P2 FSEL R7, R7, -INF , !P6 ;  /* 0xff80000007072808 */ /* 0x000fe40007000000 */
[----:B------:R-:W-:Y:S02]  /*4950*/  PLOP3.LUT P6, PT, PT, PT, UP1, 0x80, 0x8 ;  /* 0x000000000008781c */ /* 0x000fe40003fcf018 */
[----:B------:R-:W-:Y:S02]  /*4960*/  PLOP3.LUT P5, PT, PT, PT, UP1, 0x80, 0x8 ;  /* 0x000000000008781c */ /* 0x000fe40003faf018 */
[----:B------:R-:W-:Y:S09]  /*4970*/  PLOP3.LUT P2, PT, PT, PT, UP1, 0x80, 0x8 ;  /* 0x000000000008781c */ /* 0x000ff20003f4f018 */
[----:B------:R-:W-:Y:S01]  /*4980*/  @P6 VIADD R98, R92, 0x9 ;  /* 0x000000095c626836 */ /* 0x000fe20000000000 */
[----:B------:R-:W-:Y:S02]  /*4990*/  PLOP3.LUT P6, PT, PT, PT, UP1, 0x80, 0x8 ;  /* 0x000000000008781c */ /* 0x000fe40003fcf018 */
[----:B------:R-:W-:Y:S01]  /*49a0*/  @P5 ISETP.GE.AND P5, PT, R93, UR35, PT ;  /* 0x000000235d005c0c */ /* 0x000fe2000bfa6270 */
[----:B------:R-:W-:Y:S03]  /*49b0*/  IMAD.U32 R93, RZ, RZ, UR38 ;  /* 0x00000026ff5d7e24 */ /* 0x000fe6000f8e00ff */
[----:B------:R-:W-:Y:S01]  /*49c0*/  @P1 FSEL R10, R10, -INF , !P5 ;  /* 0xff8000000a0a1808 */ /* 0x000fe20006800000 */
[----:B------:R-:W-:Y:S01]  /*49d0*/  IMAD R93, R93, 0x2, R117 ;  /* 0x000000025d5d7824 */ /* 0x000fe200078e0275 */
[----:B------:R-:W-:Y:S02]  /*49e0*/  PLOP3.LUT P1, PT, PT, PT, UP1, 0x80, 0x8 ;  /* 0x000000000008781c */ /* 0x000fe40003f2f018 */
[----:B------:R-:W-:Y:S02]  /*49f0*/  @P2 FSEL R8, R8, -INF , !P5 ;  /* 0xff80000008082808 */ /* 0x000fe40006800000 */
[----:B------:R-:W-:Y:S02]  /*4a00*/  PLOP3.LUT P2, PT, PT, PT, UP1, 0x80, 0x8 ;  /* 0x000000000008781c */ /* 0x000fe40003f4f018 */
[----:B------:R-:W-:Y:S02]  /*4a10*/  @P6 ISETP.GE.AND P6, PT, R98, UR35, PT ;  /* 0x0000002362006c0c */ /* 0x000fe4000bfc6270 */
[----:B------:R-:W-:Y:S02]  /*4a20*/  PLOP3.LUT P5, PT, PT, PT, UP1, 0x80, 0x8 ;  /* 0x000000000008781c */ /* 0x000fe40003faf018 */
[----:B------:R-:W-:Y:S02]  /*4a30*/  LOP3.LUT R93, R93, UR15, R119, 0x96, !PT ;  /* 0x0000000f5d5d7c12 */ /* 0x000fe4000f8e9677 */
[----:B------:R-:W-:Y:S02]  /*4a40*/  LOP3.LUT R98, R118, UR56, R97, 0x96, !PT ;  /* 0x0000003876627c12 */ /* 0x000fe4000f8e9661 */
[----:B------:R-:W-:Y:S01]  /*4a50*/  @P1 FSEL R11, R11, -INF , !P6 ;  /* 0xff8000000b0b1808 */ /* 0x000fe20007000000 */
[----:B------:R-:W-:Y:S01]  /*4a60*/  IMAD.WIDE.U32 R100, R93, -0x326172a9, RZ ;  /* 0xcd9e8d575d647825 */ /* 0x000fe200078e00ff */
[----:B------:R-:W-:Y:S02]  /*4a70*/  FSETP.NEU.FTZ.AND P1, PT, R235, -INF , PT ;  /* 0xff800000eb00780b */ /* 0x000fe40003f3d000 */
[----:B------:R-:W-:Y:S01]  /*4a80*/  @P2 FSEL R9, R9, -INF , !P6 ;  /* 0xff80000009092808 */ /* 0x000fe20007000000 */
[----:B------:R-:W-:Y:S01]  /*4a90*/  IMAD.WIDE.U32 R98, R98, -0x326172a9, RZ ;  /* 0xcd9e8d5762627825 */ /* 0x000fe200078e00ff */
[----:B------:R-:W-:Y:S02]  /*4aa0*/  FSEL R88, R88, RZ, P1 ;  /* 0x000000ff58587208 */ /* 0x000fe40000800000 */
[----:B------:R-:W-:Y:S01]  /*4ab0*/  PLOP3.LUT P2, PT, PT, PT, UP1, 0x80, 0x8 ;  /* 0x000000000008781c */ /* 0x000fe20003f4f018 */
[----:B------:R-:W-:Y:S01]  /*4ac0*/  @P5 VIADD R89, R92, 0x10 ;  /* 0x000000105c595836 */ /* 0x000fe20000000000 */
[----:B------:R-:W-:Y:S01]  /*4ad0*/  PLOP3.LUT P6, PT, PT, PT, UP1, 0x80, 0x8 ;  /* 0x000000000008781c */ /* 0x000fe20003fcf018 */
[--C-:B------:R-:W-:Y:S01]  /*4ae0*/  FFMA.FTZ R4, R4, UR12, -R88.reuse ;  /* 0x0000000c04047c23 */ /* 0x100fe20008010858 */
[----:B------:R-:W-:Y:S01]  /*4af0*/  PLOP3.LUT P1, PT, PT, PT, UP1, 0x80, 0x8 ;  /* 0x000000000008781c */ /* 0x000fe20003f2f018 */
[--C-:B------:R-:W-:Y:S01]  /*4b00*/  FFMA.FTZ R5, R5, UR12, -R88.reuse ;  /* 0x0000000c05057c23 */ /* 0x100fe20008010858 */
[----:B------:R-:W-:Y:S01]  /*4b10*/  PLOP3.LUT P5, PT, PT, PT, UP1, 0x80, 0x8 ;  /* 0x000000000008781c */ /* 0x000fe20003faf018 */
[----:B------:R1:W-:Y:S01]  /*4b20*/  MUFU.EX2 R120, R4 ;  /* 0x0000000400787308 */ /* 0x0003e20000000800 */
[----:B------:R-:W-:Y:S01]  /*4b30*/  LOP3.LUT R93, R94, UR57, R101, 0x96, !PT ;  /* 0x000000395e5d7c12 */ /* 0x000fe2000f8e9665 */
[--C-:B------:R-:W-:Y:S01]  /*4b40*/  FFMA.FTZ R8, R8, UR12, -R88.reuse ;  /* 0x0000000c08087c23 */ /* 0x100fe20008010858 */
[----:B------:R-:W-:Y:S01]  /*4b50*/  LOP3.LUT R94, R100, UR55, R99, 0x96, !PT ;  /* 0x00000037645e7c12 */ /* 0x000fe2000f8e9663 */
[--C-:B------:R-:W-:Y:S01]  /*4b60*/  FFMA.FTZ R9, R9, UR12, -R88.reuse ;  /* 0x0000000c09097c23 */ /* 0x100fe20008010858 */
[----:B------:R-:W-:Y:S01]  /*4b70*/  LEA R119, R0, UR4, 0x1 ;  /* 0x0000000400777c11 */ /* 0x000fe2000f8e08ff */
[----:B------:R-:W-:Y:S01]  /*4b80*/  IMAD.WIDE.U32 R100, R93, -0x2daee0ad, RZ ;  /* 0xd2511f535d647825 */ /* 0x000fe200078e00ff */
[----:B------:R-:W-:Y:S03]  /*4b90*/  @P2 ISETP.GE.AND P2, PT, R89, UR35, PT ;  /* 0x0000002359002c0c */ /* 0x000fe6000bf46270 */
[----:B------:R2:W4:Y:S01]  /*4ba0*/  MUFU.EX2 R121, R5 ;  /* 0x0000000500797308 */ /* 0x0005220000000800 */
[----:B------:R-:W-:Y:S01]  /*4bb0*/  IMAD.WIDE.U32 R94, R94, -0x2daee0ad, RZ ;  /* 0xd2511f535e5e7825 */ /* 0x000fe200078e00ff */
[----:B------:R-:W-:Y:S02]  /*4bc0*/  @P6 FSEL R12, R12, -INF , !P2 ;  /* 0xff8000000c0c6808 */ /* 0x000fe40005000000 */
[----:B------:R-:W-:Y:S01]  /*4bd0*/  PLOP3.LUT P6, PT, PT, PT, UP1, 0x80, 0x8 ;  /* 0x000000000008781c */ /* 0x000fe20003fcf018 */
[----:B------:R-:W-:Y:S01]  /*4be0*/  @P5 VIADD R89, R92, 0x11 ;  /* 0x000000115c595836 */ /* 0x000fe20000000000 */
[----:B------:R-:W-:Y:S04]  /*4bf0*/  @P1 FSEL R14, R14, -INF , !P2 ;  /* 0xff8000000e0e1808 */ /* 0x000fe80005000000 */
[----:B------:R-:W-:Y:S01]  /*4c00*/  MUFU.EX2 R124, R8 ;  /* 0x00000008007c7308 */ /* 0x000fe20000000800 */
[----:B-1----:R-:W-:Y:S01]  /*4c10*/  FMUL.FTZ R4, R234, 1.4426950216293334961 ;  /* 0x3fb8aa3bea047820 */ /* 0x002fe20000410000 */
[----:B------:R-:W-:Y:S01]  /*4c20*/  LOP3.LUT R93, R96, UR54, R101, 0x96, !PT ;  /* 0x00000036605d7c12 */ /* 0x000fe2000f8e9665 */
[----:B------:R-:W-:Y:S01]  /*4c30*/  FFMA.FTZ R12, R12, UR12, -R88 ;  /* 0x0000000c0c0c7c23 */ /* 0x000fe20008010858 */
[----:B------:R-:W-:Y:S01]  /*4c40*/  FSETP.NEU.FTZ.AND P1, PT, R234, -INF , PT ;  /* 0xff800000ea00780b */ /* 0x000fe20003f3d000 */
[C---:B------:R-:W-:Y:S01]  /*4c50*/  IMAD.IADD R118, R119.reuse, 0x1, R228 ;  /* 0x0000000177767824 */ /* 0x040fe200078e02e4 */
[----:B------:R-:W-:Y:S01]  /*4c60*/  PLOP3.LUT P2, PT, PT, PT, UP1, 0x80, 0x8 ;  /* 0x000000000008781c */ /* 0x000fe20003f4f018 */
[----:B------:R-:W-:Y:S01]  /*4c70*/  IMAD.IADD R117, R119, 0x1, R229 ;  /* 0x0000000177757824 */ /* 0x000fe200078e02e5 */
[----:B------:R-:W-:Y:S01]  /*4c80*/  LOP3.LUT R96, R100, UR47, R95, 0x96, !PT ;  /* 0x0000002f64607c12 */ /* 0x000fe2000f8e965f */
[----:B------:R-:W-:Y:S01]  /*4c90*/  IMAD.WIDE.U32 R100, R93, -0x326172a9, RZ ;  /* 0xcd9e8d575d647825 */ /* 0x000fe200078e00ff */
[----:B------:R-:W-:Y:S01]  /*4ca0*/  PLOP3.LUT P5, PT, PT, PT, UP1, 0x80, 0x8 ;  /* 0x000000000008781c */ /* 0x000fe20003faf018 */
[----:B------:R-:W-:Y:S01]  /*4cb0*/  MUFU.EX2 R125, R9 ;  /* 0x00000009007d7308 */ /* 0x000fe20000000800 */
[----:B------:R-:W-:Y:S01]  /*4cc0*/  FSEL R4, R4, RZ, P1 ;  /* 0x000000ff04047208 */ /* 0x000fe20000800000 */
[----:B------:R-:W-:Y:S01]  /*4cd0*/  IMAD.WIDE.U32 R96, R96, -0x326172a9, RZ ;  /* 0xcd9e8d5760607825 */ /* 0x000fe200078e00ff */
[----:B------:R-:W-:Y:S02]  /*4ce0*/  PLOP3.LUT P1, PT, PT, PT, UP1, 0x80, 0x8 ;  /* 0x000000000008781c */ /* 0x000fe40003f2f018 */
[----:B------:R-:W-:Y:S01]  /*4cf0*/  @P6 ISETP.GE.AND P6, PT, R89, UR35, PT ;  /* 0x0000002359006c0c */ /* 0x000fe2000bfc6270 */
[--C-:B------:R-:W-:Y:S01]  /*4d00*/  FFMA.FTZ R6, R6, UR12, -R4.reuse ;  /* 0x0000000c06067c23 */ /* 0x100fe20008010804 */
[----:B------:R-:W-:Y:S01]  /*4d10*/  LOP3.LUT R89, R98, UR50, R101, 0x96, !PT ;  /* 0x0000003262597c12 */ /* 0x000fe2000f8e9665 */
[--C-:B------:R-:W-:Y:S01]  /*4d20*/  FFMA.FTZ R7, R7, UR12, -R4.reuse ;  /* 0x0000000c07077c23 */ /* 0x100fe20008010804 */
[----:B--2---:R-:W-:Y:S01]  /*4d30*/  LOP3.LUT R5, R100, UR46, R97, 0x96, !PT ;  /* 0x0000002e64057c12 */ /* 0x004fe2000f8e9661 */
[----:B------:R1:W2:Y:S01]  /*4d40*/  MUFU.EX2 R122, R6 ;  /* 0x00000006007a7308 */ /* 0x0002a20000000800 */
[----:B------:R-:W-:Y:S01]  /*4d50*/  @P2 FSEL R13, R13, -INF , !P6 ;  /* 0xff8000000d0d2808 */ /* 0x000fe20007000000 */
[----:B------:R-:W-:Y:S01]  /*4d60*/  IMAD.WIDE.U32 R86, R89, -0x2daee0ad, RZ ;  /* 0xd2511f5359567825 */ /* 0x000fe200078e00ff */
[----:B------:R-:W-:Y:S02]  /*4d70*/  PLOP3.LUT P2, PT, PT, PT, UP1, 0x80, 0x8 ;  /* 0x000000000008781c */ /* 0x000fe40003f4f018 */
[----:B------:R-:W-:Y:S01]  /*4d80*/  @P5 FSEL R15, R15, -INF , !P6 ;  /* 0xff8000000f0f5808 */ /* 0x000fe20007000000 */
[----:B------:R-:W-:Y:S01]  /*4d90*/  IMAD.WIDE.U32 R84, R5, -0x2daee0ad, RZ ;  /* 0xd2511f5305547825 */ /* 0x000fe200078e00ff */
[----:B------:R-:W-:Y:S03]  /*4da0*/  PLOP3.LUT P5, PT, PT, PT, UP1, 0x80, 0x8 ;  /* 0x000000000008781c */ /* 0x000fe60003faf018 */
[----:B------:R5:W2:Y:S01]  /*4db0*/  MUFU.EX2 R123, R7 ;  /* 0x00000007007b7308 */ /* 0x000aa20000000800 */
[----:B------:R-:W-:Y:S01]  /*4dc0*/  LOP3.LUT R94, R94, UR44, R87, 0x96, !PT ;  /* 0x0000002c5e5e7c12 */ /* 0x000fe2000f8e9657 */
[----:B------:R-:W-:Y:S01]  /*4dd0*/  @P1 VIADD R5, R92, 0x18 ;  /* 0x000000185c051836 */ /* 0x000fe20000000000 */
[----:B------:R-:W-:Y:S01]  /*4de0*/  PLOP3.LUT P1, PT, PT, PT, UP1, 0x80, 0x8 ;  /* 0x000000000008781c */ /* 0x000fe20003f2f018 */
[----:B------:R-:W-:Y:S01]  /*4df0*/  FFMA.FTZ R10, R10, UR12, -R4 ;  /* 0x0000000c0a0a7c23 */ /* 0x000fe20008010804 */
[----:B------:R-:W-:Y:S01]  /*4e00*/  LOP3.LUT R86, R86, UR31, R85, 0x96, !PT ;  /* 0x0000001f56567c12 */ /* 0x000fe2000f8e9655 */
[----:B------:R-:W-:Y:S01]  /*4e10*/  IMAD.WIDE.U32 R94, R94, -0x326172a9, RZ ;  /* 0xcd9e8d575e5e7825 */ /* 0x000fe200078e00ff */
[----:B------:R-:W-:Y:S03]  /*4e20*/  PLOP3.LUT P6, PT, PT, PT, UP1, 0x80, 0x8 ;  /* 0x000000000008781c */ /* 0x000fe60003fcf018 */
[----:B------:R4:W-:Y:S01]  /*4e30*/  MUFU.EX2 R126, R10 ;  /* 0x0000000a007e7308 */ /* 0x0009e20000000800 */
[----:B------:R-:W-:Y:S01]  /*4e40*/  FFMA.FTZ R13, R13, UR12, -R88 ;  /* 0x0000000c0d0d7c23 */ /* 0x000fe20008010858 */
[----:B------:R-:W-:Y:S01]  /*4e50*/  IMAD.WIDE.U32 R86, R86, -0x326172a9, RZ ;  /* 0xcd9e8d5756567825 */ /* 0x000fe200078e00ff */
[----:B-1----:R-:W-:Y:S02]  /*4e60*/  LOP3.LUT R6, R96, UR43, R95, 0x96, !PT ;  /* 0x0000002b60067c12 */ /* 0x002fe4000f8e965f */
[----:B------:R-:W-:Y:S01]  /*4e70*/  @P5 ISETP.GE.AND P5, PT, R5, UR35, PT ;  /* 0x0000002305005c0c */ /* 0x000fe2000bfa6270 */
[----:B------:R-:W-:Y:S01]  /*4e80*/  @P2 VIADD R92, R92, 0x19 ;  /* 0x000000195c5c2836 */ /* 0x000fe20000000000 */
[----:B------:R-:W-:Y:S03]  /*4e90*/  PLOP3.LUT P2, PT, PT, PT, UP1, 0x80, 0x8 ;  /* 0x000000000008781c */ /* 0x000fe60003f4f018 */
[----:B------:R-:W1:Y:S01]  /*4ea0*/  MUFU.EX2 R129, R13 ;  /* 0x0000000d00817308 */ /* 0x000e620000000800 */
[----:B------:R-:W-:Y:S01]  /*4eb0*/  LOP3.LUT R8, R94, UR30, R87, 0x96, !PT ;  /* 0x0000001e5e087c12 */ /* 0x000fe2000f8e9657 */
[----:B-----5:R-:W-:Y:S01]  /*4ec0*/  IMAD.WIDE.U32 R6, R6, -0x2daee0ad, RZ ;  /* 0xd2511f5306067825 */ /* 0x020fe200078e00ff */
[----:B------:R-:W-:Y:S02]  /*4ed0*/  @P1 FSEL R16, R16, -INF , !P5 ;  /* 0xff80000010101808 */ /* 0x000fe40006800000 */
[----:B------:R-:W-:Y:S01]  /*4ee0*/  PLOP3.LUT P1, PT, PT, PT, UP1, 0x80, 0x8 ;  /* 0x000000000008781c */ /* 0x000fe20003f2f018 */
[--C-:B------:R-:W-:Y:S01]  /*4ef0*/  FFMA.FTZ R11, R11, UR12, -R4.reuse ;  /* 0x0000000c0b0b7c23 */ /* 0x100fe20008010804 */
[----:B------:R-:W-:Y:S01]  /*4f00*/  LOP3.LUT R9, R8, 0xffff, RZ, 0xc0, !PT ;  /* 0x0000ffff08097812 */ /* 0x000fe200078ec0ff */
[--C-:B------:R-:W-:Y:S01]  /*4f10*/  FFMA.FTZ R14, R14, UR12, -R4.reuse ;  /* 0x0000000c0e0e7c23 */ /* 0x100fe20008010804 */
[----:B------:R-:W-:Y:S01]  /*4f20*/  @P6 ISETP.GE.AND P6, PT, R92, UR35, PT ;  /* 0x000000235c006c0c */ /* 0x000fe2000bfc6270 */
[----:B------:R-:W5:Y:S01]  /*4f30*/  MUFU.EX2 R127, R11 ;  /* 0x0000000b007f7308 */ /* 0x000f620000000800 */
[----:B------:R-:W-:Y:S01]  /*4f40*/  SHF.R.U32.HI R9, RZ, 0x8, R9 ;  /* 0x00000008ff097819 */ /* 0x000fe20000011609 */
[----:B------:R-:W-:Y:S01]  /*4f50*/  FFMA.FTZ R15, R15, UR12, -R4 ;  /* 0x0000000c0f0f7c23 */ /* 0x000fe20008010804 */
[----:B------:R-:W-:Y:S01]  /*4f60*/  @P2 FSEL R18, R18, -INF , !P5 ;  /* 0xff80000012122808 */ /* 0x000fe20006800000 */
[----:B------:R-:W-:Y:S01]  /*4f70*/  FFMA.FTZ R16, R16, UR12, -R88 ;  /* 0x0000000c10107c23 */ /* 0x000fe20008010858 */
[----:B------:R-:W-:Y:S01]  /*4f80*/  PLOP3.LUT P2, PT, PT, PT, UP1, 0x80, 0x8 ;  /* 0x000000000008781c */ /* 0x000fe20003f4f018 */
[----:B------:R-:W-:Y:S01]  /*4f90*/  IMAD.IADD R116, R228, 0x1, R117 ;  /* 0x00000001e4747824 */ /* 0x000fe200078e0275 */
[----:B------:R-:W-:Y:S01]  /*4fa0*/  LOP3.LUT R9, R9, 0xffff, RZ, 0xc0, !PT ;  /* 0x0000ffff09097812 */ /* 0x000fe200078ec0ff */
[----:B------:R-:W-:Y:S01]  /*4fb0*/  FFMA.FTZ R18, R18, UR12, -R4 ;  /* 0x0000000c12127c23 */ /* 0x000fe20008010804 */
[----:B------:R-:W-:Y:S01]  /*4fc0*/  @P1 FSEL R17, R17, -INF , !P6 ;  /* 0xff80000011111808 */ /* 0x000fe20007000000 */
[----:B------:R-:W-:Y:S01]  /*4fd0*/  MUFU.EX2 R196, R15 ;  /* 0x0000000f00c47308 */ /* 0x000fe20000000800 */
[--C-:B------:R-:W-:Y:S02]  /*4fe0*/  LOP3.LUT R5, R84, UR24, R7.reuse, 0x96, !PT ;  /* 0x0000001854057c12 */ /* 0x100fe4000f8e9607 */
[----:B------:R-:W-:Y:S01]  /*4ff0*/  ISETP.LE.U32.AND P1, PT, R9, UR13, PT ;  /* 0x0000000d09007c0c */ /* 0x000fe2000bf23070 */
[----:B------:R-:W-:Y:S01]  /*5000*/  FFMA.FTZ R88, R17, UR12, -R88 ;  /* 0x0000000c11587c23 */ /* 0x000fe20008010858 */
[C---:B------:R-:W-:Y:S02]  /*5010*/  PRMT R7, R8.reuse, 0x7632, R7 ;  /* 0x0000763208077816 */ /* 0x040fe40000000007 */
[----:B----4-:R-:W-:Y:S03]  /*5020*/  LOP3.LUT R10, R8, 0xff, RZ, 0xc0, !PT ;  /* 0x000000ff080a7812 */ /* 0x010fe600078ec0ff */
[----:B------:R-:W-:Y:S01]  /*5030*/  MUFU.EX2 R128, R12 ;  /* 0x0000000c00807308 */ /* 0x000fe20000000800 */
[----:B------:R-:W-:Y:S02]  /*5040*/  LOP3.LUT R7, R7, 0xff, RZ, 0xc0, !PT ;  /* 0x000000ff07077812 */ /* 0x000fe400078ec0ff */
[----:B------:R-:W-:Y:S02]  /*5050*/  @P2 FSEL R19, R19, -INF , !P6 ;  /* 0xff80000013132808 */ /* 0x000fe40007000000 */
[----:B------:R-:W-:Y:S02]  /*5060*/  ISETP.LE.U32.AND P6, PT, R7, UR13, PT ;  /* 0x0000000d07007c0c */ /* 0x000fe4000bfc3070 */
[----:B------:R-:W-:Y:S01]  /*5070*/  PRMT R7, R86, 0x7771, RZ ;  /* 0x0000777156077816 */ /* 0x000fe200000000ff */
[----:B------:R-:W-:Y:S01]  /*5080*/  @!P1 FADD.FTZ R121, -R121, -RZ ;  /* 0x800000ff79799221 */ /* 0x000fe20000010100 */
[----:B------:R-:W-:Y:S01]  /*5090*/  ISETP.LE.U32.AND P5, PT, R10, UR13, PT ;  /* 0x0000000d0a007c0c */ /* 0x000fe2000bfa3070 */
[----:B------:R-:W-:Y:S01]  /*50a0*/  FFMA.FTZ R4, R19, UR12, -R4 ;  /* 0x0000000c13047c23 */ /* 0x000fe20008010804 */
[----:B------:R-:W-:Y:S01]  /*50b0*/  ISETP.GT.U32.AND P1, PT, R7, UR13, PT ;  /* 0x0000000d07007c0c */ /* 0x000fe2000bf24070 */
[----:B------:R-:W-:Y:S01]  /*50c0*/  MUFU.EX2 R130, R14 ;  /* 0x0000000e00827308 */ /* 0x000fe20000000800 */
[----:B------:R-:W-:Y:S02]  /*50d0*/  LOP3.LUT R7, R5, 0xffff, RZ, 0xc0, !PT ;  /* 0x0000ffff05077812 */ /* 0x000fe400078ec0ff */
[----:B------:R-:W-:Y:S02]  /*50e0*/  SHF.R.U32.HI R8, RZ, 0x18, R8 ;  /* 0x00000018ff087819 */ /* 0x000fe40000011608 */
[----:B------:R-:W-:Y:S01]  /*50f0*/  SHF.R.U32.HI R7, RZ, 0x8, R7 ;  /* 0x00000008ff077819 */ /* 0x000fe20000011607 */
[----:B--2---:R-:W-:Y:S01]  /*5100*/  @!P6 FADD.FTZ R122, -R122, -RZ ;  /* 0x800000ff7a7ae221 */ /* 0x004fe20000010100 */
[----:B------:R-:W-:Y:S03]  /*5110*/  ISETP.LE.U32.AND P2, PT, R8, UR13, PT ;  /* 0x0000000d08007c0c */ /* 0x000fe6000bf43070 */
[----:B------:R2:W-:Y:S01]  /*5120*/  MUFU.EX2 R198, R4 ;  /* 0x0000000400c67308 */ /* 0x0005e20000000800 */
[----:B------:R-:W-:Y:S01]  /*5130*/  LOP3.LUT R7, R7, 0xffff, RZ, 0xc0, !PT ;  /* 0x0000ffff07077812 */ /* 0x000fe200078ec0ff */
[----:B------:R-:W-:Y:S01]  /*5140*/  @!P5 FADD.FTZ R120, -R120, -RZ ;  /* 0x800000ff7878d221 */ /* 0x000fe20000010100 */
[----:B------:R-:W-:Y:S01]  /*5150*/  PRMT R9, R86, 0x7772, RZ ;  /* 0x0000777256097816 */ /* 0x000fe200000000ff */
[----:B------:R-:W-:Y:S01]  /*5160*/  @P1 FADD.FTZ R125, -R125, -RZ ;  /* 0x800000ff7d7d1221 */ /* 0x000fe20000010100 */
[----:B------:R-:W-:Y:S02]  /*5170*/  ISETP.LE.U32.AND P1, PT, R7, UR13, PT ;  /* 0x0000000d07007c0c */ /* 0x000fe4000bf23070 */
[----:B------:R-:W-:Y:S03]  /*5180*/  PRMT R7, R6, 0x7771, RZ ;  /* 0x0000777106077816 */ /* 0x000fe600000000ff */
[----:B------:R-:W-:Y:S01]  /*5190*/  MUFU.EX2 R197, R16 ;  /* 0x0000001000c57308 */ /* 0x000fe20000000800 */
[C---:B------:R-:W-:Y:S02]  /*51a0*/  PRMT R8, R86.reuse, 0x7770, RZ ;  /* 0x0000777056087816 */ /* 0x040fe400000000ff */
[----:B------:R-:W-:Y:S01]  /*51b0*/  PRMT R86, R86, 0x7773, RZ ;  /* 0x0000777356567816 */ /* 0x000fe200000000ff */
[----:B------:R-:W-:Y:S01]  /*51c0*/  @!P2 FADD.FTZ R123, -R123, -RZ ;  /* 0x800000ff7b7ba221 */ /* 0x000fe20000010100 */
[----:B------:R-:W-:Y:S02]  /*51d0*/  ISETP.GT.U32.AND P6, PT, R9, UR13, PT ;  /* 0x0000000d09007c0c */ /* 0x000fe4000bfc4070 */
[----:B------:R-:W-:Y:S03]  /*51e0*/  ISETP.GT.U32.AND P2, PT, R86, UR13, PT ;  /* 0x0000000d56007c0c */ /* 0x000fe6000bf44070 */
[----:B------:R-:W4:Y:S01]  /*51f0*/  MUFU.EX2 R200, R88 ;  /* 0x0000005800c87308 */ /* 0x000f220000000800 */
[----:B------:R-:W-:Y:S01]  /*5200*/  ISETP.LE.U32.AND P5, PT, R8, UR13, PT ;  /* 0x0000000d08007c0c */ /* 0x000fe2000bfa3070 */
[----:B-1----:R-:W-:Y:S01]  /*5210*/  @!P1 FADD.FTZ R129, -R129, -RZ ;  /* 0x800000ff81819221 */ /* 0x002fe20000010100 */
[----:B------:R-:W-:Y:S02]  /*5220*/  ISETP.GT.U32.AND P1, PT, R7, UR13, PT ;  /* 0x0000000d07007c0c */ /* 0x000fe4000bf24070 */
[----:B------:R-:W-:Y:S02]  /*5230*/  F2FP.RELU.F16.F32.PACK_AB R7, R121, R120 ;  /* 0x000000787907723e */ /* 0x000fe400000008ff */
[----:B------:R-:W-:Y:S03]  /*5240*/  LOP3.LUT R8, R5, 0xff, RZ, 0xc0, !PT ;  /* 0x000000ff05087812 */ /* 0x000fe600078ec0ff */
[----:B------:R-:W1:Y:S01]  /*5250*/  MUFU.EX2 R199, R18 ;  /* 0x0000001200c77308 */ /* 0x000e620000000800 */
[----:B------:R-:W-:Y:S01]  /*5260*/  @P6 FADD.FTZ R126, -R126, -RZ ;  /* 0x800000ff7e7e6221 */ /* 0x000fe20000010100 */
[----:B-----5:R-:W-:Y:S02]  /*5270*/  @P2 FADD.FTZ R127, -R127, -RZ ;  /* 0x800000ff7f7f2221 */ /* 0x020fe40000010100 */
[----:B------:R-:W-:Y:S01]  /*5280*/  @!P5 FADD.FTZ R124, -R124, -RZ ;  /* 0x800000ff7c7cd221 */ /* 0x000fe20000010100 */
[----:B------:R-:W-:Y:S02]  /*5290*/  ISETP.LE.U32.AND P5, PT, R8, UR13, PT ;  /* 0x0000000d08007c0c */ /* 0x000fe4000bfa3070 */
[----:B--2---:R-:W-:Y:S01]  /*52a0*/  F2FP.RELU.F16.F32.PACK_AB R4, R127, R126 ;  /* 0x0000007e7f04723e */ /* 0x004fe200000008ff */
[----:B----4-:R-:W-:Y:S01]  /*52b0*/  @P1 FADD.FTZ R200, -R200, -RZ ;  /* 0x800000ffc8c81221 */ /* 0x010fe20000010100 */
[----:B------:R-:W-:Y:S02]  /*52c0*/  PRMT R8, R5, 0x7632, R8 ;  /* 0x0000763205087816 */ /* 0x000fe40000000008 */
[----:B------:R-:W-:Y:S02]  /*52d0*/  SHF.R.U32.HI R5, RZ, 0x18, R5 ;  /* 0x00000018ff057819 */ /* 0x000fe40000011605 */
[----:B------:R-:W-:Y:S02]  /*52e0*/  LOP3.LUT R8, R8, 0xff, RZ, 0xc0, !PT ;  /* 0x000000ff08087812 */ /* 0x000fe400078ec0ff */
[----:B------:R-:W-:Y:S02]  /*52f0*/  ISETP.LE.U32.AND P6, PT, R5, UR13, PT ;  /* 0x0000000d05007c0c */ /* 0x000fe4000bfc3070 */
[----:B------:R-:W-:Y:S01]  /*5300*/  ISETP.LE.U32.AND P2, PT, R8, UR13, PT ;  /* 0x0000000d08007c0c */ /* 0x000fe2000bf43070 */
[----:B------:R-:W-:Y:S01]  /*5310*/  @!P5 FADD.FTZ R128, -R128, -RZ ;  /* 0x800000ff8080d221 */ /* 0x000fe20000010100 */
[C---:B------:R-:W-:Y:S02]  /*5320*/  PRMT R8, R6.reuse, 0x7770, RZ ;  /* 0x0000777006087816 */ /* 0x040fe400000000ff */
[C---:B------:R-:W-:Y:S02]  /*5330*/  PRMT R5, R6.reuse, 0x7772, RZ ;  /* 0x0000777206057816 */ /* 0x040fe400000000ff */
[----:B------:R-:W-:Y:S02]  /*5340*/  PRMT R6, R6, 0x7773, RZ ;  /* 0x0000777306067816 */ /* 0x000fe400000000ff */
[----:B------:R-:W-:Y:S02]  /*5350*/  ISETP.LE.U32.AND P5, PT, R8, UR13, PT ;  /* 0x0000000d08007c0c */ /* 0x000fe4000bfa3070 */
[----:B------:R-:W-:Y:S01]  /*5360*/  LEA R206, P1, R236, R112, 0x2 ;  /* 0x00000070ecce7211 */ /* 0x000fe200078210ff */
[----:B------:R-:W-:Y:S01]  /*5370*/  @!P6 FADD.FTZ R196, -R196, -RZ ;  /* 0x800000ffc4c4e221 */ /* 0x000fe20000010100 */
[----:B------:R-:W-:Y:S01]  /*5380*/  ISETP.GT.U32.AND P6, PT, R6, UR13, PT ;  /* 0x0000000d06007c0c */ /* 0x000fe2000bfc4070 */
[----:B------:R-:W-:Y:S01]  /*5390*/  @!P2 FADD.FTZ R130, -R130, -RZ ;  /* 0x800000ff8282a221 */ /* 0x000fe20000010100 */
[----:B------:R-:W-:Y:S02]  /*53a0*/  F2FP.RELU.F16.F32.PACK_AB R6, R125, R124 ;  /* 0x0000007c7d06723e */ /* 0x000fe400000008ff */
[----:B------:R-:W-:Y:S02]  /*53b0*/  ISETP.GT.U32.AND P2, PT, R5, UR13, PT ;  /* 0x0000000d05007c0c */ /* 0x000fe4000bf44070 */
[----:B------:R-:W-:Y:S02]  /*53c0*/  F2FP.RELU.F16.F32.PACK_AB R8, R196, R130 ;  /* 0x00000082c408723e */ /* 0x000fe400000008ff */
[----:B------:R-:W-:Y:S01]  /*53d0*/  LEA.HI.X R207, R236, R113, RZ, 0x2, P1 ;  /* 0x00000071eccf7211 */ /* 0x000fe200008f14ff */
[----:B------:R-:W-:Y:S01]  /*53e0*/  @!P5 FADD.FTZ R197, -R197, -RZ ;  /* 0x800000ffc5c5d221 */ /* 0x000fe20000010100 */
[----:B------:R-:W-:Y:S02]  /*53f0*/  FSETP.GE.FTZ.AND P1, PT, R124, RZ, PT ;  /* 0x000000ff7c00720b */ /* 0x000fe40003f36000 */
[----:B------:R-:W-:Y:S01]  /*5400*/  FSETP.GE.FTZ.AND P5, PT, R120, RZ, PT ;  /* 0x000000ff7800720b */ /* 0x000fe20003fb6000 */
[----:B------:R-:W-:Y:S01]  /*5410*/  @P6 FADD.FTZ R198, -R198, -RZ ;  /* 0x800000ffc6c66221 */ /* 0x000fe20000010100 */
[----:B------:R-:W2:Y:S01]  /*5420*/  LDG.E R204, desc[UR36][R206.64] ;  /* 0x00000024cecc7981 */ /* 0x000ea2000c1e1900 */
[----:B------:R-:W-:Y:S02]  /*5430*/  FSETP.GE.FTZ.AND P6, PT, R123, RZ, PT ;  /* 0x000000ff7b00720b */ /* 0x000fe40003fd6000 */
[----:B-1----:R-:W-:Y:S03]  /*5440*/  @P2 FADD.FTZ R199, -R199, -RZ ;  /* 0x800000ffc7c72221 */ /* 0x002fe60000010100 */
[----:B------:R-:W4:Y:S01]  /*5450*/  LDG.E R205, desc[UR36][R206.64+0x20] ;  /* 0x00002024cecd7981 */ /* 0x000f22000c1e1900 */
[----:B------:R-:W-:Y:S02]  /*5460*/  FSETP.GE.FTZ.AND P2, PT, R121, RZ, PT ;  /* 0x000000ff7900720b */ /* 0x000fe40003f56000 */
[----:B---3--:R-:W-:Y:S05]  /*5470*/  LEA R201, R102, UR4, 0x1 ;  /* 0x0000000466c97c11 */ /* 0x008fea000f8e08ff */
[----:B------:R1:W-:Y:S01]  /*5480*/  STS [R201+0x2a000], R7 ;  /* 0x02a00007c9007388 */ /* 0x0003e20000000800 */
[C---:B------:R-:W-:Y:S02]  /*5490*/  IMAD.IADD R131, R201.reuse, 0x1, R210 ;  /* 0x00000001c9837824 */ /* 0x040fe400078e02d2 */
[C---:B------:R-:W-:Y:S02]  /*54a0*/  VIADD R203, R201.reuse, 0x2a020 ;  /* 0x0002a020c9cb7836 */ /* 0x040fe40000000000 */
[----:B------:R-:W-:Y:S02]  /*54b0*/  VIADD R202, R201, 0x2a000 ;  /* 0x0002a000c9ca7836 */ /* 0x000fe40000000000 */
[----:B------:R-:W-:Y:S02]  /*54c0*/  IMAD.MOV.U32 R5, RZ, RZ, R203 ;  /* 0x000000ffff057224 */ /* 0x000fe400078e00cb */
[C---:B------:R-:W-:Y:S02]  /*54d0*/  @P4 VIADD R5, R202.reuse, 0xffffffe0 ;  /* 0xffffffe0ca054836 */ /* 0x040fe40000000000 */
[----:B------:R-:W-:Y:S01]  /*54e0*/  @P4 VIADD R203, R202, 0xffffffe0 ;  /* 0xffffffe0cacb4836 */ /* 0x000fe20000000000 */
[----:B-1----:R-:W-:Y:S05]  /*54f0*/  F2FP.RELU.F16.F32.PACK_AB R7, R123, R122 ;  /* 0x0000007a7b07723e */ /* 0x002fea00000008ff */
[----:B------:R1:W-:Y:S06]  /*5500*/  STS [R201+0x2a400], R7 ;  /* 0x02a40007c9007388 */ /* 0x0003ec0000000800 */
[----:B------:R3:W-:Y:S06]  /*5510*/  STS [R131+0x2a400], R4 ;  /* 0x02a4000483007388 */ /* 0x0007ec0000000800 */
[----:B------:R5:W-:Y:S06]  /*5520*/  STS [R131+0x2a000], R6 ;  /* 0x02a0000683007388 */ /* 0x000bec0000000800 */
[----:B------:R-:W-:Y:S01]  /*5530*/  STS [R5+0x400], R8 ;  /* 0x0004000805007388 */ /* 0x000fe20000000800 */
[----:B-1----:R-:W-:Y:S02]  /*5540*/  F2FP.RELU.F16.F32.PACK_AB R7, R200, R197 ;  /* 0x000000c5c807723e */ /* 0x002fe400000008ff */
[----:B---3--:R-:W-:Y:S02]  /*5550*/  F2FP.RELU.F16.F32.PACK_AB R4, R129, R128 ;  /* 0x000000808104723e */ /* 0x008fe400000008ff */
[----:B-----5:R-:W-:Y:S03]  /*5560*/  F2FP.RELU.F16.F32.PACK_AB R6, R198, R199 ;  /* 0x000000c7c606723e */ /* 0x020fe600000008ff */
[----:B------:R1:W-:Y:S02]  /*5570*/  STS [R5], R4 ;  /* 0x0000000405007388 */ /* 0x0003e40000000800 */
[----:B-1----:R-:W-:Y:S05]  /*5580*/  IMAD.IADD R4, R210, 0x1, R5 ;  /* 0x00000001d2047824 */ /* 0x002fea00078e0205 */
[----:B------:R-:W-:Y:S06]  /*5590*/  STS [R4], R7 ;  /* 0x0000000704007388 */ /* 0x000fec0000000800 */
[----:B------:R-:W-:Y:S06]  /*55a0*/  STS [R4+0x400], R6 ;  /* 0x0004000604007388 */ /* 0x000fec0000000800 */
[----:B------:R-:W-:Y:S06]  /*55b0*/  LDSM.16.M88.4 R16, [R119+0x10000] ;  /* 0x010000007710783b */ /* 0x000fec0000000200 */
[----:B------:R-:W1:Y:S06]  /*55c0*/  LDSM.16.M88.4 R8, [R227+0x20000] ;  /* 0x02000000e308783b */ /* 0x000e6c0000000200 */
[----:B------:R-:W3:Y:S06]  /*55d0*/  LDSM.16.M88.4 R84, [R227+0x20800] ;  /* 0x02080000e354783b */ /* 0x000eec0000000200 */
[----:B------:R-:W-:Y:S06]  /*55e0*/  LDSM.16.M88.4 R88, [R118+0x10000] ;  /* 0x010000007658783b */ /* 0x000fec0000000200 */
[----:B------:R-:W5:Y:S06]  /*55f0*/  LDSM.16.M88.4 R92, [R226+0x20000] ;  /* 0x02000000e25c783b */ /* 0x000f6c0000000200 */
[----:B------:R-:W5:Y:S06]  /*5600*/  LDSM.16.M88.4 R96, [R226+0x20800] ;  /* 0x02080000e260783b */ /* 0x000f6c0000000200 */
[----:B------:R-:W-:Y:S06]  /*5610*/  LDSM.16.M88.4 R100, [R117+0x10000] ;  /* 0x010000007564783b */ /* 0x000fec0000000200 */
[----:B------:R-:W5:Y:S01]  /*5620*/  LDSM.16.M88.4 R104, [R225+0x20000] ;  /* 0x02000000e168783b */ /* 0x000f620000000200 */
[C---:B-1----:R-:W-:Y:S05]  /*5630*/  HMMA.16816.F32 R4, R16.reuse, R8, RZ ;  /* 0x000000081004723c */ /* 0x042fea00000018ff */
[----:B------:R-:W-:Y:S03]  /*5640*/  LDSM.16.M88.4 R108, [R224+0x20000] ;  /* 0x02000000e06c783b */ /* 0x000fe60000000200 */
[C---:B------:R-:W-:Y:S03]  /*5650*/  HMMA.16816.F32 R8, R16.reuse, R10, RZ ;  /* 0x0000000a1008723c */ /* 0x040fe600000018ff */
[----:B------:R-:W-:Y:S05]  /*5660*/  LDSM.16.M88.4 R112, [R227+0x22000] ;  /* 0x02200000e370783b */ /* 0x000fea0000000200 */
[C---:B---3--:R-:W-:Y:S08]  /*5670*/  HMMA.16816.F32 R12, R16.reuse, R84, RZ ;  /* 0x00000054100c723c */ /* 0x048ff000000018ff */
[----:B------:R-:W-:Y:S01]  /*5680*/  HMMA.16816.F32 R16, R16, R86, RZ ;  /* 0x000000561010723c */ /* 0x000fe200000018ff */
[----:B------:R-:W1:Y:S07]  /*5690*/  LDSM.16.M88.4 R84, [R225+0x20800] ;  /* 0x02080000e154783b */ /* 0x000e6e0000000200 */
[C---:B-----5:R-:W-:Y:S08]  /*56a0*/  HMMA.16816.F32 R4, R88.reuse, R92, R4 ;  /* 0x0000005c5804723c */ /* 0x060ff00000001804 */
[C---:B------:R-:W-:Y:S01]  /*56b0*/  HMMA.16816.F32 R8, R88.reuse, R94, R8 ;  /* 0x0000005e5808723c */ /* 0x040fe20000001808 */
[----:B------:R-:W3:Y:S07]  /*56c0*/  LDSM.16.M88.4 R92, [R116+0x10000] ;  /* 0x01000000745c783b */ /* 0x000eee0000000200 */
[C---:B------:R-:W-:Y:S08]  /*56d0*/  HMMA.16816.F32 R12, R88.reuse, R96, R12 ;  /* 0x00000060580c723c */ /* 0x040ff0000000180c */
[----:B------:R-:W-:Y:S01]  /*56e0*/  HMMA.16816.F32 R16, R88, R98, R16 ;  /* 0x000000625810723c */ /* 0x000fe20000001810 */
[----:B------:R-:W5:Y:S06]  /*56f0*/  LDSM.16.M88.4 R88, [R224+0x20800] ;  /* 0x02080000e058783b */ /* 0x000f6c0000000200 */
[----:B------:R-:W5:Y:S01]  /*5700*/  LDSM.16.M88.4 R96, [R119+0x12000] ;  /* 0x012000007760783b */ /* 0x000f620000000200 */
[C---:B------:R-:W-:Y:S08]  /*5710*/  HMMA.16816.F32 R4, R100.reuse, R104, R4 ;  /* 0x000000686404723c */ /* 0x040ff00000001804 */
        /* <DEDUP_REMOVED lines=9> */
[C---:B-----5:R-:W-:Y:S08]  /*57b0*/  HMMA.16816.F32 R12, R92.reuse, R88, R12 ;  /* 0x000000585c0c723c */ /* 0x060ff0000000180c */
[----:B------:R-:W-:Y:S01]  /*57c0*/  HMMA.16816.F32 R16, R92, R90, R16 ;  /* 0x0000005a5c10723c */ /* 0x000fe20000001810 */
[----:B------:R-:W3:Y:S06]  /*57d0*/  LDSM.16.M88.4 R88, [R226+0x22800] ;  /* 0x02280000e258783b */ /* 0x000eec0000000200 */
        /* <DEDUP_REMOVED lines=65> */
[C---:B------:R-:W-:Y:S08]  /*5bf0*/  HMMA.16816.F32 R8, R96.reuse, R114, R8 ;  /* 0x000000726008723c */ /* 0x040ff00000001808 */
[C---:B--2---:R-:W-:Y:S08]  /*5c00*/  HMMA.16816.F32 R12, R96.reuse, R88, R12 ;  /* 0x00000058600c723c */ /* 0x044ff0000000180c */
[----:B------:R-:W-:Y:S01]  /*5c10*/  HMMA.16816.F32 R16, R96, R90, R16 ;  /* 0x0000005a6010723c */ /* 0x000fe20000001810 */
[----:B------:R-:W2:Y:S07]  /*5c20*/  LDSM.16.M88.4 R88, [R224+0x26800] ;  /* 0x02680000e058783b */ /* 0x000eae0000000200 */
[C---:B---3--:R-:W-:Y:S08]  /*5c30*/  HMMA.16816.F32 R4, R100.reuse, R104, R4 ;  /* 0x000000686404723c */ /* 0x048ff00000001804 */
[C---:B------:R-:W-:Y:S08]  /*5c40*/  HMMA.16816.F32 R8, R100.reuse, R106, R8 ;  /* 0x0000006a6408723c */ /* 0x040ff00000001808 */
[C---:B-1----:R-:W-:Y:S03]  /*5c50*/  HMMA.16816.F32 R12, R100.reuse, R84, R12 ;  /* 0x00000054640c723c */ /* 0x042fe6000000180c */
[----:B------:R-:W-:Y:S02]  /*5c60*/  LOP3.LUT R85, R219, 0x20, RZ, 0xc0, !PT ;  /* 0x00000020db557812 */ /* 0x000fe400078ec0ff */
[----:B------:R-:W-:Y:S03]  /*5c70*/  SHF.R.U32.HI R84, RZ, 0x3, R220 ;  /* 0x00000003ff547819 */ /* 0x000fe600000116dc */
[----:B------:R-:W-:Y:S03]  /*5c80*/  HMMA.16816.F32 R16, R100, R86, R16 ;  /* 0x000000566410723c */ /* 0x000fe60000001810 */
[----:B------:R-:W-:Y:S05]  /*5c90*/  LOP3.LUT R84, R85, 0x18, R84, 0xf8, !PT ;  /* 0x0000001855547812 */ /* 0x000fea00078ef854 */
[C---:B-----5:R-:W-:Y:S08]  /*5ca0*/  HMMA.16816.F32 R4, R92.reuse, R108, R4 ;  /* 0x0000006c5c04723c */ /* 0x060ff00000001804 */
[C---:B------:R-:W-:Y:S08]  /*5cb0*/  HMMA.16816.F32 R8, R92.reuse, R110, R8 ;  /* 0x0000006e5c08723c */ /* 0x040ff00000001808 */
[C---:B--2---:R-:W-:Y:S03]  /*5cc0*/  HMMA.16816.F32 R12, R92.reuse, R88, R12 ;  /* 0x000000585c0c723c */ /* 0x044fe6000000180c */
[C---:B------:R-:W-:Y:S01]  /*5cd0*/  FADD.FTZ R5, -R204.reuse, R5 ;  /* 0x00000005cc057221 */ /* 0x040fe20000010100 */
[C---:B------:R-:W-:Y:S01]  /*5ce0*/  FADD.FTZ R4, -R204.reuse, R4 ;  /* 0x00000004cc047221 */ /* 0x040fe20000010100 */
[C---:B------:R-:W-:Y:S01]  /*5cf0*/  FADD.FTZ R6, -R205.reuse, R6 ;  /* 0x00000006cd067221 */ /* 0x040fe20000010100 */
[----:B------:R-:W-:Y:S02]  /*5d00*/  FADD.FTZ R7, -R205, R7 ;  /* 0x00000007cd077221 */ /* 0x000fe40000010100 */
[-C--:B------:R-:W-:Y:S01]  /*5d10*/  FSEL R5, R5, R204.reuse, P2 ;  /* 0x000000cc05057208 */ /* 0x080fe20001000000 */
[----:B------:R-:W-:Y:S03]  /*5d20*/  HMMA.16816.F32 R16, R92, R90, R16 ;  /* 0x0000005a5c10723c */ /* 0x000fe60000001810 */
[----:B------:R-:W-:Y:S01]  /*5d30*/  FSETP.GE.FTZ.AND P2, PT, R129, RZ, PT ;  /* 0x000000ff8100720b */ /* 0x000fe20003f56000 */
[----:B------:R-:W-:Y:S01]  /*5d40*/  FADD.FTZ R8, -R204, R8 ;  /* 0x00000008cc087221 */ /* 0x000fe20000010100 */
        /* <DEDUP_REMOVED lines=8> */
[----:B------:R-:W-:Y:S01]  /*5dd0*/  FSEL R7, R7, R205, P6 ;  /* 0x000000cd07077208 */ /* 0x000fe20003000000 */
[----:B------:R-:W-:Y:S01]  /*5de0*/  FADD.FTZ R11, -R205, R11 ;  /* 0x0000000bcd0b7221 */ /* 0x000fe20000010100 */
        /* <DEDUP_REMOVED lines=8> */
[----:B------:R-:W-:Y:S01]  /*5e70*/  FSEL R12, R12, R204, P5 ;  /* 0x000000cc0c0c7208 */ /* 0x000fe20002800000 */
[----:B------:R-:W-:Y:S01]  /*5e80*/  FMUL.FTZ R4, R120, R4 ;  /* 0x0000000478047220 */ /* 0x000fe20000410000 */
[----:B------:R-:W-:Y:S01]  /*5e90*/  FSEL R16, R16, R204, P2 ;  /* 0x000000cc10107208 */ /* 0x000fe20001000000 */
[----:B------:R-:W-:Y:S01]  /*5ea0*/  FMUL.FTZ R5, R121, R5 ;  /* 0x0000000579057220 */ /* 0x000fe20000410000 */
[----:B------:R-:W-:Y:S01]  /*5eb0*/  FSETP.GE.FTZ.AND P2, PT, R122, RZ, PT ;  /* 0x000000ff7a00720b */ /* 0x000fe20003f56000 */
[----:B------:R-:W-:Y:S01]  /*5ec0*/  FMUL.FTZ R8, R124, R8 ;  /* 0x000000087c087220 */ /* 0x000fe20000410000 */
[----:B------:R-:W-:Y:S01]  /*5ed0*/  FSETP.GE.FTZ.AND P5, PT, R126, RZ, PT ;  /* 0x000000ff7e00720b */ /* 0x000fe20003fb6000 */
[----:B------:R-:W-:Y:S01]  /*5ee0*/  @P1 FADD.FTZ R204, -R204, R17 ;  /* 0x00000011cccc1221 */ /* 0x000fe20000010100 */
[----:B------:R-:W-:Y:S01]  /*5ef0*/  FSETP.GE.FTZ.AND P1, PT, R198, RZ, PT ;  /* 0x000000ffc600720b */ /* 0x000fe20003f36000 */
[----:B------:R-:W-:Y:S01]  /*5f00*/  FMUL.FTZ R9, R125, R9 ;  /* 0x000000097d097220 */ /* 0x000fe20000410000 */
[----:B------:R-:W-:Y:S01]  /*5f10*/  FSEL R6, R6, R205, P2 ;  /* 0x000000cd06067208 */ /* 0x000fe20001000000 */
        /* <DEDUP_REMOVED lines=11> */
[----:B------:R-:W-:Y:S02]  /*5fd0*/  FSETP.GE.FTZ.AND P2, PT, R199, RZ, PT ;  /* 0x000000ffc700720b */ /* 0x000fe40003f56000 */
[-C--:B------:R-:W-:Y:S02]  /*5fe0*/  FSEL R14, R14, R205.reuse, P6 ;  /* 0x000000cd0e0e7208 */ /* 0x080fe40003000000 */
[-C--:B------:R-:W-:Y:S02]  /*5ff0*/  FSEL R15, R15, R205.reuse, P5 ;  /* 0x000000cd0f0f7208 */ /* 0x080fe40002800000 */
[----:B------:R-:W-:Y:S01]  /*6000*/  FSEL R18, R18, R205, P2 ;  /* 0x000000cd12127208 */ /* 0x000fe20001000000 */
[----:B------:R-:W-:Y:S01]  /*6010*/  @P1 FADD.FTZ R205, -R205, R19 ;  /* 0x00000013cdcd1221 */ /* 0x000fe20000010100 */
[----:B------:R-:W-:Y:S02]  /*6020*/  F2FP.F16.F32.PACK_AB R4, R5, R4 ;  /* 0x000000040504723e */ /* 0x000fe400000000ff */
[----:B------:R-:W-:Y:S02]  /*6030*/  F2FP.F16.F32.PACK_AB R8, R9, R8 ;  /* 0x000000080908723e */ /* 0x000fe400000000ff */
[----:B------:R-:W-:Y:S01]  /*6040*/  F2FP.F16.F32.PACK_AB R12, R13, R12 ;  /* 0x0000000c0d0c723e */ /* 0x000fe200000000ff */
[----:B------:R-:W-:Y:S06]  /*6050*/  BRA.U !UP2, `(.L_x_1869) ;  /* 0x000000050a1c7547 */ /* 0x000fec000b800000 */
[----:B------:R-:W2:Y:S01]  /*6060*/  LDL.LU R211, [R1+0x8] ;  /* 0x0000080001d37983 */ /* 0x000ea20000300800 */
[----:B------:R-:W1:Y:S01]  /*6070*/  LDC R9, c[0x0][0x3b0] ;  /* 0x0000ec00ff097b82 */ /* 0x000e620000000800 */
[----:B------:R-:W-:Y:S01]  /*6080*/  IADD3 R17, P1, PT, RZ, -UR33, RZ ;  /* 0x80000021ff117c10 */ /* 0x000fe2000ff3e0ff */
[----:B------:R-:W-:Y:S01]  /*6090*/  ULOP3.LUT UR16, UR45, 0x1, URZ, 0xc0, !UPT ;  /* 0x000000012d107892 */ /* 0x000fe2000f8ec0ff */
[----:B------:R-:W-:Y:S02]  /*60a0*/  ISETP.GE.AND P6, PT, R209, UR8, PT ;  /* 0x00000008d1007c0c */ /* 0x000fe4000bfc6270 */
[----:B------:R-:W-:Y:S01]  /*60b0*/  ISETP.GE.AND P5, PT, R208, UR8, PT ;  /* 0x00000008d0007c0c */ /* 0x000fe2000bfa6270 */
[----:B------:R-:W-:Y:S01]  /*60c0*/  UISETP.NE.U32.AND UP0, UPT, UR16, 0x1, UPT ;  /* 0x000000011000788c */ /* 0x000fe2000bf05070 */
[----:B------:R-:W-:Y:S01]  /*60d0*/  ISETP.GE.AND P2, PT, R251, UR8, PT ;  /* 0x00000008fb007c0c */ /* 0x000fe2000bf46270 */
[----:B------:R-:W3:Y:S02]  /*60e0*/  LDC R5, c[0x0][0x3b4] ;  /* 0x0000ed00ff057b82 */ /* 0x000ee40000000800 */
[----:B------:R-:W-:Y:S06]  /*60f0*/  USEL UR16, UR32, 0x8000, !UP0 ;  /* 0x0000800020107887 */ /* 0x000fec000c000000 */
[----:B------:R-:W-:Y:S02]  /*6100*/  VIADD R237, R237, UR16 ;  /* 0x00000010eded7c36 */ /* 0x000fe40008000000 */
[----:B------:R-:W-:Y:S02]  /*6110*/  VIADD R223, R223, UR16 ;  /* 0x00000010dfdf7c36 */ /* 0x000fe40008000000 */
[----:B--2---:R-:W-:Y:S02]  /*6120*/  VIADD R211, R211, UR16 ;  /* 0x00000010d3d37c36 */ /* 0x004fe40008000000 */
[----:B-1----:R-:W-:Y:S03]  /*6130*/  IMAD.SHL.U32 R13, R9, 0x40, RZ ;  /* 0x00000040090d7824 */ /* 0x002fe600078e00ff */
[----:B------:R1:W-:Y:S01]  /*6140*/  STL [R1+0x8], R211 ;  /* 0x000008d301007387 */ /* 0x0003e20000100800 */
        /* <DEDUP_REMOVED lines=9> */
[----:B---3--:R-:W-:Y:S02]  /*61e0*/  LEA.HI.X R87, R9, R245, R5, 0x6, P1 ;  /* 0x000000f509577211 */ /* 0x008fe400008f3405 */
        /* <DEDUP_REMOVED lines=46> */
.L_x_1869:
[----:B------:R2:W-:Y:S01]  /*64d0*/  STS [R201+0x28000], R4 ;  /* 0x02800004c9007388 */ /* 0x0005e20000000800 */
[----:B------:R-:W-:Y:S01]  /*64e0*/  FMUL.FTZ R11, R127, R11 ;  /* 0x0000000b7f0b7220 */ /* 0x000fe20000410000 */
[----:B------:R-:W-:Y:S01]  /*64f0*/  FMUL.FTZ R10, R126, R10 ;  /* 0x0000000a7e0a7220 */ /* 0x000fe20000410000 */
[----:B------:R-:W-:Y:S01]  /*6500*/  F2FP.F16.F32.PACK_AB R6, R7, R6 ;  /* 0x000000060706723e */ /* 0x000fe200000000ff */
[----:B------:R-:W-:Y:S01]  /*6510*/  FMUL.FTZ R15, R196, R15 ;  /* 0x0000000fc40f7220 */ /* 0x000fe20000410000 */
[----:B------:R-:W-:Y:S01]  /*6520*/  FMUL.FTZ R14, R130, R14 ;  /* 0x0000000e820e7220 */ /* 0x000fe20000410000 */
[----:B------:R-:W-:Y:S01]  /*6530*/  FMUL.FTZ R18, R199, R18 ;  /* 0x00000012c7127220 */ /* 0x000fe20000410000 */
[----:B------:R-:W-:Y:S01]  /*6540*/  F2FP.F16.F32.PACK_AB R10, R11, R10 ;  /* 0x0000000a0b0a723e */ /* 0x000fe200000000ff */
[----:B------:R-:W-:Y:S01]  /*6550*/  STS [R201+0x28400], R6 ;  /* 0x02840006c9007388 */ /* 0x000fe20000000800 */
[----:B------:R-:W-:Y:S01]  /*6560*/  FMUL.FTZ R198, R198, R205 ;  /* 0x000000cdc6c67220 */ /* 0x000fe20000410000 */
[----:B------:R-:W-:Y:S01]  /*6570*/  F2FP.F16.F32.PACK_AB R14, R15, R14 ;  /* 0x0000000e0f0e723e */ /* 0x000fe200000000ff */
[----:B------:R-:W-:Y:S01]  /*6580*/  IMAD R120, R248, UR9, RZ ;  /* 0x00000009f8787c24 */ /* 0x000fe2000f8e02ff */
[----:B------:R-:W-:Y:S01]  /*6590*/  STS [R131+0x28000], R8 ;  /* 0x0280000883007388 */ /* 0x000fe20000000800 */
[----:B------:R-:W-:Y:S02]  /*65a0*/  F2FP.F16.F32.PACK_AB R16, R200, R16 ;  /* 0x00000010c810723e */ /* 0x000fe400000000ff */
[----:B------:R-:W-:Y:S01]  /*65b0*/  F2FP.F16.F32.PACK_AB R18, R198, R18 ;  /* 0x00000012c612723e */ /* 0x000fe200000000ff */
[----:B------:R-:W-:Y:S01]  /*65c0*/  STS [R131+0x28400], R10 ;  /* 0x0284000a83007388 */ /* 0x000fe20000000800 */
[----:B------:R-:W-:Y:S02]  /*65d0*/  LOP3.LUT R230, R2, 0x10, RZ, 0xc0, !PT ;  /* 0x0000001002e67812 */ /* 0x000fe400078ec0ff */
[----:B------:R-:W-:Y:S01]  /*65e0*/  LOP3.LUT R84, R84, 0x1c0, R216, 0xf8, !PT ;  /* 0x000001c054547812 */ /* 0x000fe200078ef8d8 */
[----:B------:R3:W-:Y:S01]  /*65f0*/  STS [R203+-0x2000], R12 ;  /* 0xffe0000ccb007388 */ /* 0x0007e20000000800 */
[----:B------:R-:W-:Y:S02]  /*6600*/  LOP3.LUT R230, R230, 0x8, R220, 0xf8, !PT ;  /* 0x00000008e6e67812 */ /* 0x000fe400078ef8dc */
[----:B------:R-:W-:Y:S01]  /*6610*/  LOP3.LUT R231, R84, 0x38, R218, 0x78, !PT ;  /* 0x0000003854e77812 */ /* 0x000fe200078e78da */
[----:B------:R-:W-:Y:S01]  /*6620*/  STS [R203+-0x1c00], R14 ;  /* 0xffe4000ecb007388 */ /* 0x000fe20000000800 */
[----:B--2---:R-:W-:Y:S01]  /*6630*/  IMAD.IADD R4, R210, 0x1, R203 ;  /* 0x00000001d2047824 */ /* 0x004fe200078e02cb */
[----:B------:R-:W-:Y:S02]  /*6640*/  LOP3.LUT R230, R230, R3, RZ, 0x3c, !PT ;  /* 0x00000003e6e67212 */ /* 0x000fe400078e3cff */
[----:B------:R-:W-:Y:S02]  /*6650*/  LOP3.LUT R231, R231, 0x200, R216, 0xf8, !PT ;  /* 0x00000200e7e77812 */ /* 0x000fe400078ef8d8 */
[----:B------:R-:W-:Y:S01]  /*6660*/  STS [R4+-0x2000], R16 ;  /* 0xffe0001004007388 */ /* 0x000fe20000000800 */
[----:B------:R-:W-:Y:S02]  /*6670*/  LOP3.LUT R230, R230, 0x200, R217, 0xf8, !PT ;  /* 0x00000200e6e67812 */ /* 0x000fe400078ef8d9 */
[----:B------:R-:W-:Y:S01]  /*6680*/  LEA R231, R231, UR4, 0x1 ;  /* 0x00000004e7e77c11 */ /* 0x000fe2000f8e08ff */
[----:B------:R-:W-:Y:S01]  /*6690*/  STS [R4+-0x1c00], R18 ;  /* 0xffe4001204007388 */ /* 0x000fe20000000800 */
[----:B------:R-:W-:Y:S01]  /*66a0*/  LEA R230, R230, UR4, 0x1 ;  /* 0x00000004e6e67c11 */ /* 0x000fe2000f8e08ff */
[----:B------:R-:W-:Y:S04]  /*66b0*/  BAR.SYNC.DEFER_BLOCKING 0x0 ;  /* 0x0000000000007b1d */ /* 0x000fe80000010000 */
[C---:B------:R-:W-:Y:S02]  /*66c0*/  VIADD R112, R230.reuse, 0x2a040 ;  /* 0x0002a040e6707836 */ /* 0x040fe40000000000 */
[----:B---3--:R-:W-:Y:S04]  /*66d0*/  VIADD R12, R230, 0x2a000 ;  /* 0x0002a000e60c7836 */ /* 0x008fe80000000000 */
        /* <DEDUP_REMOVED lines=154> */
.L_x_1870:
        /* <DEDUP_REMOVED lines=8> */
[----:B------:R-:W-:Y:S01]  /*7100*/  @UP2 UIADD3.X UR58, UPT, UPT, UR53, -0x1, URZ, UP0, !UPT ;  /* 0xffffffff353a2890 */ /* 0x000fe200087fe4ff */
[----:B------:R-:W2:Y:S01]  /*7110*/  LDSM.16.M88.4 R124, [R212+0x29000] ;  /* 0x02900000d47c783b */ /* 0x000ea20000000200 */
[----:B------:R-:W-:Y:S02]  /*7120*/  @UP2 UIADD3 UR10, UP0, UPT, UR10, -0x100, URZ ;  /* 0xffffff000a0a2890 */ /* 0x000fe4000ff1e0ff */
[----:B------:R-:W-:Y:S01]  /*7130*/  ULOP3.LUT UR16, UR45, 0x1, URZ, 0xc0, !UPT ;  /* 0x000000012d107892 */ /* 0x000fe2000f8ec0ff */
[----:B------:R-:W3:Y:S01]  /*7140*/  LDSM.16.MT88.4 R96, [R231+0x1a000] ;  /* 0x01a00000e760783b */ /* 0x000ee20000004200 */
[----:B------:R-:W-:Y:S01]  /*7150*/  @UP2 UIADD3.X UR11, UPT, UPT, UR11, -0x1, URZ, UP0, !UPT ;  /* 0xffffffff0b0b2890 */ /* 0x000fe200087fe4ff */
[----:B------:R-:W-:Y:S01]  /*7160*/  @P2 LOP3.LUT R4, R2, 0x30, RZ, 0xc0, !PT ;  /* 0x0000003002042812 */ /* 0x000fe200078ec0ff */
[----:B------:R-:W-:Y:S01]  /*7170*/  UISETP.NE.U32.AND UP0, UPT, UR16, 0x1, UPT ;  /* 0x000000011000788c */ /* 0x000fe2000bf05070 */
[----:B------:R-:W4:Y:S01]  /*7180*/  LDSM.16.MT88.4 R112, [R231+0x1c000] ;  /* 0x01c00000e770783b */ /* 0x000f220000004200 */
[----:B------:R-:W-:Y:S01]  /*7190*/  PLOP3.LUT P2, PT, PT, PT, UP2, 0x80, 0x8 ;  /* 0x000000000008781c */ /* 0x000fe20003f4f028 */
[----:B------:R-:W-:Y:S01]  /*71a0*/  UIADD3 UR16, UPT, UPT, UR45, -0x1, URZ ;  /* 0xffffffff2d107890 */ /* 0x000fe2000fffe0ff */
[----:B------:R-:W-:Y:S01]  /*71b0*/  @P1 LOP3.LUT R236, R4, 0x7, R246, 0xf8, !PT ;  /* 0x0000000704ec1812 */ /* 0x000fe200078ef8f6 */
[----:B------:R-:W4:Y:S01]  /*71c0*/  LDSM.16.MT88.4 R196, [R231+0x1e000] ;  /* 0x01e00000e7c4783b */ /* 0x000f220000004200 */
[----:B------:R-:W-:Y:S02]  /*71d0*/  PLOP3.LUT P1, PT, PT, PT, UP2, 0x80, 0x8 ;  /* 0x000000000008781c */ /* 0x000fe40003f2f028 */
[----:B------:R-:W-:Y:S01]  /*71e0*/  PLOP3.LUT P6, PT, PT, PT, UP0, 0x80, 0x8 ;  /* 0x000000000008781c */ /* 0x000fe20003fcf008 */
[----:B------:R-:W-:Y:S01]  /*71f0*/  LDSM.16.MT88.4 R204, [R231+0x18800] ;  /* 0x01880000e7cc783b */ /* 0x000fe20000004200 */
[----:B------:R-:W-:Y:S03]  /*7200*/  UISETP.GT.AND UP0, UPT, UR45, URZ, UPT ;  /* 0x000000ff2d00728c */ /* 0x000fe6000bf04270 */
[----:B------:R-:W4:Y:S01]  /*7210*/  LDSM.16.M88.4 R200, [R208+0x28000] ;  /* 0x02800000d0c8783b */ /* 0x000f220000000200 */
[----:B------:R-:W-:Y:S03]  /*7220*/  UMOV UR45, UR16 ;  /* 0x00000010002d7c82 */ /* 0x000fe60008000000 */
[----:B------:R-:W4:Y:S04]  /*7230*/  LDSM.16.M88.4 R208, [R208+0x29000] ;  /* 0x02900000d0d0783b */ /* 0x000f280000000200 */
[----:B------:R3:W-:Y:S01]  /*7240*/  STL.64 [R1+0x18], R20 ;  /* 0x0000181401007387 */ /* 0x0007e20000100a00 */
[-C--:B-1----:R-:W-:Y:S08]  /*7250*/  HMMA.16816.F32 R4, R128, R16.reuse, RZ ;  /* 0x000000108004723c */ /* 0x082ff000000018ff */
[C---:B--2---:R-:W-:Y:S08]  /*7260*/  HMMA.16816.F32 R8, R124.reuse, R16, RZ ;  /* 0x000000107c08723c */ /* 0x044ff000000018ff */
[-C--:B------:R-:W-:Y:S01]  /*7270*/  HMMA.16816.F32 R12, R124, R18.reuse, RZ ;  /* 0x000000127c0c723c */ /* 0x080fe200000018ff */
[----:B---3--:R-:W-:Y:S01]  /*7280*/  @P5 IMAD.WIDE.U32 R20, R236, R239, UR52 ;  /* 0x00000034ec145e25 */ /* 0x008fe2000f8e00ef */
[----:B------:R-:W-:Y:S01]  /*7290*/  @UP2 UMOV UR52, UR59 ;  /* 0x0000003b00342c82 */ /* 0x000fe20008000000 */
[----:B------:R-:W-:Y:S05]  /*72a0*/  @UP2 UMOV UR53, UR58 ;  /* 0x0000003a00352c82 */ /* 0x000fea0008000000 */
[C---:B------:R-:W-:Y:S01]  /*72b0*/  HMMA.16816.F32 R16, R128.reuse, R18, RZ ;  /* 0x000000128010723c */ /* 0x040fe200000018ff */
[----:B------:R-:W5:Y:S04]  /*72c0*/  @P2 LDG.E R235, desc[UR36][R20.64+-0x100] ;  /* 0xffff002414eb2981 */ /* 0x000f68000c1e1900 */
[----:B------:R1:W5:Y:S03]  /*72d0*/  @P1 LDG.E R234, desc[UR36][R20.64+-0xe0] ;  /* 0xffff202414ea1981 */ /* 0x000366000c1e1900 */
        /* <DEDUP_REMOVED lines=12> */
[----:B------:R-:W2:Y:S07]  /*73a0*/  LDSM.16.MT88.4 R196, [R231+0x1a800] ;  /* 0x01a80000e7c4783b */ /* 0x000eae0000004200 */
[-C--:B------:R-:W-:Y:S08]  /*73b0*/  HMMA.16816.F32 R4, R200, R204.reuse, R4 ;  /* 0x000000ccc804723c */ /* 0x080ff00000001804 */
[C---:B------:R-:W-:Y:S08]  /*73c0*/  HMMA.16816.F32 R8, R208.reuse, R204, R8 ;  /* 0x000000ccd008723c */ /* 0x040ff00000001808 */
[-C--:B------:R-:W-:Y:S08]  /*73d0*/  HMMA.16816.F32 R12, R208, R206.reuse, R12 ;  /* 0x000000ced00c723c */ /* 0x080ff0000000180c */
[C---:B------:R-:W-:Y:S01]  /*73e0*/  HMMA.16816.F32 R16, R200.reuse, R206, R16 ;  /* 0x000000cec810723c */ /* 0x040fe20000001810 */
[----:B------:R-:W3:Y:S07]  /*73f0*/  LDSM.16.MT88.4 R204, [R231+0x1c800] ;  /* 0x01c80000e7cc783b */ /* 0x000eee0000004200 */
[-C--:B--2---:R-:W-:Y:S08]  /*7400*/  HMMA.16816.F32 R84, R200, R196.reuse, R84 ;  /* 0x000000c4c854723c */ /* 0x084ff00000001854 */
[C---:B------:R-:W-:Y:S08]  /*7410*/  HMMA.16816.F32 R88, R208.reuse, R196, R88 ;  /* 0x000000c4d058723c */ /* 0x040ff00000001858 */
[-C--:B------:R-:W-:Y:S08]  /*7420*/  HMMA.16816.F32 R92, R208, R198.reuse, R92 ;  /* 0x000000c6d05c723c */ /* 0x080ff0000000185c */
[C---:B------:R-:W-:Y:S01]  /*7430*/  HMMA.16816.F32 R96, R200.reuse, R198, R96 ;  /* 0x000000c6c860723c */ /* 0x040fe20000001860 */
[----:B------:R-:W2:Y:S07]  /*7440*/  LDSM.16.MT88.4 R196, [R231+0x1e800] ;  /* 0x01e80000e7c4783b */ /* 0x000eae0000004200 */
[-C--:B---3--:R-:W-:Y:S08]  /*7450*/  HMMA.16816.F32 R100, R200, R204.reuse, R100 ;  /* 0x000000ccc864723c */ /* 0x088ff00000001864 */
[C---:B------:R-:W-:Y:S08]  /*7460*/  HMMA.16816.F32 R104, R208.reuse, R204, R104 ;  /* 0x000000ccd068723c */ /* 0x040ff00000001868 */
[-C--:B------:R-:W-:Y:S08]  /*7470*/  HMMA.16816.F32 R108, R208, R206.reuse, R108 ;  /* 0x000000ced06c723c */ /* 0x080ff0000000186c */
[C---:B------:R-:W-:Y:S08]  /*7480*/  HMMA.16816.F32 R112, R200.reuse, R206, R112 ;  /* 0x000000cec870723c */ /* 0x040ff00000001870 */
[-C--:B--2---:R-:W-:Y:S08]  /*7490*/  HMMA.16816.F32 R116, R200, R196.reuse, R116 ;  /* 0x000000c4c874723c */ /* 0x084ff00000001874 */
[C---:B------:R-:W-:Y:S04]  /*74a0*/  HMMA.16816.F32 R120, R208.reuse, R196, R120 ;  /* 0x000000c4d078723c */ /* 0x040fe80000001878 */
[C---:B------:R-:W-:Y:S02]  /*74b0*/  VIADD R196, R212.reuse, 0x28000 ;  /* 0x00028000d4c47836 */ /* 0x040fe40000000000 */
[----:B------:R-:W-:Y:S02]  /*74c0*/  VIADD R212, R212, 0x28040 ;  /* 0x00028040d4d47836 */ /* 0x000fe40000000000 */
[-C--:B------:R-:W-:Y:S01]  /*74d0*/  HMMA.16816.F32 R124, R208, R198.reuse, R124 ;  /* 0x000000c6d07c723c */ /* 0x080fe2000000187c */
[----:B------:R-:W-:Y:S02]  /*74e0*/  LDSM.16.MT88.4 R208, [R231+0x1b000] ;  /* 0x01b00000e7d0783b */ /* 0x000fe40000004200 */
[----:B------:R-:W-:Y:S05]  /*74f0*/  @P0 VIADD R212, R196, 0xffffffc0 ;  /* 0xffffffc0c4d40836 */ /* 0x000fea0000000000 */
[----:B------:R-:W-:Y:S01]  /*7500*/  HMMA.16816.F32 R128, R200, R198, R128 ;  /* 0x000000c6c880723c */ /* 0x000fe20000001880 */
[----:B------:R-:W-:Y:S04]  /*7510*/  LDSM.16.MT88.4 R200, [R231+0x19000] ;  /* 0x01900000e7c8783b */ /* 0x000fe80000004200 */
[----:B------:R-:W2:Y:S04]  /*7520*/  LDSM.16.M88.4 R196, [R212] ;  /* 0x00000000d4c4783b */ /* 0x000ea80000000200 */
[----:B------:R3:W4:Y:S02]  /*7530*/  LDSM.16.M88.4 R204, [R212+0x1000] ;  /* 0x00100000d4cc783b */ /* 0x0007240000000200 */
[----:B---3--:R-:W-:Y:S01]  /*7540*/  IMAD.IADD R212, R228, 0x1, R212 ;  /* 0x00000001e4d47824 */ /* 0x008fe200078e02d4 */
[-C--:B--2---:R-:W-:Y:S08]  /*7550*/  HMMA.16816.F32 R4, R196, R200.reuse, R4 ;  /* 0x000000c8c404723c */ /* 0x084ff00000001804 */
[C---:B----4-:R-:W-:Y:S08]  /*7560*/  HMMA.16816.F32 R8, R204.reuse, R200, R8 ;  /* 0x000000c8cc08723c */ /* 0x050ff00000001808 */
        /* <DEDUP_REMOVED lines=12> */
[----:B------:R-:W-:Y:S04]  /*7630*/  LDSM.16.M88.4 R200, [R212] ;  /* 0x00000000d4c8783b */ /* 0x000fe80000000200 */
[----:B------:R-:W-:Y:S03]  /*7640*/  LDSM.16.M88.4 R212, [R212+0x1000] ;  /* 0x00100000d4d4783b */ /* 0x000fe60000000200 */
[-C--:B---3--:R-:W-:Y:S08]  /*7650*/  HMMA.16816.F32 R116, R196, R208.reuse, R116 ;  /* 0x000000d0c474723c */ /* 0x088ff00000001874 */
[C---:B------:R-:W-:Y:S08]  /*7660*/  HMMA.16816.F32 R120, R204.reuse, R208, R120 ;  /* 0x000000d0cc78723c */ /* 0x040ff00000001878 */
[-C--:B------:R-:W-:Y:S01]  /*7670*/  HMMA.16816.F32 R124, R204, R210.reuse, R124 ;  /* 0x000000d2cc7c723c */ /* 0x080fe2000000187c */
[----:B------:R-:W2:Y:S07]  /*7680*/  LDSM.16.MT88.4 R204, [R231+0x19800] ;  /* 0x01980000e7cc783b */ /* 0x000eae0000004200 */
[----:B------:R-:W-:Y:S01]  /*7690*/  HMMA.16816.F32 R128, R196, R210, R128 ;  /* 0x000000d2c480723c */ /* 0x000fe20000001880 */
[----:B------:R-:W3:Y:S04]  /*76a0*/  LDSM.16.MT88.4 R196, [R231+0x1b800] ;  /* 0x01b80000e7c4783b */ /* 0x000ee80000004200 */
[----:B------:R-:W4:Y:S03]  /*76b0*/  LDSM.16.MT88.4 R208, [R231+0x1d800] ;  /* 0x01d80000e7d0783b */ /* 0x000f260000004200 */
[-C--:B--2---:R-:W-:Y:S08]  /*76c0*/  HMMA.16816.F32 R4, R200, R204.reuse, R4 ;  /* 0x000000ccc804723c */ /* 0x084ff00000001804 */
[C---:B------:R-:W-:Y:S08]  /*76d0*/  HMMA.16816.F32 R8, R212.reuse, R204, R8 ;  /* 0x000000ccd408723c */ /* 0x040ff00000001808 */
[-C--:B------:R-:W-:Y:S03]  /*76e0*/  HMMA.16816.F32 R12, R212, R206.reuse, R12 ;  /* 0x000000ced40c723c */ /* 0x080fe6000000180c */
[----:B------:R-:W-:Y:S05]  /*76f0*/  REDG.E.ADD.F32.FTZ.RN.STRONG.GPU desc[UR36][R240.64], R4 ;  /* 0x00000004f00079a6 */ /* 0x000fea000c12f324 */
[C---:B------:R-:W-:Y:S01]  /*7700*/  HMMA.16816.F32 R16, R200.reuse, R206, R16 ;  /* 0x000000cec810723c */ /* 0x040fe20000001810 */
[----:B------:R2:W1:Y:S07]  /*7710*/  LDSM.16.MT88.4 R204, [R231+0x1f800] ;  /* 0x01f80000e7cc783b */ /* 0x00046e0000004200 */
[-C--:B---3--:R-:W-:Y:S08]  /*7720*/  HMMA.16816.F32 R84, R200, R196.reuse, R84 ;  /* 0x000000c4c854723c */ /* 0x088ff00000001854 */
[C---:B------:R-:W-:Y:S01]  /*7730*/  HMMA.16816.F32 R88, R212.reuse, R196, R88 ;  /* 0x000000c4d458723c */ /* 0x040fe20000001858 */
[----:B------:R-:W-:Y:S02]  /*7740*/  IMAD.U32 R196, RZ, RZ, UR49 ;  /* 0x00000031ffc47e24 */ /* 0x000fe4000f8e00ff */
[----:B------:R-:W-:Y:S03]  /*7750*/  IMAD.U32 R197, RZ, RZ, UR49 ;  /* 0x00000031ffc57e24 */ /* 0x000fe6000f8e00ff */
[----:B------:R-:W-:Y:S02]  /*7760*/  LEA R196, P5, R196, R240, 0x2 ;  /* 0x000000f0c4c47211 */ /* 0x000fe400078a10ff */
[-C--:B------:R-:W-:Y:S03]  /*7770*/  HMMA.16816.F32 R92, R212, R198.reuse, R92 ;  /* 0x000000c6d45c723c */ /* 0x080fe6000000185c */
[----:B------:R-:W-:Y:S01]  /*7780*/  LEA.HI.X.SX32 R197, R197, R241, 0x2, P5 ;  /* 0x000000f1c5c57211 */ /* 0x000fe200028f16ff */
[----:B--2---:R-:W-:Y:S04]  /*7790*/  IMAD R231, R248, UR9, RZ ;  /* 0x00000009f8e77c24 */ /* 0x004fe8000f8e02ff */
[C---:B------:R-:W-:Y:S01]  /*77a0*/  HMMA.16816.F32 R96, R200.reuse, R198, R96 ;  /* 0x000000c6c860723c */ /* 0x040fe20000001860 */
[----:B------:R2:W-:Y:S03]  /*77b0*/  REDG.E.ADD.F32.FTZ.RN.STRONG.GPU desc[UR36][R196.64], R5 ;  /* 0x00000005c40079a6 */ /* 0x0005e6000c12f324 */
[C---:B------:R-:W-:Y:S04]  /*77c0*/  LEA R198, P5, R231.reuse, R196, 0x5 ;  /* 0x000000c4e7c67211 */ /* 0x040fe800078a28ff */
[-C--:B----4-:R-:W-:Y:S03]  /*77d0*/  HMMA.16816.F32 R100, R200, R208.reuse, R100 ;  /* 0x000000d0c864723c */ /* 0x090fe60000001864 */
[C---:B------:R-:W-:Y:S05]  /*77e0*/  LEA.HI.X.SX32 R199, R231.reuse, R197, 0x5, P5 ;  /* 0x000000c5e7c77211 */ /* 0x040fea00028f2eff */
[C---:B------:R-:W-:Y:S01]  /*77f0*/  HMMA.16816.F32 R104, R212.reuse, R208, R104 ;  /* 0x000000d0d468723c */ /* 0x040fe20000001868 */
[----:B------:R3:W-:Y:S03]  /*7800*/  REDG.E.ADD.F32.FTZ.RN.STRONG.GPU desc[UR36][R198.64], R6 ;  /* 0x00000006c60079a6 */ /* 0x0007e6000c12f324 */
[C---:B------:R-:W-:Y:S04]  /*7810*/  LEA R208, P5, R231.reuse, R198, 0x5 ;  /* 0x000000c6e7d07211 */ /* 0x040fe800078a28ff */
[-C--:B------:R-:W-:Y:S03]  /*7820*/  HMMA.16816.F32 R108, R212, R210.reuse, R108 ;  /* 0x000000d2d46c723c */ /* 0x080fe6000000186c */
[C---:B------:R-:W-:Y:S05]  /*7830*/  LEA.HI.X.SX32 R209, R231.reuse, R199, 0x5, P5 ;  /* 0x000000c7e7d17211 */ /* 0x040fea00028f2eff */
[C---:B------:R-:W-:Y:S01]  /*7840*/  HMMA.16816.F32 R112, R200.reuse, R210, R112 ;  /* 0x000000d2c870723c */ /* 0x040fe20000001870 */
[----:B------:R4:W-:Y:S03]  /*7850*/  REDG.E.ADD.F32.FTZ.RN.STRONG.GPU desc[UR36][R208.64], R7 ;  /* 0x00000007d00079a6 */ /* 0x0009e6000c12f324 */
[C---:B------:R-:W-:Y:S04]  /*7860*/  LEA R210, P5, R231.reuse, R208, 0x5 ;  /* 0x000000d0e7d27211 */ /* 0x040fe800078a28ff */
[-C--:B-1----:R-:W-:Y:S03]  /*7870*/  HMMA.16816.F32 R116, R200, R204.reuse, R116 ;  /* 0x000000ccc874723c */ /* 0x082fe60000001874 */
        /* <DEDUP_REMOVED lines=75> */
[C---:B------:R-:W-:Y:S03]  /*7d30*/  LEA.HI.X.SX32 R21, R231.reuse, R19, 0x5, P1 ;  /* 0x00000013e7157211 */ /* 0x040fe600008f2eff */
[C---:B------:R-:W-:Y:S02]  /*7d40*/  IMAD.WIDE R196, R231.reuse, -0xc0, R20 ;  /* 0xffffff40e7c47825 */ /* 0x040fe400078e0214 */
[----:B------:R1:W-:Y:S01]  /*7d50*/  REDG.E.ADD.F32.FTZ.RN.STRONG.GPU desc[UR36][R20.64+0x180], R95 ;  /* 0x0001805f140079a6 */ /* 0x0003e2000c12f324 */
[C---:B------:R-:W-:Y:S03]  /*7d60*/  LEA R12, P1, R231.reuse, R196, 0x5 ;  /* 0x000000c4e70c7211 */ /* 0x040fe600078228ff */
[----:B------:R-:W-:Y:S01]  /*7d70*/  REDG.E.ADD.F32.FTZ.RN.STRONG.GPU desc[UR36][R240.64+0x200], R100 ;  /* 0x00020064f00079a6 */ /* 0x000fe2000c12f324 */
[C---:B------:R-:W-:Y:S03]  /*7d80*/  LEA.HI.X.SX32 R13, R231.reuse, R197, 0x5, P1 ;  /* 0x000000c5e70d7211 */ /* 0x040fe600008f2eff */
[----:B------:R-:W-:Y:S01]  /*7d90*/  REDG.E.ADD.F32.FTZ.RN.STRONG.GPU desc[UR36][R196.64+0x200], R101 ;  /* 0x00020065c40079a6 */ /* 0x000fe2000c12f324 */
[C---:B---3--:R-:W-:Y:S03]  /*7da0*/  LEA R4, P1, R231.reuse, R12, 0x5 ;  /* 0x0000000ce7047211 */ /* 0x048fe600078228ff */
        /* <DEDUP_REMOVED lines=36> */
[C---:B--2---:R-:W-:Y:S02]  /*7ff0*/  VIADD R112, R230.reuse, 0x40 ;  /* 0x00000040e6707836 */ /* 0x044fe40000000000 */
[----:B------:R2:W-:Y:S01]  /*8000*/  REDG.E.ADD.F32.FTZ.RN.STRONG.GPU desc[UR36][R8.64+0x280], R110 ;  /* 0x0002806e080079a6 */ /* 0x0005e2000c12f324 */
        /* <DEDUP_REMOVED lines=51> */
[----:B------:R-:W2:Y:S04]  /*8340*/  LDSM.16.MT88.4 R8, [R222] ;  /* 0x00000000de08783b */ /* 0x000ea80000004200 */
[----:B------:R-:W3:Y:S04]  /*8350*/  LDSM.16.MT88.4 R92, [R230+0x28800] ;  /* 0x02880000e65c783b */ /* 0x000ee80000004200 */
[----:B------:R-:W4:Y:S04]  /*8360*/  LDSM.16.MT88.4 R108, [R222+0x4800] ;  /* 0x00480000de6c783b */ /* 0x000f280000004200 */
[----:B------:R-:W-:Y:S01]  /*8370*/  LDSM.16.MT88.4 R116, [R222+0x5800] ;  /* 0x00580000de74783b */ /* 0x000fe20000004200 */
        /* <DEDUP_REMOVED lines=23> */
[-C--:B---3--:R-:W-:Y:S08]  /*84f0*/  HMMA.16816.F32 R132, R92, R96.reuse, R132 ;  /* 0x000000605c84723c */ /* 0x088ff00000001884 */
        /* <DEDUP_REMOVED lines=14> */
[-C--:B--2---:R-:W-:Y:S08]  /*85e0*/  HMMA.16816.F32 R180, R92, R8.reuse, R180 ;  /* 0x000000085cb4723c */ /* 0x084ff000000018b4 */
[C---:B------:R-:W-:Y:S08]  /*85f0*/  HMMA.16816.F32 R184, R100.reuse, R8, R184 ;  /* 0x0000000864b8723c */ /* 0x040ff000000018b8 */
[-C--:B------:R-:W-:Y:S01]  /*8600*/  HMMA.16816.F32 R188, R100, R10.reuse, R188 ;  /* 0x0000000a64bc723c */ /* 0x080fe200000018bc */
[----:B------:R-:W2:Y:S07]  /*8610*/  LDSM.16.MT88.4 R100, [R222+0x3800] ;  /* 0x00380000de64783b */ /* 0x000eae0000004200 */
[----:B------:R-:W-:Y:S01]  /*8620*/  HMMA.16816.F32 R192, R92, R10, R192 ;  /* 0x0000000a5cc0723c */ /* 0x000fe200000018c0 */
[----:B------:R4:W2:Y:S07]  /*8630*/  LDSM.16.MT88.4 R8, [R222+0x7800] ;  /* 0x00780000de08783b */ /* 0x0008ae0000004200 */
        /* <DEDUP_REMOVED lines=37> */
[C---:B------:R-:W-:Y:S01]  /*8890*/  SHF.L.U32 R0, R247.reuse, 0x4, RZ ;  /* 0x00000004f7007819 */ /* 0x040fe200000006ff */
[----:B------:R-:W1:Y:S01]  /*88a0*/  LDCU UR8, c[0x0][0x500] ;  /* 0x0000a000ff0877ac */ /* 0x000e620008000800 */
[C---:B------:R-:W-:Y:S02]  /*88b0*/  SHF.L.U32 R2, R247.reuse, 0x5, RZ ;  /* 0x00000005f7027819 */ /* 0x040fe400000006ff */
[----:B------:R-:W-:Y:S01]  /*88c0*/  SHF.R.U32.HI R3, RZ, 0x3, R247 ;  /* 0x00000003ff037819 */ /* 0x000fe200000116f7 */
[----:B------:R-:W2:Y:S01]  /*88d0*/  LDCU UR9, c[0x0][0x4fc] ;  /* 0x00009f80ff0977ac */ /* 0x000ea20008000800 */
[----:B------:R-:W-:Y:S02]  /*88e0*/  LOP3.LUT R0, R0, 0x1c0, RZ, 0xc0, !PT ;  /* 0x000001c000007812 */ /* 0x000fe400078ec0ff */
[----:B------:R-:W-:Y:S01]  /*88f0*/  SHF.L.U32 R4, R247, 0x1, RZ ;  /* 0x00000001f7047819 */ /* 0x000fe200000006ff */
[----:B------:R-:W-:Y:S01]  /*8900*/  UISETP.NE.AND UP0, UPT, UR42, -0x1, UPT ;  /* 0xffffffff2a00788c */ /* 0x000fe2000bf05270 */
[----:B------:R-:W-:Y:S01]  /*8910*/  LOP3.LUT R2, R2, 0x400, RZ, 0xc0, !PT ;  /* 0x0000040002027812 */ /* 0x000fe200078ec0ff */
[----:B------:R-:W-:Y:S01]  /*8920*/  UMOV UR24, UR18 ;  /* 0x0000001200187c82 */ /* 0x000fe20008000000 */
[----:B------:R-:W-:-:S02]  /*8930*/  LOP3.LUT R0, R0, 0x18, R3, 0xf8, !PT ;  /* 0x0000001800007812 */ /* 0x000fc400078ef803 */
[--C-:B------:R-:W-:Y:S02]  /*8940*/  LOP3.LUT R2, R2, 0x6, R4.reuse, 0xf8, !PT ;  /* 0x0000000602027812 */ /* 0x100fe400078ef804 */
[----:B------:R-:W-:Y:S02]  /*8950*/  LOP3.LUT R0, R0, 0x38, R4, 0x78, !PT ;  /* 0x0000003800007812 */ /* 0x000fe400078e7804 */
[----:B------:R-:W-:Y:S01]  /*8960*/  LOP3.LUT P0, RZ, R247, 0x10, RZ, 0xc0, !PT ;  /* 0x00000010f7ff7812 */ /* 0x000fe2000780c0ff */
[----:B-1----:R-:W-:Y:S01]  /*8970*/  FMUL.FTZ R132, R132, UR8 ;  /* 0x0000000884847c20 */ /* 0x002fe20008410000 */
[----:B------:R-:W-:Y:S01]  /*8980*/  LOP3.LUT R0, R2, R0, RZ, 0xfc, !PT ;  /* 0x0000000002007212 */ /* 0x000fe200078efcff */
[----:B------:R-:W-:Y:S01]  /*8990*/  FMUL.FTZ R133, R133, UR8 ;  /* 0x0000000885857c20 */ /* 0x000fe20008410000 */
[----:B------:R-:W-:Y:S01]  /*89a0*/  FMUL.FTZ R134, R134, UR8 ;  /* 0x0000000886867c20 */ /* 0x000fe20008410000 */
[----:B------:R-:W-:Y:S01]  /*89b0*/  FMUL.FTZ R135, R135, UR8 ;  /* 0x0000000887877c20 */ /* 0x000fe20008410000 */
[----:B------:R-:W-:Y:S01]  /*89c0*/  LEA R0, R0, UR5, 0x1 ;  /* 0x0000000500007c11 */ /* 0x000fe2000f8e08ff */
        /* <DEDUP_REMOVED lines=8> */
[----:B------:R-:W-:Y:S01]  /*8a50*/  IADD3 R4, PT, PT, R0, 0x18000, RZ ;  /* 0x0001800000047810 */ /* 0x000fe20007ffe0ff */
        /* <DEDUP_REMOVED lines=15> */
[----:B------:R-:W-:Y:S01]  /*8b50*/  FMUL.FTZ R152, R152, UR8 ;  /* 0x0000000898987c20 */ /* 0x000fe20008410000 */
[----:B------:R-:W-:Y:S01]  /*8b60*/  IADD3 R2, PT, PT, R0, 0x18040, RZ ;  /* 0x0001804000027810 */ /* 0x000fe20007ffe0ff */
[----:B------:R-:W-:Y:S01]  /*8b70*/  FMUL.FTZ R153, R153, UR8 ;  /* 0x0000000899997c20 */ /* 0x000fe20008410000 */
[----:B------:R-:W-:Y:S01]  /*8b80*/  FMUL.FTZ R154, R154, UR8 ;  /* 0x000000089a9a7c20 */ /* 0x000fe20008410000 */
        /* <DEDUP_REMOVED lines=69> */
[----:B--2--5:R-:W-:Y:S01]  /*8fe0*/  FMUL.FTZ R20, R20, UR9 ;  /* 0x0000000914147c20 */ /* 0x024fe20008410000 */
        /* <DEDUP_REMOVED lines=171> */
.L_x_1872:
[----:B------:R-:W2:Y:S01]  /*9aa0*/  LDCU.64 UR10, c[0x0][0x5c0] ;  /* 0x0000b800ff0a77ac */ /* 0x000ea20008000a00 */
[----:B------:R-:W-:-:S04]  /*9ab0*/  UIADD3 UR8, UPT, UPT, UR39, UR42, URZ ;  /* 0x0000002a27087290 */ /* 0x000fc8000fffe0ff */
[----:B--2---:R-:W-:Y:S02]  /*9ac0*/  UIMAD.WIDE.U32 UR16, UR8, UR10, URZ ;  /* 0x0000000a081072a5 */ /* 0x004fe4000f8e00ff */
[----:B------:R-:W-:-:S04]  /*9ad0*/  UIMAD UR8, UR8, UR11, URZ ;  /* 0x0000000b080872a4 */ /* 0x000fc8000f8e02ff */
[----:B------:R-:W-:-:S06]  /*9ae0*/  UIADD3 UR8, UPT, UPT, UR17, UR8, URZ ;  /* 0x0000000811087290 */ /* 0x000fcc000fffe0ff */
[----:B------:R-:W-:Y:S02]  /*9af0*/  MOV R53, UR8 ;  /* 0x0000000800357c02 */ /* 0x000fe40008000f00 */
.L_x_1873:
        /* <DEDUP_REMOVED lines=12> */
.L_x_1874:
[----:B------:R-:W2:Y:S01]  /*9bc0*/  LDCU.64 UR8, c[0x0][0x5c8] ;  /* 0x0000b900ff0877ac */ /* 0x000ea20008000a00 */
[----:B------:R-:W-:-:S04]  /*9bd0*/  UIADD3 UR12, UPT, UPT, UR39, UR42, URZ ;  /* 0x0000002a270c7290 */ /* 0x000fc8000fffe0ff */
[----:B--2---:R-:W-:Y:S02]  /*9be0*/  UIMAD.WIDE.U32 UR30, UR12, UR8, URZ ;  /* 0x000000080c1e72a5 */ /* 0x004fe4000f8e00ff */
[----:B------:R-:W-:-:S04]  /*9bf0*/  UIMAD UR12, UR12, UR9, URZ ;  /* 0x000000090c0c72a4 */ /* 0x000fc8000f8e02ff */
[----:B------:R-:W-:-:S06]  /*9c00*/  UIADD3 UR12, UPT, UPT, UR31, UR12, URZ ;  /* 0x0000000c1f0c7290 */ /* 0x000fcc000fffe0ff */
[----:B-1----:R-:W-:-:S07]  /*9c10*/  MOV R0, UR12 ;  /* 0x0000000c00007c02 */ /* 0x002fce0008000f00 */
.L_x_1875:
        /* <DEDUP_REMOVED lines=66> */
.L_x_1877:
[----:B------:R-:W-:Y:S05]  /*a040*/  BSYNC.RECONVERGENT B0 ;  /* 0x0000000000007941 */ /* 0x000fea0003800200 */
.L_x_1876:
        /* <DEDUP_REMOVED lines=21> */
.L_x_1879:
[----:B------:R-:W-:Y:S05]  /*a1a0*/  BSYNC.RECONVERGENT B0 ;  /* 0x0000000000007941 */ /* 0x000fea0003800200 */
.L_x_1878:
        /* <DEDUP_REMOVED lines=26> */
.L_x_1881:
[----:B------:R-:W-:Y:S05]  /*a350*/  BSYNC.RECONVERGENT B0 ;  /* 0x0000000000007941 */ /* 0x000fea0003800200 */
.L_x_1880:
        /* <DEDUP_REMOVED lines=19> */
.L_x_1848:
[----:B------:R-:W-:Y:S05]  /*a490*/  BSYNC.RECONVERGENT B1 ;  /* 0x0000000000017941 */ /* 0x000fea0003800200 */
.L_x_1826:
[----:B------:R-:W5:Y:S01]  /*a4a0*/  LDCU UR9, c[0x0][0x438] ;  /* 0x00008700ff0977ac */ /* 0x000f620008000800 */
[----:B------:R-:W2:Y:S01]  /*a4b0*/  LDCU UR10, c[0x0][0x370] ;  /* 0x00006e00ff0a77ac */ /* 0x000ea20008000800 */
[----:B-----5:R-:W-:-:S04]  /*a4c0*/  UIADD3 UR9, UPT, UPT, UR9, 0x3f, URZ ;  /* 0x0000003f09097890 */ /* 0x020fc8000fffe0ff */
        /* <DEDUP_REMOVED lines=8> */
.L_x_1883:
        /* <DEDUP_REMOVED lines=11> */
.L_x_2526:


//--------------------- .text._ZN5flash44flash_bwd_dq_dk_dv_loop_seqk_parallel_kernelI23Flash_bwd_kernel_traitsILi256ELi64ELi64ELi8ELi4ELi2ELi2ELb0ELb0EN7cutlass6half_tE19Flash_kernel_traitsILi256ELi64ELi64ELi8ES3_EELb0ELb0ELb0ELb0ELb0ELb0ELb1EEEvNS_16Flash_bwd_paramsE --------------------------
	.section	.text._ZN5flash44flash_bwd_dq_dk_dv_loop_seqk_parallel_kernelI23Flash_bwd_kernel_traitsILi256ELi64ELi64ELi8ELi4ELi2ELi2ELb0ELb0EN7cutlass6half_tE19Flash_kernel_traitsILi256ELi64ELi64ELi8ES3_EELb0ELb0ELb0ELb0ELb0ELb0ELb1EEEvNS_16Flash_bwd_paramsE,"ax",@progbits
	.align	128
        .global         _ZN5flash44flash_bwd_dq_dk_dv_loop_seqk_parallel_kernelI23Flash_bwd_kernel_traitsILi256ELi64ELi64ELi8ELi4ELi2ELi2ELb0ELb0EN7cutlass6half_tE19Flash_kernel_traitsILi256ELi64ELi64ELi8ES3_EELb0ELb0ELb0ELb0ELb0ELb0ELb1EEEvNS_16Flash_bwd_paramsE
        .type           _ZN5flash44flash_bwd_dq_dk_dv_loop_seqk_parallel_kernelI23Flash_bwd_kernel_traitsILi256ELi64ELi64ELi8ELi4ELi2ELi2ELb0ELb0EN7cutlass6half_tE19Flash_kernel_traitsILi256ELi64ELi64ELi8ES3_EELb0ELb0ELb0ELb0ELb0ELb0ELb1EEEvNS_16Flash_bwd_paramsE,@function
        .size           _ZN5flash44flash_bwd_dq_dk_dv_loop_seqk_parallel_kernelI23Flash_bwd_kernel_traitsILi256ELi64ELi64ELi8ELi4ELi2ELi2ELb0ELb0EN7cutlass6half_tE19Flash_kernel_traitsILi256ELi64ELi64ELi8ES3_EELb0ELb0ELb0ELb0ELb0ELb0ELb1EEEvNS_16Flash_bwd_paramsE,(.L_x_2527 - _ZN5flash44flash_bwd_dq_dk_dv_loop_seqk_parallel_kernelI23Flash_bwd_kernel_traitsILi256ELi64ELi64ELi8ELi4ELi2ELi2ELb0ELb0EN7cutlass6half_tE19Flash_kernel_traitsILi256ELi64ELi64ELi8ES3_EELb0ELb0ELb0ELb0ELb0ELb0ELb1EEEvNS_16Flash_bwd_paramsE)
        .other          _ZN5flash44flash_bwd_dq_dk_dv_loop_seqk_parallel_kernelI23Flash_bwd_kernel_traitsILi256ELi64ELi64ELi8ELi4ELi2ELi2ELb0ELb0EN7cutlass6half_tE19Flash_kernel_traitsILi256ELi64ELi64ELi8ES3_EELb0ELb0ELb0ELb0ELb0ELb0ELb1EEEvNS_16Flash_bwd_paramsE,@"STO_CUDA_ENTRY STV_DEFAULT"
_ZN5flash44flash_bwd_dq_dk_dv_loop_seqk_parallel_kernelI23Flash_bwd_kernel_traitsILi256ELi64ELi64ELi8ELi4ELi2ELi2ELb0ELb0EN7cutlass6half_tE19Flash_kernel_traitsILi256ELi64ELi64ELi8ES3_EELb0ELb0ELb0ELb0ELb0ELb0ELb1EEEvNS_16Flash_bwd_paramsE:
.text._ZN5flash44flash_bwd_dq_dk_dv_loop_seqk_parallel_kernelI23Flash_bwd_kernel_traitsILi256ELi64ELi64ELi8ELi4ELi2ELi2ELb0ELb0EN7cutlass6half_tE19Flash_kernel_traitsILi256ELi64ELi64ELi8ES3_EELb0ELb0ELb0ELb0ELb0ELb0ELb1EEEvNS_16Flash_bwd_paramsE:
        /* <DEDUP_REMOVED lines=14> */
[----:B------:R-:W4:Y:S01]  /*00e0*/  LDCU.64 UR4, c[0x0][0x468] ;  /* 0x00008d00ff0477ac */ /* 0x000f220008000a00 */
[----:B------:R-:W5:Y:S06]  /*00f0*/  LDCU.U8 UR8, c[0x0][0x532] ;  /* 0x0000a640ff0877ac */ /* 0x000f6c0008000000 */
[----:B------:R-:W-:Y:S01]  /*0100*/  S2UR UR23, SR_CTAID.Z ;  /* 0x00000000001779c3 */ /* 0x000fe20000002700 */
[----:B------:R-:W3:Y:S01]  /*0110*/  LDCU UR10, c[0x0][0x438] ;  /* 0x00008700ff0a77ac */ /* 0x000ee20008000800 */
[----:B------:R-:W3:Y:S06]  /*0120*/  LDCU.64 UR34, c[0x0][0x358] ;  /* 0x00006b00ff2277ac */ /* 0x000eec0008000a00 */
[----:B------:R-:W-:Y:S01]  /*0130*/  S2UR UR21, SR_CTAID.X ;  /* 0x00000000001579c3 */ /* 0x000fe20000002500 */
[----:B-1----:R-:W-:-:S02]  /*0140*/  ULEA UR38, UP0, UR40, UR38, 0x2 ;  /* 0x0000002628267291 */ /* 0x002fc4000f8010ff */
[----:B--2---:R-:W-:Y:S02]  /*0150*/  UISETP.NE.U32.AND UP1, UPT, UR6, URZ, UPT ;  /* 0x000000ff0600728c */ /* 0x004fe4000bf25070 */
[----:B------:R-:W-:Y:S02]  /*0160*/  ULEA.HI.X UR39, UR40, UR39, URZ, 0x2, UP0 ;  /* 0x0000002728277291 */ /* 0x000fe400080f14ff */
[----:B------:R-:W-:Y:S01]  /*0170*/  UISETP.NE.U32.AND UP0, UPT, UR6, URZ, UPT ;  /* 0x000000ff0600728c */ /* 0x000fe2000bf05070 */
[----:B------:R-:W-:Y:S01]  /*0180*/  S2UR UR18, SR_CTAID.Y ;  /* 0x00000000001279c3 */ /* 0x000fe20000002600 */
[----:B----4-:R-:W-:Y:S02]  /*0190*/  UISETP.EQ.U32.AND UP2, UPT, UR4, URZ, UPT ;  /* 0x000000ff0400728c */ /* 0x010fe4000bf42070 */
[----:B------:R-:W-:Y:S02]  /*01a0*/  UISETP.NE.U32.AND UP6, UPT, UR4, URZ, UPT ;  /* 0x000000ff0400728c */ /* 0x000fe4000bfc5070 */
[----:B------:R-:W-:-:S02]  /*01b0*/  UISETP.NE.AND.EX UP5, UPT, UR7, URZ, UPT, UP1 ;  /* 0x000000ff0700728c */ /* 0x000fc4000bfa5310 */
[----:B------:R-:W-:Y:S01]  /*01c0*/  UISETP.NE.AND.EX UP4, UPT, UR7, URZ, UPT, UP0 ;  /* 0x000000ff0700728c */ /* 0x000fe2000bf85300 */
[----:B------:R-:W1:Y:S01]  /*01d0*/  S2UR UR4, SR_CgaCtaId ;  /* 0x00000000000479c3 */ /* 0x000e620000008800 */
[----:B------:R-:W2:Y:S01]  /*01e0*/  LDCU.64 UR6, c[0x0][0x470] ;  /* 0x00008e00ff0677ac */ /* 0x000ea20008000a00 */
[----:B-----5:R-:W-:Y:S02]  /*01f0*/  UISETP.NE.AND UP3, UPT, UR8, URZ, UPT ;  /* 0x000000ff0800728c */ /* 0x020fe4000bf65270 */
[----:B------:R-:W-:-:S04]  /*0200*/  UISETP.NE.AND.EX UP6, UPT, UR5, URZ, UPT, UP6 ;  /* 0x000000ff0500728c */ /* 0x000fc8000bfc5360 */
[----:B------:R-:W4:Y:S01]  /*0210*/  S2UR UR20, SR_CTAID.Z ;  /* 0x00000000001479c3 */ /* 0x000f220000002700 */
[----:B------:R-:W-:Y:S01]  /*0220*/  UISETP.EQ.OR.EX UP0, UPT, UR5, URZ, !UP3, UP2 ;  /* 0x000000ff0500728c */ /* 0x000fe2000df02720 */
[----:B------:R-:W-:Y:S02]  /*0230*/  UMOV UR8, 0x400 ;  /* 0x0000040000087882 */ /* 0x000fe40000000000 */
[----:B------:R-:W-:Y:S01]  /*0240*/  UMOV UR5, 0x400 ;  /* 0x0000040000057882 */ /* 0x000fe20000000000 */
[----:B------:R-:W-:Y:S02]  /*0250*/  UP2UR UR26, UPR, URZ, 0x1 ;  /* 0x00000001ff1a7883 */ /* 0x000fe40008000000 */
[----:B------:R-:W-:Y:S01]  /*0260*/  UP2UR UR25, UPR, URZ, 0x8 ;  /* 0x00000008ff197883 */ /* 0x000fe20008000000 */
[----:B------:R-:W4:Y:S01]  /*0270*/  LDCU.64 UR28, c[0x0][0x460] ;  /* 0x00008c00ff1c77ac */ /* 0x000f220008000a00 */
[----:B--2---:R-:W-:Y:S01]  /*0280*/  UISETP.NE.U32.AND UP0, UPT, UR6, URZ, UPT ;  /* 0x000000ff0600728c */ /* 0x004fe2000bf05070 */
[----:B------:R-:W2:Y:S01]  /*0290*/  LDCU UR19, c[0x0][0x438] ;  /* 0x00008700ff1377ac */ /* 0x000ea20008000800 */
[----:B------:R-:W2:Y:S01]  /*02a0*/  @!UP4 LDCU UR22, c[0x0][0x434] ;  /* 0x00008680ff16c7ac */ /* 0x000ea20008000800 */
[----:B---3--:R-:W-:-:S02]  /*02b0*/  ULEA UR24, UR24, UR8, 0x18 ;  /* 0x0000000818187291 */ /* 0x008fc4000f8ec0ff */
[----:B-1----:R-:W-:Y:S02]  /*02c0*/  ULEA UR4, UR4, UR5, 0x18 ;  /* 0x0000000504047291 */ /* 0x002fe4000f8ec0ff */
[----:B------:R-:W-:Y:S01]  /*02d0*/  UISETP.NE.AND.EX UP3, UPT, UR7, URZ, UPT, UP0 ;  /* 0x000000ff0700728c */ /* 0x000fe2000bf65300 */
[----:B------:R-:W-:Y:S01]  /*02e0*/  UMOV UR30, 0xffff8000 ;  /* 0xffff8000001e7882 */ /* 0x000fe20000000000 */
[----:B------:R-:W-:Y:S01]  /*02f0*/  UMOV UR31, URZ ;  /* 0x000000ff001f7c82 */ /* 0x000fe20008000000 */
[----:B------:R-:W-:-:S08]  /*0300*/  UMOV UR32, URZ ;  /* 0x000000ff00207c82 */ /* 0x000fd00008000000 */
.L_x_1941:
[----:B-1----:R-:W1:Y:S01]  /*0310*/  LDCU.64 UR8, c[0x0][0x478] ;  /* 0x00008f00ff0877ac */ /* 0x002e620008000a00 */
        /* <DEDUP_REMOVED lines=9> */
[----:B-1----:R-:W-:Y:S01]  /*03b0*/  UISETP.NE.U32.AND UP0, UPT, UR8, URZ, UPT ;  /* 0x000000ff0800728c */ /* 0x002fe2000bf05070 */
[----:B------:R-:W-:Y:S02]  /*03c0*/  PLOP3.LUT P3, PT, PT, PT, UP2, 0x80, 0x8 ;  /* 0x000000000008781c */ /* 0x000fe40003f6f028 */
[----:B------:R-:W3:Y:S01]  /*03d0*/  @P1 LDG.E R3, desc[UR34][R2.64] ;  /* 0x0000002202031981 */ /* 0x000ee2000c1e1900 */
[----:B------:R-:W-:-:S06]  /*03e0*/  UISETP.NE.AND.EX UP0, UPT, UR9, URZ, UPT, UP0 ;  /* 0x000000ff0900728c */ /* 0x000fcc000bf05300 */
[----:B------:R-:W-:-:S05]  /*03f0*/  PLOP3.LUT P0, PT, PT, PT, UP0, 0x80, 0x8 ;  /* 0x000000000008781c */ /* 0x000fca0003f0f008 */
[----:B------:R-:W-:Y:S01]  /*0400*/  @UP0 ULEA UR14, UP1, UR40, UR8, 0x2 ;  /* 0x00000008280e0291 */ /* 0x000fe2000f8210ff */
[----:B------:R-:W-:Y:S01]  /*0410*/  IMAD.U32 R6, RZ, RZ, UR12 ;  /* 0x0000000cff067e24 */ /* 0x000fe2000f8e00ff */
[----:B------:R-:W1:Y:S02]  /*0420*/  @!UP0 LDCU UR5, c[0x0][0x43c] ;  /* 0x00008780ff0587ac */ /* 0x000e640008000800 */
[----:B------:R-:W-:Y:S02]  /*0430*/  @UP0 ULEA.HI.X UR15, UR40, UR9, URZ, 0x2, UP1 ;  /* 0x00000009280f0291 */ /* 0x000fe400088f14ff */
[----:B------:R-:W-:Y:S01]  /*0440*/  IMAD.U32 R4, RZ, RZ, UR14 ;  /* 0x0000000eff047e24 */ /* 0x000fe2000f8e00ff */
[----:B------:R-:W4:Y:S01]  /*0450*/  @!UP0 LDCU.64 UR8, c[0x0][0x488] ;  /* 0x00009100ff0887ac */ /* 0x000f220008000a00 */
[----:B------:R-:W-:Y:S02]  /*0460*/  IMAD.U32 R7, RZ, RZ, UR13 ;  /* 0x0000000dff077e24 */ /* 0x000fe4000f8e00ff */
[----:B------:R-:W-:-:S03]  /*0470*/  IMAD.U32 R5, RZ, RZ, UR15 ;  /* 0x0000000fff057e24 */ /* 0x000fc6000f8e00ff */
[----:B------:R-:W5:Y:S04]  /*0480*/  @P2 LDG.E R2, desc[UR34][R6.64+0x4] ;  /* 0x0000042206022981 */ /* 0x000f68000c1e1900 */
[----:B--2---:R-:W2:Y:S01]  /*0490*/  @P0 LDG.E R0, desc[UR34][R4.64] ;  /* 0x0000002204000981 */ /* 0x004ea2000c1e1900 */
[----:B------:R-:W-:Y:S01]  /*04a0*/  UMOV UR37, URZ ;  /* 0x000000ff00257c82 */ /* 0x000fe20008000000 */
[----:B----4-:R-:W-:-:S04]  /*04b0*/  @!UP0 UISETP.NE.U32.AND UP1, UPT, UR8, URZ, UPT ;  /* 0x000000ff0800828c */ /* 0x010fc8000bf25070 */
[----:B------:R-:W-:Y:S01]  /*04c0*/  @!UP0 UISETP.NE.AND.EX UP1, UPT, UR9, URZ, UPT, UP1 ;  /* 0x000000ff0900828c */ /* 0x000fe2000bf25310 */
[----:B------:R-:W-:Y:S01]  /*04d0*/  UMOV UR16, 0xffffffff ;  /* 0xffffffff00107882 */ /* 0x000fe20000000000 */
[----:B------:R-:W-:Y:S02]  /*04e0*/  UMOV UR41, 0xffffffff ;  /* 0xffffffff00297882 */ /* 0x000fe40000000000 */
[----:B-1----:R-:W-:Y:S01]  /*04f0*/  @!UP0 USEL UR8, UR5, URZ, UP1 ;  /* 0x000000ff05088287 */ /* 0x002fe20008800000 */
[----:B------:R1:W4:Y:S02]  /*0500*/  @P4 LDG.E R4, desc[UR34][R6.64] ;  /* 0x0000002206044981 */ /* 0x000324000c1e1900 */
[----:B-1----:R-:W-:Y:S02]  /*0510*/  IMAD.U32 R6, RZ, RZ, UR38 ;  /* 0x00000026ff067e24 */ /* 0x002fe4000f8e00ff */
[----:B------:R-:W-:-:S05]  /*0520*/  IMAD.U32 R7, RZ, RZ, UR39 ;  /* 0x00000027ff077e24 */ /* 0x000fca000f8e00ff */
[----:B------:R-:W4:Y:S01]  /*0530*/  @!P3 LDG.E R6, desc[UR34][R6.64] ;  /* 0x000000220606b981 */ /* 0x000f22000c1e1900 */
[----:B------:R-:W-:Y:S01]  /*0540*/  USHF.L.U32 UR27, UR36, 0x6, URZ ;  /* 0x00000006241b7899 */ /* 0x000fe200080006ff */
[----:B---3--:R-:W-:Y:S02]  /*0550*/  @P1 R2UR UR37, R3 ;  /* 0x00000000032512ca */ /* 0x008fe400000e0000 */
[----:B-----5:R-:W-:Y:S02]  /*0560*/  @P2 R2UR UR5, R2 ;  /* 0x00000000020522ca */ /* 0x020fe400000e0000 */
        /* <DEDUP_REMOVED lines=14> */
.L_x_1884:
        /* <DEDUP_REMOVED lines=27> */
[----:B------:R-:W-:-:S04]  /*0800*/  UIADD3 UR11, UPT, UPT, UR11, UR5, URZ ;  /* 0x000000050b0b7290 */ /* 0x000fc8000fffe0ff */
[----:B--2---:R-:W-:-:S04]  /*0810*/  UIMAD.WIDE.U32 UR10, UR40, UR8, UR10 ;  /* 0x00000008280a72a5 */ /* 0x004fc8000f8e000a */
[----:B------:R-:W-:-:S03]  /*0820*/  UIMAD UR9, UR40, UR9, UR11 ;  /* 0x00000009280972a4 */ /* 0x000fc6000f8e020b */
[----:B------:R-:W-:-:S03]  /*0830*/  UMOV UR48, UR10 ;  /* 0x0000000a00307c82 */ /* 0x000fc60008000000 */
[----:B------:R-:W-:Y:S01]  /*0840*/  MOV R8, UR9 ;  /* 0x0000000900087c02 */ /* 0x000fe20008000f00 */
[----:B------:R-:W-:Y:S06]  /*0850*/  BRA `(.L_x_1887) ;  /* 0x00000000001c7947 */ /* 0x000fec0003800000 */
.L_x_1886:
[----:B------:R-:W1:Y:S01]  /*0860*/  LDCU.64 UR14, c[0x0][0x3b8] ;  /* 0x00007700ff0e77ac */ /* 0x000e620008000a00 */
[----:B------:R-:W-:-:S04]  /*0870*/  UIADD3 UR5, UPT, UPT, UR37, UR41, URZ ;  /* 0x0000002925057290 */ /* 0x000fc8000fffe0ff */
[----:B-1----:R-:W-:Y:S02]  /*0880*/  UIMAD.WIDE.U32 UR8, UR5, UR14, URZ ;  /* 0x0000000e050872a5 */ /* 0x002fe4000f8e00ff */
[----:B------:R-:W-:-:S04]  /*0890*/  UIMAD UR5, UR5, UR15, URZ ;  /* 0x0000000f050572a4 */ /* 0x000fc8000f8e02ff */
[----:B------:R-:W-:Y:S01]  /*08a0*/  UIADD3 UR5, UPT, UPT, UR9, UR5, URZ ;  /* 0x0000000509057290 */ /* 0x000fe2000fffe0ff */
[----:B------:R-:W-:-:S05]  /*08b0*/  UMOV UR48, UR8 ;  /* 0x0000000800307c82 */ /* 0x000fca0008000000 */
[----:B------:R-:W-:-:S07]  /*08c0*/  MOV R8, UR5 ;  /* 0x0000000500087c02 */ /* 0x000fce0008000f00 */
.L_x_1887:
        /* <DEDUP_REMOVED lines=42> */
.L_x_1888:
[----:B------:R-:W1:Y:S01]  /*0b70*/  LDCU.64 UR12, c[0x0][0x3c0] ;  /* 0x00007800ff0c77ac */ /* 0x000e620008000a00 */
[----:B------:R-:W-:-:S04]  /*0b80*/  UIADD3 UR8, UPT, UPT, UR37, UR41, URZ ;  /* 0x0000002925087290 */ /* 0x000fc8000fffe0ff */
[----:B-1----:R-:W-:Y:S02]  /*0b90*/  UIMAD.WIDE.U32 UR10, UR8, UR12, URZ ;  /* 0x0000000c080a72a5 */ /* 0x002fe4000f8e00ff */
[----:B------:R-:W-:-:S04]  /*0ba0*/  UIMAD UR8, UR8, UR13, URZ ;  /* 0x0000000d080872a4 */ /* 0x000fc8000f8e02ff */
[----:B------:R-:W-:Y:S01]  /*0bb0*/  UIADD3 UR8, UPT, UPT, UR11, UR8, URZ ;  /* 0x000000080b087290 */ /* 0x000fe2000fffe0ff */
[----:B------:R-:W-:-:S05]  /*0bc0*/  UMOV UR42, UR10 ;  /* 0x0000000a002a7c82 */ /* 0x000fca0008000000 */
[----:B------:R-:W-:-:S07]  /*0bd0*/  MOV R9, UR8 ;  /* 0x0000000800097c02 */ /* 0x000fce0008000f00 */
.L_x_1889:
        /* <DEDUP_REMOVED lines=27> */
.L_x_1890:
[----:B------:R-:W-:Y:S02]  /*0d90*/  UIMAD.WIDE.U32 UR52, UR62, UR16, URZ ;  /* 0x000000103e3472a5 */ /* 0x000fe4000f8e00ff */
[----:B------:R-:W-:-:S04]  /*0da0*/  UIMAD UR8, UR63, UR16, URZ ;  /* 0x000000103f0872a4 */ /* 0x000fc8000f8e02ff */
[----:B------:R-:W-:Y:S02]  /*0db0*/  UIADD3 UR8, UPT, UPT, UR53, UR8, URZ ;  /* 0x0000000835087290 */ /* 0x000fe4000fffe0ff */
.L_x_1891:
        /* <DEDUP_REMOVED lines=20> */
.L_x_1892:
[----:B------:R-:W1:Y:S01]  /*0f00*/  LDCU UR54, c[0x0][0x434] ;  /* 0x00008680ff3677ac */ /* 0x000e620008000800 */
[----:B------:R-:W-:-:S04]  /*0f10*/  UIMAD UR11, UR40, UR17, UR23 ;  /* 0x00000011280b72a4 */ /* 0x000fc8000f8e0217 */
[----:B-1----:R-:W-:Y:S02]  /*0f20*/  UIMAD UR54, UR11, UR54, URZ ;  /* 0x000000360b3672a4 */ /* 0x002fe4000f8e02ff */
.L_x_1893:
        /* <DEDUP_REMOVED lines=11> */
.L_x_1894:
[----:B------:R-:W1:Y:S01]  /*0fe0*/  LDCU UR53, c[0x0][0x444] ;  /* 0x00008880ff3577ac */ /* 0x000e620008000800 */
[----:B------:R-:W-:-:S04]  /*0ff0*/  UIMAD UR10, UR40, UR17, UR23 ;  /* 0x00000011280a72a4 */ /* 0x000fc8000f8e0217 */
[----:B-1----:R-:W-:-:S12]  /*1000*/  UIMAD UR53, UR10, UR53, URZ ;  /* 0x000000350a3572a4 */ /* 0x002fd8000f8e02ff */
.L_x_1895:
        /* <DEDUP_REMOVED lines=66> */
[----:B------:R-:W-:Y:S01]  /*1430*/  IADD3 R11, P0, PT, R10, UR55, RZ ;  /* 0x000000370a0b7c10 */ /* 0x000fe2000ff1e0ff */
[----:B------:R-:W-:Y:S02]  /*1440*/  UIMAD.WIDE UR50, UR54, 0x4, UR56 ;  /* 0x00000004363278a5 */ /* 0x000fe4000f8e0238 */
[----:B------:R-:W-:Y:S01]  /*1450*/  IMAD R10, R0, R3, R15 ;  /* 0x00000003000a7224 */ /* 0x000fe200078e020f */
[----:B------:R-:W-:Y:S01]  /*1460*/  LEA.HI.X.SX32 R12, R12, R13, 0x1, P0 ;  /* 0x0000000d0c0c7211 */ /* 0x000fe200000f0eff */
[----:B------:R-:W-:Y:S01]  /*1470*/  IMAD.SHL.U32 R18, R2, 0x20, RZ ;  /* 0x0000002002127824 */ /* 0x000fe200078e00ff */
[----:B-1----:R-:W-:Y:S02]  /*1480*/  LEA R246, P1, R14, UR8, 0x1 ;  /* 0x000000080ef67c11 */ /* 0x002fe4000f8208ff */
[----:B--2---:R-:W-:-:S02]  /*1490*/  LEA R242, P0, R11, UR16, 0x2 ;  /* 0x000000100bf27c11 */ /* 0x004fc4000f8010ff */
[----:B------:R-:W-:Y:S02]  /*14a0*/  LEA.HI.X R247, R14, UR9, R10, 0x1, P1 ;  /* 0x000000090ef77c11 */ /* 0x000fe400088f0c0a */
[----:B------:R-:W-:Y:S02]  /*14b0*/  LEA.HI.X R243, R11, UR17, R12, 0x2, P0 ;  /* 0x000000110bf37c11 */ /* 0x000fe400080f140c */
[----:B------:R-:W-:Y:S02]  /*14c0*/  IADD3 R10, P0, PT, R0, 0x20, RZ ;  /* 0x00000020000a7810 */ /* 0x000fe40007f1e0ff */
[----:B------:R-:W-:Y:S02]  /*14d0*/  SHF.L.U64.HI R15, R2, 0x5, R3 ;  /* 0x00000005020f7819 */ /* 0x000fe40000010203 */
        /* <DEDUP_REMOVED lines=18> */
.L_x_1897:
[----:B------:R-:W1:Y:S01]  /*1600*/  LDCU.64 UR12, c[0x0][0x5c0] ;  /* 0x0000b800ff0c77ac */ /* 0x000e620008000a00 */
[----:B------:R-:W-:-:S04]  /*1610*/  UIADD3 UR8, UPT, UPT, UR37, UR41, URZ ;  /* 0x0000002925087290 */ /* 0x000fc8000fffe0ff */
[----:B-1----:R-:W-:Y:S02]  /*1620*/  UIMAD.WIDE.U32 UR16, UR8, UR12, URZ ;  /* 0x0000000c081072a5 */ /* 0x002fe4000f8e00ff */
[----:B------:R-:W-:-:S04]  /*1630*/  UIMAD UR8, UR8, UR13, URZ ;  /* 0x0000000d080872a4 */ /* 0x000fc8000f8e02ff */
[----:B------:R-:W-:-:S06]  /*1640*/  UIADD3 UR8, UPT, UPT, UR17, UR8, URZ ;  /* 0x0000000811087290 */ /* 0x000fcc000fffe0ff */
[----:B------:R-:W-:Y:S02]  /*1650*/  MOV R4, UR8 ;  /* 0x0000000800047c02 */ /* 0x000fe40008000f00 */
.L_x_1898:
        /* <DEDUP_REMOVED lines=13> */
.L_x_1899:
[----:B------:R-:W1:Y:S01]  /*1730*/  LDCU.64 UR10, c[0x0][0x5c8] ;  /* 0x0000b900ff0a77ac */ /* 0x000e620008000a00 */
[----:B------:R-:W-:-:S04]  /*1740*/  UIADD3 UR37, UPT, UPT, UR37, UR41, URZ ;  /* 0x0000002925257290 */ /* 0x000fc8000fffe0ff */
[----:B-1----:R-:W-:Y:S02]  /*1750*/  UIMAD.WIDE.U32 UR14, UR37, UR10, URZ ;  /* 0x0000000a250e72a5 */ /* 0x002fe4000f8e00ff */
[----:B------:R-:W-:-:S04]  /*1760*/  UIMAD UR37, UR37, UR11, URZ ;  /* 0x0000000b252572a4 */ /* 0x000fc8000f8e02ff */
[----:B------:R-:W-:-:S06]  /*1770*/  UIADD3 UR37, UPT, UPT, UR15, UR37, URZ ;  /* 0x000000250f257290 */ /* 0x000fcc000fffe0ff */
[----:B------:R-:W-:-:S07]  /*1780*/  MOV R2, UR37 ;  /* 0x0000002500027c02 */ /* 0x000fce0008000f00 */
.L_x_1900:
        /* <DEDUP_REMOVED lines=32> */
.L_x_1902:
[----:B------:R-:W-:Y:S05]  /*1990*/  BSYNC.RECONVERGENT B0 ;  /* 0x0000000000007941 */ /* 0x000fea0003800200 */
.L_x_1901:
        /* <DEDUP_REMOVED lines=19> */
.L_x_1904:
[----:B------:R-:W-:Y:S05]  /*1ad0*/  BSYNC.RECONVERGENT B0 ;  /* 0x0000000000007941 */ /* 0x000fea0003800200 */
.L_x_1903:
        /* <DEDUP_REMOVED lines=29> */
.L_x_1906:
[----:B------:R-:W-:Y:S05]  /*1cb0*/  BSYNC.RECONVERGENT B0 ;  /* 0x0000000000007941 */ /* 0x000fea0003800200 */
.L_x_1905:
        /* <DEDUP_REMOVED lines=20> */
.L_x_1896:
        /* <DEDUP_REMOVED lines=38> */
.L_x_1909:
[----:B------:R2:W-:Y:S04]  /*2060*/  STS.128 [R11+0x10000], RZ ;  /* 0x010000ff0b007388 */ /* 0x0005e80000000c00 */
[----:B------:R2:W-:Y:S04]  /*2070*/  STS.128 [R11+0x12000], RZ ;  /* 0x012000ff0b007388 */ /* 0x0005e80000000c00 */
[----:B------:R2:W-:Y:S04]  /*2080*/  STS.128 [R11+0x14000], RZ ;  /* 0x014000ff0b007388 */ /* 0x0005e80000000c00 */
[----:B------:R2:W-:Y:S02]  /*2090*/  STS.128 [R11+0x16000], RZ ;  /* 0x016000ff0b007388 */ /* 0x0005e40000000c00 */
.L_x_1910:
[----:B------:R-:W-:Y:S05]  /*20a0*/  BSYNC.RECONVERGENT B0 ;  /* 0x0000000000007941 */ /* 0x000fea0003800200 */
.L_x_1908:
        /* <DEDUP_REMOVED lines=37> */
.L_x_1912:
[----:B------:R-:W-:Y:S05]  /*2300*/  BSYNC.RECONVERGENT B0 ;  /* 0x0000000000007941 */ /* 0x000fea0003800200 */
.L_x_1911:
        /* <DEDUP_REMOVED lines=29> */
.L_x_1914:
[----:B------:R1:W-:Y:S04]  /*24e0*/  STS.128 [R239], RZ ;  /* 0x000000ffef007388 */ /* 0x0003e80000000c00 */
[----:B------:R1:W-:Y:S04]  /*24f0*/  STS.128 [R239+0x2000], RZ ;  /* 0x002000ffef007388 */ /* 0x0003e80000000c00 */
[----:B------:R1:W-:Y:S04]  /*2500*/  STS.128 [R239+0x4000], RZ ;  /* 0x004000ffef007388 */ /* 0x0003e80000000c00 */
[----:B------:R1:W-:Y:S02]  /*2510*/  STS.128 [R239+0x6000], RZ ;  /* 0x006000ffef007388 */ /* 0x0003e40000000c00 */
.L_x_1915:
[----:B------:R-:W-:Y:S05]  /*2520*/  BSYNC.RECONVERGENT B0 ;  /* 0x0000000000007941 */ /* 0x000fea0003800200 */
.L_x_1913:
        /* <DEDUP_REMOVED lines=46> */
.L_x_1917:
[----:B------:R-:W-:Y:S05]  /*2810*/  BSYNC.RECONVERGENT B0 ;  /* 0x0000000000007941 */ /* 0x000fea0003800200 */
.L_x_1916:
        /* <DEDUP_REMOVED lines=48> */
.L_x_1919:
[----:B------:R2:W-:Y:S04]  /*2b20*/  STS.128 [R11+0x18000], RZ ;  /* 0x018000ff0b007388 */ /* 0x0005e80000000c00 */
[----:B------:R2:W-:Y:S04]  /*2b30*/  STS.128 [R11+0x1a000], RZ ;  /* 0x01a000ff0b007388 */ /* 0x0005e80000000c00 */
[----:B------:R2:W-:Y:S04]  /*2b40*/  STS.128 [R11+0x1c000], RZ ;  /* 0x01c000ff0b007388 */ /* 0x0005e80000000c00 */
[----:B------:R2:W-:Y:S02]  /*2b50*/  STS.128 [R11+0x1e000], RZ ;  /* 0x01e000ff0b007388 */ /* 0x0005e40000000c00 */
.L_x_1920:
[----:B------:R-:W-:Y:S05]  /*2b60*/  BSYNC.RECONVERGENT B0 ;  /* 0x0000000000007941 */ /* 0x000fea0003800200 */
.L_x_1918:
        /* <DEDUP_REMOVED lines=41> */
.L_x_1922:
[----:B------:R-:W-:Y:S05]  /*2e00*/  BSYNC.RECONVERGENT B0 ;  /* 0x0000000000007941 */ /* 0x000fea0003800200 */
.L_x_1921:
        /* <DEDUP_REMOVED lines=46> */
.L_x_1924:
[----:B------:R3:W-:Y:S04]  /*30f0*/  STS.128 [R11+0x20000], RZ ;  /* 0x020000ff0b007388 */ /* 0x0007e80000000c00 */
[----:B------:R3:W-:Y:S04]  /*3100*/  STS.128 [R11+0x22000], RZ ;  /* 0x022000ff0b007388 */ /* 0x0007e80000000c00 */
[----:B------:R3:W-:Y:S04]  /*3110*/  STS.128 [R11+0x24000], RZ ;  /* 0x024000ff0b007388 */ /* 0x0007e80000000c00 */
[----:B------:R3:W-:Y:S02]  /*3120*/  STS.128 [R11+0x26000], RZ ;  /* 0x026000ff0b007388 */ /* 0x0007e40000000c00 */
.L_x_1925:
[----:B------:R-:W-:Y:S05]  /*3130*/  BSYNC.RECONVERGENT B0 ;  /* 0x0000000000007941 */ /* 0x000fea0003800200 */
.L_x_1923:
[----:B------:R-:W2:Y:S01]  /*3140*/  S2R R222, SR_TID.X ;  /* 0x0000000000de7919 */ /* 0x000ea20000002100 */
[C---:B-1----:R-:W-:Y:S01]  /*3150*/  IMAD.SHL.U32 R8, R5.reuse, 0x2, RZ ;  /* 0x0000000205087824 */ /* 0x042fe200078e00ff */
[C---:B------:R-:W-:Y:S01]  /*3160*/  SHF.L.U32 R4, R5.reuse, 0x6, RZ ;  /* 0x0000000605047819 */ /* 0x040fe200000006ff */
[----:B------:R-:W-:Y:S01]  /*3170*/  BSSY.RECONVERGENT B0, `(.L_x_1926) ;  /* 0x000002a000007945 */ /* 0x000fe20003800200 */
[----:B------:R1:W-:Y:S01]  /*3180*/  @P5 STS.128 [R11+0x21000], RZ ;  /* 0x021000ff0b005388 */ /* 0x0003e20000000c00 */
[----:B------:R-:W-:Y:S01]  /*3190*/  IMAD.SHL.U32 R9, R5, 0x20, RZ ;  /* 0x0000002005097824 */ /* 0x000fe200078e00ff */
[----:B------:R-:W-:Y:S02]  /*31a0*/  LOP3.LUT R8, R8, 0x20, RZ, 0xc0, !PT ;  /* 0x0000002008087812 */ /* 0x000fe400078ec0ff */
        /* <DEDUP_REMOVED lines=38> */
.L_x_1927:
[----:B------:R-:W-:Y:S05]  /*3410*/  BSYNC.RECONVERGENT B0 ;  /* 0x0000000000007941 */ /* 0x000fea0003800200 */
.L_x_1926:
[----:B------:R-:W-:Y:S01]  /*3420*/  LOP3.LUT R7, R4, 0x1c0, RZ, 0xc0, !PT ;  /* 0x000001c004077812 */ /* 0x000fe200078ec0ff */
[----:B--2---:R-:W-:Y:S01]  /*3430*/  IMAD.SHL.U32 R217, R222, 0x40, RZ ;  /* 0x00000040ded97824 */ /* 0x004fe200078e00ff */
[----:B------:R-:W-:Y:S01]  /*3440*/  LOP3.LUT R8, R8, 0x18, R0, 0xf8, !PT ;  /* 0x0000001808087812 */ /* 0x000fe200078ef800 */
[C---:B------:R-:W-:Y:S01]  /*3450*/  IMAD.SHL.U32 R218, R222.reuse, 0x20, RZ ;  /* 0x00000020deda7824 */ /* 0x040fe200078e00ff */
[C---:B------:R-:W-:Y:S01]  /*3460*/  LOP3.LUT P5, R3, R222.reuse, 0x2, RZ, 0xc0, !PT ;  /* 0x00000002de037812 */ /* 0x040fe200078ac0ff */
[C---:B------:R-:W-:Y:S01]  /*3470*/  IMAD.SHL.U32 R221, R222.reuse, 0x2, RZ ;  /* 0x00000002dedd7824 */ /* 0x040fe200078e00ff */
[C---:B------:R-:W-:Y:S01]  /*3480*/  LOP3.LUT P4, R0, R222.reuse, 0x4, RZ, 0xc0, !PT ;  /* 0x00000004de007812 */ /* 0x040fe2000788c0ff */
[----:B------:R-:W-:Y:S01]  /*3490*/  IMAD.SHL.U32 R220, R222, 0x8, RZ ;  /* 0x00000008dedc7824 */ /* 0x000fe200078e00ff */
[----:B------:R-:W-:Y:S01]  /*34a0*/  LOP3.LUT R7, R7, 0x38, R6, 0xf8, !PT ;  /* 0x0000003807077812 */ /* 0x000fe200078ef806 */
[----:B------:R-:W-:Y:S01]  /*34b0*/  IMAD.SHL.U32 R233, R5, 0x10, RZ ;  /* 0x0000001005e97824 */ /* 0x000fe200078e00ff */
[----:B------:R-:W-:Y:S01]  /*34c0*/  ISETP.NE.AND P0, PT, R3, RZ, PT ;  /* 0x000000ff0300720c */ /* 0x000fe20003f05270 */
[----:B------:R-:W2:Y:S01]  /*34d0*/  LDC R251, c[0x0][0x44c] ;  /* 0x00011300fffb7b82 */ /* 0x000ea20000000800 */
[----:B------:R-:W-:Y:S01]  /*34e0*/  ISETP.NE.AND P3, PT, R0, RZ, PT ;  /* 0x000000ff0000720c */ /* 0x000fe20003f65270 */
[----:B------:R-:W0:Y:S01]  /*34f0*/  LDGDEPBAR ;  /* 0x00000000000079af */ /* 0x000e220000000000 */
[----:B------:R-:W-:Y:S01]  /*3500*/  LOP3.LUT R8, R8, 0x1c0, R4, 0xf8, !PT ;  /* 0x000001c008087812 */ /* 0x000fe200078ef804 */
[----:B------:R-:W1:Y:S01]  /*3510*/  LDCU UR13, c[0x0][0x590] ;  /* 0x0000b200ff0d77ac */ /* 0x000e620008000800 */
[----:B------:R-:W-:Y:S01]  /*3520*/  LOP3.LUT R15, R15, 0xc00, R9, 0xf8, !PT ;  /* 0x00000c000f0f7812 */ /* 0x000fe200078ef809 */
[----:B------:R-:W-:Y:S01]  /*3530*/  IMAD.MOV.U32 R229, RZ, RZ, 0x40 ;  /* 0x00000040ffe57424 */ /* 0x000fe200078e00ff */
[----:B------:R-:W-:Y:S01]  /*3540*/  LOP3.LUT R0, R7, 0x8, R2, 0x78, !PT ;  /* 0x0000000807007812 */ /* 0x000fe200078e7802 */
[----:B------:R-:W-:Y:S01]  /*3550*/  IMAD.MOV.U32 R230, RZ, RZ, 0x20 ;  /* 0x00000020ffe67424 */ /* 0x000fe200078e00ff */
[----:B------:R-:W-:Y:S01]  /*3560*/  LOP3.LUT R216, R217, 0x1c0, RZ, 0xc0, !PT ;  /* 0x000001c0d9d87812 */ /* 0x000fe200078ec0ff */
[----:B------:R-:W-:Y:S01]  /*3570*/  IMAD.MOV.U32 R226, RZ, RZ, 0x20 ;  /* 0x00000020ffe27424 */ /* 0x000fe200078e00ff */
[----:B------:R-:W-:Y:S01]  /*3580*/  LOP3.LUT R7, R7, 0x8, R5, 0x78, !PT ;  /* 0x0000000807077812 */ /* 0x000fe200078e7805 */
[----:B------:R-:W-:Y:S01]  /*3590*/  IMAD.MOV.U32 R219, RZ, RZ, 0x40 ;  /* 0x00000040ffdb7424 */ /* 0x000fe200078e00ff */
[----:B------:R-:W-:Y:S01]  /*35a0*/  R2P PR, R5, 0x6 ;  /* 0x0000000605007804 */ /* 0x000fe20000000000 */
[----:B------:R-:W-:Y:S01]  /*35b0*/  UIADD3 UR27, UPT, UPT, UR27, 0x40, URZ ;  /* 0x000000401b1b7890 */ /* 0x000fe2000fffe0ff */
[----:B------:R-:W-:Y:S01]  /*35c0*/  LOP3.LUT R2, R8, 0x38, R6, 0x78, !PT ;  /* 0x0000003808027812 */ /* 0x000fe200078e7806 */
[----:B------:R-:W-:Y:S01]  /*35d0*/  IMAD.SHL.U32 R6, R222, 0x10, RZ ;  /* 0x00000010de067824 */ /* 0x000fe200078e00ff */
[----:B------:R-:W-:Y:S01]  /*35e0*/  LOP3.LUT R5, R15, R0, RZ, 0xfc, !PT ;  /* 0x000000000f057212 */ /* 0x000fe200078efcff */
[----:B------:R-:W-:Y:S01]  /*35f0*/  IMAD.MOV.U32 R248, RZ, RZ, 0x4 ;  /* 0x00000004fff87424 */ /* 0x000fe200078e00ff */
[----:B------:R-:W-:-:S02]  /*3600*/  SHF.R.U32.HI R240, RZ, 0x2, R222 ;  /* 0x00000002fff07819 */ /* 0x000fc400000116de */
[----:B------:R-:W-:Y:S02]  /*3610*/  CS2R R190, SRZ ;  /* 0x0000000000be7805 */ /* 0x000fe4000001ff00 */
[----:B------:R-:W-:Y:S02]  /*3620*/  LOP3.LUT R3, R221, 0x38, RZ, 0xc0, !PT ;  /* 0x00000038dd037812 */ /* 0x000fe400078ec0ff */
[----:B------:R-:W-:Y:S02]  /*3630*/  CS2R R188, SRZ ;  /* 0x0000000000bc7805 */ /* 0x000fe4000001ff00 */
[----:B------:R-:W-:Y:S02]  /*3640*/  LOP3.LUT R0, R218, 0x200, RZ, 0xc0, !PT ;  /* 0x00000200da007812 */ /* 0x000fe400078ec0ff */
[----:B------:R-:W-:Y:S02]  /*3650*/  CS2R R194, SRZ ;  /* 0x0000000000c27805 */ /* 0x000fe4000001ff00 */
[----:B------:R-:W-:-:S02]  /*3660*/  LOP3.LUT R216, R216, 0x38, R220, 0xf8, !PT ;  /* 0x00000038d8d87812 */ /* 0x000fc400078ef8dc */
        /* <DEDUP_REMOVED lines=13> */
[----:B------:R-:W-:Y:S02]  /*3740*/  LOP3.LUT R241, R0, R241, RZ, 0xfc, !PT ;  /* 0x000000f100f17212 */ /* 0x000fe400078efcff */
[----:B------:R-:W-:Y:S02]  /*3750*/  CS2R R178, SRZ ;  /* 0x0000000000b27805 */ /* 0x000fe4000001ff00 */
[----:B------:R-:W-:Y:S02]  /*3760*/  LOP3.LUT R0, R217, 0x200, RZ, 0xc0, !PT ;  /* 0x00000200d9007812 */ /* 0x000fe400078ec0ff */
[----:B------:R-:W-:Y:S02]  /*3770*/  CS2R R176, SRZ ;  /* 0x0000000000b07805 */ /* 0x000fe4000001ff00 */
[----:B------:R-:W-:-:S02]  /*3780*/  SHF.R.U32.HI R3, RZ, 0x1, R222 ;  /* 0x00000001ff037819 */ /* 0x000fc400000116de */
[----:B------:R-:W-:Y:S02]  /*3790*/  CS2R R170, SRZ ;  /* 0x0000000000aa7805 */ /* 0x000fe4000001ff00 */
[----:B------:R-:W-:Y:S02]  /*37a0*/  LOP3.LUT R233, R233, R7, RZ, 0xfc, !PT ;  /* 0x00000007e9e97212 */ /* 0x000fe400078efcff */
[----:B------:R-:W-:Y:S02]  /*37b0*/  CS2R R168, SRZ ;  /* 0x0000000000a87805 */ /* 0x000fe4000001ff00 */
[----:B------:R-:W-:Y:S02]  /*37c0*/  LOP3.LUT R7, R218, 0xc00, RZ, 0xc0, !PT ;  /* 0x00000c00da077812 */ /* 0x000fe400078ec0ff */
[----:B------:R-:W-:Y:S02]  /*37d0*/  CS2R R166, SRZ ;  /* 0x0000000000a67805 */ /* 0x000fe4000001ff00 */
[----:B------:R-:W-:-:S02]  /*37e0*/  LOP3.LUT R4, R2, 0x200, R4, 0xf8, !PT ;  /* 0x0000020002047812 */ /* 0x000fc400078ef804 */
[----:B------:R-:W-:Y:S02]  /*37f0*/  CS2R R164, SRZ ;  /* 0x0000000000a47805 */ /* 0x000fe4000001ff00 */
[--C-:B------:R-:W-:Y:S02]  /*3800*/  LOP3.LUT R2, R0, 0xc00, R218.reuse, 0xf8, !PT ;  /* 0x00000c0000027812 */ /* 0x100fe400078ef8da */
[----:B------:R-:W-:Y:S02]  /*3810*/  CS2R R158, SRZ ;  /* 0x00000000009e7805 */ /* 0x000fe4000001ff00 */
[----:B------:R-:W-:Y:S02]  /*3820*/  LOP3.LUT R225, R216, 0x8, R3, 0x78, !PT ;  /* 0x00000008d8e17812 */ /* 0x000fe400078e7803 */
[----:B------:R-:W-:Y:S02]  /*3830*/  CS2R R156, SRZ ;  /* 0x00000000009c7805 */ /* 0x000fe4000001ff00 */
[----:B------:R-:W-:-:S02]  /*3840*/  LOP3.LUT R0, R0, 0x400, R218, 0xf8, !PT ;  /* 0x0000040000007812 */ /* 0x000fc400078ef8da */
[----:B------:R-:W-:Y:S02]  /*3850*/  CS2R R162, SRZ ;  /* 0x0000000000a27805 */ /* 0x000fe4000001ff00 */
[----:B------:R-:W-:Y:S02]  /*3860*/  LOP3.LUT R7, R7, 0x6, R221, 0xf8, !PT ;  /* 0x0000000607077812 */ /* 0x000fe400078ef8dd */
[----:B------:R-:W-:Y:S02]  /*3870*/  CS2R R160, SRZ ;  /* 0x0000000000a07805 */ /* 0x000fe4000001ff00 */
[-C--:B------:R-:W-:Y:S02]  /*3880*/  LOP3.LUT R2, R2, R225.reuse, RZ, 0xfc, !PT ;  /* 0x000000e102027212 */ /* 0x080fe400078efcff */
[----:B------:R-:W-:Y:S02]  /*3890*/  CS2R R154, SRZ ;  /* 0x00000000009a7805 */ /* 0x000fe4000001ff00 */
[----:B------:R-:W-:-:S02]  /*38a0*/  LOP3.LUT R225, R0, R225, RZ, 0xfc, !PT ;  /* 0x000000e100e17212 */ /* 0x000fc400078efcff */
[----:B------:R-:W-:Y:S02]  /*38b0*/  CS2R R152, SRZ ;  /* 0x0000000000987805 */ /* 0x000fe4000001ff00 */
[----:B------:R-:W-:Y:S02]  /*38c0*/  LOP3.LUT R0, R7, R6, RZ, 0xfc, !PT ;  /* 0x0000000607007212 */ /* 0x000fe400078efcff */
[----:B------:R-:W-:Y:S02]  /*38d0*/  CS2R R150, SRZ ;  /* 0x0000000000967805 */ /* 0x000fe4000001ff00 */
[----:B------:R-:W-:Y:S02]  /*38e0*/  SEL R229, R229, 0xffffffc0, !P2 ;  /* 0xffffffc0e5e57807 */ /* 0x000fe40005000000 */
[----:B------:R-:W-:Y:S02]  /*38f0*/  CS2R R148, SRZ ;  /* 0x0000000000947805 */ /* 0x000fe4000001ff00 */
[----:B------:R-:W-:Y:S01]  /*3900*/  LEA R233, R233, UR24, 0x1 ;  /* 0x00000018e9e97c11 */ /* 0x000fe2000f8e08ff */
[----:B------:R4:W-:Y:S01]  /*3910*/  STL [R1+0x4], R0 ;  /* 0x0000040001007387 */ /* 0x0009e20000100800 */
[----:B------:R-:W-:-:S02]  /*3920*/  LOP3.LUT R252, R220, 0x38, RZ, 0xc0, !PT ;  /* 0x00000038dcfc7812 */ /* 0x000fc400078ec0ff */
[----:B------:R-:W-:Y:S02]  /*3930*/  CS2R R142, SRZ ;  /* 0x00000000008e7805 */ /* 0x000fe4000001ff00 */
[----:B------:R-:W-:Y:S01]  /*3940*/  LEA R5, R5, UR24, 0x1 ;  /* 0x0000001805057c11 */ /* 0x000fe2000f8e08ff */
[----:B------:R-:W-:Y:S01]  /*3950*/  IMAD.IADD R223, R229, 0x1, R233 ;  /* 0x00000001e5df7824 */ /* 0x000fe200078e02e9 */
[----:B------:R-:W-:Y:S01]  /*3960*/  LEA R4, R4, UR24, 0x1 ;  /* 0x0000001804047c11 */ /* 0x000fe2000f8e08ff */
[----:B------:R-:W-:Y:S01]  /*3970*/  STL [R1+0x8], R239 ;  /* 0x000008ef01007387 */ /* 0x000fe20000100800 */
[----:B------:R-:W-:Y:S02]  /*3980*/  SEL R230, R230, 0xffffffe0, !P1 ;  /* 0xffffffe0e6e67807 */ /* 0x000fe40004800000 */
[----:B------:R-:W-:Y:S02]  /*3990*/  CS2R R140, SRZ ;  /* 0x00000000008c7805 */ /* 0x000fe4000001ff00 */
        /* <DEDUP_REMOVED lines=15> */
[----:B------:R-:W-:Y:S01]  /*3a90*/  CS2R R62, SRZ ;  /* 0x00000000003e7805 */ /* 0x000fe2000001ff00 */
[----:B----4-:R-:W-:Y:S01]  /*3aa0*/  IMAD.MOV.U32 R0, RZ, RZ, 0x10 ;  /* 0x00000010ff007424 */ /* 0x010fe200078e00ff */
[----:B------:R-:W-:Y:S02]  /*3ab0*/  CS2R R60, SRZ ;  /* 0x00000000003c7805 */ /* 0x000fe4000001ff00 */
[----:B------:R-:W-:Y:S02]  /*3ac0*/  CS2R R66, SRZ ;  /* 0x0000000000427805 */ /* 0x000fe4000001ff00 */
[----:B------:R-:W-:-:S02]  /*3ad0*/  CS2R R64, SRZ ;  /* 0x0000000000407805 */ /* 0x000fc4000001ff00 */
[----:B------:R-:W-:Y:S02]  /*3ae0*/  CS2R R58, SRZ ;  /* 0x00000000003a7805 */ /* 0x000fe4000001ff00 */
[----:B------:R-:W-:Y:S02]  /*3af0*/  SEL R0, R0, 0xfffffff0, !P4 ;  /* 0xfffffff000007807 */ /* 0x000fe40006000000 */
[----:B------:R-:W-:Y:S02]  /*3b00*/  CS2R R56, SRZ ;  /* 0x0000000000387805 */ /* 0x000fe4000001ff00 */
[----:B------:R-:W-:Y:S02]  /*3b10*/  CS2R R54, SRZ ;  /* 0x0000000000367805 */ /* 0x000fe4000001ff00 */
[----:B------:R-:W-:Y:S02]  /*3b20*/  CS2R R52, SRZ ;  /* 0x0000000000347805 */ /* 0x000fe4000001ff00 */
[----:B------:R-:W-:Y:S01]  /*3b30*/  CS2R R46, SRZ ;  /* 0x00000000002e7805 */ /* 0x000fe2000001ff00 */
[----:B------:R4:W-:Y:S01]  /*3b40*/  STL [R1], R0 ;  /* 0x0000000001007387 */ /* 0x0009e20000100800 */
        /* <DEDUP_REMOVED lines=15> */
[----:B------:R-:W-:Y:S01]  /*3c40*/  LOP3.LUT P6, RZ, R222, 0x8, RZ, 0xc0, !PT ;  /* 0x00000008deff7812 */ /* 0x000fe200078cc0ff */
[----:B------:R-:W-:Y:S01]  /*3c50*/  VIADD R232, R5, UR16 ;  /* 0x0000001005e87c36 */ /* 0x000fe20008000000 */
[--C-:B------:R-:W-:Y:S01]  /*3c60*/  SHF.R.U32.HI R250, RZ, 0x1, R222.reuse ;  /* 0x00000001fffa7819 */ /* 0x100fe200000116de */
[----:B------:R-:W-:Y:S01]  /*3c70*/  VIADD R231, R4, UR16 ;  /* 0x0000001004e77c36 */ /* 0x000fe20008000000 */
[----:B------:R-:W-:Y:S01]  /*3c80*/  SHF.R.U32.HI R249, RZ, 0x2, R222 ;  /* 0x00000002fff97819 */ /* 0x000fe200000116de */
[----:B------:R-:W-:Y:S01]  /*3c90*/  IMAD.IADD R224, R230, 0x1, R233 ;  /* 0x00000001e6e07824 */ /* 0x000fe200078e02e9 */
[----:B------:R-:W-:Y:S01]  /*3ca0*/  SEL R227, R219, 0xffffffc0, !P4 ;  /* 0xffffffc0dbe37807 */ /* 0x000fe20006000000 */
[----:B------:R-:W2:Y:S01]  /*3cb0*/  LDCU UR5, c[0x0][0x440] ;  /* 0x00008800ff0577ac */ /* 0x000ea20008000800 */
[----:B------:R-:W-:-:S02]  /*3cc0*/  SEL R226, R226, 0xffffffe0, !P0 ;  /* 0xffffffe0e2e27807 */ /* 0x000fc40004000000 */
[----:B----4-:R-:W-:Y:S01]  /*3cd0*/  LOP3.LUT R0, R252, 0x40, RZ, 0xfc, !PT ;  /* 0x00000040fc007812 */ /* 0x010fe200078efcff */
[----:B------:R-:W-:Y:S01]  /*3ce0*/  IMAD.IADD R0, R230, 0x1, R223 ;  /* 0x00000001e6007824 */ /* 0x000fe200078e02df */
[C---:B------:R-:W-:Y:S01]  /*3cf0*/  LOP3.LUT R7, R252.reuse, 0x80, RZ, 0xfc, !PT ;  /* 0x00000080fc077812 */ /* 0x040fe200078efcff */
[----:B------:R-:W4:Y:S01]  /*3d00*/  LDCU UR8, c[0x0][0x3e0] ;  /* 0x00007c00ff0877ac */ /* 0x000f220008000800 */
[----:B------:R-:W-:Y:S01]  /*3d10*/  LOP3.LUT R6, R252, 0xc0, RZ, 0xfc, !PT ;  /* 0x000000c0fc067812 */ /* 0x000fe200078efcff */
[----:B------:R-:W2:Y:S01]  /*3d20*/  LDCU UR12, c[0x0][0x50c] ;  /* 0x0000a180ff0c77ac */ /* 0x000ea20008000800 */
[----:B------:R-:W2:Y:S01]  /*3d30*/  LDCU UR9, c[0x0][0x45c] ;  /* 0x00008b80ff0977ac */ /* 0x000ea20008000800 */
[----:B-1----:R-:W-:Y:S02]  /*3d40*/  USHF.L.U32 UR13, UR13, 0x6, URZ ;  /* 0x000000060d0d7899 */ /* 0x002fe400080006ff */
[----:B------:R-:W-:-:S11]  /*3d50*/  UISETP.GE.AND UP1, UPT, UR27, UR33, UPT ;  /* 0x000000211b00728c */ /* 0x000fd6000bf26270 */
.L_x_1930:
[----:B------:R-:W0:Y:S01]  /*3d60*/  LDGDEPBAR ;  /* 0x00000000000079af */ /* 0x000e220000000000 */
[C---:B------:R-:W-:Y:S01]  /*3d70*/  IMAD.IADD R118, R232.reuse, 0x1, R230 ;  /* 0x00000001e8767824 */ /* 0x040fe200078e02e6 */
[----:B-----5:R-:W-:Y:S01]  /*3d80*/  FSETP.NEU.FTZ.AND P0, PT, R237, -INF , PT ;  /* 0xff800000ed00780b */ /* 0x020fe20003f1d000 */
[----:B------:R-:W-:Y:S03]  /*3d90*/  IMAD.IADD R117, R232, 0x1, R229 ;  /* 0x00000001e8757824 */ /* 0x000fe600078e02e5 */
[----:B------:R-:W4:Y:S01]  /*3da0*/  LDL R128, [R1+0x4] ;  /* 0x0000040001807983 */ /* 0x000f220000100800 */
[----:B------:R-:W-:Y:S01]  /*3db0*/  FMUL.FTZ R129, R236, 1.4426950216293334961 ;  /* 0x3fb8aa3bec817820 */ /* 0x000fe20000410000 */
[----:B------:R-:W-:Y:S01]  /*3dc0*/  PLOP3.LUT P2, PT, PT, PT, UP1, 0x80, 0x8 ;  /* 0x000000000008781c */ /* 0x000fe20003f4f018 */
[----:B------:R-:W-:Y:S01]  /*3dd0*/  UISETP.NE.AND UP2, UPT, UR43, URZ, UPT ;  /* 0x000000ff2b00728c */ /* 0x000fe2000bf45270 */
[----:B------:R-:W-:Y:S02]  /*3de0*/  IADD3 R116, PT, PT, R230, R117, RZ ;  /* 0x00000075e6747210 */ /* 0x000fe40007ffe0ff */
[----:B------:R-:W2:Y:S01]  /*3df0*/  LDL R209, [R1] ;  /* 0x0000000001d17983 */ /* 0x000ea20000100800 */
[----:B------:R-:W-:Y:S02]  /*3e00*/  PLOP3.LUT P5, PT, PT, PT, UP1, 0x80, 0x8 ;  /* 0x000000000008781c */ /* 0x000fe40003faf018 */
[----:B------:R-:W-:Y:S02]  /*3e10*/  PLOP3.LUT P4, PT, PT, PT, UP1, 0x80, 0x8 ;  /* 0x000000000008781c */ /* 0x000fe40003f8f018 */
[----:B------:R-:W-:Y:S02]  /*3e20*/  PLOP3.LUT P1, PT, PT, PT, UP1, 0x80, 0x8 ;  /* 0x000000000008781c */ /* 0x000fe40003f2f018 */
[C---:B------:R-:W-:Y:S02]  /*3e30*/  LOP3.LUT R213, R252.reuse, 0xc0, RZ, 0xfc, !PT ;  /* 0x000000c0fcd57812 */ /* 0x040fe400078efcff */
[C---:B------:R-:W-:Y:S02]  /*3e40*/  LOP3.LUT R214, R252.reuse, 0x80, RZ, 0xfc, !PT ;  /* 0x00000080fcd67812 */ /* 0x040fe400078efcff */
[----:B------:R-:W-:Y:S01]  /*3e50*/  LOP3.LUT R215, R252, 0x40, RZ, 0xfc, !PT ;  /* 0x00000040fcd77812 */ /* 0x000fe200078efcff */
[----:B------:R-:W-:Y:S04]  /*3e60*/  DEPBAR.LE SB0, 0x0 ;  /* 0x000080000000791a */ /* 0x000fe80000000000 */
[----:B------:R-:W-:Y:S06]  /*3e70*/  BAR.SYNC.DEFER_BLOCKING 0x0 ;  /* 0x0000000000007b1d */ /* 0x000fec0000010000 */
[----:B------:R-:W-:Y:S06]  /*3e80*/  LDSM.16.M88.4 R16, [R232] ;  /* 0x00000000e810783b */ /* 0x000fec0000000200 */
[----:B---3--:R-:W1:Y:S06]  /*3e90*/  LDSM.16.M88.4 R8, [R233+0x18000] ;  /* 0x01800000e908783b */ /* 0x008e6c0000000200 */
[----:B------:R-:W3:Y:S06]  /*3ea0*/  LDSM.16.M88.4 R84, [R233+0x18800] ;  /* 0x01880000e954783b */ /* 0x000eec0000000200 */
[----:B------:R-:W-:Y:S06]  /*3eb0*/  LDSM.16.M88.4 R88, [R118] ;  /* 0x000000007658783b */ /* 0x000fec0000000200 */
[----:B------:R-:W3:Y:S06]  /*3ec0*/  LDSM.16.M88.4 R92, [R224+0x18000] ;  /* 0x01800000e05c783b */ /* 0x000eec0000000200 */
[----:B------:R-:W3:Y:S06]  /*3ed0*/  LDSM.16.M88.4 R96, [R224+0x18800] ;  /* 0x01880000e060783b */ /* 0x000eec0000000200 */
[----:B------:R-:W-:Y:S06]  /*3ee0*/  LDSM.16.M88.4 R100, [R117] ;  /* 0x000000007564783b */ /* 0x000fec0000000200 */
[----:B------:R-:W3:Y:S01]  /*3ef0*/  LDSM.16.M88.4 R104, [R223+0x18000] ;  /* 0x01800000df68783b */ /* 0x000ee20000000200 */
[C---:B-1----:R-:W-:Y:S05]  /*3f00*/  HMMA.16816.F32 R4, R16.reuse, R8, RZ ;  /* 0x000000081004723c */ /* 0x042fea00000018ff */
[----:B------:R-:W-:Y:S03]  /*3f10*/  LDSM.16.M88.4 R108, [R116] ;  /* 0x00000000746c783b */ /* 0x000fe60000000200 */
[C---:B------:R-:W-:Y:S03]  /*3f20*/  HMMA.16816.F32 R8, R16.reuse, R10, RZ ;  /* 0x0000000a1008723c */ /* 0x040fe600000018ff */
[----:B------:R-:W-:Y:S05]  /*3f30*/  LDSM.16.M88.4 R112, [R0+0x18000] ;  /* 0x018000000070783b */ /* 0x000fea0000000200 */
[C---:B---3--:R-:W-:Y:S08]  /*3f40*/  HMMA.16816.F32 R12, R16.reuse, R84, RZ ;  /* 0x00000054100c723c */ /* 0x048ff000000018ff */
[----:B------:R-:W-:Y:S01]  /*3f50*/  HMMA.16816.F32 R16, R16, R86, RZ ;  /* 0x000000561010723c */ /* 0x000fe200000018ff */
[----:B------:R-:W1:Y:S07]  /*3f60*/  LDSM.16.M88.4 R84, [R223+0x18800] ;  /* 0x01880000df54783b */ /* 0x000e6e0000000200 */
[C---:B------:R-:W-:Y:S08]  /*3f70*/  HMMA.16816.F32 R4, R88.reuse, R92, R4 ;  /* 0x0000005c5804723c */ /* 0x040ff00000001804 */
        /* <DEDUP_REMOVED lines=16> */
[C---:B---3--:R-:W-:Y:S08]  /*4080*/  HMMA.16816.F32 R12, R108.reuse, R88, R12 ;  /* 0x000000586c0c723c */ /* 0x048ff0000000180c */
        /* <DEDUP_REMOVED lines=19> */
[----:B------:R-:W-:Y:S02]  /*41c0*/  LDSM.16.M88.4 R112, [R224+0x1c000] ;  /* 0x01c00000e070783b */ /* 0x000fe40000000200 */
[----:B----4-:R-:W-:Y:S05]  /*41d0*/  LEA R128, R128, UR4, 0x1 ;  /* 0x0000000480807c11 */ /* 0x010fea000f8e08ff */
        /* <DEDUP_REMOVED lines=10> */
[----:B------:R-:W3:Y:S01]  /*4280*/  LDSM.16.M88.4 R92, [R117+0x4000] ;  /* 0x00400000755c783b */ /* 0x000ee20000000200 */
[C---:B--2---:R-:W-:Y:S08]  /*4290*/  HMMA.16816.F32 R4, R100.reuse, R104, R4 ;  /* 0x000000686404723c */ /* 0x044ff00000001804 */
[C---:B------:R-:W-:Y:S01]  /*42a0*/  HMMA.16816.F32 R8, R100.reuse, R106, R8 ;  /* 0x0000006a6408723c */ /* 0x040fe20000001808 */
[----:B------:R-:W-:Y:S07]  /*42b0*/  LDSM.16.M88.4 R104, [R0+0x1c000] ;  /* 0x01c000000068783b */ /* 0x000fee0000000200 */
[C---:B-1----:R-:W-:Y:S08]  /*42c0*/  HMMA.16816.F32 R12, R100.reuse, R84, R12 ;  /* 0x00000054640c723c */ /* 0x042ff0000000180c */
[----:B------:R-:W-:Y:S01]  /*42d0*/  HMMA.16816.F32 R16, R100, R86, R16 ;  /* 0x000000566410723c */ /* 0x000fe20000001810 */
[----:B------:R-:W1:Y:S06]  /*42e0*/  LDSM.16.M88.4 R84, [R223+0x1c800] ;  /* 0x01c80000df54783b */ /* 0x000e6c0000000200 */
[----:B------:R-:W2:Y:S01]  /*42f0*/  LDSM.16.M88.4 R100, [R116+0x4000] ;  /* 0x004000007464783b */ /* 0x000ea20000000200 */
[C---:B----4-:R-:W-:Y:S08]  /*4300*/  HMMA.16816.F32 R4, R108.reuse, R112, R4 ;  /* 0x000000706c04723c */ /* 0x050ff00000001804 */
        /* <DEDUP_REMOVED lines=11> */
[----:B------:R1:W4:Y:S06]  /*43c0*/  LDSM.16.M88.4 R84, [R233+0x1e800] ;  /* 0x01e80000e954783b */ /* 0x00032c0000000200 */
[----:B------:R-:W4:Y:S01]  /*43d0*/  LDSM.16.M88.4 R92, [R118+0x6000] ;  /* 0x00600000765c783b */ /* 0x000f220000000200 */
[C---:B--2---:R-:W-:Y:S08]  /*43e0*/  HMMA.16816.F32 R4, R100.reuse, R104, R4 ;  /* 0x000000686404723c */ /* 0x044ff00000001804 */
[C---:B------:R-:W-:Y:S01]  /*43f0*/  HMMA.16816.F32 R8, R100.reuse, R106, R8 ;  /* 0x0000006a6408723c */ /* 0x040fe20000001808 */
[----:B------:R-:W-:Y:S07]  /*4400*/  LDSM.16.M88.4 R104, [R223+0x1e000] ;  /* 0x01e00000df68783b */ /* 0x000fee0000000200 */
[C---:B---3--:R-:W-:Y:S03]  /*4410*/  HMMA.16816.F32 R12, R100.reuse, R88, R12 ;  /* 0x00000058640c723c */ /* 0x048fe6000000180c */
[----:B-1----:R-:W-:Y:S05]  /*4420*/  LEA R233, R241, UR4, 0x1 ;  /* 0x00000004f1e97c11 */ /* 0x002fea000f8e08ff */
[----:B------:R-:W-:Y:S01]  /*4430*/  HMMA.16816.F32 R16, R100, R90, R16 ;  /* 0x0000005a6410723c */ /* 0x000fe20000001810 */
[----:B------:R-:W1:Y:S06]  /*4440*/  LDSM.16.M88.4 R88, [R224+0x1e800] ;  /* 0x01e80000e058783b */ /* 0x000e6c0000000200 */
[----:B------:R-:W2:Y:S01]  /*4450*/  LDSM.16.M88.4 R100, [R117+0x6000] ;  /* 0x006000007564783b */ /* 0x000ea20000000200 */
[C---:B----4-:R-:W-:Y:S08]  /*4460*/  HMMA.16816.F32 R4, R108.reuse, R112, R4 ;  /* 0x000000706c04723c */ /* 0x050ff00000001804 */
[C---:B------:R-:W-:Y:S01]  /*4470*/  HMMA.16816.F32 R8, R108.reuse, R114, R8 ;  /* 0x000000726c08723c */ /* 0x040fe20000001808 */
[----:B------:R-:W-:Y:S07]  /*4480*/  LDSM.16.M88.4 R112, [R0+0x1e000] ;  /* 0x01e000000070783b */ /* 0x000fee0000000200 */
[C---:B------:R-:W-:Y:S08]  /*4490*/  HMMA.16816.F32 R12, R108.reuse, R84, R12 ;  /* 0x000000546c0c723c */ /* 0x040ff0000000180c */
[----:B------:R-:W-:Y:S01]  /*44a0*/  HMMA.16816.F32 R16, R108, R86, R16 ;  /* 0x000000566c10723c */ /* 0x000fe20000001810 */
[----:B------:R-:W3:Y:S06]  /*44b0*/  LDSM.16.M88.4 R84, [R223+0x1e800] ;  /* 0x01e80000df54783b */ /* 0x000eec0000000200 */
[----:B------:R-:W4:Y:S01]  /*44c0*/  LDSM.16.M88.4 R108, [R116+0x6000] ;  /* 0x00600000746c783b */ /* 0x000f220000000200 */
[C---:B------:R-:W-:Y:S08]  /*44d0*/  HMMA.16816.F32 R4, R92.reuse, R96, R4 ;  /* 0x000000605c04723c */ /* 0x040ff00000001804 */
[C---:B------:R-:W-:Y:S08]  /*44e0*/  HMMA.16816.F32 R8, R92.reuse, R98, R8 ;  /* 0x000000625c08723c */ /* 0x040ff00000001808 */
[C---:B-1----:R-:W-:Y:S08]  /*44f0*/  HMMA.16816.F32 R12, R92.reuse, R88, R12 ;  /* 0x000000585c0c723c */ /* 0x042ff0000000180c */
[----:B------:R-:W-:Y:S08]  /*4500*/  HMMA.16816.F32 R16, R92, R90, R16 ;  /* 0x0000005a5c10723c */ /* 0x000ff00000001810 */
[C---:B--2---:R-:W-:Y:S05]  /*4510*/  HMMA.16816.F32 R4, R100.reuse, R104, R4 ;  /* 0x000000686404723c */ /* 0x044fea0000001804 */
[C---:B------:R-:W-:Y:S03]  /*4520*/  IADD3 R104, PT, PT, R233.reuse, R227, RZ ;  /* 0x000000e3e9687210 */ /* 0x040fe60007ffe0ff */
[C---:B------:R-:W-:Y:S03]  /*4530*/  HMMA.16816.F32 R8, R100.reuse, R106, R8 ;  /* 0x0000006a6408723c */ /* 0x040fe60000001808 */
[----:B------:R-:W-:Y:S02]  /*4540*/  IADD3 R107, PT, PT, R233, R228, RZ ;  /* 0x000000e4e96b7210 */ /* 0x000fe40007ffe0ff */
[----:B------:R-:W-:Y:S03]  /*4550*/  IADD3 R105, PT, PT, R228, R104, RZ ;  /* 0x00000068e4697210 */ /* 0x000fe60007ffe0ff */
        /* <DEDUP_REMOVED lines=14> */
[----:B------:R3:W4:Y:S01]  /*4640*/  MUFU.TANH R112, R4 ;  /* 0x0000000400707308 */ /* 0x0007220000002400 */
[C---:B-1----:R-:W-:Y:S09]  /*4650*/  HMMA.16816.F32 R12, R108.reuse, R84, R12 ;  /* 0x000000546c0c723c */ /* 0x042ff2000000180c */
[----:B------:R1:W-:Y:S01]  /*4660*/  MUFU.TANH R114, R5 ;  /* 0x0000000500727308 */ /* 0x0003e20000002400 */
[----:B--2---:R-:W-:Y:S01]  /*4670*/  @P1 LOP3.LUT R6, R221, 0x6, RZ, 0xc0, !PT ;  /* 0x00000006dd061812 */ /* 0x004fe200078ec0ff */
[----:B------:R-:W-:Y:S01]  /*4680*/  HMMA.16816.F32 R16, R108, R86, R16 ;  /* 0x000000566c10723c */ /* 0x000fe20000001810 */
[----:B------:R-:W-:Y:S02]  /*4690*/  PLOP3.LUT P1, PT, PT, PT, UP1, 0x80, 0x8 ;  /* 0x000000000008781c */ /* 0x000fe40003f2f018 */
[----:B------:R-:W-:Y:S01]  /*46a0*/  @P5 LOP3.LUT R6, R6, 0xe0, R240, 0xf8, !PT ;  /* 0x000000e006065812 */ /* 0x000fe200078ef8f0 */
[----:B------:R-:W-:Y:S01]  /*46b0*/  VIADD R111, R128, 0x2a020 ;  /* 0x0002a020806f7836 */ /* 0x000fe20000000000 */
[----:B------:R-:W-:Y:S03]  /*46c0*/  PLOP3.LUT P5, PT, PT, PT, UP1, 0x80, 0x8 ;  /* 0x000000000008781c */ /* 0x000fe60003faf018 */
[----:B------:R4:W2:Y:S01]  /*46d0*/  MUFU.TANH R115, R7 ;  /* 0x0000000700737308 */ /* 0x0008a20000002400 */
[----:B---3--:R-:W-:Y:S01]  /*46e0*/  FMUL.FTZ R4, R237, 1.4426950216293334961 ;  /* 0x3fb8aa3bed047820 */ /* 0x008fe20000410000 */
[----:B------:R-:W-:Y:S01]  /*46f0*/  LEA R110, R2, UR4, 0x1 ;  /* 0x00000004026e7c11 */ /* 0x000fe2000f8e08ff */
[----:B------:R-:W-:Y:S03]  /*4700*/  FMUL.FTZ R12, R12, UR12 ;  /* 0x0000000c0c0c7c20 */ /* 0x000fe60008410000 */
[----:B------:R-:W-:Y:S01]  /*4710*/  FSEL R4, R4, RZ, P0 ;  /* 0x000000ff04047208 */ /* 0x000fe20000000000 */
[----:B------:R-:W-:Y:S01]  /*4720*/  FMUL.FTZ R13, R13, UR12 ;  /* 0x0000000c0d0d7c20 */ /* 0x000fe20008410000 */
[----:B------:R-:W-:Y:S01]  /*4730*/  PLOP3.LUT P0, PT, PT, PT, UP1, 0x80, 0x8 ;  /* 0x000000000008781c */ /* 0x000fe20003f0f018 */
[----:B-1----:R-:W-:Y:S01]  /*4740*/  IMAD.U32 R5, RZ, RZ, UR36 ;  /* 0x00000024ff057e24 */ /* 0x002fe2000f8e00ff */
[----:B------:R1:W-:Y:S01]  /*4750*/  MUFU.TANH R116, R8 ;  /* 0x0000000800747308 */ /* 0x0003e20000002400 */
[----:B------:R-:W-:Y:S01]  /*4760*/  FMUL.FTZ R14, R14, UR12 ;  /* 0x0000000c0e0e7c20 */ /* 0x000fe20008410000 */
[----:B------:R-:W-:Y:S01]  /*4770*/  FMUL.FTZ R15, R15, UR12 ;  /* 0x0000000c0f0f7c20 */ /* 0x000fe20008410000 */
[----:B------:R-:W-:Y:S01]  /*4780*/  @P2 IMAD R5, R5, 0x40, R6 ;  /* 0x0000004005052824 */ /* 0x000fe200078e0206 */
[----:B------:R-:W-:Y:S01]  /*4790*/  PLOP3.LUT P2, PT, PT, PT, UP1, 0x80, 0x8 ;  /* 0x000000000008781c */ /* 0x000fe20003f4f018 */
[----:B------:R-:W-:Y:S01]  /*47a0*/  FMUL.FTZ R16, R16, UR12 ;  /* 0x0000000c10107c20 */ /* 0x000fe20008410000 */
[----:B------:R-:W-:Y:S01]  /*47b0*/  FMUL.FTZ R17, R17, UR12 ;  /* 0x0000000c11117c20 */ /* 0x000fe20008410000 */
[----:B----4-:R-:W-:Y:S01]  /*47c0*/  IMAD.MOV.U32 R7, RZ, RZ, R112 ;  /* 0x000000ffff077224 */ /* 0x010fe200078e0070 */
[C---:B------:R-:W-:Y:S02]  /*47d0*/  @P4 IADD3 R6, PT, PT, R5.reuse, 0x1, RZ ;  /* 0x0000000105064810 */ /* 0x040fe40007ffe0ff */
[----:B------:R-:W-:Y:S01]  /*47e0*/  MUFU.TANH R117, R9 ;  /* 0x0000000900757308 */ /* 0x000fe20000002400 */
[----:B------:R-:W-:Y:S01]  /*47f0*/  @P1 ISETP.GE.AND P1, PT, R5, UR33, PT ;  /* 0x0000002105001c0c */ /* 0x000fe2000bf26270 */
[----:B------:R-:W-:Y:S01]  /*4800*/  FMUL.FTZ R18, R18, UR12 ;  /* 0x0000000c12127c20 */ /* 0x000fe20008410000 */
[----:B------:R-:W-:Y:S01]  /*4810*/  PLOP3.LUT P4, PT, PT, PT, UP1, 0x80, 0x8 ;  /* 0x000000000008781c */ /* 0x000fe20003f8f018 */
[----:B------:R-:W-:Y:S01]  /*4820*/  FMUL.FTZ R19, R19, UR12 ;  /* 0x0000000c13137c20 */ /* 0x000fe20008410000 */
[----:B------:R-:W-:Y:S01]  /*4830*/  @P5 ISETP.GE.AND P5, PT, R6, UR33, PT ;  /* 0x0000002106005c0c */ /* 0x000fe2000bfa6270 */
[----:B------:R-:W-:Y:S01]  /*4840*/  IMAD.MOV.U32 R6, RZ, RZ, R113 ;  /* 0x000000ffff067224 */ /* 0x000fe200078e0071 */
[----:B------:R-:W-:Y:S03]  /*4850*/  @P0 FSEL R6, R113, -INF , !P1 ;  /* 0xff80000071060808 */ /* 0x000fe60004800000 */
[----:B------:R-:W3:Y:S01]  /*4860*/  MUFU.TANH R118, R10 ;  /* 0x0000000a00767308 */ /* 0x000ee20000002400 */
[----:B------:R-:W-:Y:S01]  /*4870*/  @P2 FSEL R7, R112, -INF , !P1 ;  /* 0xff80000070072808 */ /* 0x000fe20004800000 */
[C---:B------:R-:W-:Y:S01]  /*4880*/  IMAD.IADD R109, R110.reuse, 0x1, R228 ;  /* 0x000000016e6d7824 */ /* 0x040fe200078e02e4 */
[----:B------:R-:W-:Y:S01]  /*4890*/  PLOP3.LUT P1, PT, PT, PT, UP1, 0x80, 0x8 ;  /* 0x000000000008781c */ /* 0x000fe20003f2f018 */
[----:B------:R-:W-:Y:S01]  /*48a0*/  IMAD.IADD R106, R110, 0x1, R227 ;  /* 0x000000016e6a7824 */ /* 0x000fe200078e02e3 */
[----:B------:R-:W-:Y:S01]  /*48b0*/  PLOP3.LUT P0, PT, PT, PT, UP1, 0x80, 0x8 ;  /* 0x000000000008781c */ /* 0x000fe20003f0f018 */
[----:B------:R-:W-:Y:S01]  /*48c0*/  FFMA.FTZ R208, R7, UR9, -R4 ;  /* 0x0000000907d07c23 */ /* 0x000fe20008010804 */
[----:B------:R-:W-:Y:S01]  /*48d0*/  FSETP.NEU.FTZ.AND P2, PT, R236, -INF , PT ;  /* 0xff800000ec00780b */ /* 0x000fe20003f5d000 */
[----:B--2---:R-:W-:Y:S01]  /*48e0*/  IMAD.MOV.U32 R7, RZ, RZ, R115 ;  /* 0x000000ffff077224 */ /* 0x004fe200078e0073 */
[----:B-1----:R-:W-:Y:S01]  /*48f0*/  MOV R8, R114 ;  /* 0x0000007200087202 */ /* 0x002fe20000000f00 */
[----:B------:R-:W1:Y:S01]  /*4900*/  MUFU.TANH R119, R11 ;  /* 0x0000000b00777308 */ /* 0x000e620000002400 */
[----:B------:R-:W-:Y:S01]  /*4910*/  FSEL R129, R129, RZ, P2 ;  /* 0x000000ff81817208 */ /* 0x000fe20001000000 */
[----:B------:R-:W-:Y:S01]  /*4920*/  IMAD.IADD R108, R228, 0x1, R106 ;  /* 0x00000001e46c7824 */ /* 0x000fe200078e026a */
[----:B------:R-:W-:Y:S01]  /*4930*/  @P4 FSEL R8, R114, -INF , !P5 ;  /* 0xff80000072084808 */ /* 0x000fe20006800000 */
[----:B------:R-:W-:Y:S01]  /*4940*/  FFMA.FTZ R112, -R112, R112, 1 ;  /* 0x3f80000070707423 */ /* 0x000fe20000010170 */
[----:B------:R-:W-:Y:S01]  /*4950*/  PLOP3.LUT P2, PT, PT, PT, UP1, 0x80, 0x8 ;  /* 0x000000000008781c */ /* 0x000fe20003f4f018 */
[--C-:B------:R-:W-:Y:S01]  /*4960*/  FFMA.FTZ R200, R6, UR9, -R129.reuse ;  /* 0x0000000906c87c23 */ /* 0x100fe20008010881 */
[----:B------:R-:W-:Y:S01]  /*4970*/  PLOP3.LUT P4, PT, PT, PT, UP1, 0x80, 0x8 ;  /* 0x000000000008781c */ /* 0x000fe20003f8f018 */
[----:B------:R-:W-:Y:S01]  /*4980*/  FFMA.FTZ R207, R8, UR9, -R4 ;  /* 0x0000000908cf7c23 */ /* 0x000fe20008010804 */
[----:B------:R-:W-:Y:S01]  /*4990*/  @P1 FSEL R7, R115, -INF , !P5 ;  /* 0xff80000073071808 */ /* 0x000fe20006800000 */
[----:B------:R-:W-:Y:S01]  /*49a0*/  @P0 VIADD R8, R5, 0x8 ;  /* 0x0000000805080836 */ /* 0x000fe20000000000 */
[----:B------:R-:W-:Y:S01]  /*49b0*/  PLOP3.LUT P1, PT, PT, PT, UP1, 0x80, 0x8 ;  /* 0x000000000008781c */ /* 0x000fe20003f2f018 */
[----:B------:R-:W-:Y:S01]  /*49c0*/  MUFU.TANH R120, R12 ;  /* 0x0000000c00787308 */ /* 0x000fe20000002400 */
[----:B------:R-:W-:Y:S01]  /*49d0*/  PLOP3.LUT P5, PT, PT, PT, UP1, 0x80, 0x8 ;  /* 0x000000000008781c */ /* 0x000fe20003faf018 */
[----:B------:R-:W-:Y:S01]  /*49e0*/  FFMA.FTZ R199, R7, UR9, -R129 ;  /* 0x0000000907c77c23 */ /* 0x000fe20008010881 */
[----:B------:R-:W-:Y:S01]  /*49f0*/  PLOP3.LUT P0, PT, PT, PT, UP1, 0x80, 0x8 ;  /* 0x000000000008781c */ /* 0x000fe20003f0f018 */
[----:B------:R-:W-:Y:S01]  /*4a00*/  FFMA.FTZ R114, -R114, R114, 1 ;  /* 0x3f80000072727423 */ /* 0x000fe20000010172 */
[----:B---3--:R-:W-:Y:S01]  /*4a10*/  MOV R7, R118 ;  /* 0x0000007600077202 */ /* 0x008fe20000000f00 */
[----:B------:R-:W-:Y:S01]  /*4a20*/  FMUL.FTZ R112, R112, UR12 ;  /* 0x0000000c70707c20 */ /* 0x000fe20008410000 */
[----:B------:R-:W-:Y:S03]  /*4a30*/  @P2 IADD3 R6, PT, PT, R5, 0x9, RZ ;  /* 0x0000000905062810 */ /* 0x000fe60007ffe0ff */
[----:B------:R-:W-:Y:S01]  /*4a40*/  MUFU.TANH R121, R13 ;  /* 0x0000000d00797308 */ /* 0x000fe20000002400 */
[----:B------:R-:W-:Y:S01]  /*4a50*/  @P4 ISETP.GE.AND P4, PT, R8, UR33, PT ;  /* 0x0000002108004c0c */ /* 0x000fe2000bf86270 */
[----:B------:R-:W-:Y:S01]  /*4a60*/  IMAD.MOV.U32 R8, RZ, RZ, R116 ;  /* 0x000000ffff087224 */ /* 0x000fe200078e0074 */
[----:B------:R-:W-:Y:S01]  /*4a70*/  PLOP3.LUT P2, PT, PT, PT, UP1, 0x80, 0x8 ;  /* 0x000000000008781c */ /* 0x000fe20003f4f018 */
[----:B------:R-:W-:Y:S01]  /*4a80*/  FMUL.FTZ R114, R114, UR12 ;  /* 0x0000000c72727c20 */ /* 0x000fe20008410000 */
[C---:B------:R-:W-:Y:S01]  /*4a90*/  @P1 FSEL R8, R116.reuse, -INF , !P4 ;  /* 0xff80000074081808 */ /* 0x040fe20006000000 */
[----:B------:R-:W-:Y:S01]  /*4aa0*/  FFMA.FTZ R116, -R116, R116, 1 ;  /* 0x3f80000074747423 */ /* 0x000fe20000010174 */
[----:B------:R-:W-:Y:S01]  /*4ab0*/  @P5 ISETP.GE.AND P5, PT, R6, UR33, PT ;  /* 0x0000002106005c0c */ /* 0x000fe2000bfa6270 */
[----:B------:R-:W-:Y:S01]  /*4ac0*/  IMAD.MOV.U32 R6, RZ, RZ, R117 ;  /* 0x000000ffff067224 */ /* 0x000fe200078e0075 */
[----:B------:R-:W-:Y:S01]  /*4ad0*/  PLOP3.LUT P1, PT, PT, PT, UP1, 0x80, 0x8 ;  /* 0x000000000008781c */ /* 0x000fe20003f2f018 */
[--C-:B------:R-:W-:Y:S01]  /*4ae0*/  FFMA.FTZ R206, R8, UR9, -R4.reuse ;  /* 0x0000000908ce7c23 */ /* 0x100fe20008010804 */
[C---:B------:R-:W-:Y:S01]  /*4af0*/  @P0 FSEL R6, R117.reuse, -INF , !P5 ;  /* 0xff80000075060808 */ /* 0x040fe20006800000 */
[----:B-1----:R-:W-:Y:S01]  /*4b00*/  IMAD.MOV.U32 R8, RZ, RZ, R119 ;  /* 0x000000ffff087224 */ /* 0x002fe200078e0077 */
[----:B------:R-:W-:Y:S01]  /*4b10*/  PLOP3.LUT P0, PT, PT, PT, UP1, 0x80, 0x8 ;  /* 0x000000000008781c */ /* 0x000fe20003f0f018 */
[----:B------:R-:W1:Y:S01]  /*4b20*/  MUFU.TANH R122, R14 ;  /* 0x0000000e007a7308 */ /* 0x000e620000002400 */
[----:B------:R-:W-:Y:S01]  /*4b30*/  FFMA.FTZ R117, -R117, R117, 1 ;  /* 0x3f80000075757423 */ /* 0x000fe20000010175 */
[----:B------:R-:W-:Y:S01]  /*4b40*/  @P2 FSEL R7, R118, -INF , !P4 ;  /* 0xff80000076072808 */ /* 0x000fe20006000000 */
[----:B------:R-:W-:Y:S01]  /*4b50*/  FFMA.FTZ R205, R6, UR9, -R4 ;  /* 0x0000000906cd7c23 */ /* 0x000fe20008010804 */
[----:B------:R-:W-:Y:S01]  /*4b60*/  PLOP3.LUT P4, PT, PT, PT, UP1, 0x80, 0x8 ;  /* 0x000000000008781c */ /* 0x000fe20003f8f018 */
[----:B------:R-:W-:Y:S01]  /*4b70*/  FMUL.FTZ R116, R116, UR12 ;  /* 0x0000000c74747c20 */ /* 0x000fe20008410000 */
[----:B------:R-:W-:Y:S01]  /*4b80*/  PLOP3.LUT P2, PT, PT, PT, UP1, 0x80, 0x8 ;  /* 0x000000000008781c */ /* 0x000fe20003f4f018 */
[--C-:B------:R-:W-:Y:S01]  /*4b90*/  FFMA.FTZ R198, R7, UR9, -R129.reuse ;  /* 0x0000000907c67c23 */ /* 0x100fe20008010881 */
[----:B------:R-:W-:Y:S02]  /*4ba0*/  @P1 FSEL R8, R119, -INF , !P5 ;  /* 0xff80000077081808 */ /* 0x000fe40006800000 */
[----:B------:R-:W2:Y:S01]  /*4bb0*/  MUFU.TANH R123, R15 ;  /* 0x0000000f007b7308 */ /* 0x000ea20000002400 */
[----:B------:R-:W-:Y:S01]  /*4bc0*/  PLOP3.LUT P1, PT, PT, PT, UP1, 0x80, 0x8 ;  /* 0x000000000008781c */ /* 0x000fe20003f2f018 */
[----:B------:R-:W-:Y:S01]  /*4bd0*/  FMUL.FTZ R117, R117, UR12 ;  /* 0x0000000c75757c20 */ /* 0x000fe20008410000 */
[----:B------:R-:W-:Y:S01]  /*4be0*/  PLOP3.LUT P5, PT, PT, PT, UP1, 0x80, 0x8 ;  /* 0x000000000008781c */ /* 0x000fe20003faf018 */
[C---:B------:R-:W-:Y:S01]  /*4bf0*/  @P0 VIADD R6, R5.reuse, 0x10 ;  /* 0x0000001005060836 */ /* 0x040fe20000000000 */
[----:B------:R-:W-:Y:S01]  /*4c00*/  PLOP3.LUT P0, PT, PT, PT, UP1, 0x80, 0x8 ;  /* 0x000000000008781c */ /* 0x000fe20003f0f018 */
[----:B------:R-:W-:Y:S01]  /*4c10*/  FFMA.FTZ R197, R8, UR9, -R129 ;  /* 0x0000000908c57c23 */ /* 0x000fe20008010881 */
[----:B-1----:R-:W-:Y:S03]  /*4c20*/  MOV R8, R122 ;  /* 0x0000007a00087202 */ /* 0x002fe60000000f00 */
[----:B------:R-:W-:Y:S01]  /*4c30*/  MUFU.TANH R124, R16 ;  /* 0x00000010007c7308 */ /* 0x000fe20000002400 */
[----:B------:R-:W-:Y:S01]  /*4c40*/  @P4 ISETP.GE.AND P4, PT, R6, UR33, PT ;  /* 0x0000002106004c0c */ /* 0x000fe2000bf86270 */
[----:B------:R-:W-:Y:S01]  /*4c50*/  IMAD.MOV.U32 R6, RZ, RZ, R120 ;  /* 0x000000ffff067224 */ /* 0x000fe200078e0078 */
[----:B------:R-:W-:Y:S02]  /*4c60*/  @P2 IADD3 R7, PT, PT, R5, 0x11, RZ ;  /* 0x0000001105072810 */ /* 0x000fe40007ffe0ff */
[----:B------:R-:W-:Y:S02]  /*4c70*/  PLOP3.LUT P2, PT, PT, PT, UP1, 0x80, 0x8 ;  /* 0x000000000008781c */ /* 0x000fe40003f4f018 */
[----:B------:R-:W-:Y:S03]  /*4c80*/  @P1 FSEL R6, R120, -INF , !P4 ;  /* 0xff80000078061808 */ /* 0x000fe60006000000 */
[----:B------:R-:W1:Y:S01]  /*4c90*/  MUFU.TANH R125, R17 ;  /* 0x00000011007d7308 */ /* 0x000e620000002400 */
[----:B------:R-:W-:Y:S01]  /*4ca0*/  @P5 ISETP.GE.AND P5, PT, R7, UR33, PT ;  /* 0x0000002107005c0c */ /* 0x000fe2000bfa6270 */
[----:B------:R-:W-:Y:S01]  /*4cb0*/  IMAD.MOV.U32 R7, RZ, RZ, R121 ;  /* 0x000000ffff077224 */ /* 0x000fe200078e0079 */
[----:B------:R-:W-:Y:S01]  /*4cc0*/  PLOP3.LUT P1, PT, PT, PT, UP1, 0x80, 0x8 ;  /* 0x000000000008781c */ /* 0x000fe20003f2f018 */
[--C-:B------:R-:W-:Y:S01]  /*4cd0*/  FFMA.FTZ R204, R6, UR9, -R4.reuse ;  /* 0x0000000906cc7c23 */ /* 0x100fe20008010804 */
[----:B------:R-:W-:Y:S01]  /*4ce0*/  @P0 FSEL R7, R121, -INF , !P5 ;  /* 0xff80000079070808 */ /* 0x000fe20006800000 */
[----:B--2---:R-:W-:Y:S01]  /*4cf0*/  IMAD.MOV.U32 R6, RZ, RZ, R123 ;  /* 0x000000ffff067224 */ /* 0x004fe200078e007b */
[----:B------:R-:W-:Y:S03]  /*4d00*/  PLOP3.LUT P0, PT, PT, PT, UP1, 0x80, 0x8 ;  /* 0x000000000008781c */ /* 0x000fe60003f0f018 */
[----:B------:R-:W2:Y:S01]  /*4d10*/  MUFU.TANH R126, R18 ;  /* 0x00000012007e7308 */ /* 0x000ea20000002400 */
[----:B------:R-:W-:Y:S01]  /*4d20*/  FFMA.FTZ R120, -R120, R120, 1 ;  /* 0x3f80000078787423 */ /* 0x000fe20000010178 */
[----:B------:R-:W-:Y:S01]  /*4d30*/  @P2 FSEL R8, R122, -INF , !P4 ;  /* 0xff8000007a082808 */ /* 0x000fe20006000000 */
[----:B------:R-:W-:Y:S01]  /*4d40*/  FFMA.FTZ R203, R7, UR9, -R4 ;  /* 0x0000000907cb7c23 */ /* 0x000fe20008010804 */
[----:B------:R-:W-:Y:S01]  /*4d50*/  PLOP3.LUT P4, PT, PT, PT, UP1, 0x80, 0x8 ;  /* 0x000000000008781c */ /* 0x000fe20003f8f018 */
[----:B------:R-:W-:Y:S01]  /*4d60*/  FFMA.FTZ R121, -R121, R121, 1 ;  /* 0x3f80000079797423 */ /* 0x000fe20000010179 */
[----:B------:R-:W-:Y:S01]  /*4d70*/  PLOP3.LUT P2, PT, PT, PT, UP1, 0x80, 0x8 ;  /* 0x000000000008781c */ /* 0x000fe20003f4f018 */
[--C-:B------:R-:W-:Y:S01]  /*4d80*/  FFMA.FTZ R196, R8, UR9, -R129.reuse ;  /* 0x0000000908c47c23 */ /* 0x100fe20008010881 */
[----:B------:R-:W-:Y:S02]  /*4d90*/  @P1 FSEL R6, R123, -INF , !P5 ;  /* 0xff8000007b061808 */ /* 0x000fe40006800000 */
[----:B------:R-:W-:Y:S01]  /*4da0*/  MUFU.TANH R127, R19 ;  /* 0x00000013007f7308 */ /* 0x000fe20000002400 */
[----:B------:R-:W-:Y:S01]  /*4db0*/  PLOP3.LUT P5, PT, PT, PT, UP1, 0x80, 0x8 ;  /* 0x000000000008781c */ /* 0x000fe20003faf018 */
[----:B------:R-:W-:Y:S01]  /*4dc0*/  FMUL.FTZ R120, R120, UR12 ;  /* 0x0000000c78787c20 */ /* 0x000fe20008410000 */
[----:B------:R-:W-:Y:S01]  /*4dd0*/  PLOP3.LUT P1, PT, PT, PT, UP1, 0x80, 0x8 ;  /* 0x000000000008781c */ /* 0x000fe20003f2f018 */
[----:B------:R-:W-:Y:S01]  /*4de0*/  FFMA.FTZ R131, R6, UR9, -R129 ;  /* 0x0000000906837c23 */ /* 0x000fe20008010881 */
[C---:B------:R-:W-:Y:S01]  /*4df0*/  @P0 IADD3 R7, PT, PT, R5.reuse, 0x18, RZ ;  /* 0x0000001805070810 */ /* 0x040fe20007ffe0ff */
[----:B-1----:R-:W-:Y:S01]  /*4e00*/  IMAD.MOV.U32 R6, RZ, RZ, R125 ;  /* 0x000000ffff067224 */ /* 0x002fe200078e007d */
[----:B------:R-:W-:Y:S03]  /*4e10*/  PLOP3.LUT P0, PT, PT, PT, UP1, 0x80, 0x8 ;  /* 0x000000000008781c */ /* 0x000fe60003f0f018 */
[----:B------:R-:W-:Y:S01]  /*4e20*/  MUFU.EX2 R208, R208 ;  /* 0x000000d000d07308 */ /* 0x000fe20000000800 */
[----:B------:R-:W-:Y:S01]  /*4e30*/  @P4 IADD3 R5, PT, PT, R5, 0x19, RZ ;  /* 0x0000001905054810 */ /* 0x000fe20007ffe0ff */
[----:B------:R-:W-:Y:S01]  /*4e40*/  FMUL.FTZ R121, R121, UR12 ;  /* 0x0000000c79797c20 */ /* 0x000fe20008410000 */
[----:B------:R-:W-:Y:S01]  /*4e50*/  @P2 ISETP.GE.AND P2, PT, R7, UR33, PT ;  /* 0x0000002107002c0c */ /* 0x000fe2000bf46270 */
[----:B------:R-:W-:Y:S01]  /*4e60*/  IMAD.MOV.U32 R7, RZ, RZ, R124 ;  /* 0x000000ffff077224 */ /* 0x000fe200078e007c */
[----:B------:R-:W-:Y:S02]  /*4e70*/  PLOP3.LUT P4, PT, PT, PT, UP1, 0x80, 0x8 ;  /* 0x000000000008781c */ /* 0x000fe40003f8f018 */
[----:B------:R-:W-:Y:S03]  /*4e80*/  @P5 ISETP.GE.AND P5, PT, R5, UR33, PT ;  /* 0x0000002105005c0c */ /* 0x000fe6000bfa6270 */
[----:B------:R-:W1:Y:S01]  /*4e90*/  MUFU.EX2 R207, R207 ;  /* 0x000000cf00cf7308 */ /* 0x000e620000000800 */
[C---:B------:R-:W-:Y:S01]  /*4ea0*/  @P1 FSEL R7, R124.reuse, -INF , !P2 ;  /* 0xff8000007c071808 */ /* 0x040fe20005000000 */
[----:B------:R-:W-:Y:S01]  /*4eb0*/  FFMA.FTZ R124, -R124, R124, 1 ;  /* 0x3f8000007c7c7423 */ /* 0x000fe2000001017c */
[----:B------:R-:W-:Y:S02]  /*4ec0*/  PLOP3.LUT P1, PT, PT, PT, UP1, 0x80, 0x8 ;  /* 0x000000000008781c */ /* 0x000fe40003f2f018 */
[----:B------:R-:W-:Y:S01]  /*4ed0*/  @P0 FSEL R6, R125, -INF , !P5 ;  /* 0xff8000007d060808 */ /* 0x000fe20006800000 */
[--C-:B------:R-:W-:Y:S01]  /*4ee0*/  FFMA.FTZ R202, R7, UR9, -R4.reuse ;  /* 0x0000000907ca7c23 */ /* 0x100fe20008010804 */
[----:B--2---:R-:W-:Y:S03]  /*4ef0*/  MOV R5, R126 ;  /* 0x0000007e00057202 */ /* 0x004fe60000000f00 */
[----:B------:R-:W-:Y:S01]  /*4f00*/  MUFU.EX2 R200, R200 ;  /* 0x000000c800c87308 */ /* 0x000fe20000000800 */
[----:B------:R-:W-:Y:S01]  /*4f10*/  FFMA.FTZ R125, -R125, R125, 1 ;  /* 0x3f8000007d7d7423 */ /* 0x000fe2000001017d */
[----:B------:R-:W-:Y:S01]  /*4f20*/  FFMA.FTZ R4, R6, UR9, -R4 ;  /* 0x0000000906047c23 */ /* 0x000fe20008010804 */
[----:B------:R-:W-:Y:S02]  /*4f30*/  FMUL.FTZ R124, R124, UR12 ;  /* 0x0000000c7c7c7c20 */ /* 0x000fe40008410000 */
[----:B------:R-:W-:Y:S05]  /*4f40*/  FMUL.FTZ R125, R125, UR12 ;  /* 0x0000000c7d7d7c20 */ /* 0x000fea0008410000 */
[----:B------:R2:W-:Y:S01]  /*4f50*/  MUFU.EX2 R201, R4 ;  /* 0x0000000400c97308 */ /* 0x0005e20000000800 */
[----:B------:R-:W-:Y:S02]  /*4f60*/  @P1 FSEL R5, R126, -INF , !P2 ;  /* 0xff8000007e051808 */ /* 0x000fe40005000000 */
[----:B-1----:R-:W-:Y:S03]  /*4f70*/  F2FP.F16.F32.PACK_AB R9, R207, R208 ;  /* 0x000000d0cf09723e */ /* 0x002fe600000000ff */
[----:B------:R-:W-:Y:S04]  /*4f80*/  FFMA.FTZ R130, R5, UR9, -R129 ;  /* 0x0000000905827c23 */ /* 0x000fe80008010881 */
[----:B------:R-:W1:Y:S01]  /*4f90*/  MUFU.EX2 R199, R199 ;  /* 0x000000c700c77308 */ /* 0x000e620000000800 */
[----:B------:R-:W-:Y:S09]  /*4fa0*/  STS [R128+0x2a000], R9 ;  /* 0x02a0000980007388 */ /* 0x000ff20000000800 */
[----:B------:R-:W-:Y:S01]  /*4fb0*/  MUFU.EX2 R206, R206 ;  /* 0x000000ce00ce7308 */ /* 0x000fe20000000800 */
[----:B--2---:R-:W-:Y:S01]  /*4fc0*/  IMAD.MOV.U32 R4, RZ, RZ, R127 ;  /* 0x000000ffff047224 */ /* 0x004fe200078e007f */
[----:B------:R-:W-:Y:S05]  /*4fd0*/  @P4 FSEL R4, R127, -INF , !P5 ;  /* 0xff8000007f044808 */ /* 0x000fea0006800000 */
[----:B------:R-:W-:Y:S03]  /*4fe0*/  FFMA.FTZ R129, R4, UR9, -R129 ;  /* 0x0000000904817c23 */ /* 0x000fe60008010881 */
[----:B------:R-:W2:Y:S01]  /*4ff0*/  MUFU.EX2 R205, R205 ;  /* 0x000000cd00cd7308 */ /* 0x000ea20000000800 */
[----:B------:R-:W-:Y:S02]  /*5000*/  IADD3 R4, PT, PT, R128, 0x2a000, RZ ;  /* 0x0002a00080047810 */ /* 0x000fe40007ffe0ff */
[----:B-1----:R-:W-:Y:S02]  /*5010*/  F2FP.F16.F32.PACK_AB R8, R199, R200 ;  /* 0x000000c8c708723e */ /* 0x002fe400000000ff */
[----:B------:R-:W-:Y:S01]  /*5020*/  @P6 IADD3 R111, PT, PT, R4, -0x20, RZ ;  /* 0xffffffe0046f6810 */ /* 0x000fe20007ffe0ff */
[----:B------:R-:W-:Y:S04]  /*5030*/  IMAD.IADD R4, R128, 0x1, R209 ;  /* 0x0000000180047824 */ /* 0x000fe800078e02d1 */
[----:B------:R-:W-:Y:S01]  /*5040*/  MUFU.EX2 R198, R198 ;  /* 0x000000c600c67308 */ /* 0x000fe20000000800 */
[----:B------:R-:W-:Y:S09]  /*5050*/  STS [R128+0x2a400], R8 ;  /* 0x02a4000880007388 */ /* 0x000ff20000000800 */
[----:B------:R-:W1:Y:S01]  /*5060*/  MUFU.EX2 R197, R197 ;  /* 0x000000c500c57308 */ /* 0x000e620000000800 */
[----:B--2---:R-:W-:Y:S05]  /*5070*/  F2FP.F16.F32.PACK_AB R7, R205, R206 ;  /* 0x000000cecd07723e */ /* 0x004fea00000000ff */
[----:B------:R-:W-:Y:S04]  /*5080*/  STS [R4+0x2a000], R7 ;  /* 0x02a0000704007388 */ /* 0x000fe80000000800 */
[----:B------:R-:W-:Y:S10]  /*5090*/  MUFU.EX2 R204, R204 ;  /* 0x000000cc00cc7308 */ /* 0x000ff40000000800 */
[----:B------:R-:W2:Y:S01]  /*50a0*/  MUFU.EX2 R203, R203 ;  /* 0x000000cb00cb7308 */ /* 0x000ea20000000800 */
[----:B-1----:R-:W-:Y:S05]  /*50b0*/  F2FP.F16.F32.PACK_AB R6, R197, R198 ;  /* 0x000000c6c506723e */ /* 0x002fea00000000ff */
[----:B------:R1:W-:Y:S04]  /*50c0*/  STS [R4+0x2a400], R6 ;  /* 0x02a4000604007388 */ /* 0x0003e80000000800 */
[----:B------:R-:W-:Y:S10]  /*50d0*/  MUFU.EX2 R196, R196 ;  /* 0x000000c400c47308 */ /* 0x000ff40000000800 */
[----:B------:R-:W3:Y:S01]  /*50e0*/  MUFU.EX2 R131, R131 ;  /* 0x0000008300837308 */ /* 0x000ee20000000800 */
[----:B--2---:R-:W-:Y:S05]  /*50f0*/  F2FP.F16.F32.PACK_AB R5, R203, R204 ;  /* 0x000000cccb05723e */ /* 0x004fea00000000ff */
[----:B------:R2:W-:Y:S04]  /*5100*/  STS [R111], R5 ;  /* 0x000000056f007388 */ /* 0x0005e80000000800 */
[----:B------:R-:W4:Y:S01]  /*5110*/  MUFU.EX2 R202, R202 ;  /* 0x000000ca00ca7308 */ /* 0x000f220000000800 */
[----:B-1----:R-:W-:Y:S09]  /*5120*/  IADD3 R4, PT, PT, R209, R111, RZ ;  /* 0x0000006fd1047210 */ /* 0x002ff20007ffe0ff */
[----:B------:R-:W-:Y:S01]  /*5130*/  MUFU.EX2 R130, R130 ;  /* 0x0000008200827308 */ /* 0x000fe20000000800 */
[----:B---3--:R-:W-:Y:S05]  /*5140*/  F2FP.F16.F32.PACK_AB R7, R131, R196 ;  /* 0x000000c48307723e */ /* 0x008fea00000000ff */
[----:B------:R-:W-:Y:S04]  /*5150*/  STS [R111+0x400], R7 ;  /* 0x000400076f007388 */ /* 0x000fe80000000800 */
[----:B------:R-:W2:Y:S01]  /*5160*/  MUFU.EX2 R129, R129 ;  /* 0x0000008100817308 */ /* 0x000ea20000000800 */
[----:B----4-:R-:W-:Y:S05]  /*5170*/  F2FP.F16.F32.PACK_AB R6, R201, R202 ;  /* 0x000000cac906723e */ /* 0x010fea00000000ff */
[----:B------:R-:W-:Y:S01]  /*5180*/  STS [R4], R6 ;  /* 0x0000000604007388 */ /* 0x000fe20000000800 */
[----:B--2---:R-:W-:Y:S05]  /*5190*/  F2FP.F16.F32.PACK_AB R5, R129, R130 ;  /* 0x000000828105723e */ /* 0x004fea00000000ff */
[----:B------:R-:W-:Y:S06]  /*51a0*/  STS [R4+0x400], R5 ;  /* 0x0004000504007388 */ /* 0x000fec0000000800 */
[----:B------:R-:W-:Y:S06]  /*51b0*/  LDSM.16.M88.4 R16, [R110+0x10000] ;  /* 0x010000006e10783b */ /* 0x000fec0000000200 */
[----:B------:R-:W1:Y:S06]  /*51c0*/  LDSM.16.M88.4 R8, [R233+0x20000] ;  /* 0x02000000e908783b */ /* 0x000e6c0000000200 */
[----:B------:R-:W2:Y:S06]  /*51d0*/  LDSM.16.M88.4 R84, [R233+0x20800] ;  /* 0x02080000e954783b */ /* 0x000eac0000000200 */
[----:B------:R-:W-:Y:S06]  /*51e0*/  LDSM.16.M88.4 R88, [R109+0x10000] ;  /* 0x010000006d58783b */ /* 0x000fec0000000200 */
[----:B------:R-:W3:Y:S06]  /*51f0*/  LDSM.16.M88.4 R92, [R107+0x20000] ;  /* 0x020000006b5c783b */ /* 0x000eec0000000200 */
[----:B------:R-:W4:Y:S06]  /*5200*/  LDSM.16.M88.4 R96, [R107+0x20800] ;  /* 0x020800006b60783b */ /* 0x000f2c0000000200 */
        /* <DEDUP_REMOVED lines=11> */
[----:B------:R-:W-:Y:S06]  /*52c0*/  LDSM.16.M88.4 R88, [R108+0x10000] ;  /* 0x010000006c58783b */ /* 0x000fec0000000200 */
[----:B------:R-:W3:Y:S01]  /*52d0*/  LDSM.16.M88.4 R96, [R105+0x20000] ;  /* 0x020000006960783b */ /* 0x000ee20000000200 */
[C---:B-1----:R-:W-:Y:S08]  /*52e0*/  HMMA.16816.F32 R4, R84.reuse, R100, R4 ;  /* 0x000000645404723c */ /* 0x042ff00000001804 */
        /* <DEDUP_REMOVED lines=9> */
[C---:B-1----:R-:W-:Y:S08]  /*5380*/  HMMA.16816.F32 R12, R88.reuse, R100, R12 ;  /* 0x00000064580c723c */ /* 0x042ff0000000180c */
[----:B------:R-:W-:Y:S01]  /*5390*/  HMMA.16816.F32 R16, R88, R102, R16 ;  /* 0x000000665810723c */ /* 0x000fe20000001810 */
[----:B------:R-:W-:Y:S06]  /*53a0*/  LDSM.16.M88.4 R88, [R109+0x12000] ;  /* 0x012000006d58783b */ /* 0x000fec0000000200 */
[----:B------:R-:W-:Y:S01]  /*53b0*/  LDSM.16.M88.4 R100, [R107+0x22800] ;  /* 0x022800006b64783b */ /* 0x000fe20000000200 */
[C---:B--2---:R-:W-:Y:S08]  /*53c0*/  HMMA.16816.F32 R4, R84.reuse, R92, R4 ;  /* 0x0000005c5404723c */ /* 0x044ff00000001804 */
[C---:B------:R-:W-:Y:S01]  /*53d0*/  HMMA.16816.F32 R8, R84.reuse, R94, R8 ;  /* 0x0000005e5408723c */ /* 0x040fe20000001808 */
[----:B------:R-:W1:Y:S07]  /*53e0*/  LDSM.16.M88.4 R92, [R107+0x22000] ;  /* 0x022000006b5c783b */ /* 0x000e6e0000000200 */
        /* <DEDUP_REMOVED lines=23> */
[----:B------:R-:W-:Y:S01]  /*5560*/  IMAD.U32 R88, RZ, RZ, UR10 ;  /* 0x0000000aff587e24 */ /* 0x000fe2000f8e00ff */
[----:B------:R-:W-:Y:S01]  /*5570*/  LDSM.16.M88.4 R100, [R107+0x26800] ;  /* 0x026800006b64783b */ /* 0x000fe20000000200 */
[----:B------:R-:W-:Y:S03]  /*5580*/  MOV R89, UR11 ;  /* 0x0000000b00597c02 */ /* 0x000fe60008000f00 */
[C---:B------:R-:W-:Y:S04]  /*5590*/  LEA R210, P0, R238.reuse, R88, 0x2 ;  /* 0x00000058eed27211 */ /* 0x040fe800078010ff */
[----:B------:R-:W-:Y:S02]  /*55a0*/  LEA.HI.X R211, R238, R89, RZ, 0x2, P0 ;  /* 0x00000059eed37211 */ /* 0x000fe400000f14ff */
[----:B------:R-:W-:Y:S06]  /*55b0*/  LDSM.16.M88.4 R88, [R109+0x14000] ;  /* 0x014000006d58783b */ /* 0x000fec0000000200 */
[----:B------:R-:W2:Y:S01]  /*55c0*/  LDG.E R209, desc[UR34][R210.64] ;  /* 0x00000022d2d17981 */ /* 0x000ea2000c1e1900 */
[C---:B-1----:R-:W-:Y:S08]  /*55d0*/  HMMA.16816.F32 R4, R84.reuse, R92, R4 ;  /* 0x0000005c5404723c */ /* 0x042ff00000001804 */
[C---:B------:R-:W-:Y:S01]  /*55e0*/  HMMA.16816.F32 R8, R84.reuse, R94, R8 ;  /* 0x0000005e5408723c */ /* 0x040fe20000001808 */
[----:B------:R-:W1:Y:S07]  /*55f0*/  LDSM.16.M88.4 R92, [R107+0x24000] ;  /* 0x024000006b5c783b */ /* 0x000e6e0000000200 */
[C---:B------:R-:W-:Y:S01]  /*5600*/  HMMA.16816.F32 R12, R84.reuse, R96, R12 ;  /* 0x00000060540c723c */ /* 0x040fe2000000180c */
[----:B------:R-:W3:Y:S07]  /*5610*/  LDG.E R210, desc[UR34][R210.64+0x20] ;  /* 0x00002022d2d27981 */ /* 0x000eee000c1e1900 */
[----:B------:R-:W-:Y:S01]  /*5620*/  HMMA.16816.F32 R16, R84, R98, R16 ;  /* 0x000000625410723c */ /* 0x000fe20000001810 */
[----:B------:R-:W4:Y:S06]  /*5630*/  LDSM.16.M88.4 R84, [R107+0x24800] ;  /* 0x024800006b54783b */ /* 0x000f2c0000000200 */
[----:B------:R-:W-:Y:S01]  /*5640*/  LDSM.16.M88.4 R96, [R104+0x24000] ;  /* 0x024000006860783b */ /* 0x000fe20000000200 */
[C---:B-1----:R-:W-:Y:S08]  /*5650*/  HMMA.16816.F32 R4, R88.reuse, R92, R4 ;  /* 0x0000005c5804723c */ /* 0x042ff00000001804 */
[C---:B------:R-:W-:Y:S01]  /*5660*/  HMMA.16816.F32 R8, R88.reuse, R94, R8 ;  /* 0x0000005e5808723c */ /* 0x040fe20000001808 */
[----:B------:R-:W1:Y:S07]  /*5670*/  LDSM.16.M88.4 R92, [R106+0x14000] ;  /* 0x014000006a5c783b */ /* 0x000e6e0000000200 */
[C---:B----4-:R-:W-:Y:S08]  /*5680*/  HMMA.16816.F32 R12, R88.reuse, R84, R12 ;  /* 0x00000054580c723c */ /* 0x050ff0000000180c */
        /* <DEDUP_REMOVED lines=22> */
[----:B------:R-:W-:Y:S06]  /*57f0*/  LDSM.16.M88.4 R84, [R106+0x16000] ;  /* 0x016000006a54783b */ /* 0x000fec0000000200 */
[----:B------:R-:W4:Y:S01]  /*5800*/  LDSM.16.M88.4 R92, [R104+0x26000] ;  /* 0x02600000685c783b */ /* 0x000f220000000200 */
[C---:B-1----:R-:W-:Y:S08]  /*5810*/  HMMA.16816.F32 R4, R88.reuse, R96, R4 ;  /* 0x000000605804723c */ /* 0x042ff00000001804 */
[C---:B------:R-:W-:Y:S01]  /*5820*/  HMMA.16816.F32 R8, R88.reuse, R98, R8 ;  /* 0x000000625808723c */ /* 0x040fe20000001808 */
[----:B------:R-:W1:Y:S07]  /*5830*/  LDSM.16.M88.4 R96, [R104+0x26800] ;  /* 0x026800006860783b */ /* 0x000e6e0000000200 */
[C---:B------:R-:W-:Y:S08]  /*5840*/  HMMA.16816.F32 R12, R88.reuse, R100, R12 ;  /* 0x00000064580c723c */ /* 0x040ff0000000180c */
[----:B------:R-:W-:Y:S01]  /*5850*/  HMMA.16816.F32 R16, R88, R102, R16 ;  /* 0x000000665810723c */ /* 0x000fe20000001810 */
[----:B------:R-:W-:Y:S06]  /*5860*/  LDSM.16.M88.4 R88, [R108+0x16000] ;  /* 0x016000006c58783b */ /* 0x000fec0000000200 */
[----:B------:R-:W2:Y:S01]  /*5870*/  LDSM.16.M88.4 R100, [R105+0x26000] ;  /* 0x026000006964783b */ /* 0x000ea20000000200 */
[C---:B----4-:R-:W-:Y:S05]  /*5880*/  HMMA.16816.F32 R4, R84.reuse, R92, R4 ;  /* 0x0000005c5404723c */ /* 0x050fea0000001804 */
[----:B------:R-:W4:Y:S03]  /*5890*/  LDSM.16.M88.4 R104, [R105+0x26800] ;  /* 0x026800006968783b */ /* 0x000f260000000200 */
[C---:B------:R-:W-:Y:S08]  /*58a0*/  HMMA.16816.F32 R8, R84.reuse, R94, R8 ;  /* 0x0000005e5408723c */ /* 0x040ff00000001808 */
[C---:B-1----:R-:W-:Y:S08]  /*58b0*/  HMMA.16816.F32 R12, R84.reuse, R96, R12 ;  /* 0x00000060540c723c */ /* 0x042ff0000000180c */
[----:B------:R-:W-:Y:S03]  /*58c0*/  HMMA.16816.F32 R16, R84, R98, R16 ;  /* 0x000000625410723c */ /* 0x000fe60000001810 */
[----:B------:R-:W-:Y:S02]  /*58d0*/  LOP3.LUT R85, R221, 0x20, RZ, 0xc0, !PT ;  /* 0x00000020dd557812 */ /* 0x000fe400078ec0ff */
[----:B------:R-:W-:Y:S04]  /*58e0*/  SHF.R.U32.HI R84, RZ, 0x3, R222 ;  /* 0x00000003ff547819 */ /* 0x000fe800000116de */
[----:B------:R-:W-:Y:S01]  /*58f0*/  LOP3.LUT R84, R85, 0x18, R84, 0xf8, !PT ;  /* 0x0000001855547812 */ /* 0x000fe200078ef854 */
[C---:B--2---:R-:W-:Y:S08]  /*5900*/  HMMA.16816.F32 R4, R88.reuse, R100, R4 ;  /* 0x000000645804723c */ /* 0x044ff00000001804 */
[C---:B------:R-:W-:Y:S08]  /*5910*/  HMMA.16816.F32 R8, R88.reuse, R102, R8 ;  /* 0x000000665808723c */ /* 0x040ff00000001808 */
[C---:B----4-:R-:W-:Y:S03]  /*5920*/  HMMA.16816.F32 R12, R88.reuse, R104, R12 ;  /* 0x00000068580c723c */ /* 0x050fe6000000180c */
[C---:B------:R-:W-:Y:S01]  /*5930*/  FADD.FTZ R4, -R209.reuse, R4 ;  /* 0x00000004d1047221 */ /* 0x040fe20000010100 */
[C---:B------:R-:W-:Y:S01]  /*5940*/  FADD.FTZ R5, -R209.reuse, R5 ;  /* 0x00000005d1057221 */ /* 0x040fe20000010100 */
[C---:B---3--:R-:W-:Y:S01]  /*5950*/  FADD.FTZ R6, -R210.reuse, R6 ;  /* 0x00000006d2067221 */ /* 0x048fe20000010100 */
[----:B------:R-:W-:Y:S01]  /*5960*/  FADD.FTZ R7, -R210, R7 ;  /* 0x00000007d2077221 */ /* 0x000fe20000010100 */
[----:B------:R-:W-:Y:S01]  /*5970*/  FMUL.FTZ R4, R208, R4 ;  /* 0x00000004d0047220 */ /* 0x000fe20000410000 */
[----:B------:R-:W-:Y:S03]  /*5980*/  HMMA.16816.F32 R16, R88, R106, R16 ;  /* 0x0000006a5810723c */ /* 0x000fe60000001810 */
[C---:B------:R-:W-:Y:S01]  /*5990*/  FADD.FTZ R8, -R209.reuse, R8 ;  /* 0x00000008d1087221 */ /* 0x040fe20000010100 */
[----:B------:R-:W-:Y:S01]  /*59a0*/  FADD.FTZ R9, -R209, R9 ;  /* 0x00000009d1097221 */ /* 0x000fe20000010100 */
[----:B------:R-:W-:Y:S01]  /*59b0*/  FMUL.FTZ R5, R207, R5 ;  /* 0x00000005cf057220 */ /* 0x000fe20000410000 */
        /* <DEDUP_REMOVED lines=10> */
[----:B------:R-:W-:Y:S02]  /*5a60*/  F2FP.F16.F32.PACK_AB R4, R5, R4 ;  /* 0x000000040504723e */ /* 0x000fe400000000ff */
[C---:B------:R-:W-:Y:S01]  /*5a70*/  FADD.FTZ R16, -R209.reuse, R16 ;  /* 0x00000010d1107221 */ /* 0x040fe20000010100 */
[----:B------:R-:W-:Y:S01]  /*5a80*/  FADD.FTZ R17, -R209, R17 ;  /* 0x00000011d1117221 */ /* 0x000fe20000010100 */
[----:B------:R-:W-:Y:S01]  /*5a90*/  FMUL.FTZ R12, R12, R120 ;  /* 0x000000780c0c7220 */ /* 0x000fe20000410000 */
[----:B------:R-:W-:Y:S01]  /*5aa0*/  FMUL.FTZ R13, R13, R121 ;  /* 0x000000790d0d7220 */ /* 0x000fe20000410000 */
[----:B------:R-:W-:Y:S01]  /*5ab0*/  FMUL.FTZ R16, R202, R16 ;  /* 0x00000010ca107220 */ /* 0x000fe20000410000 */
[----:B------:R-:W-:Y:S01]  /*5ac0*/  F2FP.F16.F32.PACK_AB R8, R9, R8 ;  /* 0x000000080908723e */ /* 0x000fe200000000ff */
[----:B------:R-:W-:Y:S02]  /*5ad0*/  FMUL.FTZ R17, R201, R17 ;  /* 0x00000011c9117220 */ /* 0x000fe40000410000 */
[----:B------:R-:W-:Y:S01]  /*5ae0*/  FMUL.FTZ R16, R16, R124 ;  /* 0x0000007c10107220 */ /* 0x000fe20000410000 */
[----:B------:R-:W-:Y:S01]  /*5af0*/  F2FP.F16.F32.PACK_AB R12, R13, R12 ;  /* 0x0000000c0d0c723e */ /* 0x000fe200000000ff */
[----:B------:R-:W-:Y:S01]  /*5b00*/  FMUL.FTZ R17, R17, R125 ;  /* 0x0000007d11117220 */ /* 0x000fe20000410000 */
        /* <DEDUP_REMOVED lines=26> */
[----:B---3--:R-:W-:Y:S01]  /*5cb0*/  LEA.HI.X R87, R9, R247, R5, 0x6, P5 ;  /* 0x000000f709577211 */ /* 0x008fe200028f3405 */
        /* <DEDUP_REMOVED lines=45> */
.L_x_1928:
[----:B------:R-:W-:Y:S01]  /*5f90*/  FFMA.FTZ R113, -R113, R113, 1 ;  /* 0x3f80000071717423 */ /* 0x000fe20000010171 */
[----:B------:R-:W-:Y:S01]  /*5fa0*/  FFMA.FTZ R115, -R115, R115, 1 ;  /* 0x3f80000073737423 */ /* 0x000fe20000010173 */
[----:B------:R-:W-:Y:S01]  /*5fb0*/  FMUL.FTZ R6, R200, R6 ;  /* 0x00000006c8067220 */ /* 0x000fe20000410000 */
[----:B------:R-:W-:Y:S01]  /*5fc0*/  FMUL.FTZ R7, R199, R7 ;  /* 0x00000007c7077220 */ /* 0x000fe20000410000 */
[----:B------:R-:W-:Y:S01]  /*5fd0*/  FMUL.FTZ R113, R113, UR12 ;  /* 0x0000000c71717c20 */ /* 0x000fe20008410000 */
[----:B------:R-:W-:Y:S01]  /*5fe0*/  FMUL.FTZ R115, R115, UR12 ;  /* 0x0000000c73737c20 */ /* 0x000fe20008410000 */
[----:B------:R2:W-:Y:S01]  /*5ff0*/  STS [R128+0x28000], R4 ;  /* 0x0280000480007388 */ /* 0x0005e20000000800 */
[----:B------:R-:W-:Y:S01]  /*6000*/  FFMA.FTZ R118, -R118, R118, 1 ;  /* 0x3f80000076767423 */ /* 0x000fe20000010176 */
[----:B------:R-:W-:Y:S01]  /*6010*/  FMUL.FTZ R6, R6, R113 ;  /* 0x0000007106067220 */ /* 0x000fe20000410000 */
[----:B------:R-:W-:Y:S01]  /*6020*/  FMUL.FTZ R7, R7, R115 ;  /* 0x0000007307077220 */ /* 0x000fe20000410000 */
[----:B------:R-:W-:Y:S01]  /*6030*/  FFMA.FTZ R119, -R119, R119, 1 ;  /* 0x3f80000077777423 */ /* 0x000fe20000010177 */
[C---:B------:R-:W-:Y:S01]  /*6040*/  FADD.FTZ R10, -R210.reuse, R10 ;  /* 0x0000000ad20a7221 */ /* 0x040fe20000010100 */
[----:B------:R-:W-:Y:S01]  /*6050*/  FADD.FTZ R11, -R210, R11 ;  /* 0x0000000bd20b7221 */ /* 0x000fe20000010100 */
[----:B------:R-:W-:Y:S01]  /*6060*/  FMUL.FTZ R118, R118, UR12 ;  /* 0x0000000c76767c20 */ /* 0x000fe20008410000 */
[----:B------:R-:W-:Y:S01]  /*6070*/  F2FP.F16.F32.PACK_AB R6, R7, R6 ;  /* 0x000000060706723e */ /* 0x000fe200000000ff */
[----:B------:R-:W-:Y:S01]  /*6080*/  FMUL.FTZ R119, R119, UR12 ;  /* 0x0000000c77777c20 */ /* 0x000fe20008410000 */
[----:B------:R-:W-:Y:S01]  /*6090*/  FMUL.FTZ R10, R198, R10 ;  /* 0x0000000ac60a7220 */ /* 0x000fe20000410000 */
[----:B------:R-:W-:Y:S01]  /*60a0*/  FMUL.FTZ R11, R197, R11 ;  /* 0x0000000bc50b7220 */ /* 0x000fe20000410000 */
[C---:B------:R-:W-:Y:S01]  /*60b0*/  FADD.FTZ R15, -R210.reuse, R15 ;  /* 0x0000000fd20f7221 */ /* 0x040fe20000010100 */
[----:B------:R3:W-:Y:S01]  /*60c0*/  STS [R128+0x28400], R6 ;  /* 0x0284000680007388 */ /* 0x0007e20000000800 */
[----:B------:R-:W-:Y:S01]  /*60d0*/  FFMA.FTZ R123, -R123, R123, 1 ;  /* 0x3f8000007b7b7423 */ /* 0x000fe2000001017b */
[----:B------:R-:W-:Y:S01]  /*60e0*/  FADD.FTZ R14, -R210, R14 ;  /* 0x0000000ed20e7221 */ /* 0x000fe20000010100 */
[----:B------:R-:W-:Y:S01]  /*60f0*/  FFMA.FTZ R122, -R122, R122, 1 ;  /* 0x3f8000007a7a7423 */ /* 0x000fe2000001017a */
[----:B------:R-:W-:Y:S01]  /*6100*/  MOV R9, 0x10 ;  /* 0x0000001000097802 */ /* 0x000fe20000000f00 */
[----:B------:R-:W-:Y:S01]  /*6110*/  FMUL.FTZ R10, R10, R118 ;  /* 0x000000760a0a7220 */ /* 0x000fe20000410000 */
[----:B------:R-:W-:Y:S01]  /*6120*/  FMUL.FTZ R11, R11, R119 ;  /* 0x000000770b0b7220 */ /* 0x000fe20000410000 */
[----:B------:R-:W-:Y:S01]  /*6130*/  FMUL.FTZ R15, R131, R15 ;  /* 0x0000000f830f7220 */ /* 0x000fe20000410000 */
[----:B------:R-:W-:Y:S01]  /*6140*/  FMUL.FTZ R123, R123, UR12 ;  /* 0x0000000c7b7b7c20 */ /* 0x000fe20008410000 */
[----:B------:R-:W-:Y:S01]  /*6150*/  FFMA.FTZ R5, -R127, R127, 1 ;  /* 0x3f8000007f057423 */ /* 0x000fe2000001017f */
[----:B------:R-:W-:Y:S01]  /*6160*/  FADD.FTZ R19, -R210, R19 ;  /* 0x00000013d2137221 */ /* 0x000fe20000010100 */
[----:B------:R-:W-:Y:S01]  /*6170*/  FMUL.FTZ R14, R196, R14 ;  /* 0x0000000ec40e7220 */ /* 0x000fe20000410000 */
[----:B------:R-:W-:Y:S01]  /*6180*/  FMUL.FTZ R122, R122, UR12 ;  /* 0x0000000c7a7a7c20 */ /* 0x000fe20008410000 */
[----:B------:R-:W-:Y:S01]  /*6190*/  FADD.FTZ R18, -R210, R18 ;  /* 0x00000012d2127221 */ /* 0x000fe20000010100 */
[----:B------:R-:W-:Y:S01]  /*61a0*/  FFMA.FTZ R126, -R126, R126, 1 ;  /* 0x3f8000007e7e7423 */ /* 0x000fe2000001017e */
[----:B--2---:R-:W-:Y:S01]  /*61b0*/  SEL R4, R9, 0xfffffff0, !P3 ;  /* 0xfffffff009047807 */ /* 0x004fe20005800000 */
[----:B------:R-:W-:Y:S01]  /*61c0*/  FMUL.FTZ R15, R15, R123 ;  /* 0x0000007b0f0f7220 */ /* 0x000fe20000410000 */
[----:B------:R-:W-:Y:S01]  /*61d0*/  FMUL.FTZ R5, R5, UR12 ;  /* 0x0000000c05057c20 */ /* 0x000fe20008410000 */
[----:B------:R-:W-:Y:S01]  /*61e0*/  FMUL.FTZ R19, R129, R19 ;  /* 0x0000001381137220 */ /* 0x000fe20000410000 */
[----:B------:R-:W-:Y:S01]  /*61f0*/  FMUL.FTZ R14, R14, R122 ;  /* 0x0000007a0e0e7220 */ /* 0x000fe20000410000 */
[----:B------:R-:W-:Y:S01]  /*6200*/  FMUL.FTZ R18, R130, R18 ;  /* 0x0000001282127220 */ /* 0x000fe20000410000 */
[----:B------:R-:W-:Y:S01]  /*6210*/  FMUL.FTZ R126, R126, UR12 ;  /* 0x0000000c7e7e7c20 */ /* 0x000fe20008410000 */
[----:B------:R-:W-:Y:S01]  /*6220*/  F2FP.F16.F32.PACK_AB R10, R11, R10 ;  /* 0x0000000a0b0a723e */ /* 0x000fe200000000ff */
[----:B------:R-:W-:Y:S01]  /*6230*/  FMUL.FTZ R19, R19, R5 ;  /* 0x0000000513137220 */ /* 0x000fe20000410000 */
[----:B------:R-:W-:Y:S01]  /*6240*/  F2FP.F16.F32.PACK_AB R14, R15, R14 ;  /* 0x0000000e0f0e723e */ /* 0x000fe200000000ff */
[----:B------:R-:W-:Y:S01]  /*6250*/  FMUL.FTZ R18, R18, R126 ;  /* 0x0000007e12127220 */ /* 0x000fe20000410000 */
[----:B---3--:R-:W-:Y:S01]  /*6260*/  IADD3 R128, PT, PT, R128, R4, RZ ;  /* 0x0000000480807210 */ /* 0x008fe20007ffe0ff */
[----:B------:R-:W-:Y:S01]  /*6270*/  IMAD R120, R251, UR8, RZ ;  /* 0x00000008fb787c24 */ /* 0x000fe2000f8e02ff */
[----:B------:R-:W-:Y:S02]  /*6280*/  F2FP.F16.F32.PACK_AB R16, R17, R16 ;  /* 0x000000101110723e */ /* 0x000fe400000000ff */
[----:B------:R-:W-:Y:S01]  /*6290*/  F2FP.F16.F32.PACK_AB R18, R19, R18 ;  /* 0x000000121312723e */ /* 0x000fe200000000ff */
[----:B------:R-:W-:Y:S01]  /*62a0*/  STS [R128+0x28000], R8 ;  /* 0x0280000880007388 */ /* 0x000fe20000000800 */
[----:B------:R-:W-:Y:S02]  /*62b0*/  IADD3 R4, PT, PT, R111, R4, RZ ;  /* 0x000000046f047210 */ /* 0x000fe40007ffe0ff */
[----:B------:R-:W-:Y:S01]  /*62c0*/  LOP3.LUT R234, R3, 0x10, RZ, 0xc0, !PT ;  /* 0x0000001003ea7812 */ /* 0x000fe200078ec0ff */
[----:B------:R-:W-:Y:S01]  /*62d0*/  STS [R128+0x28400], R10 ;  /* 0x0284000a80007388 */ /* 0x000fe20000000800 */
[--C-:B------:R-:W-:Y:S02]  /*62e0*/  LOP3.LUT R84, R84, 0x1c0, R217.reuse, 0xf8, !PT ;  /* 0x000001c054547812 */ /* 0x100fe400078ef8d9 */
[----:B------:R-:W-:Y:S01]  /*62f0*/  LOP3.LUT R234, R234, 0x8, R222, 0xf8, !PT ;  /* 0x00000008eaea7812 */ /* 0x000fe200078ef8de */
[----:B------:R-:W-:Y:S01]  /*6300*/  STS [R111+-0x2000], R12 ;  /* 0xffe0000c6f007388 */ /* 0x000fe20000000800 */
[----:B------:R-:W-:Y:S02]  /*6310*/  LOP3.LUT R235, R84, 0x38, R220, 0x78, !PT ;  /* 0x0000003854eb7812 */ /* 0x000fe400078e78dc */
[----:B------:R-:W-:Y:S01]  /*6320*/  LOP3.LUT R234, R234, R216, RZ, 0x3c, !PT ;  /* 0x000000d8eaea7212 */ /* 0x000fe200078e3cff */
[----:B------:R-:W-:Y:S01]  /*6330*/  STS [R111+-0x1c00], R14 ;  /* 0xffe4000e6f007388 */ /* 0x000fe20000000800 */
[----:B------:R-:W-:Y:S02]  /*6340*/  LOP3.LUT R235, R235, 0x200, R217, 0xf8, !PT ;  /* 0x00000200ebeb7812 */ /* 0x000fe400078ef8d9 */
[----:B------:R-:W-:Y:S01]  /*6350*/  LOP3.LUT R234, R234, 0x200, R218, 0xf8, !PT ;  /* 0x00000200eaea7812 */ /* 0x000fe200078ef8da */
[----:B------:R-:W-:Y:S01]  /*6360*/  STS [R4+-0x2000], R16 ;  /* 0xffe0001004007388 */ /* 0x000fe20000000800 */
[----:B------:R-:W-:Y:S02]  /*6370*/  LEA R235, R235, UR4, 0x1 ;  /* 0x00000004ebeb7c11 */ /* 0x000fe4000f8e08ff */
[----:B------:R-:W-:Y:S01]  /*6380*/  LEA R234, R234, UR4, 0x1 ;  /* 0x00000004eaea7c11 */ /* 0x000fe2000f8e08ff */
[----:B------:R-:W-:Y:S01]  /*6390*/  STS [R4+-0x1c00], R18 ;  /* 0xffe4001204007388 */ /* 0x000fe20000000800 */
[----:B-1----:R-:W-:Y:S01]  /*63a0*/  SEL R212, R219, 0xffffffc0, !P3 ;  /* 0xffffffc0dbd47807 */ /* 0x002fe20005800000 */
[----:B------:R-:W-:Y:S03]  /*63b0*/  BAR.SYNC.DEFER_BLOCKING 0x0 ;  /* 0x0000000000007b1d */ /* 0x000fe60000010000 */
[----:B------:R-:W-:Y:S03]  /*63c0*/  IADD3 R112, PT, PT, R212, R234, RZ ;  /* 0x000000ead4707210 */ /* 0x000fe60007ffe0ff */
[----:B------:R-:W-:Y:S08]  /*63d0*/  LDSM.16.MT88.4 R4, [R234+0x2a000] ;  /* 0x02a00000ea04783b */ /* 0x000ff00000004200 */
[----:B------:R-:W1:Y:S08]  /*63e0*/  LDSM.16.MT88.4 R8, [R235+0x10000] ;  /* 0x01000000eb08783b */ /* 0x000e700000004200 */
[----:B------:R-:W2:Y:S08]  /*63f0*/  LDSM.16.MT88.4 R12, [R112+0x2a000] ;  /* 0x02a00000700c783b */ /* 0x000eb00000004200 */
        /* <DEDUP_REMOVED lines=150> */
.L_x_1929:
[----:B------:R-:W-:Y:S01]  /*6d60*/  LEA R213, R225, UR4, 0x1 ;  /* 0x00000004e1d57c11 */ /* 0x000fe2000f8e08ff */
[----:B------:R-:W-:Y:S01]  /*6d70*/  LDSM.16.MT88.4 R16, [R235+0x18000] ;  /* 0x01800000eb10783b */ /* 0x000fe20000004200 */
[----:B------:R-:W-:Y:S01]  /*6d80*/  PLOP3.LUT P1, PT, PT, PT, UP2, 0x80, 0x8 ;  /* 0x000000000008781c */ /* 0x000fe20003f2f028 */
[----:B------:R-:W-:Y:S01]  /*6d90*/  @UP2 UIADD3 UR16, UP0, UPT, UR50, -0x100, URZ ;  /* 0xffffff0032102890 */ /* 0x000fe2000ff1e0ff */
[----:B------:R-:W-:Y:S01]  /*6da0*/  PLOP3.LUT P0, PT, PT, PT, UP2, 0x80, 0x8 ;  /* 0x000000000008781c */ /* 0x000fe20003f0f028 */
[----:B------:R-:W1:Y:S01]  /*6db0*/  LDSM.16.M88.4 R128, [R213+0x28000] ;  /* 0x02800000d580783b */ /* 0x000e620000000200 */
[--C-:B------:R-:W-:Y:S01]  /*6dc0*/  IMAD.IADD R208, R226, 0x1, R213.reuse ;  /* 0x00000001e2d07824 */ /* 0x100fe200078e02d5 */
[----:B------:R-:W-:Y:S01]  /*6dd0*/  PLOP3.LUT P2, PT, PT, PT, UP2, 0x80, 0x8 ;  /* 0x000000000008781c */ /* 0x000fe20003f4f028 */
[----:B------:R-:W-:Y:S01]  /*6de0*/  IMAD.IADD R212, R212, 0x1, R213 ;  /* 0x00000001d4d47824 */ /* 0x000fe200078e02d5 */
[----:B------:R-:W2:Y:S01]  /*6df0*/  LDSM.16.M88.4 R124, [R213+0x29000] ;  /* 0x02900000d57c783b */ /* 0x000ea20000000200 */
[----:B------:R-:W-:Y:S02]  /*6e00*/  @UP2 UIADD3.X UR15, UPT, UPT, UR51, -0x1, URZ, UP0, !UPT ;  /* 0xffffffff330f2890 */ /* 0x000fe400087fe4ff */
[----:B------:R-:W-:Y:S01]  /*6e10*/  @UP2 UIADD3 UR10, UP0, UPT, UR10, -0x100, URZ ;  /* 0xffffff000a0a2890 */ /* 0x000fe2000ff1e0ff */
[----:B------:R-:W3:Y:S01]  /*6e20*/  LDSM.16.MT88.4 R96, [R235+0x1a000] ;  /* 0x01a00000eb60783b */ /* 0x000ee20000004200 */
[----:B------:R-:W-:Y:S01]  /*6e30*/  ULOP3.LUT UR14, UR43, 0x1, URZ, 0xc0, !UPT ;  /* 0x000000012b0e7892 */ /* 0x000fe2000f8ec0ff */
[----:B------:R-:W-:Y:S01]  /*6e40*/  @P1 LOP3.LUT R4, R250, 0x30, RZ, 0xc0, !PT ;  /* 0x00000030fa041812 */ /* 0x000fe200078ec0ff */
[----:B------:R-:W-:Y:S01]  /*6e50*/  @UP2 UIADD3.X UR11, UPT, UPT, UR11, -0x1, URZ, UP0, !UPT ;  /* 0xffffffff0b0b2890 */ /* 0x000fe200087fe4ff */
[----:B------:R-:W4:Y:S01]  /*6e60*/  LDSM.16.MT88.4 R112, [R235+0x1c000] ;  /* 0x01c00000eb70783b */ /* 0x000f220000004200 */
[----:B------:R-:W-:Y:S01]  /*6e70*/  PLOP3.LUT P1, PT, PT, PT, UP2, 0x80, 0x8 ;  /* 0x000000000008781c */ /* 0x000fe20003f2f028 */
[----:B------:R-:W-:Y:S01]  /*6e80*/  UISETP.NE.U32.AND UP0, UPT, UR14, 0x1, UPT ;  /* 0x000000010e00788c */ /* 0x000fe2000bf05070 */
[----:B------:R-:W-:Y:S01]  /*6e90*/  @P0 LOP3.LUT R238, R4, 0x7, R249, 0xf8, !PT ;  /* 0x0000000704ee0812 */ /* 0x000fe200078ef8f9 */
[----:B------:R-:W4:Y:S01]  /*6ea0*/  LDSM.16.MT88.4 R196, [R235+0x1e000] ;  /* 0x01e00000ebc4783b */ /* 0x000f220000004200 */
[----:B------:R-:W-:Y:S01]  /*6eb0*/  PLOP3.LUT P0, PT, PT, PT, UP2, 0x80, 0x8 ;  /* 0x000000000008781c */ /* 0x000fe20003f0f028 */
[----:B------:R-:W-:Y:S02]  /*6ec0*/  UIADD3 UR14, UPT, UPT, UR43, -0x1, URZ ;  /* 0xffffffff2b0e7890 */ /* 0x000fe4000fffe0ff */
[----:B------:R-:W-:Y:S01]  /*6ed0*/  LDSM.16.MT88.4 R204, [R235+0x18800] ;  /* 0x01880000ebcc783b */ /* 0x000fe20000004200 */
[----:B------:R-:W-:Y:S01]  /*6ee0*/  PLOP3.LUT P4, PT, PT, PT, UP0, 0x80, 0x8 ;  /* 0x000000000008781c */ /* 0x000fe20003f8f008 */
[----:B------:R-:W-:Y:S02]  /*6ef0*/  UISETP.GT.AND UP0, UPT, UR43, URZ, UPT ;  /* 0x000000ff2b00728c */ /* 0x000fe4000bf04270 */
        /* <DEDUP_REMOVED lines=40> */
[----:B------:R-:W-:Y:S07]  /*7180*/  LDSM.16.M88.4 R204, [R212+0x29000] ;  /* 0x02900000d4cc783b */ /* 0x000fee0000000200 */
[-C--:B--2---:R-:W-:Y:S08]  /*7190*/  HMMA.16816.F32 R116, R200, R196.reuse, R116 ;  /* 0x000000c4c874723c */ /* 0x084ff00000001874 */
[C---:B------:R-:W-:Y:S08]  /*71a0*/  HMMA.16816.F32 R120, R208.reuse, R196, R120 ;  /* 0x000000c4d078723c */ /* 0x040ff00000001878 */
[-C--:B------:R-:W-:Y:S01]  /*71b0*/  HMMA.16816.F32 R124, R208, R198.reuse, R124 ;  /* 0x000000c6d07c723c */ /* 0x080fe2000000187c */
[----:B------:R-:W-:Y:S07]  /*71c0*/  LDSM.16.MT88.4 R208, [R235+0x1b000] ;  /* 0x01b00000ebd0783b */ /* 0x000fee0000004200 */
[----:B------:R-:W-:Y:S01]  /*71d0*/  HMMA.16816.F32 R128, R200, R198, R128 ;  /* 0x000000c6c880723c */ /* 0x000fe20000001880 */
[----:B------:R-:W-:Y:S04]  /*71e0*/  LDSM.16.MT88.4 R200, [R235+0x19000] ;  /* 0x01900000ebc8783b */ /* 0x000fe80000004200 */
[----:B------:R2:W3:Y:S02]  /*71f0*/  LDSM.16.M88.4 R196, [R212+0x28000] ;  /* 0x02800000d4c4783b */ /* 0x0004e40000000200 */
[----:B--2---:R-:W-:Y:S01]  /*7200*/  IMAD.IADD R212, R226, 0x1, R212 ;  /* 0x00000001e2d47824 */ /* 0x004fe200078e02d4 */
[-C--:B---3--:R-:W-:Y:S08]  /*7210*/  HMMA.16816.F32 R4, R196, R200.reuse, R4 ;  /* 0x000000c8c404723c */ /* 0x088ff00000001804 */
        /* <DEDUP_REMOVED lines=13> */
[----:B------:R-:W-:Y:S04]  /*72f0*/  LDSM.16.M88.4 R200, [R212+0x28000] ;  /* 0x02800000d4c8783b */ /* 0x000fe80000000200 */
        /* <DEDUP_REMOVED lines=15> */
[C---:B------:R-:W-:Y:S08]  /*73f0*/  HMMA.16816.F32 R88, R212.reuse, R196, R88 ;  /* 0x000000c4d458723c */ /* 0x040ff00000001858 */
[-C--:B------:R-:W-:Y:S03]  /*7400*/  HMMA.16816.F32 R92, R212, R198.reuse, R92 ;  /* 0x000000c6d45c723c */ /* 0x080fe6000000185c */
[----:B--2---:R-:W-:Y:S04]  /*7410*/  IMAD R235, R251, UR8, RZ ;  /* 0x00000008fbeb7c24 */ /* 0x004fe8000f8e02ff */
[----:B------:R-:W-:Y:S01]  /*7420*/  IMAD.SHL.U32 R197, R235, 0x8, RZ ;  /* 0x00000008ebc57824 */ /* 0x000fe200078e00ff */
[C---:B------:R-:W-:Y:S04]  /*7430*/  HMMA.16816.F32 R96, R200.reuse, R198, R96 ;  /* 0x000000c6c860723c */ /* 0x040fe80000001860 */
[C---:B------:R-:W-:Y:S04]  /*7440*/  LEA R196, P2, R197.reuse, R242, 0x2 ;  /* 0x000000f2c5c47211 */ /* 0x040fe800078410ff */
[-C--:B----4-:R-:W-:Y:S03]  /*7450*/  HMMA.16816.F32 R100, R200, R208.reuse, R100 ;  /* 0x000000d0c864723c */ /* 0x090fe60000001864 */
[----:B------:R-:W-:Y:S02]  /*7460*/  LEA.HI.X.SX32 R197, R197, R243, 0x2, P2 ;  /* 0x000000f3c5c57211 */ /* 0x000fe400010f16ff */
[C---:B------:R-:W-:Y:S03]  /*7470*/  LEA R198, P2, R235.reuse, R196, 0x5 ;  /* 0x000000c4ebc67211 */ /* 0x040fe600078428ff */
[C---:B------:R-:W-:Y:S01]  /*7480*/  HMMA.16816.F32 R104, R212.reuse, R208, R104 ;  /* 0x000000d0d468723c */ /* 0x040fe20000001868 */
[----:B------:R2:W-:Y:S03]  /*7490*/  REDG.E.ADD.F32.FTZ.RN.STRONG.GPU desc[UR34][R196.64], R5 ;  /* 0x00000005c40079a6 */ /* 0x0005e6000c12f322 */
[C---:B------:R-:W-:Y:S02]  /*74a0*/  LEA.HI.X.SX32 R199, R235.reuse, R197, 0x5, P2 ;  /* 0x000000c5ebc77211 */ /* 0x040fe400010f2eff */
[C---:B------:R-:W-:Y:S02]  /*74b0*/  LEA R208, P2, R235.reuse, R198, 0x5 ;  /* 0x000000c6ebd07211 */ /* 0x040fe400078428ff */
[-C--:B------:R-:W-:Y:S01]  /*74c0*/  HMMA.16816.F32 R108, R212, R210.reuse, R108 ;  /* 0x000000d2d46c723c */ /* 0x080fe2000000186c */
[----:B------:R3:W-:Y:S02]  /*74d0*/  REDG.E.ADD.F32.FTZ.RN.STRONG.GPU desc[UR34][R198.64], R6 ;  /* 0x00000006c60079a6 */ /* 0x0007e4000c12f322 */
        /* <DEDUP_REMOVED lines=262> */
[----:B------:R-:W1:Y:S01]  /*8540*/  S2R R0, SR_TID.X ;  /* 0x0000000000007919 */ /* 0x000e620000002100 */
[C---:B-----5:R-:W-:Y:S01]  /*8550*/  IMAD.SHL.U32 R2, R222.reuse, 0x10, RZ ;  /* 0x00000010de027824 */ /* 0x060fe200078e00ff */
[----:B------:R-:W2:Y:S01]  /*8560*/  LDCU UR5, c[0x0][0x500] ;  /* 0x0000a000ff0577ac */ /* 0x000ea20008000800 */
        /* <DEDUP_REMOVED lines=24> */
[----:B-1----:R-:W-:Y:S01]  /*86f0*/  SHF.R.U32.HI R0, RZ, 0x3, R0 ;  /* 0x00000003ff007819 */ /* 0x002fe20000011600 */
        /* <DEDUP_REMOVED lines=195> */
[----:B------:R-:W-:Y:S05]  /*9330*/  BRA `(.L_x_1932) ;  /* 0x0000000000187947 */ /* 0x000fea0003800000 */
.L_x_1931:
[----:B------:R-:W2:Y:S01]  /*9340*/  LDCU.64 UR10, c[0x0][0x5c0] ;  /* 0x0000b800ff0a77ac */ /* 0x000ea20008000a00 */
[----:B------:R-:W-:-:S04]  /*9350*/  UIADD3 UR5, UPT, UPT, UR37, UR41, URZ ;  /* 0x0000002925057290 */ /* 0x000fc8000fffe0ff */
[----:B--2---:R-:W-:Y:S02]  /*9360*/  UIMAD.WIDE.U32 UR16, UR5, UR10, URZ ;  /* 0x0000000a051072a5 */ /* 0x004fe4000f8e00ff */
[----:B------:R-:W-:-:S04]  /*9370*/  UIMAD UR5, UR5, UR11, URZ ;  /* 0x0000000b050572a4 */ /* 0x000fc8000f8e02ff */
[----:B------:R-:W-:-:S06]  /*9380*/  UIADD3 UR5, UPT, UPT, UR17, UR5, URZ ;  /* 0x0000000511057290 */ /* 0x000fcc000fffe0ff */
[----:B-1----:R-:W-:Y:S02]  /*9390*/  MOV R52, UR5 ;  /* 0x0000000500347c02 */ /* 0x002fe40008000f00 */
.L_x_1932:
[----:B------:R-:W-:Y:S05]  /*93a0*/  BRA.U UP0, `(.L_x_1933) ;  /* 0x00000001002c7547 */ /* 0x000fea000b800000 */
        /* <DEDUP_REMOVED lines=8> */
[----:B------:R-:W-:-:S06]  /*9430*/  UIMAD UR13, UR40, UR13, UR43 ;  /* 0x0000000d280d72a4 */ /* 0x000fcc000f8e022b */
[----:B------:R-:W-:Y:S01]  /*9440*/  MOV R6, UR13 ;  /* 0x0000000d00067c02 */ /* 0x000fe20008000f00 */
[----:B------:R-:W-:Y:S06]  /*9450*/  BRA `(.L_x_1934) ;  /* 0x0000000000187947 */ /* 0x000fec0003800000 */
.L_x_1933:
[----:B------:R-:W1:Y:S01]  /*9460*/  LDCU.64 UR8, c[0x0][0x5c8] ;  /* 0x0000b900ff0877ac */ /* 0x000e620008000a00 */
[----:B------:R-:W-:-:S04]  /*9470*/  UIADD3 UR5, UPT, UPT, UR37, UR41, URZ ;  /* 0x0000002925057290 */ /* 0x000fc8000fffe0ff */
[----:B-1----:R-:W-:Y:S02]  /*9480*/  UIMAD.WIDE.U32 UR42, UR5, UR8, URZ ;  /* 0x00000008052a72a5 */ /* 0x002fe4000f8e00ff */
[----:B------:R-:W-:-:S04]  /*9490*/  UIMAD UR5, UR5, UR9, URZ ;  /* 0x00000009050572a4 */ /* 0x000fc8000f8e02ff */
[----:B------:R-:W-:-:S06]  /*94a0*/  UIADD3 UR5, UPT, UPT, UR43, UR5, URZ ;  /* 0x000000052b057290 */ /* 0x000fcc000fffe0ff */
[----:B------:R-:W-:-:S07]  /*94b0*/  MOV R6, UR5 ;  /* 0x0000000500067c02 */ /* 0x000fce0008000f00 */
.L_x_1934:
[----:B------:R-:W-:Y:S01]  /*94c0*/  BAR.SYNC.DEFER_BLOCKING 0x0 ;  /* 0x0000000000007b1d */ /* 0x000fe20000010000 */
[----:B------:R-:W-:Y:S01]  /*94d0*/  LOP3.LUT R2, R220, 0x1f8, RZ, 0xc0, !PT ;  /* 0x000001f8dc027812 */ /* 0x000fe200078ec0ff */
[----:B------:R-:W-:Y:S01]  /*94e0*/  USHF.L.U32 UR5, UR36, 0x6, URZ ;  /* 0x0000000624057899 */ /* 0x000fe200080006ff */
[----:B------:R-:W-:Y:S01]  /*94f0*/  VIADD R54, R0, 0x20 ;  /* 0x0000002000367836 */ /* 0x000fe20000000000 */
[----:B------:R-:W-:Y:S01]  /*9500*/  USHF.L.U32 UR13, UR36, 0x6, URZ ;  /* 0x00000006240d7899 */ /* 0x000fe200080006ff */
[----:B------:R-:W-:Y:S01]  /*9510*/  LOP3.LUT R2, R2, 0x38, R222, 0x78, !PT ;  /* 0x0000003802027812 */ /* 0x000fe200078e78de */
[----:B------:R-:W-:Y:S01]  /*9520*/  UIMAD.WIDE.U32 UR44, UR5, UR10, URZ ;  /* 0x0000000a052c72a5 */ /* 0x000fe2000f8e00ff */
[----:B------:R-:W-:Y:S01]  /*9530*/  BSSY.RECONVERGENT B0, `(.L_x_1935) ;  /* 0x0000039000007945 */ /* 0x000fe20003800200 */
[----:B------:R-:W-:Y:S01]  /*9540*/  USHF.R.S32.HI UR14, URZ, 0x1f, UR5 ;  /* 0x0000001fff0e7899 */ /* 0x000fe20008011405 */
[----:B------:R-:W-:Y:S01]  /*9550*/  LOP3.LUT R7, R2, 0x1e00, R220, 0xf8, !PT ;  /* 0x00001e0002077812 */ /* 0x000fe200078ef8dc */
[----:B------:R-:W-:Y:S01]  /*9560*/  UIADD3 UR33, UPT, UPT, -UR13, UR33, URZ ;  /* 0x000000210d217290 */ /* 0x000fe2000fffe1ff */
[----:B------:R-:W1:Y:S01]  /*9570*/  LDC.64 R2, c[0x0][0x5d8] ;  /* 0x00017600ff027b82 */ /* 0x000e620000000a00 */
[----:B------:R-:W-:Y:S01]  /*9580*/  IMAD.U32 R4, RZ, RZ, UR44 ;  /* 0x0000002cff047e24 */ /* 0x000fe2000f8e00ff */
[----:B------:R-:W-:Y:S01]  /*9590*/  LEA R7, R7, UR4, 0x1 ;  /* 0x0000000407077c11 */ /* 0x000fe2000f8e08ff */
[----:B------:R-:W-:Y:S01]  /*95a0*/  IMAD.U32 R5, RZ, RZ, UR45 ;  /* 0x0000002dff057e24 */ /* 0x000fe2000f8e00ff */
[----:B------:R-:W-:Y:S01]  /*95b0*/  UIMAD UR12, UR14, UR10, URZ ;  /* 0x0000000a0e0c72a4 */ /* 0x000fe2000f8e02ff */
[----:B------:R-:W-:-:S02]  /*95c0*/  ISETP.GE.AND P4, PT, R0, UR33, PT ;  /* 0x0000002100007c0c */ /* 0x000fc4000bf86270 */
[----:B------:R-:W-:Y:S01]  /*95d0*/  LOP3.LUT R220, R4, 0x38, R220, 0xf8, !PT ;  /* 0x0000003804dc7812 */ /* 0x000fe200078ef8dc */
[----:B------:R-:W-:Y:S01]  /*95e0*/  UIMAD UR12, UR5, UR11, UR12 ;  /* 0x0000000b050c72a4 */ /* 0x000fe2000f8e020c */
[----:B------:R-:W2:Y:S01]  /*95f0*/  LDC.64 R4, c[0x0][0x5e0] ;  /* 0x00017800ff047b82 */ /* 0x000ea20000000a00 */
[----:B------:R-:W-:Y:S02]  /*9600*/  ISETP.GE.AND P6, PT, R54, UR33, PT ;  /* 0x0000002136007c0c */ /* 0x000fe4000bfc6270 */
[----:B------:R-:W-:Y:S01]  /*9610*/  IADD3 R72, P0, PT, R220, UR16, RZ ;  /* 0x00000010dc487c10 */ /* 0x000fe2000ff1e0ff */
[----:B------:R3:W4:Y:S01]  /*9620*/  LDS.128 R48, [R7+0x19000] ;  /* 0x0190000007307984 */ /* 0x0007220000000c00 */
[----:B------:R-:W-:Y:S01]  /*9630*/  IMAD.U32 R53, RZ, RZ, UR12 ;  /* 0x0000000cff357e24 */ /* 0x000fe2000f8e00ff */
[C---:B------:R-:W-:Y:S02]  /*9640*/  LOP3.LUT R78, R252.reuse, 0xc0, RZ, 0xfc, !PT ;  /* 0x000000c0fc4e7812 */ /* 0x040fe400078efcff */
[----:B------:R3:W2:Y:S01]  /*9650*/  LDS.128 R44, [R7+0x1b000] ;  /* 0x01b00000072c7984 */ /* 0x0006a20000000c00 */
[----:B------:R-:W-:-:S02]  /*9660*/  LOP3.LUT R79, R252, 0x80, RZ, 0xfc, !PT ;  /* 0x00000080fc4f7812 */ /* 0x000fc400078efcff */
[----:B------:R-:W-:Y:S01]  /*9670*/  IADD3.X R73, PT, PT, R52, UR45, R53, P0, !PT ;  /* 0x0000002d34497c10 */ /* 0x000fe200087fe435 */
[----:B------:R3:W2:Y:S01]  /*9680*/  LDS.128 R40, [R7+0x1d000] ;  /* 0x01d0000007287984 */ /* 0x0006a20000000c00 */
[----:B------:R-:W-:Y:S02]  /*9690*/  IADD3 R68, P0, PT, R0, 0x20, RZ ;  /* 0x0000002000447810 */ /* 0x000fe40007f1e0ff */
[----:B------:R-:W-:Y:S01]  /*96a0*/  LOP3.LUT R80, R252, 0x40, RZ, 0xfc, !PT ;  /* 0x00000040fc507812 */ /* 0x000fe200078efcff */
        /* <DEDUP_REMOVED lines=33> */
.L_x_1936:
[----:B------:R-:W-:Y:S05]  /*98c0*/  BSYNC.RECONVERGENT B0 ;  /* 0x0000000000007941 */ /* 0x000fea0003800200 */
.L_x_1935:
        /* <DEDUP_REMOVED lines=21> */
.L_x_1938:
[----:B------:R-:W-:Y:S05]  /*9a20*/  BSYNC.RECONVERGENT B0 ;  /* 0x0000000000007941 */ /* 0x000fea0003800200 */
.L_x_1937:
        /* <DEDUP_REMOVED lines=14> */
[----:B---3--:R-:W-:-:S04]  /*9b10*/  IMAD.WIDE.U32 R6, R0, UR8, R4 ;  /* 0x0000000800067c25 */ /* 0x008fc8000f8e0004 */
[----:B------:R-:W-:Y:S01]  /*9b20*/  IMAD R0, R0, UR9, R7 ;  /* 0x0000000900007c24 */ /* 0x000fe2000f8e0207 */
[----:B--2---:R-:W-:Y:S02]  /*9b30*/  ISETP.GE.AND P3, PT, R252, UR5, PT ;  /* 0x00000005fc007c0c */ /* 0x004fe4000bf66270 */
[----:B------:R-:W-:Y:S02]  /*9b40*/  ISETP.GE.AND P2, PT, R80, UR5, PT ;  /* 0x0000000550007c0c */ /* 0x000fe4000bf46270 */
[----:B------:R-:W-:Y:S02]  /*9b50*/  ISETP.GE.AND P1, PT, R79, UR5, PT ;  /* 0x000000054f007c0c */ /* 0x000fe4000bf26270 */
[----:B------:R-:W-:Y:S02]  /*9b60*/  ISETP.GE.AND P0, PT, R78, UR5, PT ;  /* 0x000000054e007c0c */ /* 0x000fe4000bf06270 */
[----:B-----5:R-:W-:-:S04]  /*9b70*/  LEA R40, P4, R6, UR10, 0x1 ;  /* 0x0000000a06287c11 */ /* 0x020fc8000f8808ff */
[----:B------:R-:W-:-:S05]  /*9b80*/  LEA.HI.X R41, R6, UR11, R0, 0x1, P4 ;  /* 0x0000000b06297c11 */ /* 0x000fca000a0f0c00 */
[----:B------:R2:W-:Y:S04]  /*9b90*/  @!P3 STG.E.128 desc[UR34][R40.64], R36 ;  /* 0x000000242800b986 */ /* 0x0005e8000c101d22 */
[----:B-1----:R2:W-:Y:S04]  /*9ba0*/  @!P2 STG.E.128 desc[UR34][R40.64+0x80], R28 ;  /* 0x0000801c2800a986 */ /* 0x0025e8000c101d22 */
[----:B------:R2:W-:Y:S04]  /*9bb0*/  @!P1 STG.E.128 desc[UR34][R40.64+0x100], R20 ;  /* 0x0001001428009986 */ /* 0x0005e8000c101d22 */
[----:B------:R2:W-:Y:S02]  /*9bc0*/  @!P0 STG.E.128 desc[UR34][R40.64+0x180], R12 ;  /* 0x0001800c28008986 */ /* 0x0005e4000c101d22 */
.L_x_1940:
[----:B------:R-:W-:Y:S05]  /*9bd0*/  BSYNC.RECONVERGENT B0 ;  /* 0x0000000000007941 */ /* 0x000fea0003800200 */
.L_x_1939:
        /* <DEDUP_REMOVED lines=18> */
.L_x_1907:
[----:B------:R-:W-:Y:S05]  /*9d00*/  BSYNC.RECONVERGENT B1 ;  /* 0x0000000000017941 */ /* 0x000fea0003800200 */
.L_x_1885:
[----:B------:R-:W5:Y:S01]  /*9d10*/  LDCU UR8, c[0x0][0x438] ;  /* 0x00008700ff0877ac */ /* 0x000f620008000800 */
[----:B------:R-:W3:Y:S01]  /*9d20*/  LDCU UR9, c[0x0][0x370] ;  /* 0x00006e00ff0977ac */ /* 0x000ee20008000800 */
[----:B------:R-:W-:Y:S01]  /*9d30*/  UMOV UR10, UR19 ;  /* 0x00000013000a7c82 */ /* 0x000fe20008000000 */
        /* <DEDUP_REMOVED lines=8> */
.L_x_1942:
        /* <DEDUP_REMOVED lines=12> */
.L_x_2527:


//--------------------- .text._ZN5flash44flash_bwd_dq_dk_dv_loop_seqk_parallel_kernelI23Flash_bwd_kernel_traitsILi256ELi64ELi64ELi8ELi4ELi2ELi2ELb0ELb0EN7cutlass6half_tE19Flash_kernel_traitsILi256ELi64ELi64ELi8ES3_EELb1ELb0ELb1ELb0ELb0ELb0ELb0EEEvNS_16Flash_bwd_paramsE --------------------------
	.section	.text._ZN5flash44flash_bwd_dq_dk_dv_loop_seqk_parallel_kernelI23Flash_bwd_kernel_traitsILi256ELi64ELi64ELi8ELi4ELi2ELi2ELb0ELb0EN7cutlass6half_tE19Flash_kernel_traitsILi256ELi64ELi64ELi8ES3_EELb1ELb0ELb1ELb0ELb0ELb0ELb0EEEvNS_16Flash_bwd_paramsE,"ax",@progbits
	.align	128
        .global         _ZN5flash44flash_bwd_dq_dk_dv_loop_seqk_parallel_kernelI23Flash_bwd_kernel_traitsILi256ELi64ELi64ELi8ELi4ELi2ELi2ELb0ELb0EN7cutlass6half_tE19Flash_kernel_traitsILi256ELi64ELi64ELi8ES3_EELb1ELb0ELb1ELb0ELb0ELb0ELb0EEEvNS_16Flash_bwd_paramsE
        .type           _ZN5flash44flash_bwd_dq_dk_dv_loop_seqk_parallel_kernelI23Flash_bwd_kernel_traitsILi256ELi64ELi64ELi8ELi4ELi2ELi2ELb0ELb0EN7cutlass6half_tE19Flash_kernel_traitsILi256ELi64ELi64ELi8ES3_EELb1ELb0ELb1ELb0ELb0ELb0ELb0EEEvNS_16Flash_bwd_paramsE,@function
        .size           _ZN5flash44flash_bwd_dq_dk_dv_loop_seqk_parallel_kernelI23Flash_bwd_kernel_traitsILi256ELi64ELi64ELi8ELi4ELi2ELi2ELb0ELb0EN7cutlass6half_tE19Flash_kernel_traitsILi256ELi64ELi64ELi8ES3_EELb1ELb0ELb1ELb0ELb0ELb0ELb0EEEvNS_16Flash_bwd_paramsE,(.L_x_2528 - _ZN5flash44flash_bwd_dq_dk_dv_loop_seqk_parallel_kernelI23Flash_bwd_kernel_traitsILi256ELi64ELi64ELi8ELi4ELi2ELi2ELb0ELb0EN7cutlass6half_tE19Flash_kernel_traitsILi256ELi64ELi64ELi8ES3_EELb1ELb0ELb1ELb0ELb0ELb0ELb0EEEvNS_16Flash_bwd_paramsE)
        .other          _ZN5flash44flash_bwd_dq_dk_dv_loop_seqk_parallel_kernelI23Flash_bwd_kernel_traitsILi256ELi64ELi64ELi8ELi4ELi2ELi2ELb0ELb0EN7cutlass6half_tE19Flash_kernel_traitsILi256ELi64ELi64ELi8ES3_EELb1ELb0ELb1ELb0ELb0ELb0ELb0EEEvNS_16Flash_bwd_paramsE,@"STO_CUDA_ENTRY STV_DEFAULT"
_ZN5flash44flash_bwd_dq_dk_dv_loop_seqk_parallel_kernelI23Flash_bwd_kernel_traitsILi256ELi64ELi64ELi8ELi4ELi2ELi2ELb0ELb0EN7cutlass6half_tE19Flash_kernel_traitsILi256ELi64ELi64ELi8ES3_EELb1ELb0ELb1ELb0ELb0ELb0ELb0EEEvNS_16Flash_bwd_paramsE:
.text._ZN5flash44flash_bwd_dq_dk_dv_loop_seqk_parallel_kernelI23Flash_bwd_kernel_traitsILi256ELi64ELi64ELi8ELi4ELi2ELi2ELb0ELb0EN7cutlass6half_tE19Flash_kernel_traitsILi256ELi64ELi64ELi8ES3_EELb1ELb0ELb1ELb0ELb0ELb0ELb0EEEvNS_16Flash_bwd_paramsE:
        /* <DEDUP_REMOVED lines=49> */
.L_x_2001:
[----:B-1----:R-:W1:Y:S01]  /*0310*/  LDCU.64 UR8, c[0x0][0x478] ;  /* 0x00008f00ff0877ac */ /* 0x002e620008000a00 */
        /* <DEDUP_REMOVED lines=9> */
[----:B----4-:R-:W-:Y:S02]  /*03b0*/  UIMAD.WIDE.U32 UR12, UR24, 0x4, UR28 ;  /* 0x00000004180c78a5 */ /* 0x010fe4000f8e001c */
[----:B-1----:R-:W-:Y:S01]  /*03c0*/  UISETP.NE.U32.AND UP0, UPT, UR8, URZ, UPT ;  /* 0x000000ff0800728c */ /* 0x002fe2000bf05070 */
[----:B------:R-:W-:Y:S01]  /*03d0*/  IMAD.U32 R6, RZ, RZ, UR40 ;  /* 0x00000028ff067e24 */ /* 0x000fe2000f8e00ff */
[----:B------:R-:W3:Y:S02]  /*03e0*/  @P1 LDG.E R3, desc[UR34][R12.64] ;  /* 0x000000220c031981 */ /* 0x000ee4000c1e1900 */
        /* <DEDUP_REMOVED lines=9> */
[----:B------:R-:W-:-:S02]  /*0480*/  IMAD.U32 R7, RZ, RZ, UR41 ;  /* 0x00000029ff077e24 */ /* 0x000fc4000f8e00ff */
[----:B------:R-:W-:Y:S01]  /*0490*/  IMAD.U32 R11, RZ, RZ, UR15 ;  /* 0x0000000fff0b7e24 */ /* 0x000fe2000f8e00ff */
[----:B------:R-:W5:Y:S04]  /*04a0*/  @P4 LDG.E R4, desc[UR34][R8.64] ;  /* 0x0000002208044981 */ /* 0x000f68000c1e1900 */
[----:B------:R-:W2:Y:S04]  /*04b0*/  @P0 LDG.E R0, desc[UR34][R10.64] ;  /* 0x000000220a000981 */ /* 0x000ea8000c1e1900 */
[----:B------:R-:W2:Y:S04]  /*04c0*/  @P2 LDG.E R2, desc[UR34][R8.64+0x4] ;  /* 0x0000042208022981 */ /* 0x000ea8000c1e1900 */
[----:B------:R-:W2:Y:S01]  /*04d0*/  @!P3 LDG.E R6, desc[UR34][R6.64] ;  /* 0x000000220606b981 */ /* 0x000ea2000c1e1900 */
[----:B----4-:R-:W-:-:S04]  /*04e0*/  @!UP0 UISETP.NE.U32.AND UP1, UPT, UR8, URZ, UPT ;  /* 0x000000ff0800828c */ /* 0x010fc8000bf25070 */
[----:B------:R-:W-:Y:S01]  /*04f0*/  @!UP0 UISETP.NE.AND.EX UP1, UPT, UR9, URZ, UPT, UP1 ;  /* 0x000000ff0900828c */ /* 0x000fe2000bf25310 */
[----:B------:R-:W-:Y:S01]  /*0500*/  UMOV UR37, URZ ;  /* 0x000000ff00257c82 */ /* 0x000fe20008000000 */
[----:B------:R-:W-:Y:S02]  /*0510*/  UMOV UR16, 0xffffffff ;  /* 0xffffffff00107882 */ /* 0x000fe40000000000 */
[----:B-1----:R-:W-:Y:S01]  /*0520*/  @!UP0 USEL UR8, UR5, URZ, UP1 ;  /* 0x000000ff05088287 */ /* 0x002fe20008800000 */
[----:B------:R-:W-:Y:S01]  /*0530*/  UMOV UR39, 0xffffffff ;  /* 0xffffffff00277882 */ /* 0x000fe20000000000 */
[----:B------:R-:W-:Y:S01]  /*0540*/  USHF.L.U32 UR30, UR38, 0x6, URZ ;  /* 0x00000006261e7899 */ /* 0x000fe200080006ff */
[----:B---3--:R-:W-:Y:S02]  /*0550*/  @P1 R2UR UR37, R3 ;  /* 0x00000000032512ca */ /* 0x008fe400000e0000 */
[----:B-----5:R-:W-:Y:S02]  /*0560*/  @P4 R2UR UR16, R4 ;  /* 0x00000000041042ca */ /* 0x020fe400000e0000 */
[----:B--2---:R-:W-:-:S02]  /*0570*/  @P0 R2UR UR36, R0 ;  /* 0x00000000002402ca */ /* 0x004fc400000e0000 */
[----:B------:R-:W-:Y:S02]  /*0580*/  @P2 R2UR UR5, R2 ;  /* 0x00000000020522ca */ /* 0x000fe400000e0000 */
        /* <DEDUP_REMOVED lines=14> */
.L_x_1943:
        /* <DEDUP_REMOVED lines=15> */
[----:B------:R-:W-:Y:S01]  /*0760*/  UIADD3 UR8, UPT, UPT, UR8, 0x3f, URZ ;  /* 0x0000003f08087890 */ /* 0x000fe2000fffe0ff */
[----:B------:R-:W1:Y:S03]  /*0770*/  @!UP1 LDCU.64 UR10, c[0x0][0x398] ;  /* 0x00007300ff0a97ac */ /* 0x000e660008000a00 */
[----:B------:R-:W-:-:S04]  /*0780*/  USHF.R.S32.HI UR5, URZ, 0x1f, UR8 ;  /* 0x0000001fff057899 */ /* 0x000fc80008011408 */
[----:B------:R-:W-:-:S04]  /*0790*/  ULEA.HI UR5, UR5, UR8, URZ, 0x6 ;  /* 0x0000000805057291 */ /* 0x000fc8000f8f30ff */
[----:B------:R-:W-:-:S04]  /*07a0*/  USHF.R.S32.HI UR5, URZ, 0x6, UR5 ;  /* 0x00000006ff057899 */ /* 0x000fc80008011405 */
[----:B------:R-:W-:Y:S02]  /*07b0*/  UISETP.LT.AND UP0, UPT, UR9, UR5, UPT ;  /* 0x000000050900728c */ /* 0x000fe4000bf01270 */
[----:B-1----:R-:W-:Y:S02]  /*07c0*/  @!UP1 UIMAD.WIDE.U32 UR54, UR24, UR10, URZ ;  /* 0x0000000a183692a5 */ /* 0x002fe4000f8e00ff */
[----:B------:R-:W-:Y:S01]  /*07d0*/  USEL UR46, UR9, UR5, UP0 ;  /* 0x00000005092e7287 */ /* 0x000fe20008000000 */
[----:B------:R-:W1:Y:S03]  /*07e0*/  @UP1 LDCU.64 UR8, c[0x0][0x3b0] ;  /* 0x00007600ff0817ac */ /* 0x000e660008000a00 */
[----:B------:R-:W-:Y:S02]  /*07f0*/  ULEA UR53, UR46, 0xffffffc0, 0x6 ;  /* 0xffffffc02e357891 */ /* 0x000fe4000f8e30ff */
[----:B------:R-:W-:-:S02]  /*0800*/  @!UP1 UIMAD UR50, UR24, UR11, UR55 ;  /* 0x0000000b183292a4 */ /* 0x000fc4000f8e0237 */
[----:B------:R-:W-:Y:S02]  /*0810*/  USHF.R.S32.HI UR51, URZ, 0x1f, UR53 ;  /* 0x0000001fff337899 */ /* 0x000fe40008011435 */
[----:B-1----:R-:W-:-:S04]  /*0820*/  @UP1 UIMAD.WIDE.U32 UR12, UR16, UR8, URZ ;  /* 0x00000008100c12a5 */ /* 0x002fc8000f8e00ff */
        /* <DEDUP_REMOVED lines=15> */
.L_x_1945:
[----:B------:R-:W1:Y:S01]  /*0920*/  LDCU.64 UR14, c[0x0][0x3b8] ;  /* 0x00007700ff0e77ac */ /* 0x000e620008000a00 */
[----:B------:R-:W-:-:S04]  /*0930*/  UIADD3 UR5, UPT, UPT, UR37, UR39, URZ ;  /* 0x0000002725057290 */ /* 0x000fc8000fffe0ff */
[----:B-1----:R-:W-:Y:S02]  /*0940*/  UIMAD.WIDE.U32 UR8, UR5, UR14, URZ ;  /* 0x0000000e050872a5 */ /* 0x002fe4000f8e00ff */
[----:B------:R-:W-:-:S04]  /*0950*/  UIMAD UR5, UR5, UR15, URZ ;  /* 0x0000000f050572a4 */ /* 0x000fc8000f8e02ff */
[----:B------:R-:W-:Y:S01]  /*0960*/  UIADD3 UR5, UPT, UPT, UR9, UR5, URZ ;  /* 0x0000000509057290 */ /* 0x000fe2000fffe0ff */
[----:B------:R-:W-:-:S05]  /*0970*/  UMOV UR52, UR8 ;  /* 0x0000000800347c82 */ /* 0x000fca0008000000 */
[----:B------:R-:W-:-:S07]  /*0980*/  MOV R8, UR5 ;  /* 0x0000000500087c02 */ /* 0x000fce0008000f00 */
.L_x_1946:
        /* <DEDUP_REMOVED lines=40> */
.L_x_1947:
[----:B------:R-:W1:Y:S01]  /*0c10*/  LDCU.64 UR12, c[0x0][0x3c0] ;  /* 0x00007800ff0c77ac */ /* 0x000e620008000a00 */
[----:B------:R-:W-:-:S04]  /*0c20*/  UIADD3 UR8, UPT, UPT, UR37, UR39, URZ ;  /* 0x0000002725087290 */ /* 0x000fc8000fffe0ff */
[----:B-1----:R-:W-:Y:S02]  /*0c30*/  UIMAD.WIDE.U32 UR48, UR8, UR12, URZ ;  /* 0x0000000c083072a5 */ /* 0x002fe4000f8e00ff */
[----:B------:R-:W-:-:S04]  /*0c40*/  UIMAD UR8, UR8, UR13, URZ ;  /* 0x0000000d080872a4 */ /* 0x000fc8000f8e02ff */
[----:B------:R-:W-:-:S06]  /*0c50*/  UIADD3 UR8, UPT, UPT, UR49, UR8, URZ ;  /* 0x0000000831087290 */ /* 0x000fcc000fffe0ff */
[----:B------:R-:W-:-:S07]  /*0c60*/  MOV R9, UR8 ;  /* 0x0000000800097c02 */ /* 0x000fce0008000f00 */
.L_x_1948:
        /* <DEDUP_REMOVED lines=27> */
.L_x_1949:
[----:B------:R-:W-:Y:S02]  /*0e20*/  UIMAD.WIDE.U32 UR56, UR66, UR16, URZ ;  /* 0x00000010423872a5 */ /* 0x000fe4000f8e00ff */
[----:B------:R-:W-:-:S04]  /*0e30*/  UIMAD UR8, UR67, UR16, URZ ;  /* 0x00000010430872a4 */ /* 0x000fc8000f8e02ff */
[----:B------:R-:W-:Y:S02]  /*0e40*/  UIADD3 UR8, UPT, UPT, UR57, UR8, URZ ;  /* 0x0000000839087290 */ /* 0x000fe4000fffe0ff */
.L_x_1950:
        /* <DEDUP_REMOVED lines=20> */
.L_x_1951:
[----:B------:R-:W1:Y:S01]  /*0f90*/  LDCU UR58, c[0x0][0x434] ;  /* 0x00008680ff3a77ac */ /* 0x000e620008000800 */
[----:B------:R-:W-:-:S04]  /*0fa0*/  UIMAD UR10, UR24, UR44, UR23 ;  /* 0x0000002c180a72a4 */ /* 0x000fc8000f8e0217 */
[----:B-1----:R-:W-:Y:S02]  /*0fb0*/  UIMAD UR58, UR10, UR58, URZ ;  /* 0x0000003a0a3a72a4 */ /* 0x002fe4000f8e02ff */
.L_x_1952:
        /* <DEDUP_REMOVED lines=11> */
.L_x_1953:
[----:B------:R-:W1:Y:S01]  /*1070*/  LDCU UR57, c[0x0][0x444] ;  /* 0x00008880ff3977ac */ /* 0x000e620008000800 */
[----:B------:R-:W-:-:S04]  /*1080*/  UIMAD UR10, UR24, UR44, UR23 ;  /* 0x0000002c180a72a4 */ /* 0x000fc8000f8e0217 */
[----:B-1----:R-:W-:-:S12]  /*1090*/  UIMAD UR57, UR10, UR57, URZ ;  /* 0x000000390a3972a4 */ /* 0x002fd8000f8e02ff */
.L_x_1954:
[----:B------:R-:W1:Y:S01]  /*10a0*/  LDCU UR47, c[0x0][0x508] ;  /* 0x0000a100ff2f77ac */ /* 0x000e620008000800 */
[----:B------:R-:W2:Y:S01]  /*10b0*/  S2R R0, SR_TID.X ;  /* 0x0000000000007919 */ /* 0x000ea20000002100 */
[----:B------:R-:W3:Y:S01]  /*10c0*/  LDC.64 R2, c[0x0][0x3b0] ;  /* 0x0000ec00ff027b82 */ /* 0x000ee20000000a00 */
[----:B------:R-:W-:Y:S01]  /*10d0*/  MOV R17, RZ ;  /* 0x000000ff00117202 */ /* 0x000fe20000000f00 */
        /* <DEDUP_REMOVED lines=15> */
[----:B------:R-:W-:-:S03]  /*11d0*/  LOP3.LUT R234, R0, 0x1f, RZ, 0xc0, !PT ;  /* 0x0000001f00ea7812 */ /* 0x000fc600078ec0ff */
[----:B------:R-:W-:Y:S01]  /*11e0*/  LOP3.LUT R16, R7, 0x38, RZ, 0xc0, !PT ;  /* 0x0000003807107812 */ /* 0x000fe200078ec0ff */
[----:B------:R-:W-:Y:S02]  /*11f0*/  UISETP.LT.AND UP0, UPT, URZ, UR45, UPT ;  /* 0x0000002dff00728c */ /* 0x000fe4000bf01270 */
[----:B------:R-:W1:Y:S01]  /*1200*/  LDCU.128 UR8, c[0x0][0x590] ;  /* 0x0000b200ff0877ac */ /* 0x000e620008000c00 */
[----:B------:R-:W-:Y:S01]  /*1210*/  IADD3 R10, P0, PT, R16, UR62, RZ ;  /* 0x0000003e100a7c10 */ /* 0x000fe2000ff1e0ff */
[----:B------:R-:W-:Y:S01]  /*1220*/  IMAD.WIDE.U32 R14, R2, UR53, R16 ;  /* 0x00000035020e7c25 */ /* 0x000fe2000f8e0010 */
[----:B------:R-:W-:-:S03]  /*1230*/  USEL UR45, URZ, UR45, !UP0 ;  /* 0x0000002dff2d7287 */ /* 0x000fc6000c000000 */
[----:B------:R-:W-:Y:S01]  /*1240*/  IMAD.X R11, RZ, RZ, UR17, P0 ;  /* 0x00000011ff0b7e24 */ /* 0x000fe200080e06ff */
[----:B------:R-:W-:Y:S01]  /*1250*/  IADD3 R14, P0, PT, R14, UR54, RZ ;  /* 0x000000360e0e7c10 */ /* 0x000fe2000ff1e0ff */
[----:B------:R-:W2:Y:S03]  /*1260*/  LDCU.64 UR62, c[0x0][0x420] ;  /* 0x00008400ff3e77ac */ /* 0x000ea60008000a00 */
[----:B------:R-:W-:Y:S01]  /*1270*/  IADD3.X R15, PT, PT, R15, UR50, R12, P0, !PT ;  /* 0x000000320f0f7c10 */ /* 0x000fe200087fe40c */
[----:B------:R-:W-:Y:S02]  /*1280*/  UISETP.GT.AND UP0, UPT, UR46, UR45, UPT ;  /* 0x0000002d2e00728c */ /* 0x000fe4000bf04270 */
[----:B-1----:R-:W-:Y:S01]  /*1290*/  UIMAD UR16, UR51, UR8, URZ ;  /* 0x00000008331072a4 */ /* 0x002fe2000f8e02ff */
[----:B------:R-:W-:Y:S01]  /*12a0*/  IMAD.U32 R6, RZ, RZ, UR8 ;  /* 0x00000008ff067e24 */ /* 0x000fe2000f8e00ff */
[----:B------:R-:W-:Y:S01]  /*12b0*/  UIMAD UR51, UR44, UR60, URZ ;  /* 0x0000003c2c3372a4 */ /* 0x000fe2000f8e02ff */
[----:B------:R-:W-:Y:S01]  /*12c0*/  IMAD.U32 R18, RZ, RZ, UR10 ;  /* 0x0000000aff127e24 */ /* 0x000fe2000f8e00ff */
[----:B------:R-:W-:Y:S01]  /*12d0*/  UIMAD UR16, UR53, UR9, UR16 ;  /* 0x00000009351072a4 */ /* 0x000fe2000f8e0210 */
[----:B------:R-:W-:Y:S01]  /*12e0*/  IMAD.WIDE.U32 R10, R6, UR53, R10 ;  /* 0x00000035060a7c25 */ /* 0x000fe2000f8e000a */
[----:B------:R-:W-:Y:S01]  /*12f0*/  SHF.R.U32.HI R6, RZ, 0x3, R0 ;  /* 0x00000003ff067819 */ /* 0x000fe20000011600 */
[----:B------:R-:W-:-:S02]  /*1300*/  USHF.L.U64.HI UR50, UR8, 0x5, UR9 ;  /* 0x0000000508327899 */ /* 0x000fc40008010209 */
[----:B------:R-:W-:Y:S01]  /*1310*/  IMAD.U32 R13, RZ, RZ, UR11 ;  /* 0x0000000bff0d7e24 */ /* 0x000fe2000f8e00ff */
[----:B------:R-:W1:Y:S01]  /*1320*/  LDCU.64 UR10, c[0x0][0x550] ;  /* 0x0000aa00ff0a77ac */ /* 0x000e620008000a00 */
[----:B------:R-:W-:Y:S01]  /*1330*/  VIADD R11, R11, UR16 ;  /* 0x000000100b0b7c36 */ /* 0x000fe20008000000 */
[----:B------:R-:W-:Y:S01]  /*1340*/  USHF.L.U32 UR53, UR8, 0x5, URZ ;  /* 0x0000000508357899 */ /* 0x000fe200080006ff */
[----:B------:R-:W-:Y:S02]  /*1350*/  IMAD.WIDE.U32 R18, R18, UR23, R10 ;  /* 0x0000001712127c25 */ /* 0x000fe4000f8e000a */
[----:B------:R-:W3:Y:S02]  /*1360*/  LDCU.64 UR16, c[0x0][0x3c8] ;  /* 0x00007900ff1077ac */ /* 0x000ee40008000a00 */
[----:B------:R-:W4:Y:S01]  /*1370*/  LDC.64 R10, c[0x0][0x5f8] ;  /* 0x00017e00ff0a7b82 */ /* 0x000f220000000a00 */
[----:B------:R-:W-:Y:S01]  /*1380*/  IMAD R19, R13, UR23, R19 ;  /* 0x000000170d137c24 */ /* 0x000fe2000f8e0213 */
[----:B------:R-:W-:Y:S01]  /*1390*/  SHF.R.U32.HI R13, RZ, 0x5, R0 ;  /* 0x00000005ff0d7819 */ /* 0x000fe20000011600 */
[----:B------:R-:W-:Y:S01]  /*13a0*/  USHF.L.U32 UR54, UR51, 0x6, URZ ;  /* 0x0000000633367899 */ /* 0x000fe200080006ff */
[C---:B------:R-:W-:Y:S01]  /*13b0*/  IMAD.WIDE.U32 R18, R6.reuse, UR8, R18 ;  /* 0x0000000806127c25 */ /* 0x040fe2000f8e0012 */
[----:B------:R-:W5:Y:S03]  /*13c0*/  LDCU.64 UR60, c[0x0][0x5e8] ;  /* 0x0000bd00ff3c77ac */ /* 0x000f660008000a00 */
[----:B------:R-:W-:Y:S01]  /*13d0*/  IMAD R12, R6, UR9, R19 ;  /* 0x00000009060c7c24 */ /* 0x000fe2000f8e0213 */
[----:B------:R-:W2:Y:S01]  /*13e0*/  LDCU.64 UR8, c[0x0][0x380] ;  /* 0x00007000ff0877ac */ /* 0x000ea20008000a00 */
[----:B-1----:R-:W-:-:S02]  /*13f0*/  LEA R242, P2, R18, UR10, 0x1 ;  /* 0x0000000a12f27c11 */ /* 0x002fc4000f8408ff */
[----:B------:R-:W-:Y:S02]  /*1400*/  SHF.L.U32 R19, R2, 0x5, RZ ;  /* 0x0000000502137819 */ /* 0x000fe400000006ff */
[----:B------:R-:W-:Y:S01]  /*1410*/  LEA.HI.X R243, R18, UR11, R12, 0x1, P2 ;  /* 0x0000000b12f37c11 */ /* 0x000fe200090f0c0c */
[----:B---3--:R-:W-:Y:S02]  /*1420*/  IMAD.U32 R20, RZ, RZ, UR16 ;  /* 0x00000010ff147e24 */ /* 0x008fe4000f8e00ff */
[----:B------:R-:W-:Y:S02]  /*1430*/  VIADD R18, R6, 0x20 ;  /* 0x0000002006127836 */ /* 0x000fe40000000000 */
[----:B------:R-:W-:-:S04]  /*1440*/  IMAD.WIDE.U32 R20, R20, UR23, R14 ;  /* 0x0000001714147c25 */ /* 0x000fc8000f8e000e */
[----:B----4-:R-:W-:Y:S01]  /*1450*/  IMAD.WIDE.U32 R22, R10, UR21, RZ ;  /* 0x000000150a167c25 */ /* 0x010fe2000f8e00ff */
[----:B-----5:R-:W-:-:S03]  /*1460*/  UIMAD.WIDE UR10, UR57, 0x4, UR60 ;  /* 0x00000004390a78a5 */ /* 0x020fc6000f8e023c */
[----:B------:R-:W-:Y:S01]  /*1470*/  IMAD.U32 R14, RZ, RZ, UR17 ;  /* 0x00000011ff0e7e24 */ /* 0x000fe2000f8e00ff */
[----:B------:R-:W1:Y:S01]  /*1480*/  LDCU.64 UR16, c[0x0][0x570] ;  /* 0x0000ae00ff1077ac */ /* 0x000e620008000a00 */
[----:B------:R-:W-:Y:S01]  /*1490*/  IMAD R10, R13, UR51, R234 ;  /* 0x000000330d0a7c24 */ /* 0x000fe2000f8e02ea */
[----:B------:R-:W-:Y:S01]  /*14a0*/  SEL R13, R22, RZ, P3 ;  /* 0x000000ff160d7207 */ /* 0x000fe20001800000 */
[----:B------:R-:W-:Y:S02]  /*14b0*/  IMAD R11, R11, UR21, R23 ;  /* 0x000000150b0b7c24 */ /* 0x000fe4000f8e0217 */
[----:B------:R-:W-:Y:S01]  /*14c0*/  IMAD R21, R14, UR23, R21 ;  /* 0x000000170e157c24 */ /* 0x000fe2000f8e0215 */
[----:B------:R-:W-:Y:S02]  /*14d0*/  IADD3 R13, P1, P0, R10, UR56, R13 ;  /* 0x000000380a0d7c10 */ /* 0x000fe4000f83e00d */
[----:B------:R-:W-:Y:S01]  /*14e0*/  SHF.R.S32.HI R10, RZ, 0x1f, R10 ;  /* 0x0000001fff0a7819 */ /* 0x000fe2000001140a */
[----:B------:R-:W-:Y:S01]  /*14f0*/  IMAD.WIDE.U32 R14, R6, R2, R20 ;  /* 0x00000002060e7225 */ /* 0x000fe200078e0014 */
[----:B------:R-:W-:-:S04]  /*1500*/  SEL R11, R11, RZ, P3 ;  /* 0x000000ff0b0b7207 */ /* 0x000fc80001800000 */
[----:B------:R-:W-:Y:S01]  /*1510*/  IADD3.X R12, PT, PT, R10, UR55, R11, P1, P0 ;  /* 0x000000370a0c7c10 */ /* 0x000fe20008fe040b */
[----:B------:R-:W-:Y:S01]  /*1520*/  IMAD.U32 R11, RZ, RZ, UR54 ;  /* 0x00000036ff0b7e24 */ /* 0x000fe2000f8e00ff */
[----:B------:R-:W-:Y:S01]  /*1530*/  IADD3 R13, P0, PT, R13, UR54, RZ ;  /* 0x000000360d0d7c10 */ /* 0x000fe2000ff1e0ff */
[----:B------:R-:W-:Y:S01]  /*1540*/  IMAD R10, R6, R3, R15 ;  /* 0x00000003060a7224 */ /* 0x000fe200078e020f */
[----:B------:R-:W-:Y:S01]  /*1550*/  SHF.L.U64.HI R15, R2, 0x5, R3 ;  /* 0x00000005020f7819 */ /* 0x000fe20000010203 */
[----:B--2---:R-:W-:Y:S01]  /*1560*/  UIMAD.WIDE UR54, UR58, 0x4, UR62 ;  /* 0x000000043a3678a5 */ /* 0x004fe2000f8e023e */
[----:B------:R-:W-:Y:S02]  /*1570*/  LEA.HI.X.SX32 R12, R11, R12, 0x1, P0 ;  /* 0x0000000c0b0c7211 */ /* 0x000fe400000f0eff */
[----:B-1----:R-:W-:Y:S02]  /*1580*/  LEA R240, P0, R13, UR16, 0x2 ;  /* 0x000000100df07c11 */ /* 0x002fe4000f8010ff */
[----:B------:R-:W-:-:S02]  /*1590*/  LEA R244, P1, R14, UR8, 0x1 ;  /* 0x000000080ef47c11 */ /* 0x000fc4000f8208ff */
[----:B------:R-:W-:Y:S02]  /*15a0*/  LEA.HI.X R241, R13, UR17, R12, 0x2, P0 ;  /* 0x000000110df17c11 */ /* 0x000fe400080f140c */
[----:B------:R-:W-:Y:S02]  /*15b0*/  IADD3 R3, P0, PT, R6, 0x20, RZ ;  /* 0x0000002006037810 */ /* 0x000fe40007f1e0ff */
[----:B------:R-:W-:Y:S02]  /*15c0*/  LEA.HI.X R245, R14, UR9, R10, 0x1, P1 ;  /* 0x000000090ef57c11 */ /* 0x000fe400088f0c0a */
        /* <DEDUP_REMOVED lines=18> */
.L_x_1956:
[----:B------:R-:W1:Y:S01]  /*16f0*/  LDCU.64 UR12, c[0x0][0x5c0] ;  /* 0x0000b800ff0c77ac */ /* 0x000e620008000a00 */
[----:B------:R-:W-:-:S04]  /*1700*/  UIADD3 UR8, UPT, UPT, UR37, UR39, URZ ;  /* 0x0000002725087290 */ /* 0x000fc8000fffe0ff */
[----:B-1----:R-:W-:Y:S02]  /*1710*/  UIMAD.WIDE.U32 UR16, UR8, UR12, URZ ;  /* 0x0000000c081072a5 */ /* 0x002fe4000f8e00ff */
[----:B------:R-:W-:-:S04]  /*1720*/  UIMAD UR8, UR8, UR13, URZ ;  /* 0x0000000d080872a4 */ /* 0x000fc8000f8e02ff */
[----:B------:R-:W-:-:S06]  /*1730*/  UIADD3 UR8, UPT, UPT, UR17, UR8, URZ ;  /* 0x0000000811087290 */ /* 0x000fcc000fffe0ff */
[----:B------:R-:W-:Y:S02]  /*1740*/  MOV R4, UR8 ;  /* 0x0000000800047c02 */ /* 0x000fe40008000f00 */
.L_x_1957:
        /* <DEDUP_REMOVED lines=13> */
.L_x_1958:
[----:B------:R-:W1:Y:S01]  /*1820*/  LDCU.64 UR10, c[0x0][0x5c8] ;  /* 0x0000b900ff0a77ac */ /* 0x000e620008000a00 */
[----:B------:R-:W-:-:S04]  /*1830*/  UIADD3 UR37, UPT, UPT, UR37, UR39, URZ ;  /* 0x0000002725257290 */ /* 0x000fc8000fffe0ff */
[----:B-1----:R-:W-:Y:S02]  /*1840*/  UIMAD.WIDE.U32 UR14, UR37, UR10, URZ ;  /* 0x0000000a250e72a5 */ /* 0x002fe4000f8e00ff */
[----:B------:R-:W-:-:S04]  /*1850*/  UIMAD UR37, UR37, UR11, URZ ;  /* 0x0000000b252572a4 */ /* 0x000fc8000f8e02ff */
[----:B------:R-:W-:-:S06]  /*1860*/  UIADD3 UR37, UPT, UPT, UR15, UR37, URZ ;  /* 0x000000250f257290 */ /* 0x000fcc000fffe0ff */
[----:B------:R-:W-:-:S07]  /*1870*/  MOV R0, UR37 ;  /* 0x0000002500007c02 */ /* 0x000fce0008000f00 */
.L_x_1959:
        /* <DEDUP_REMOVED lines=31> */
.L_x_1961:
[----:B------:R-:W-:Y:S05]  /*1a70*/  BSYNC.RECONVERGENT B0 ;  /* 0x0000000000007941 */ /* 0x000fea0003800200 */
.L_x_1960:
        /* <DEDUP_REMOVED lines=19> */
.L_x_1963:
[----:B------:R-:W-:Y:S05]  /*1bb0*/  BSYNC.RECONVERGENT B0 ;  /* 0x0000000000007941 */ /* 0x000fea0003800200 */
.L_x_1962:
        /* <DEDUP_REMOVED lines=28> */
.L_x_1965:
[----:B------:R-:W-:Y:S05]  /*1d80*/  BSYNC.RECONVERGENT B0 ;  /* 0x0000000000007941 */ /* 0x000fea0003800200 */
.L_x_1964:
        /* <DEDUP_REMOVED lines=20> */
.L_x_1955:
        /* <DEDUP_REMOVED lines=38> */
.L_x_1968:
[----:B------:R2:W-:Y:S04]  /*2130*/  STS.128 [R11+0x10000], RZ ;  /* 0x010000ff0b007388 */ /* 0x0005e80000000c00 */
[----:B------:R2:W-:Y:S04]  /*2140*/  STS.128 [R11+0x12000], RZ ;  /* 0x012000ff0b007388 */ /* 0x0005e80000000c00 */
[----:B------:R2:W-:Y:S04]  /*2150*/  STS.128 [R11+0x14000], RZ ;  /* 0x014000ff0b007388 */ /* 0x0005e80000000c00 */
[----:B------:R2:W-:Y:S02]  /*2160*/  STS.128 [R11+0x16000], RZ ;  /* 0x016000ff0b007388 */ /* 0x0005e40000000c00 */
.L_x_1969:
[----:B------:R-:W-:Y:S05]  /*2170*/  BSYNC.RECONVERGENT B0 ;  /* 0x0000000000007941 */ /* 0x000fea0003800200 */
.L_x_1967:
        /* <DEDUP_REMOVED lines=37> */
.L_x_1971:
[----:B------:R-:W-:Y:S05]  /*23d0*/  BSYNC.RECONVERGENT B0 ;  /* 0x0000000000007941 */ /* 0x000fea0003800200 */
.L_x_1970:
        /* <DEDUP_REMOVED lines=29> */
.L_x_1973:
[----:B------:R1:W-:Y:S04]  /*25b0*/  STS.128 [R238], RZ ;  /* 0x000000ffee007388 */ /* 0x0003e80000000c00 */
[----:B------:R1:W-:Y:S04]  /*25c0*/  STS.128 [R238+0x2000], RZ ;  /* 0x002000ffee007388 */ /* 0x0003e80000000c00 */
[----:B------:R1:W-:Y:S04]  /*25d0*/  STS.128 [R238+0x4000], RZ ;  /* 0x004000ffee007388 */ /* 0x0003e80000000c00 */
[----:B------:R1:W-:Y:S02]  /*25e0*/  STS.128 [R238+0x6000], RZ ;  /* 0x006000ffee007388 */ /* 0x0003e40000000c00 */
.L_x_1974:
[----:B------:R-:W-:Y:S05]  /*25f0*/  BSYNC.RECONVERGENT B0 ;  /* 0x0000000000007941 */ /* 0x000fea0003800200 */
.L_x_1972:
        /* <DEDUP_REMOVED lines=46> */
.L_x_1976:
[----:B------:R-:W-:Y:S05]  /*28e0*/  BSYNC.RECONVERGENT B0 ;  /* 0x0000000000007941 */ /* 0x000fea0003800200 */
.L_x_1975:
        /* <DEDUP_REMOVED lines=48> */
.L_x_1978:
[----:B------:R2:W-:Y:S04]  /*2bf0*/  STS.128 [R11+0x18000], RZ ;  /* 0x018000ff0b007388 */ /* 0x0005e80000000c00 */
[----:B------:R2:W-:Y:S04]  /*2c00*/  STS.128 [R11+0x1a000], RZ ;  /* 0x01a000ff0b007388 */ /* 0x0005e80000000c00 */
[----:B------:R2:W-:Y:S04]  /*2c10*/  STS.128 [R11+0x1c000], RZ ;  /* 0x01c000ff0b007388 */ /* 0x0005e80000000c00 */
[----:B------:R2:W-:Y:S02]  /*2c20*/  STS.128 [R11+0x1e000], RZ ;  /* 0x01e000ff0b007388 */ /* 0x0005e40000000c00 */
.L_x_1979:
[----:B------:R-:W-:Y:S05]  /*2c30*/  BSYNC.RECONVERGENT B0 ;  /* 0x0000000000007941 */ /* 0x000fea0003800200 */
.L_x_1977:
        /* <DEDUP_REMOVED lines=41> */
.L_x_1981:
[----:B------:R-:W-:Y:S05]  /*2ed0*/  BSYNC.RECONVERGENT B0 ;  /* 0x0000000000007941 */ /* 0x000fea0003800200 */
.L_x_1980:
[----:B------:R-:W2:Y:S01]  /*2ee0*/  LDCU.64 UR8, c[0x0][0x3d8] ;  /* 0x00007b00ff0877ac */ /* 0x000ea20008000a00 */
[----:B------:R-:W-:Y:S01]  /*2ef0*/  MOV R15, UR12 ;  /* 0x0000000c000f7c02 */ /* 0x000fe20008000f00 */
[----:B------:R-:W-:Y:S01]  /*2f00*/  BSSY.RECONVERGENT B0, `(.L_x_1982) ;  /* 0x000002f000007945 */ /* 0x000fe20003800200 */
[----:B------:R-:W-:-:S03]  /*2f10*/  UIMAD UR5, UR5, UR12, URZ ;  /* 0x0000000c050572a4 */ /* 0x000fc6000f8e02ff */
[----:B------:R-:W-:Y:S01]  /*2f20*/  IMAD.WIDE.U32 R18, R15, UR30, R16 ;  /* 0x0000001e0f127c25 */ /* 0x000fe2000f8e0010 */
[----:B------:R-:W-:Y:S02]  /*2f30*/  UIMAD UR5, UR30, UR13, UR5 ;  /* 0x0000000d1e0572a4 */ /* 0x000fe4000f8e0205 */
[----:B-1----:R-:W-:-:S04]  /*2f40*/  IADD3 R20, P0, PT, R18, UR48, RZ ;  /* 0x0000003012147c10 */ /* 0x002fc8000ff1e0ff */
[----:B------:R-:W-:Y:S01]  /*2f50*/  IADD3.X R21, PT, PT, R9, UR5, R19, P0, !PT ;  /* 0x0000000509157c10 */ /* 0x000fe200087fe413 */
[----:B--2---:R-:W-:Y:S02]  /*2f60*/  IMAD R4, R4, UR8, RZ ;  /* 0x0000000804047c24 */ /* 0x004fe4000f8e02ff */
[----:B------:R-:W-:-:S04]  /*2f70*/  IMAD.WIDE.U32 R20, R5, UR8, R20 ;  /* 0x0000000805147c25 */ /* 0x000fc8000f8e0014 */
[----:B------:R-:W-:-:S05]  /*2f80*/  IMAD R9, R5, UR9, R4 ;  /* 0x0000000905097c24 */ /* 0x000fca000f8e0204 */
        /* <DEDUP_REMOVED lines=34> */
.L_x_1983:
[----:B------:R1:W-:Y:S04]  /*31b0*/  STS.128 [R11+0x20000], RZ ;  /* 0x020000ff0b007388 */ /* 0x0003e80000000c00 */
[----:B------:R1:W-:Y:S04]  /*31c0*/  STS.128 [R11+0x22000], RZ ;  /* 0x022000ff0b007388 */ /* 0x0003e80000000c00 */
[----:B------:R1:W-:Y:S04]  /*31d0*/  STS.128 [R11+0x24000], RZ ;  /* 0x024000ff0b007388 */ /* 0x0003e80000000c00 */
[----:B------:R1:W-:Y:S02]  /*31e0*/  STS.128 [R11+0x26000], RZ ;  /* 0x026000ff0b007388 */ /* 0x0003e40000000c00 */
.L_x_1984:
[----:B------:R-:W-:Y:S05]  /*31f0*/  BSYNC.RECONVERGENT B0 ;  /* 0x0000000000007941 */ /* 0x000fea0003800200 */
.L_x_1982:
[----:B------:R-:W2:Y:S01]  /*3200*/  LDC.64 R22, c[0x0][0x528] ;  /* 0x00014a00ff167b82 */ /* 0x000ea20000000a00 */
[----:B------:R-:W1:Y:S01]  /*3210*/  LDCU UR5, c[0x0][0x440] ;  /* 0x00008800ff0577ac */ /* 0x000e620008000800 */
[----:B--2---:R2:W5:Y:S04]  /*3220*/  LDG.E.64 R18, desc[UR34][R22.64+0x8] ;  /* 0x0000082216127981 */ /* 0x004568000c1e1b00 */
[----:B------:R2:W5:Y:S01]  /*3230*/  LDG.E.64 R4, desc[UR34][R22.64] ;  /* 0x0000002216047981 */ /* 0x000562000c1e1b00 */
[----:B------:R-:W-:Y:S01]  /*3240*/  SHF.L.U32 R15, R0, 0x1, RZ ;  /* 0x00000001000f7819 */ /* 0x000fe200000006ff */
        /* <DEDUP_REMOVED lines=10> */
[----:B------:R-:W3:Y:S01]  /*32f0*/  LDCU.64 UR8, c[0x0][0x390] ;  /* 0x00007200ff0877ac */ /* 0x000ee20008000a00 */
[C---:B------:R-:W-:Y:S02]  /*3300*/  IMAD R2, R3.reuse, UR13, R2 ;  /* 0x0000000d03027c24 */ /* 0x040fe4000f8e0202 */
[----:B------:R-:W-:-:S04]  /*3310*/  IMAD.WIDE.U32 R8, R3, UR12, R8 ;  /* 0x0000000c03087c25 */ /* 0x000fc8000f8e0008 */
[----:B------:R-:W-:Y:S01]  /*3320*/  IMAD.IADD R3, R9, 0x1, R2 ;  /* 0x0000000109037824 */ /* 0x000fe200078e0202 */
[----:B-1----:R-:W-:Y:S02]  /*3330*/  ISETP.GE.AND P3, PT, R16, UR14, PT ;  /* 0x0000000e10007c0c */ /* 0x002fe4000bf66270 */
        /* <DEDUP_REMOVED lines=25> */
.L_x_1986:
[----:B------:R-:W-:Y:S05]  /*34d0*/  BSYNC.RECONVERGENT B0 ;  /* 0x0000000000007941 */ /* 0x000fea0003800200 */
.L_x_1985:
[----:B------:R-:W-:Y:S01]  /*34e0*/  UIMAD UR13, UR24, UR44, UR23 ;  /* 0x0000002c180d72a4 */ /* 0x000fe2000f8e0217 */
[C---:B------:R-:W-:Y:S01]  /*34f0*/  IMAD.SHL.U32 R8, R0.reuse, 0x20, RZ ;  /* 0x0000002000087824 */ /* 0x040fe200078e00ff */
[----:B------:R-:W-:Y:S01]  /*3500*/  LOP3.LUT R6, R15, 0x18, R6, 0xf8, !PT ;  /* 0x000000180f067812 */ /* 0x000fe200078ef806 */
[C---:B-1----:R-:W-:Y:S01]  /*3510*/  IMAD.SHL.U32 R3, R0.reuse, 0x40, RZ ;  /* 0x0000004000037824 */ /* 0x042fe200078e00ff */
[----:B------:R-:W-:Y:S01]  /*3520*/  USHF.L.U32 UR13, UR13, 0x5, URZ ;  /* 0x000000050d0d7899 */ /* 0x000fe200080006ff */
[----:B------:R-:W-:Y:S01]  /*3530*/  IMAD.SHL.U32 R222, R0, 0x10, RZ ;  /* 0x0000001000de7824 */ /* 0x000fe200078e00ff */
[----:B------:R-:W-:Y:S01]  /*3540*/  LOP3.LUT R9, R8, 0x200, RZ, 0xc0, !PT ;  /* 0x0000020008097812 */ /* 0x000fe200078ec0ff */
[----:B------:R-:W0:Y:S01]  /*3550*/  LDGDEPBAR ;  /* 0x00000000000079af */ /* 0x000e220000000000 */
[C---:B------:R-:W-:Y:S01]  /*3560*/  LOP3.LUT R2, R3.reuse, 0x1c0, RZ, 0xc0, !PT ;  /* 0x000001c003027812 */ /* 0x040fe200078ec0ff */
[----:B------:R-:W-:Y:S01]  /*3570*/  USHF.R.S32.HI UR15, URZ, 0x1f, UR13 ;  /* 0x0000001fff0f7899 */ /* 0x000fe2000801140d */
[----:B--234-:R-:W-:Y:S01]  /*3580*/  LOP3.LUT R11, R3, 0x200, RZ, 0xc0, !PT ;  /* 0x00000200030b7812 */ /* 0x01cfe200078ec0ff */
[----:B------:R-:W-:Y:S01]  /*3590*/  IMAD.MOV.U32 R225, RZ, RZ, 0x40 ;  /* 0x00000040ffe17424 */ /* 0x000fe200078e00ff */
[----:B------:R-:W-:Y:S01]  /*35a0*/  LOP3.LUT R222, R9, 0x3800, R222, 0xf8, !PT ;  /* 0x0000380009de7812 */ /* 0x000fe200078ef8de */
[----:B------:R-:W-:Y:S01]  /*35b0*/  IMAD.MOV.U32 R223, RZ, RZ, 0x20 ;  /* 0x00000020ffdf7424 */ /* 0x000fe200078e00ff */
[----:B------:R-:W-:Y:S01]  /*35c0*/  LOP3.LUT R9, R2, 0x38, R7, 0xf8, !PT ;  /* 0x0000003802097812 */ /* 0x000fe200078ef807 */
[----:B------:R-:W-:Y:S01]  /*35d0*/  IMAD.MOV.U32 R235, RZ, RZ, R238 ;  /* 0x000000ffffeb7224 */ /* 0x000fe200078e00ee */
[----:B------:R-:W-:Y:S01]  /*35e0*/  R2P PR, R0, 0x6 ;  /* 0x0000000600007804 */ /* 0x000fe20000000000 */
[----:B------:R-:W-:Y:S01]  /*35f0*/  IMAD.MOV.U32 R232, RZ, RZ, 0x4 ;  /* 0x00000004ffe87424 */ /* 0x000fe200078e00ff */
[----:B-----5:R-:W-:-:S02]  /*3600*/  IADD3 R234, P3, P0, R18, UR13, R234 ;  /* 0x0000000d12ea7c10 */ /* 0x020fc4000f87e0ea */
        /* <DEDUP_REMOVED lines=9> */
[----:B------:R-:W-:Y:S01]  /*36a0*/  IADD3.X R233, PT, PT, R19, UR15, RZ, P3, P0 ;  /* 0x0000000f13e97c10 */ /* 0x000fe20009fe04ff */
[----:B------:R-:W1:Y:S01]  /*36b0*/  LDCU UR15, c[0x0][0x590] ;  /* 0x0000b200ff0f77ac */ /* 0x000e620008000800 */
[----:B------:R-:W-:Y:S02]  /*36c0*/  LOP3.LUT R0, R6, 0x38, R7, 0x78, !PT ;  /* 0x0000003806007812 */ /* 0x000fe400078e7807 */
[----:B------:R-:W-:-:S02]  /*36d0*/  CS2R R184, SRZ ;  /* 0x0000000000b87805 */ /* 0x000fc4000001ff00 */
[----:B------:R-:W-:Y:S02]  /*36e0*/  LOP3.LUT R222, R222, R9, RZ, 0xfc, !PT ;  /* 0x00000009dede7212 */ /* 0x000fe400078efcff */
[----:B------:R-:W-:Y:S02]  /*36f0*/  CS2R R182, SRZ ;  /* 0x0000000000b67805 */ /* 0x000fe4000001ff00 */
[----:B------:R-:W-:Y:S02]  /*3700*/  R2UR UR17, R5 ;  /* 0x00000000051172ca */ /* 0x000fe400000e0000 */
[----:B------:R-:W-:Y:S02]  /*3710*/  CS2R R180, SRZ ;  /* 0x0000000000b47805 */ /* 0x000fe4000001ff00 */
[----:B------:R-:W-:Y:S02]  /*3720*/  R2UR UR24, R4 ;  /* 0x00000000041872ca */ /* 0x000fe400000e0000 */
[----:B------:R-:W-:-:S02]  /*3730*/  CS2R R174, SRZ ;  /* 0x0000000000ae7805 */ /* 0x000fc4000001ff00 */
[----:B------:R-:W-:Y:S02]  /*3740*/  LOP3.LUT R2, R8, R11, RZ, 0xfc, !PT ;  /* 0x0000000b08027212 */ /* 0x000fe400078efcff */
[----:B------:R-:W-:Y:S02]  /*3750*/  CS2R R172, SRZ ;  /* 0x0000000000ac7805 */ /* 0x000fe4000001ff00 */
[----:B------:R-:W-:Y:S02]  /*3760*/  LOP3.LUT R0, R0, 0x200, R3, 0xf8, !PT ;  /* 0x0000020000007812 */ /* 0x000fe400078ef803 */
[----:B------:R-:W-:Y:S02]  /*3770*/  CS2R R178, SRZ ;  /* 0x0000000000b27805 */ /* 0x000fe4000001ff00 */
[----:B------:R-:W-:Y:S02]  /*3780*/  SEL R225, R225, 0xffffffc0, !P2 ;  /* 0xffffffc0e1e17807 */ /* 0x000fe40005000000 */
[----:B------:R-:W-:-:S02]  /*3790*/  CS2R R176, SRZ ;  /* 0x0000000000b07805 */ /* 0x000fc4000001ff00 */
[----:B------:R-:W-:Y:S02]  /*37a0*/  LEA R222, R222, UR25, 0x1 ;  /* 0x00000019dede7c11 */ /* 0x000fe4000f8e08ff */
[----:B------:R-:W-:Y:S02]  /*37b0*/  CS2R R170, SRZ ;  /* 0x0000000000aa7805 */ /* 0x000fe4000001ff00 */
[----:B------:R-:W-:Y:S02]  /*37c0*/  SEL R223, R223, 0xffffffe0, !P1 ;  /* 0xffffffe0dfdf7807 */ /* 0x000fe40004800000 */
[----:B------:R-:W-:Y:S02]  /*37d0*/  CS2R R168, SRZ ;  /* 0x0000000000a87805 */ /* 0x000fe4000001ff00 */
[----:B------:R-:W-:Y:S01]  /*37e0*/  LEA R2, R2, UR25, 0x1 ;  /* 0x0000001902027c11 */ /* 0x000fe2000f8e08ff */
[----:B------:R-:W-:Y:S01]  /*37f0*/  IMAD.IADD R220, R225, 0x1, R222 ;  /* 0x00000001e1dc7824 */ /* 0x000fe200078e02de */
[----:B------:R-:W-:-:S02]  /*3800*/  LEA R0, R0, UR25, 0x1 ;  /* 0x0000001900007c11 */ /* 0x000fc4000f8e08ff */
        /* <DEDUP_REMOVED lines=50> */
[----:B------:R-:W-:Y:S01]  /*3b30*/  VIADD R2, R2, UR16 ;  /* 0x0000001002027c36 */ /* 0x000fe20008000000 */
[----:B------:R-:W-:Y:S01]  /*3b40*/  UIADD3 UR42, UPT, UPT, -UR47, UR42, URZ ;  /* 0x0000002a2f2a7290 */ /* 0x000fe2000fffe1ff */
[----:B------:R-:W-:Y:S01]  /*3b50*/  VIADD R0, R0, UR16 ;  /* 0x0000001000007c36 */ /* 0x000fe20008000000 */
[----:B------:R-:W2:Y:S01]  /*3b60*/  LDCU UR9, c[0x0][0x504] ;  /* 0x0000a080ff0977ac */ /* 0x000ea20008000800 */
[C---:B------:R-:W-:Y:S02]  /*3b70*/  IMAD.IADD R221, R223.reuse, 0x1, R222 ;  /* 0x00000001dfdd7824 */ /* 0x040fe400078e02de */
[----:B------:R-:W-:Y:S01]  /*3b80*/  IMAD.IADD R3, R223, 0x1, R220 ;  /* 0x00000001df037824 */ /* 0x000fe200078e02dc */
[----:B------:R-:W3:Y:S01]  /*3b90*/  LDCU UR8, c[0x0][0x508] ;  /* 0x0000a100ff0877ac */ /* 0x000ee20008000800 */
[----:B------:R-:W4:Y:S01]  /*3ba0*/  LDCU UR12, c[0x0][0x3e0] ;  /* 0x00007c00ff0c77ac */ /* 0x000f220008000800 */
[----:B------:R-:W2:Y:S01]  /*3bb0*/  LDCU UR14, c[0x0][0x45c] ;  /* 0x00008b80ff0e77ac */ /* 0x000ea20008000800 */
[----:B------:R-:W2:Y:S01]  /*3bc0*/  LDCU.U8 UR13, c[0x0][0x4f8] ;  /* 0x00009f00ff0d77ac */ /* 0x000ea20008000000 */
[----:B-1----:R-:W-:-:S02]  /*3bd0*/  USHF.L.U32 UR15, UR15, 0x6, URZ ;  /* 0x000000060f0f7899 */ /* 0x002fc400080006ff */
        /* <DEDUP_REMOVED lines=12> */
[----:B--234-:R-:W-:-:S12]  /*3ca0*/  UIADD3 UR30, UPT, UPT, UR17, 0x646e171e, URZ ;  /* 0x646e171e111e7890 */ /* 0x01cfd8000fffe0ff */
.L_x_1991:
        /* <DEDUP_REMOVED lines=18> */
[----:B------:R-:W-:Y:S04]  /*3dd0*/  LDSM.16.M88.4 R108, [R220+0x18000] ;  /* 0x01800000dc6c783b */ /* 0x000fe80000000200 */
[----:B------:R-:W-:Y:S04]  /*3de0*/  LDSM.16.M88.4 R112, [R222+0x1a800] ;  /* 0x01a80000de70783b */ /* 0x000fe80000000200 */
[----:B------:R2:W5:Y:S04]  /*3df0*/  LDG.E R127, desc[UR34][R120.64] ;  /* 0x00000022787f7981 */ /* 0x000568000c1e1900 */
[----:B------:R3:W5:Y:S01]  /*3e00*/  LDG.E R125, desc[UR34][R120.64+0x20] ;  /* 0x00002022787d7981 */ /* 0x000762000c1e1900 */
[C---:B-1----:R-:W-:Y:S08]  /*3e10*/  HMMA.16816.F32 R4, R84.reuse, R88, RZ ;  /* 0x000000585404723c */ /* 0x042ff000000018ff */
[C---:B------:R-:W-:Y:S01]  /*3e20*/  HMMA.16816.F32 R8, R84.reuse, R90, RZ ;  /* 0x0000005a5408723c */ /* 0x040fe200000018ff */
[----:B------:R-:W1:Y:S07]  /*3e30*/  LDSM.16.M88.4 R88, [R116] ;  /* 0x000000007458783b */ /* 0x000e6e0000000200 */
[C---:B--2---:R-:W-:Y:S08]  /*3e40*/  HMMA.16816.F32 R12, R84.reuse, R92, RZ ;  /* 0x0000005c540c723c */ /* 0x044ff000000018ff */
[----:B------:R-:W-:Y:S01]  /*3e50*/  HMMA.16816.F32 R16, R84, R94, RZ ;  /* 0x0000005e5410723c */ /* 0x000fe200000018ff */
[----:B------:R-:W2:Y:S04]  /*3e60*/  LDSM.16.M88.4 R84, [R220+0x18800] ;  /* 0x01880000dc54783b */ /* 0x000ea80000000200 */
[----:B------:R-:W-:Y:S03]  /*3e70*/  LDSM.16.M88.4 R92, [R223] ;  /* 0x00000000df5c783b */ /* 0x000fe60000000200 */
[C---:B---3--:R-:W-:Y:S08]  /*3e80*/  HMMA.16816.F32 R4, R96.reuse, R100, R4 ;  /* 0x000000646004723c */ /* 0x048ff00000001804 */
[C---:B------:R-:W-:Y:S01]  /*3e90*/  HMMA.16816.F32 R8, R96.reuse, R102, R8 ;  /* 0x000000666008723c */ /* 0x040fe20000001808 */
[----:B------:R-:W3:Y:S07]  /*3ea0*/  LDSM.16.M88.4 R100, [R3+0x18000] ;  /* 0x018000000364783b */ /* 0x000eee0000000200 */
[C---:B----4-:R-:W-:Y:S08]  /*3eb0*/  HMMA.16816.F32 R12, R96.reuse, R104, R12 ;  /* 0x00000068600c723c */ /* 0x050ff0000000180c */
[----:B------:R-:W-:Y:S01]  /*3ec0*/  HMMA.16816.F32 R16, R96, R106, R16 ;  /* 0x0000006a6010723c */ /* 0x000fe20000001810 */
[----:B------:R-:W4:Y:S04]  /*3ed0*/  LDSM.16.M88.4 R96, [R3+0x18800] ;  /* 0x018800000360783b */ /* 0x000f280000000200 */
[----:B------:R-:W-:Y:S03]  /*3ee0*/  LDSM.16.M88.4 R104, [R2+0x2000] ;  /* 0x002000000268783b */ /* 0x000fe60000000200 */
[C---:B-1----:R-:W-:Y:S08]  /*3ef0*/  HMMA.16816.F32 R4, R88.reuse, R108, R4 ;  /* 0x0000006c5804723c */ /* 0x042ff00000001804 */
[C---:B------:R-:W-:Y:S01]  /*3f00*/  HMMA.16816.F32 R8, R88.reuse, R110, R8 ;  /* 0x0000006e5808723c */ /* 0x040fe20000001808 */
[----:B------:R-:W1:Y:S07]  /*3f10*/  LDSM.16.M88.4 R108, [R222+0x1a000] ;  /* 0x01a00000de6c783b */ /* 0x000e6e0000000200 */
[C---:B--2---:R-:W-:Y:S08]  /*3f20*/  HMMA.16816.F32 R12, R88.reuse, R84, R12 ;  /* 0x00000054580c723c */ /* 0x044ff0000000180c */
[----:B------:R-:W-:Y:S01]  /*3f30*/  HMMA.16816.F32 R16, R88, R86, R16 ;  /* 0x000000565810723c */ /* 0x000fe20000001810 */
[----:B------:R-:W-:Y:S04]  /*3f40*/  LDSM.16.M88.4 R84, [R117+0x2000] ;  /* 0x002000007554783b */ /* 0x000fe80000000200 */
[----:B------:R-:W2:Y:S03]  /*3f50*/  LDSM.16.M88.4 R88, [R221+0x1a000] ;  /* 0x01a00000dd58783b */ /* 0x000ea60000000200 */
[C---:B---3--:R-:W-:Y:S08]  /*3f60*/  HMMA.16816.F32 R4, R92.reuse, R100, R4 ;  /* 0x000000645c04723c */ /* 0x048ff00000001804 */
[C---:B------:R-:W-:Y:S01]  /*3f70*/  HMMA.16816.F32 R8, R92.reuse, R102, R8 ;  /* 0x000000665c08723c */ /* 0x040fe20000001808 */
[----:B------:R-:W3:Y:S07]  /*3f80*/  LDSM.16.M88.4 R100, [R221+0x1a800] ;  /* 0x01a80000dd64783b */ /* 0x000eee0000000200 */
[C---:B----4-:R-:W-:Y:S08]  /*3f90*/  HMMA.16816.F32 R12, R92.reuse, R96, R12 ;  /* 0x000000605c0c723c */ /* 0x050ff0000000180c */
[----:B------:R-:W-:Y:S01]  /*3fa0*/  HMMA.16816.F32 R16, R92, R98, R16 ;  /* 0x000000625c10723c */ /* 0x000fe20000001810 */
[----:B------:R-:W-:Y:S04]  /*3fb0*/  LDSM.16.M88.4 R92, [R116+0x2000] ;  /* 0x00200000745c783b */ /* 0x000fe80000000200 */
[----:B------:R-:W4:Y:S03]  /*3fc0*/  LDSM.16.M88.4 R96, [R220+0x1a000] ;  /* 0x01a00000dc60783b */ /* 0x000f260000000200 */
        /* <DEDUP_REMOVED lines=14> */
[C---:B----4-:R-:W-:Y:S08]  /*40b0*/  HMMA.16816.F32 R4, R92.reuse, R96, R4 ;  /* 0x000000605c04723c */ /* 0x050ff00000001804 */
[C---:B------:R-:W-:Y:S01]  /*40c0*/  HMMA.16816.F32 R8, R92.reuse, R98, R8 ;  /* 0x000000625c08723c */ /* 0x040fe20000001808 */
[----:B------:R-:W3:Y:S07]  /*40d0*/  LDSM.16.M88.4 R96, [R222+0x1c000] ;  /* 0x01c00000de60783b */ /* 0x000eee0000000200 */
[C---:B-1----:R-:W-:Y:S08]  /*40e0*/  HMMA.16816.F32 R12, R92.reuse, R108, R12 ;  /* 0x0000006c5c0c723c */ /* 0x042ff0000000180c */
[----:B------:R-:W-:Y:S01]  /*40f0*/  HMMA.16816.F32 R16, R92, R110, R16 ;  /* 0x0000006e5c10723c */ /* 0x000fe20000001810 */
[----:B------:R-:W-:Y:S04]  /*4100*/  LDSM.16.M88.4 R92, [R117+0x4000] ;  /* 0x00400000755c783b */ /* 0x000fe80000000200 */
[----:B------:R-:W-:Y:S03]  /*4110*/  LDSM.16.M88.4 R108, [R221+0x1c800] ;  /* 0x01c80000dd6c783b */ /* 0x000fe60000000200 */
[C---:B--2---:R-:W-:Y:S08]  /*4120*/  HMMA.16816.F32 R4, R88.reuse, R104, R4 ;  /* 0x000000685804723c */ /* 0x044ff00000001804 */
        /* <DEDUP_REMOVED lines=27> */
[C---:B---3--:R-:W-:Y:S08]  /*42e0*/  HMMA.16816.F32 R4, R84.reuse, R100, R4 ;  /* 0x000000645404723c */ /* 0x048ff00000001804 */
        /* <DEDUP_REMOVED lines=41> */
.L_x_1987:
        /* <DEDUP_REMOVED lines=89> */
.L_x_1988:
[----:B------:R-:W1:Y:S01]  /*4b10*/  S2R R224, SR_TID.X ;  /* 0x0000000000e07919 */ /* 0x000e620000002100 */
[----:B------:R-:W-:Y:S02]  /*4b20*/  IMAD.U32 R3, RZ, RZ, UR38 ;  /* 0x00000026ff037e24 */ /* 0x000fe4000f8e00ff */
[C---:B------:R-:W-:Y:S01]  /*4b30*/  FMUL.FTZ R86, R237.reuse, 1.4426950216293334961 ;  /* 0x3fb8aa3bed567820 */ /* 0x040fe20000410000 */
[----:B------:R-:W-:Y:S01]  /*4b40*/  IMAD.WIDE.U32 R88, R234, -0x2daee0ad, RZ ;  /* 0xd2511f53ea587825 */ /* 0x000fe200078e00ff */
[----:B------:R-:W-:Y:S01]  /*4b50*/  FSETP.NEU.FTZ.AND P0, PT, R237, -INF , PT ;  /* 0xff800000ed00780b */ /* 0x000fe20003f1d000 */
[----:B------:R-:W-:Y:S02]  /*4b60*/  UISETP.GT.AND UP0, UPT, UR49, UR45, UPT ;  /* 0x0000002d3100728c */ /* 0x000fe4000bf04270 */
[----:B------:R-:W-:Y:S01]  /*4b70*/  IMAD.U32 R84, RZ, RZ, UR49 ;  /* 0x00000031ff547e24 */ /* 0x000fe2000f8e00ff */
        /* <DEDUP_REMOVED lines=12> */
[----:B------:R-:W-:Y:S01]  /*4c40*/  MUFU.EX2 R129, R129 ;  /* 0x0000008100817308 */ /* 0x000fe20000000800 */
[----:B------:R-:W-:Y:S09]  /*4c50*/  IMAD.MOV.U32 R225, RZ, RZ, 0x40 ;  /* 0x00000040ffe17424 */ /* 0x000ff200078e00ff */
[----:B------:R-:W-:Y:S10]  /*4c60*/  MUFU.EX2 R131, R131 ;  /* 0x0000008300837308 */ /* 0x000ff40000000800 */
[----:B------:R-:W2:Y:S10]  /*4c70*/  MUFU.EX2 R128, R128 ;  /* 0x0000008000807308 */ /* 0x000eb40000000800 */
[----:B------:R-:W-:Y:S10]  /*4c80*/  MUFU.EX2 R210, R5 ;  /* 0x0000000500d27308 */ /* 0x000ff40000000800 */
[----:B------:R-:W-:Y:S10]  /*4c90*/  MUFU.EX2 R130, R130 ;  /* 0x0000008200827308 */ /* 0x000ff40000000800 */
[----:B------:R-:W-:Y:S10]  /*4ca0*/  MUFU.EX2 R205, R4 ;  /* 0x0000000400cd7308 */ /* 0x000ff40000000800 */
[----:B------:R-:W-:Y:S10]  /*4cb0*/  MUFU.EX2 R208, R13 ;  /* 0x0000000d00d07308 */ /* 0x000ff40000000800 */
[----:B------:R-:W-:Y:S01]  /*4cc0*/  MUFU.EX2 R201, R17 ;  /* 0x0000001100c97308 */ /* 0x000fe20000000800 */
[--C-:B-1----:R-:W-:Y:S01]  /*4cd0*/  SHF.R.U32.HI R90, RZ, 0x7, R224.reuse ;  /* 0x00000007ff5a7819 */ /* 0x102fe200000116e0 */
[C---:B------:R-:W-:Y:S01]  /*4ce0*/  IMAD.SHL.U32 R120, R224.reuse, 0x2, RZ ;  /* 0x00000002e0787824 */ /* 0x040fe200078e00ff */
[--C-:B------:R-:W-:Y:S01]  /*4cf0*/  SHF.R.U32.HI R85, RZ, 0x5, R224.reuse ;  /* 0x00000005ff557819 */ /* 0x100fe200000116e0 */
[C---:B------:R-:W-:Y:S01]  /*4d00*/  IMAD.SHL.U32 R116, R224.reuse, 0x20, RZ ;  /* 0x00000020e0747824 */ /* 0x040fe200078e00ff */
[----:B------:R-:W-:Y:S01]  /*4d10*/  SHF.R.U32.HI R228, RZ, 0x1, R224 ;  /* 0x00000001ffe47819 */ /* 0x000fe200000116e0 */
[----:B------:R-:W-:Y:S01]  /*4d20*/  IMAD R3, R3, 0x2, R90 ;  /* 0x0000000203037824 */ /* 0x000fe200078e025a */
[----:B------:R-:W-:Y:S01]  /*4d30*/  LOP3.LUT R85, R85, 0x3, RZ, 0xc0, !PT ;  /* 0x0000000355557812 */ /* 0x000fe200078ec0ff */
[C---:B------:R-:W-:Y:S02]  /*4d40*/  IMAD.SHL.U32 R198, R224.reuse, 0x10, RZ ;  /* 0x00000010e0c67824 */ /* 0x040fe400078e00ff */
[----:B------:R-:W-:Y:S01]  /*4d50*/  IMAD.SHL.U32 R118, R224, 0x40, RZ ;  /* 0x00000040e0767824 */ /* 0x000fe200078e00ff */
[----:B------:R-:W-:Y:S01]  /*4d60*/  LOP3.LUT R3, R3, UR17, R89, 0x96, !PT ;  /* 0x0000001103037c12 */ /* 0x000fe2000f8e9659 */
[----:B------:R-:W-:Y:S02]  /*4d70*/  IMAD R84, R84, 0x4, R85 ;  /* 0x0000000454547824 */ /* 0x000fe400078e0255 */
[----:B------:R-:W-:Y:S01]  /*4d80*/  IMAD.SHL.U32 R226, R224, 0x8, RZ ;  /* 0x00000008e0e27824 */ /* 0x000fe200078e00ff */
[----:B------:R-:W-:Y:S01]  /*4d90*/  LOP3.LUT R121, R118, 0x1c0, RZ, 0xc0, !PT ;  /* 0x000001c076797812 */ /* 0x000fe200078ec0ff */
[----:B------:R-:W-:Y:S01]  /*4da0*/  IMAD.WIDE.U32 R90, R84, -0x326172a9, RZ ;  /* 0xcd9e8d57545a7825 */ /* 0x000fe200078e00ff */
[----:B------:R-:W-:Y:S02]  /*4db0*/  LOP3.LUT R119, R118, 0x200, RZ, 0xc0, !PT ;  /* 0x0000020076777812 */ /* 0x000fe400078ec0ff */
[----:B------:R-:W-:Y:S01]  /*4dc0*/  LOP3.LUT R121, R121, 0x38, R226, 0xf8, !PT ;  /* 0x0000003879797812 */ /* 0x000fe200078ef8e2 */
[----:B------:R-:W-:Y:S01]  /*4dd0*/  IMAD.WIDE.U32 R84, R3, -0x326172a9, RZ ;  /* 0xcd9e8d5703547825 */ /* 0x000fe200078e00ff */
[----:B------:R-:W-:Y:S03]  /*4de0*/  LOP3.LUT R16, R233, UR24, R91, 0x96, !PT ;  /* 0x00000018e9107c12 */ /* 0x000fe6000f8e965b */
[----:B------:R-:W-:Y:S01]  /*4df0*/  FMUL.FTZ R3, R236, 1.4426950216293334961 ;  /* 0x3fb8aa3bec037820 */ /* 0x000fe20000410000 */
[----:B------:R-:W-:Y:S02]  /*4e00*/  LOP3.LUT R246, R226, 0x38, RZ, 0xc0, !PT ;  /* 0x00000038e2f67812 */ /* 0x000fe400078ec0ff */
[----:B------:R-:W-:Y:S01]  /*4e10*/  LOP3.LUT R12, R90, UR61, R85, 0x96, !PT ;  /* 0x0000003d5a0c7c12 */ /* 0x000fe2000f8e9655 */
[----:B------:R-:W-:Y:S01]  /*4e20*/  IMAD.WIDE.U32 R90, R16, -0x2daee0ad, RZ ;  /* 0xd2511f53105a7825 */ /* 0x000fe200078e00ff */
[----:B------:R-:W-:Y:S02]  /*4e30*/  FSEL R3, R3, RZ, P0 ;  /* 0x000000ff03037208 */ /* 0x000fe40000000000 */
[----:B------:R-:W-:Y:S01]  /*4e40*/  LOP3.LUT R249, R246, 0x40, RZ, 0xfc, !PT ;  /* 0x00000040f6f97812 */ /* 0x000fe200078efcff */
[----:B------:R-:W-:Y:S01]  /*4e50*/  IMAD.WIDE.U32 R8, R12, -0x2daee0ad, RZ ;  /* 0xd2511f530c087825 */ /* 0x000fe200078e00ff */
[----:B------:R-:W-:Y:S03]  /*4e60*/  LOP3.LUT R88, R88, UR60, R91, 0x96, !PT ;  /* 0x0000003c58587c12 */ /* 0x000fe6000f8e965b */
[--C-:B------:R-:W-:Y:S01]  /*4e70*/  FFMA.FTZ R203, R10, UR14, -R3.reuse ;  /* 0x0000000e0acb7c23 */ /* 0x100fe20008010803 */
[----:B------:R-:W-:Y:S01]  /*4e80*/  FFMA.FTZ R202, R11, UR14, -R3 ;  /* 0x0000000e0bca7c23 */ /* 0x000fe20008010803 */
[----:B------:R-:W-:Y:S01]  /*4e90*/  LOP3.LUT R10, R90, UR58, R9, 0x96, !PT ;  /* 0x0000003a5a0a7c12 */ /* 0x000fe2000f8e9609 */
[----:B------:R-:W-:Y:S01]  /*4ea0*/  IMAD.WIDE.U32 R88, R88, -0x326172a9, RZ ;  /* 0xcd9e8d5758587825 */ /* 0x000fe200078e00ff */
[----:B------:R-:W-:Y:S02]  /*4eb0*/  LOP3.LUT R12, R120, 0x38, RZ, 0xc0, !PT ;  /* 0x00000038780c7812 */ /* 0x000fe400078ec0ff */
[----:B------:R-:W-:Y:S01]  /*4ec0*/  SHF.R.U32.HI R9, RZ, 0x2, R224 ;  /* 0x00000002ff097819 */ /* 0x000fe200000116e0 */
[----:B------:R-:W-:Y:S01]  /*4ed0*/  IMAD.WIDE.U32 R10, R10, -0x326172a9, RZ ;  /* 0xcd9e8d570a0a7825 */ /* 0x000fe200078e00ff */
[----:B------:R-:W-:Y:S01]  /*4ee0*/  LOP3.LUT R86, R84, UR59, R89, 0x96, !PT ;  /* 0x0000003b54567c12 */ /* 0x000fe2000f8e9659 */
[----:B------:R-:W-:Y:S02]  /*4ef0*/  MUFU.EX2 R202, R202 ;  /* 0x000000ca00ca7308 */ /* 0x000fe40000000800 */
[----:B------:R-:W-:Y:S01]  /*4f00*/  FFMA.FTZ R204, R7, UR14, -R3 ;  /* 0x0000000e07cc7c23 */ /* 0x000fe20008010803 */
[----:B------:R-:W-:Y:S01]  /*4f10*/  LOP3.LUT R9, R12, 0x20, R9, 0x78, !PT ;  /* 0x000000200c097812 */ /* 0x000fe200078e7809 */
[----:B------:R-:W-:Y:S01]  /*4f20*/  FFMA.FTZ R6, R6, UR14, -R3 ;  /* 0x0000000e06067c23 */ /* 0x000fe20008010803 */
[----:B------:R-:W-:Y:S01]  /*4f30*/  LOP3.LUT R84, R88, UR57, R11, 0x96, !PT ;  /* 0x0000003958547c12 */ /* 0x000fe2000f8e960b */
[----:B------:R-:W-:Y:S01]  /*4f40*/  IMAD.WIDE.U32 R86, R86, -0x2daee0ad, RZ ;  /* 0xd2511f5356567825 */ /* 0x000fe200078e00ff */
[----:B------:R-:W-:Y:S03]  /*4f50*/  LOP3.LUT R11, R116, 0x200, RZ, 0xc0, !PT ;  /* 0x00000200740b7812 */ /* 0x000fe600078ec0ff */
[----:B------:R1:W-:Y:S01]  /*4f60*/  MUFU.EX2 R209, R6 ;  /* 0x0000000600d17308 */ /* 0x0003e20000000800 */
[----:B------:R-:W-:Y:S01]  /*4f70*/  IMAD.WIDE.U32 R84, R84, -0x2daee0ad, RZ ;  /* 0xd2511f5354547825 */ /* 0x000fe200078e00ff */
[----:B------:R-:W-:Y:S02]  /*4f80*/  LOP3.LUT R7, R8, UR56, R87, 0x96, !PT ;  /* 0x0000003808077c12 */ /* 0x000fe4000f8e9657 */
[--C-:B------:R-:W-:Y:S01]  /*4f90*/  LOP3.LUT R222, R11, 0x3800, R198.reuse, 0xf8, !PT ;  /* 0x000038000bde7812 */ /* 0x100fe200078ef8c6 */
[----:B------:R-:W-:Y:S01]  /*4fa0*/  FFMA.FTZ R15, R15, UR14, -R3 ;  /* 0x0000000e0f0f7c23 */ /* 0x000fe20008010803 */
[----:B------:R-:W-:Y:S01]  /*4fb0*/  LOP3.LUT R8, R86, UR48, R85, 0x96, !PT ;  /* 0x0000003056087c12 */ /* 0x000fe2000f8e9655 */
[----:B------:R-:W-:Y:S01]  /*4fc0*/  IMAD.WIDE.U32 R86, R7, -0x326172a9, RZ ;  /* 0xcd9e8d5707567825 */ /* 0x000fe200078e00ff */
[----:B------:R-:W-:Y:S02]  /*4fd0*/  LOP3.LUT R198, R9, 0x1c0, R198, 0xf8, !PT ;  /* 0x000001c009c67812 */ /* 0x000fe400078ef8c6 */
[----:B------:R-:W-:Y:S01]  /*4fe0*/  MUFU.EX2 R204, R204 ;  /* 0x000000cc00cc7308 */ /* 0x000fe20000000800 */
[----:B------:R-:W-:Y:S01]  /*4ff0*/  LOP3.LUT R11, R116, 0xc00, RZ, 0xc0, !PT ;  /* 0x00000c00740b7812 */ /* 0x000fe200078ec0ff */
[----:B------:R-:W-:Y:S01]  /*5000*/  IMAD.WIDE.U32 R8, R8, -0x326172a9, RZ ;  /* 0xcd9e8d5708087825 */ /* 0x000fe200078e00ff */
[----:B------:R-:W-:Y:S02]  /*5010*/  LOP3.LUT R10, R10, UR52, R87, 0x96, !PT ;  /* 0x000000340a0a7c12 */ /* 0x000fe4000f8e9657 */
[----:B------:R-:W-:Y:S01]  /*5020*/  LOP3.LUT R11, R11, 0x6, R120, 0xf8, !PT ;  /* 0x000000060b0b7812 */ /* 0x000fe200078ef878 */
[----:B------:R-:W-:Y:S01]  /*5030*/  FFMA.FTZ R14, R14, UR14, -R3 ;  /* 0x0000000e0e0e7c23 */ /* 0x000fe20008010803 */
[----:B------:R-:W-:Y:S01]  /*5040*/  LOP3.LUT R7, R86, UR47, R9, 0x96, !PT ;  /* 0x0000002f56077c12 */ /* 0x000fe2000f8e9609 */
[----:B------:R-:W-:Y:S01]  /*5050*/  IMAD.WIDE.U32 R88, R10, -0x2daee0ad, RZ ;  /* 0xd2511f530a587825 */ /* 0x000fe200078e00ff */
[----:B------:R-:W-:Y:S01]  /*5060*/  LOP3.LUT R198, R11, R198, RZ, 0xfc, !PT ;  /* 0x000000c60bc67212 */ /* 0x000fe200078efcff */
[----:B------:R-:W3:Y:S01]  /*5070*/  MUFU.EX2 R203, R203 ;  /* 0x000000cb00cb7308 */ /* 0x000ee20000000800 */
[----:B------:R-:W-:Y:S01]  /*5080*/  LOP3.LUT R9, R121, 0x8, R224, 0x78, !PT ;  /* 0x0000000879097812 */ /* 0x000fe200078e78e0 */
[----:B------:R-:W-:Y:S01]  /*5090*/  IMAD.WIDE.U32 R86, R7, -0x2daee0ad, RZ ;  /* 0xd2511f5307567825 */ /* 0x000fe200078e00ff */
[----:B------:R-:W-:Y:S02]  /*50a0*/  LOP3.LUT R84, R84, UR46, R89, 0x96, !PT ;  /* 0x0000002e54547c12 */ /* 0x000fe4000f8e9659 */
[----:B------:R-:W-:Y:S01]  /*50b0*/  LOP3.LUT R222, R222, R9, RZ, 0xfc, !PT ;  /* 0x00000009dede7212 */ /* 0x000fe200078efcff */
[----:B------:R-:W-:Y:S01]  /*50c0*/  FFMA.FTZ R18, R18, UR14, -R3 ;  /* 0x0000000e12127c23 */ /* 0x000fe20008010803 */
[----:B------:R-:W-:Y:S01]  /*50d0*/  PRMT R11, R86, 0x7770, RZ ;  /* 0x00007770560b7816 */ /* 0x000fe200000000ff */
[----:B------:R-:W-:Y:S01]  /*50e0*/  IMAD.WIDE.U32 R84, R84, -0x326172a9, RZ ;  /* 0xcd9e8d5754547825 */ /* 0x000fe200078e00ff */
[----:B------:R-:W-:Y:S01]  /*50f0*/  LOP3.LUT R7, R88, UR30, R87, 0x96, !PT ;  /* 0x0000001e58077c12 */ /* 0x000fe2000f8e9657 */
[----:B------:R-:W-:Y:S01]  /*5100*/  MUFU.EX2 R206, R15 ;  /* 0x0000000f00ce7308 */ /* 0x000fe20000000800 */
[----:B------:R-:W-:Y:S01]  /*5110*/  ISETP.LE.U32.AND P0, PT, R11, UR13, PT ;  /* 0x0000000d0b007c0c */ /* 0x000fe2000bf03070 */
[----:B------:R-:W-:Y:S01]  /*5120*/  FFMA.FTZ R3, R19, UR14, -R3 ;  /* 0x0000000e13037c23 */ /* 0x000fe20008010803 */
[----:B------:R-:W-:Y:S02]  /*5130*/  LOP3.LUT R11, R7, 0xff, RZ, 0xc0, !PT ;  /* 0x000000ff070b7812 */ /* 0x000fe400078ec0ff */
[----:B------:R-:W-:Y:S02]  /*5140*/  PRMT R9, R86, 0x7772, RZ ;  /* 0x0000777256097816 */ /* 0x000fe400000000ff */
[----:B------:R-:W-:Y:S03]  /*5150*/  ISETP.LE.U32.AND P2, PT, R11, UR13, PT ;  /* 0x0000000d0b007c0c */ /* 0x000fe6000bf43070 */
[----:B------:R-:W-:Y:S01]  /*5160*/  MUFU.EX2 R207, R14 ;  /* 0x0000000e00cf7308 */ /* 0x000fe20000000800 */
[----:B------:R-:W-:Y:S02]  /*5170*/  ISETP.GT.U32.AND P4, PT, R9, UR13, PT ;  /* 0x0000000d09007c0c */ /* 0x000fe4000bf84070 */
[C---:B------:R-:W-:Y:S02]  /*5180*/  PRMT R9, R84.reuse, 0x7771, RZ ;  /* 0x0000777154097816 */ /* 0x040fe400000000ff */
[----:B-1----:R-:W-:Y:S01]  /*5190*/  PRMT R6, R84, 0x7772, RZ ;  /* 0x0000777254067816 */ /* 0x002fe200000000ff */
[----:B--2---:R-:W-:Y:S01]  /*51a0*/  @!P0 FADD.FTZ R128, -R128, -RZ ;  /* 0x800000ff80808221 */ /* 0x004fe20000010100 */
[----:B------:R-:W-:Y:S03]  /*51b0*/  LOP3.LUT R8, R8, UR44, R85, 0x96, !PT ;  /* 0x0000002c08087c12 */ /* 0x000fe6000f8e9655 */
[----:B------:R-:W1:Y:S01]  /*51c0*/  MUFU.EX2 R199, R18 ;  /* 0x0000001200c77308 */ /* 0x000e620000000800 */
[----:B------:R-:W-:Y:S02]  /*51d0*/  ISETP.GT.U32.AND P6, PT, R9, UR13, PT ;  /* 0x0000000d09007c0c */ /* 0x000fe4000bfc4070 */
[----:B------:R-:W-:Y:S01]  /*51e0*/  ISETP.GT.U32.AND P3, PT, R6, UR13, PT ;  /* 0x0000000d06007c0c */ /* 0x000fe2000bf64070 */
[----:B------:R-:W-:Y:S01]  /*51f0*/  @!P2 FADD.FTZ R129, -R129, -RZ ;  /* 0x800000ff8181a221 */ /* 0x000fe20000010100 */
[----:B------:R-:W-:Y:S02]  /*5200*/  SHF.R.U32.HI R6, RZ, 0x18, R8 ;  /* 0x00000018ff067819 */ /* 0x000fe40000011608 */
[----:B------:R-:W-:Y:S03]  /*5210*/  PRMT R10, R86, 0x7771, RZ ;  /* 0x00007771560a7816 */ /* 0x000fe600000000ff */
[----:B------:R-:W2:Y:S01]  /*5220*/  MUFU.EX2 R200, R3 ;  /* 0x0000000300c87308 */ /* 0x000ea20000000800 */
[----:B------:R-:W-:Y:S02]  /*5230*/  ISETP.LE.U32.AND P2, PT, R6, UR13, PT ;  /* 0x0000000d06007c0c */ /* 0x000fe4000bf43070 */
[----:B------:R-:W-:Y:S02]  /*5240*/  PRMT R6, R8, 0x7632, R6 ;  /* 0x0000763208067816 */ /* 0x000fe40000000006 */
[----:B------:R-:W-:Y:S01]  /*5250*/  ISETP.GT.U32.AND P5, PT, R10, UR13, PT ;  /* 0x0000000d0a007c0c */ /* 0x000fe2000bfa4070 */
[----:B------:R-:W-:Y:S01]  /*5260*/  @P6 FADD.FTZ R131, -R131, -RZ ;  /* 0x800000ff83836221 */ /* 0x000fe20000010100 */
[----:B------:R-:W-:Y:S01]  /*5270*/  LOP3.LUT R6, R6, 0xff, RZ, 0xc0, !PT ;  /* 0x000000ff06067812 */ /* 0x000fe200078ec0ff */
[----:B---3--:R-:W-:Y:S01]  /*5280*/  @P3 FADD.FTZ R203, -R203, -RZ ;  /* 0x800000ffcbcb3221 */ /* 0x008fe20000010100 */
[C---:B------:R-:W-:Y:S01]  /*5290*/  PRMT R10, R84.reuse, 0x7770, RZ ;  /* 0x00007770540a7816 */ /* 0x040fe200000000ff */
[----:B-1----:R-:W-:Y:S01]  /*52a0*/  @P4 FADD.FTZ R199, -R199, -RZ ;  /* 0x800000ffc7c74221 */ /* 0x002fe20000010100 */
[----:B------:R-:W-:Y:S02]  /*52b0*/  PRMT R84, R84, 0x7773, RZ ;  /* 0x0000777354547816 */ /* 0x000fe400000000ff */
[----:B------:R-:W-:Y:S01]  /*52c0*/  ISETP.LE.U32.AND P6, PT, R6, UR13, PT ;  /* 0x0000000d06007c0c */ /* 0x000fe2000bfc3070 */
[----:B------:R-:W-:Y:S01]  /*52d0*/  @!P2 FADD.FTZ R204, -R204, -RZ ;  /* 0x800000ffcccca221 */ /* 0x000fe20000010100 */
[----:B------:R-:W-:Y:S02]  /*52e0*/  ISETP.GT.U32.AND P0, PT, R84, UR13, PT ;  /* 0x0000000d54007c0c */ /* 0x000fe4000bf04070 */
[----:B------:R-:W-:Y:S01]  /*52f0*/  LOP3.LUT R5, R7, 0xffff, RZ, 0xc0, !PT ;  /* 0x0000ffff07057812 */ /* 0x000fe200078ec0ff */
[----:B------:R-:W-:Y:S01]  /*5300*/  @P5 FADD.FTZ R201, -R201, -RZ ;  /* 0x800000ffc9c95221 */ /* 0x000fe20000010100 */
[----:B------:R-:W-:Y:S02]  /*5310*/  ISETP.LE.U32.AND P1, PT, R10, UR13, PT ;  /* 0x0000000d0a007c0c */ /* 0x000fe4000bf23070 */
[C---:B------:R-:W-:Y:S02]  /*5320*/  LOP3.LUT R9, R8.reuse, 0xff, RZ, 0xc0, !PT ;  /* 0x000000ff08097812 */ /* 0x040fe400078ec0ff */
[----:B------:R-:W-:Y:S02]  /*5330*/  SHF.R.U32.HI R5, RZ, 0x8, R5 ;  /* 0x00000008ff057819 */ /* 0x000fe40000011605 */
[----:B------:R-:W-:Y:S01]  /*5340*/  LOP3.LUT R8, R8, 0xffff, RZ, 0xc0, !PT ;  /* 0x0000ffff08087812 */ /* 0x000fe200078ec0ff */
[----:B------:R-:W-:Y:S01]  /*5350*/  @!P6 FADD.FTZ R209, -R209, -RZ ;  /* 0x800000ffd1d1e221 */ /* 0x000fe20000010100 */
[----:B------:R-:W-:Y:S01]  /*5360*/  LOP3.LUT R5, R5, 0xffff, RZ, 0xc0, !PT ;  /* 0x0000ffff05057812 */ /* 0x000fe200078ec0ff */
[----:B------:R-:W-:Y:S01]  /*5370*/  @P0 FADD.FTZ R202, -R202, -RZ ;  /* 0x800000ffcaca0221 */ /* 0x000fe20000010100 */
[----:B------:R-:W-:Y:S02]  /*5380*/  SHF.R.U32.HI R8, RZ, 0x8, R8 ;  /* 0x00000008ff087819 */ /* 0x000fe40000011608 */
[----:B------:R-:W-:Y:S01]  /*5390*/  ISETP.LE.U32.AND P0, PT, R5, UR13, PT ;  /* 0x0000000d05007c0c */ /* 0x000fe2000bf03070 */
[----:B------:R-:W-:Y:S01]  /*53a0*/  @!P1 FADD.FTZ R130, -R130, -RZ ;  /* 0x800000ff82829221 */ /* 0x000fe20000010100 */
[----:B------:R-:W-:Y:S02]  /*53b0*/  LOP3.LUT R8, R8, 0xffff, RZ, 0xc0, !PT ;  /* 0x0000ffff08087812 */ /* 0x000fe400078ec0ff */
[----:B------:R-:W-:Y:S02]  /*53c0*/  LEA R198, R198, UR4, 0x1 ;  /* 0x00000004c6c67c11 */ /* 0x000fe4000f8e08ff */
[----:B------:R-:W-:Y:S02]  /*53d0*/  F2FP.RELU.F16.F32.PACK_AB R5, R204, R209 ;  /* 0x000000d1cc05723e */ /* 0x000fe400000008ff */
[----:B------:R-:W-:Y:S01]  /*53e0*/  ISETP.LE.U32.AND P2, PT, R8, UR13, PT ;  /* 0x0000000d08007c0c */ /* 0x000fe2000bf43070 */
[----:B------:R-:W-:Y:S01]  /*53f0*/  VIADD R212, R198, 0x2a020 ;  /* 0x0002a020c6d47836 */ /* 0x000fe20000000000 */
[----:B------:R-:W-:Y:S01]  /*5400*/  ISETP.LE.U32.AND P1, PT, R9, UR13, PT ;  /* 0x0000000d09007c0c */ /* 0x000fe2000bf23070 */
[----:B------:R1:W-:Y:S01]  /*5410*/  STS [R198+0x2a400], R5 ;  /* 0x02a40005c6007388 */ /* 0x0003e20000000800 */
[----:B------:R-:W-:Y:S01]  /*5420*/  PRMT R4, R86, 0x7773, RZ ;  /* 0x0000777356047816 */ /* 0x000fe200000000ff */
[----:B------:R-:W-:Y:S01]  /*5430*/  @!P0 FADD.FTZ R208, -R208, -RZ ;  /* 0x800000ffd0d08221 */ /* 0x000fe20000010100 */
[----:B------:R-:W-:Y:S01]  /*5440*/  LOP3.LUT P0, RZ, R224, 0x8, RZ, 0xc0, !PT ;  /* 0x00000008e0ff7812 */ /* 0x000fe2000780c0ff */
[----:B------:R-:W-:Y:S01]  /*5450*/  VIADD R211, R198, 0x2a000 ;  /* 0x0002a000c6d37836 */ /* 0x000fe20000000000 */
[----:B------:R-:W-:Y:S01]  /*5460*/  ISETP.GT.U32.AND P3, PT, R4, UR13, PT ;  /* 0x0000000d04007c0c */ /* 0x000fe2000bf64070 */
[----:B------:R-:W-:Y:S01]  /*5470*/  IMAD.MOV.U32 R12, RZ, RZ, R212 ;  /* 0x000000ffff0c7224 */ /* 0x000fe200078e00d4 */
[--C-:B------:R-:W-:Y:S02]  /*5480*/  SHF.R.U32.HI R4, RZ, 0x18, R7.reuse ;  /* 0x00000018ff047819 */ /* 0x100fe40000011607 */
[----:B------:R-:W-:Y:S01]  /*5490*/  PRMT R7, R7, 0x7632, R7 ;  /* 0x0000763207077816 */ /* 0x000fe20000000007 */
[----:B------:R-:W-:Y:S01]  /*54a0*/  @!P2 FADD.FTZ R210, -R210, -RZ ;  /* 0x800000ffd2d2a221 */ /* 0x000fe20000010100 */
[----:B------:R-:W-:Y:S01]  /*54b0*/  LOP3.LUT P6, RZ, R224, 0x4, RZ, 0xc0, !PT ;  /* 0x00000004e0ff7812 */ /* 0x000fe200078cc0ff */
[----:B------:R-:W-:Y:S01]  /*54c0*/  @!P1 FADD.FTZ R205, -R205, -RZ ;  /* 0x800000ffcdcd9221 */ /* 0x000fe20000010100 */
[----:B------:R-:W-:Y:S02]  /*54d0*/  LOP3.LUT R7, R7, 0xff, RZ, 0xc0, !PT ;  /* 0x000000ff07077812 */ /* 0x000fe400078ec0ff */
[----:B------:R-:W-:Y:S01]  /*54e0*/  SEL R197, R197, 0xfffffff0, !P6 ;  /* 0xfffffff0c5c57807 */ /* 0x000fe20007000000 */
[----:B------:R-:W-:Y:S01]  /*54f0*/  @P0 VIADD R12, R211, 0xffffffe0 ;  /* 0xffffffe0d30c0836 */ /* 0x000fe20000000000 */
[----:B------:R-:W-:Y:S01]  /*5500*/  F2FP.RELU.F16.F32.PACK_AB R11, R210, R205 ;  /* 0x000000cdd20b723e */ /* 0x000fe200000008ff */
[----:B--2---:R-:W-:Y:S01]  /*5510*/  @P3 FADD.FTZ R200, -R200, -RZ ;  /* 0x800000ffc8c83221 */ /* 0x004fe20000010100 */
[----:B------:R-:W-:Y:S01]  /*5520*/  ISETP.LE.U32.AND P2, PT, R7, UR13, PT ;  /* 0x0000000d07007c0c */ /* 0x000fe2000bf43070 */
[----:B------:R-:W-:Y:S01]  /*5530*/  IMAD.IADD R196, R198, 0x1, R197 ;  /* 0x00000001c6c47824 */ /* 0x000fe200078e02c5 */
[----:B------:R-:W-:Y:S01]  /*5540*/  F2FP.RELU.F16.F32.PACK_AB R9, R131, R130 ;  /* 0x000000828309723e */ /* 0x000fe200000008ff */
[----:B------:R-:W-:Y:S01]  /*5550*/  STS [R198+0x2a000], R11 ;  /* 0x02a0000bc6007388 */ /* 0x000fe20000000800 */
[----:B------:R-:W-:Y:S01]  /*5560*/  F2FP.RELU.F16.F32.PACK_AB R7, R202, R203 ;  /* 0x000000cbca07723e */ /* 0x000fe200000008ff */
[----:B------:R-:W-:Y:S01]  /*5570*/  @P0 VIADD R212, R211, 0xffffffe0 ;  /* 0xffffffe0d3d40836 */ /* 0x000fe20000000000 */
[----:B-1----:R-:W-:Y:S01]  /*5580*/  F2FP.RELU.F16.F32.PACK_AB R5, R208, R129 ;  /* 0x00000081d005723e */ /* 0x002fe200000008ff */
[----:B------:R-:W-:Y:S01]  /*5590*/  STS [R196+0x2a000], R9 ;  /* 0x02a00009c4007388 */ /* 0x000fe20000000800 */
[----:B------:R-:W-:Y:S02]  /*55a0*/  ISETP.LE.U32.AND P1, PT, R4, UR13, PT ;  /* 0x0000000d04007c0c */ /* 0x000fe4000bf23070 */
[----:B------:R-:W-:Y:S01]  /*55b0*/  SHF.R.U32.HI R6, RZ, 0x1, R224 ;  /* 0x00000001ff067819 */ /* 0x000fe200000116e0 */
[----:B------:R1:W-:Y:S01]  /*55c0*/  STS [R196+0x2a400], R7 ;  /* 0x02a40007c4007388 */ /* 0x0003e20000000800 */
[----:B------:R-:W-:Y:S01]  /*55d0*/  LOP3.LUT R4, R119, 0xc00, R116, 0xf8, !PT ;  /* 0x00000c0077047812 */ /* 0x000fe200078ef874 */
[----:B------:R-:W-:Y:S01]  /*55e0*/  @!P2 FADD.FTZ R207, -R207, -RZ ;  /* 0x800000ffcfcfa221 */ /* 0x000fe20000010100 */
[----:B------:R-:W-:Y:S01]  /*55f0*/  LOP3.LUT R117, R121, 0x8, R6, 0x78, !PT ;  /* 0x0000000879757812 */ /* 0x000fe200078e7806 */
[----:B------:R2:W-:Y:S01]  /*5600*/  STS [R12], R5 ;  /* 0x000000050c007388 */ /* 0x0005e20000000800 */
[----:B------:R-:W-:Y:S02]  /*5610*/  LEA R222, R222, UR4, 0x1 ;  /* 0x00000004dede7c11 */ /* 0x000fe4000f8e08ff */
[----:B------:R-:W-:Y:S01]  /*5620*/  LOP3.LUT R3, R4, R117, RZ, 0xfc, !PT ;  /* 0x0000007504037212 */ /* 0x000fe200078efcff */
[----:B------:R-:W-:Y:S01]  /*5630*/  IMAD.IADD R4, R197, 0x1, R12 ;  /* 0x00000001c5047824 */ /* 0x000fe200078e020c */
[----:B------:R-:W-:Y:S01]  /*5640*/  SEL R225, R225, 0xffffffc0, !P6 ;  /* 0xffffffc0e1e17807 */ /* 0x000fe20007000000 */
[----:B------:R-:W-:Y:S01]  /*5650*/  @!P1 FADD.FTZ R206, -R206, -RZ ;  /* 0x800000ffcece9221 */ /* 0x000fe20000010100 */
[----:B------:R-:W-:Y:S02]  /*5660*/  LEA R126, R3, UR4, 0x1 ;  /* 0x00000004037e7c11 */ /* 0x000fe4000f8e08ff */
[----:B------:R-:W-:Y:S01]  /*5670*/  LOP3.LUT P1, RZ, R224, 0x2, RZ, 0xc0, !PT ;  /* 0x00000002e0ff7812 */ /* 0x000fe2000782c0ff */
[--C-:B------:R-:W-:Y:S01]  /*5680*/  IMAD.IADD R220, R225, 0x1, R222.reuse ;  /* 0x00000001e1dc7824 */ /* 0x100fe200078e02de */
[----:B------:R-:W-:Y:S01]  /*5690*/  F2FP.RELU.F16.F32.PACK_AB R13, R206, R207 ;  /* 0x000000cfce0d723e */ /* 0x000fe200000008ff */
[----:B------:R-:W-:Y:S01]  /*56a0*/  IMAD.IADD R124, R126, 0x1, R225 ;  /* 0x000000017e7c7824 */ /* 0x000fe200078e02e1 */
[----:B------:R-:W-:Y:S02]  /*56b0*/  SEL R223, R223, 0xffffffe0, !P1 ;  /* 0xffffffe0dfdf7807 */ /* 0x000fe40004800000 */
[----:B------:R-:W-:Y:S01]  /*56c0*/  FSETP.GE.FTZ.AND P3, PT, R205, RZ, PT ;  /* 0x000000ffcd00720b */ /* 0x000fe20003f76000 */
[----:B------:R-:W-:Y:S01]  /*56d0*/  STS [R12+0x400], R13 ;  /* 0x0004000d0c007388 */ /* 0x000fe20000000800 */
[----:B------:R-:W-:Y:S01]  /*56e0*/  FSETP.GE.FTZ.AND P2, PT, R210, RZ, PT ;  /* 0x000000ffd200720b */ /* 0x000fe20003f56000 */
[----:B------:R-:W-:Y:S01]  /*56f0*/  IMAD.IADD R123, R126, 0x1, R223 ;  /* 0x000000017e7b7824 */ /* 0x000fe200078e02df */
[----:B------:R-:W-:Y:S01]  /*5700*/  FSETP.GE.FTZ.AND P0, PT, R204, RZ, PT ;  /* 0x000000ffcc00720b */ /* 0x000fe20003f16000 */
[----:B------:R-:W-:Y:S01]  /*5710*/  IMAD.IADD R221, R223, 0x1, R222 ;  /* 0x00000001dfdd7824 */ /* 0x000fe200078e02de */
[----:B-1----:R-:W-:Y:S01]  /*5720*/  F2FP.RELU.F16.F32.PACK_AB R7, R201, R128 ;  /* 0x00000080c907723e */ /* 0x002fe200000008ff */
[----:B------:R-:W-:Y:S01]  /*5730*/  IMAD.IADD R122, R223, 0x1, R124 ;  /* 0x00000001df7a7824 */ /* 0x000fe200078e027c */
[----:B------:R-:W-:Y:S01]  /*5740*/  FSETP.GE.FTZ.AND P1, PT, R209, RZ, PT ;  /* 0x000000ffd100720b */ /* 0x000fe20003f36000 */
[----:B------:R-:W-:Y:S01]  /*5750*/  IMAD.IADD R3, R223, 0x1, R220 ;  /* 0x00000001df037824 */ /* 0x000fe200078e02dc */
[----:B--2---:R-:W-:Y:S01]  /*5760*/  F2FP.RELU.F16.F32.PACK_AB R5, R200, R199 ;  /* 0x000000c7c805723e */ /* 0x004fe200000008ff */
[----:B------:R-:W-:Y:S01]  /*5770*/  STS [R4], R7 ;  /* 0x0000000704007388 */ /* 0x000fe20000000800 */
[----:B------:R-:W-:Y:S02]  /*5780*/  LOP3.LUT R120, R120, 0x20, RZ, 0xc0, !PT ;  /* 0x0000002078787812 */ /* 0x000fe400078ec0ff */
[C---:B------:R-:W-:Y:S01]  /*5790*/  LOP3.LUT R248, R246.reuse, 0x80, RZ, 0xfc, !PT ;  /* 0x00000080f6f87812 */ /* 0x040fe200078efcff */
[----:B------:R-:W-:Y:S01]  /*57a0*/  STS [R4+0x400], R5 ;  /* 0x0004000504007388 */ /* 0x000fe20000000800 */
[----:B------:R-:W-:Y:S03]  /*57b0*/  LOP3.LUT R247, R246, 0xc0, RZ, 0xfc, !PT ;  /* 0x000000c0f6f77812 */ /* 0x000fe600078efcff */
[----:B------:R-:W-:Y:S08]  /*57c0*/  LDSM.16.M88.4 R16, [R126+0x10000] ;  /* 0x010000007e10783b */ /* 0x000ff00000000200 */
[----:B------:R-:W1:Y:S08]  /*57d0*/  LDSM.16.M88.4 R8, [R222+0x20000] ;  /* 0x02000000de08783b */ /* 0x000e700000000200 */
[----:B------:R-:W2:Y:S08]  /*57e0*/  LDSM.16.M88.4 R84, [R222+0x20800] ;  /* 0x02080000de54783b */ /* 0x000eb00000000200 */
[----:B------:R-:W-:Y:S08]  /*57f0*/  LDSM.16.M88.4 R88, [R123+0x10000] ;  /* 0x010000007b58783b */ /* 0x000ff00000000200 */
[----:B------:R-:W3:Y:S08]  /*5800*/  LDSM.16.M88.4 R92, [R221+0x20000] ;  /* 0x02000000dd5c783b */ /* 0x000ef00000000200 */
[----:B------:R-:W4:Y:S01]  /*5810*/  LDSM.16.M88.4 R96, [R221+0x20800] ;  /* 0x02080000dd60783b */ /* 0x000f220000000200 */
[C---:B-1----:R-:W-:Y:S07]  /*5820*/  HMMA.16816.F32 R4, R16.reuse, R8, RZ ;  /* 0x000000081004723c */ /* 0x042fee00000018ff */
[----:B------:R-:W-:Y:S01]  /*5830*/  LDSM.16.M88.4 R100, [R124+0x10000] ;  /* 0x010000007c64783b */ /* 0x000fe20000000200 */
[C---:B------:R-:W-:Y:S07]  /*5840*/  HMMA.16816.F32 R8, R16.reuse, R10, RZ ;  /* 0x0000000a1008723c */ /* 0x040fee00000018ff */
[----:B------:R-:W1:Y:S01]  /*5850*/  LDSM.16.M88.4 R104, [R220+0x20000] ;  /* 0x02000000dc68783b */ /* 0x000e620000000200 */
[C---:B--2---:R-:W-:Y:S07]  /*5860*/  HMMA.16816.F32 R12, R16.reuse, R84, RZ ;  /* 0x00000054100c723c */ /* 0x044fee00000018ff */
[----:B------:R-:W-:Y:S01]  /*5870*/  LDSM.16.M88.4 R108, [R122+0x10000] ;  /* 0x010000007a6c783b */ /* 0x000fe20000000200 */
[----:B------:R-:W-:Y:S07]  /*5880*/  HMMA.16816.F32 R16, R16, R86, RZ ;  /* 0x000000561010723c */ /* 0x000fee00000018ff */
[----:B------:R-:W2:Y:S01]  /*5890*/  LDSM.16.M88.4 R84, [R220+0x20800] ;  /* 0x02080000dc54783b */ /* 0x000ea20000000200 */
[C---:B---3--:R-:W-:Y:S07]  /*58a0*/  HMMA.16816.F32 R4, R88.reuse, R92, R4 ;  /* 0x0000005c5804723c */ /* 0x048fee0000001804 */
[----:B------:R-:W3:Y:S01]  /*58b0*/  LDSM.16.M88.4 R112, [R3+0x20000] ;  /* 0x020000000370783b */ /* 0x000ee20000000200 */
[C---:B------:R-:W-:Y:S07]  /*58c0*/  HMMA.16816.F32 R8, R88.reuse, R94, R8 ;  /* 0x0000005e5808723c */ /* 0x040fee0000001808 */
[----:B------:R-:W-:Y:S01]  /*58d0*/  LDSM.16.M88.4 R92, [R126+0x12000] ;  /* 0x012000007e5c783b */ /* 0x000fe20000000200 */
[C---:B----4-:R-:W-:Y:S08]  /*58e0*/  HMMA.16816.F32 R12, R88.reuse, R96, R12 ;  /* 0x00000060580c723c */ /* 0x050ff0000000180c */
[----:B------:R-:W-:Y:S01]  /*58f0*/  HMMA.16816.F32 R16, R88, R98, R16 ;  /* 0x000000625810723c */ /* 0x000fe20000001810 */
[----:B------:R-:W4:Y:S07]  /*5900*/  LDSM.16.M88.4 R88, [R3+0x20800] ;  /* 0x020800000358783b */ /* 0x000f2e0000000200 */
[C---:B-1----:R-:W-:Y:S01]  /*5910*/  HMMA.16816.F32 R4, R100.reuse, R104, R4 ;  /* 0x000000686404723c */ /* 0x042fe20000001804 */
[----:B------:R-:W1:Y:S07]  /*5920*/  LDSM.16.M88.4 R96, [R222+0x22000] ;  /* 0x02200000de60783b */ /* 0x000e6e0000000200 */
[C---:B------:R-:W-:Y:S01]  /*5930*/  HMMA.16816.F32 R8, R100.reuse, R106, R8 ;  /* 0x0000006a6408723c */ /* 0x040fe20000001808 */
[----:B------:R-:W-:Y:S07]  /*5940*/  LDSM.16.M88.4 R104, [R221+0x22000] ;  /* 0x02200000dd68783b */ /* 0x000fee0000000200 */
[C---:B--2---:R-:W-:Y:S08]  /*5950*/  HMMA.16816.F32 R12, R100.reuse, R84, R12 ;  /* 0x00000054640c723c */ /* 0x044ff0000000180c */
[----:B------:R-:W-:Y:S01]  /*5960*/  HMMA.16816.F32 R16, R100, R86, R16 ;  /* 0x000000566410723c */ /* 0x000fe20000001810 */
[----:B------:R-:W2:Y:S07]  /*5970*/  LDSM.16.M88.4 R84, [R222+0x22800] ;  /* 0x02280000de54783b */ /* 0x000eae0000000200 */
[C---:B---3--:R-:W-:Y:S01]  /*5980*/  HMMA.16816.F32 R4, R108.reuse, R112, R4 ;  /* 0x000000706c04723c */ /* 0x048fe20000001804 */
[----:B------:R-:W3:Y:S07]  /*5990*/  LDSM.16.M88.4 R100, [R123+0x12000] ;  /* 0x012000007b64783b */ /* 0x000eee0000000200 */
[C---:B------:R-:W-:Y:S01]  /*59a0*/  HMMA.16816.F32 R8, R108.reuse, R114, R8 ;  /* 0x000000726c08723c */ /* 0x040fe20000001808 */
[----:B------:R-:W-:Y:S07]  /*59b0*/  LDSM.16.M88.4 R112, [R220+0x22000] ;  /* 0x02200000dc70783b */ /* 0x000fee0000000200 */
        /* <DEDUP_REMOVED lines=25> */
[----:B------:R-:W-:Y:S07]  /*5b50*/  LDSM.16.M88.4 R108, [R221+0x24000] ;  /* 0x02400000dd6c783b */ /* 0x000fee0000000200 */
[C---:B------:R-:W-:Y:S01]  /*5b60*/  HMMA.16816.F32 R8, R92.reuse, R98, R8 ;  /* 0x000000625c08723c */ /* 0x040fe20000001808 */
[----:B------:R-:W3:Y:S07]  /*5b70*/  LDSM.16.M88.4 R96, [R123+0x14000] ;  /* 0x014000007b60783b */ /* 0x000eee0000000200 */
[C---:B----4-:R-:W-:Y:S08]  /*5b80*/  HMMA.16816.F32 R12, R92.reuse, R88, R12 ;  /* 0x000000585c0c723c */ /* 0x050ff0000000180c */
[----:B------:R-:W-:Y:S01]  /*5b90*/  HMMA.16816.F32 R16, R92, R90, R16 ;  /* 0x0000005a5c10723c */ /* 0x000fe20000001810 */
[----:B------:R-:W4:Y:S07]  /*5ba0*/  LDSM.16.M88.4 R88, [R221+0x24800] ;  /* 0x02480000dd58783b */ /* 0x000f2e0000000200 */
[C---:B-1----:R-:W-:Y:S01]  /*5bb0*/  HMMA.16816.F32 R4, R100.reuse, R104, R4 ;  /* 0x000000686404723c */ /* 0x042fe20000001804 */
[----:B------:R-:W-:Y:S07]  /*5bc0*/  LDSM.16.M88.4 R92, [R124+0x14000] ;  /* 0x014000007c5c783b */ /* 0x000fee0000000200 */
[C---:B------:R-:W-:Y:S01]  /*5bd0*/  HMMA.16816.F32 R8, R100.reuse, R106, R8 ;  /* 0x0000006a6408723c */ /* 0x040fe20000001808 */
[----:B------:R-:W1:Y:S07]  /*5be0*/  LDSM.16.M88.4 R104, [R220+0x24000] ;  /* 0x02400000dc68783b */ /* 0x000e6e0000000200 */
[C---:B--2---:R-:W-:Y:S08]  /*5bf0*/  HMMA.16816.F32 R12, R100.reuse, R84, R12 ;  /* 0x00000054640c723c */ /* 0x044ff0000000180c */
[----:B------:R-:W-:Y:S01]  /*5c00*/  HMMA.16816.F32 R16, R100, R86, R16 ;  /* 0x000000566410723c */ /* 0x000fe20000001810 */
[----:B------:R-:W-:Y:S07]  /*5c10*/  LDSM.16.M88.4 R84, [R122+0x14000] ;  /* 0x014000007a54783b */ /* 0x000fee0000000200 */
[C---:B---3--:R-:W-:Y:S01]  /*5c20*/  HMMA.16816.F32 R4, R96.reuse, R108, R4 ;  /* 0x0000006c6004723c */ /* 0x048fe20000001804 */
[----:B------:R-:W2:Y:S07]  /*5c30*/  LDSM.16.M88.4 R100, [R3+0x24000] ;  /* 0x024000000364783b */ /* 0x000eae0000000200 */
[C---:B------:R-:W-:Y:S01]  /*5c40*/  HMMA.16816.F32 R8, R96.reuse, R110, R8 ;  /* 0x0000006e6008723c */ /* 0x040fe20000001808 */
[----:B------:R-:W3:Y:S07]  /*5c50*/  LDSM.16.M88.4 R108, [R3+0x24800] ;  /* 0x02480000036c783b */ /* 0x000eee0000000200 */
[C---:B----4-:R-:W-:Y:S08]  /*5c60*/  HMMA.16816.F32 R12, R96.reuse, R88, R12 ;  /* 0x00000058600c723c */ /* 0x050ff0000000180c */
[----:B------:R-:W-:Y:S01]  /*5c70*/  HMMA.16816.F32 R16, R96, R90, R16 ;  /* 0x0000005a6010723c */ /* 0x000fe20000001810 */
[----:B------:R-:W-:Y:S07]  /*5c80*/  LDSM.16.M88.4 R88, [R126+0x16000] ;  /* 0x016000007e58783b */ /* 0x000fee0000000200 */
[C---:B-1----:R-:W-:Y:S01]  /*5c90*/  HMMA.16816.F32 R4, R92.reuse, R104, R4 ;  /* 0x000000685c04723c */ /* 0x042fe20000001804 */
[----:B------:R-:W1:Y:S07]  /*5ca0*/  LDSM.16.M88.4 R96, [R222+0x26000] ;  /* 0x02600000de60783b */ /* 0x000e6e0000000200 */
[C---:B------:R-:W-:Y:S01]  /*5cb0*/  HMMA.16816.F32 R8, R92.reuse, R106, R8 ;  /* 0x0000006a5c08723c */ /* 0x040fe20000001808 */
[----:B------:R-:W4:Y:S07]  /*5cc0*/  LDSM.16.M88.4 R104, [R222+0x26800] ;  /* 0x02680000de68783b */ /* 0x000f2e0000000200 */
[C---:B------:R-:W-:Y:S08]  /*5cd0*/  HMMA.16816.F32 R12, R92.reuse, R112, R12 ;  /* 0x000000705c0c723c */ /* 0x040ff0000000180c */
[----:B------:R-:W-:Y:S01]  /*5ce0*/  HMMA.16816.F32 R16, R92, R114, R16 ;  /* 0x000000725c10723c */ /* 0x000fe20000001810 */
[----:B------:R-:W-:Y:S07]  /*5cf0*/  LDSM.16.M88.4 R92, [R123+0x16000] ;  /* 0x016000007b5c783b */ /* 0x000fee0000000200 */
[C---:B--2---:R-:W-:Y:S01]  /*5d00*/  HMMA.16816.F32 R4, R84.reuse, R100, R4 ;  /* 0x000000645404723c */ /* 0x044fe20000001804 */
[----:B------:R-:W-:Y:S07]  /*5d10*/  LDSM.16.M88.4 R112, [R221+0x26800] ;  /* 0x02680000dd70783b */ /* 0x000fee0000000200 */
[C---:B------:R-:W-:Y:S01]  /*5d20*/  HMMA.16816.F32 R8, R84.reuse, R102, R8 ;  /* 0x000000665408723c */ /* 0x040fe20000001808 */
[----:B------:R-:W2:Y:S07]  /*5d30*/  LDSM.16.M88.4 R100, [R221+0x26000] ;  /* 0x02600000dd64783b */ /* 0x000eae0000000200 */
[C---:B---3--:R-:W-:Y:S08]  /*5d40*/  HMMA.16816.F32 R12, R84.reuse, R108, R12 ;  /* 0x0000006c540c723c */ /* 0x048ff0000000180c */
[----:B------:R-:W-:Y:S01]  /*5d50*/  HMMA.16816.F32 R16, R84, R110, R16 ;  /* 0x0000006e5410723c */ /* 0x000fe20000001810 */
[----:B------:R-:W-:Y:S07]  /*5d60*/  LDSM.16.M88.4 R84, [R124+0x16000] ;  /* 0x016000007c54783b */ /* 0x000fee0000000200 */
[C---:B-1----:R-:W-:Y:S01]  /*5d70*/  HMMA.16816.F32 R4, R88.reuse, R96, R4 ;  /* 0x000000605804723c */ /* 0x042fe20000001804 */
[----:B------:R-:W-:Y:S07]  /*5d80*/  LDSM.16.M88.4 R108, [R220+0x26800] ;  /* 0x02680000dc6c783b */ /* 0x000fee0000000200 */
[C---:B------:R-:W-:Y:S01]  /*5d90*/  HMMA.16816.F32 R8, R88.reuse, R98, R8 ;  /* 0x000000625808723c */ /* 0x040fe20000001808 */
[----:B------:R-:W1:Y:S07]  /*5da0*/  LDSM.16.M88.4 R96, [R220+0x26000] ;  /* 0x02600000dc60783b */ /* 0x000e6e0000000200 */
[C---:B----4-:R-:W-:Y:S08]  /*5db0*/  HMMA.16816.F32 R12, R88.reuse, R104, R12 ;  /* 0x00000068580c723c */ /* 0x050ff0000000180c */
[----:B------:R-:W-:Y:S01]  /*5dc0*/  HMMA.16816.F32 R16, R88, R106, R16 ;  /* 0x0000006a5810723c */ /* 0x000fe20000001810 */
[----:B------:R-:W-:Y:S07]  /*5dd0*/  LDSM.16.M88.4 R88, [R122+0x16000] ;  /* 0x016000007a58783b */ /* 0x000fee0000000200 */
[C---:B--2---:R-:W-:Y:S08]  /*5de0*/  HMMA.16816.F32 R4, R92.reuse, R100, R4 ;  /* 0x000000645c04723c */ /* 0x044ff00000001804 */
[C---:B------:R-:W-:Y:S01]  /*5df0*/  HMMA.16816.F32 R8, R92.reuse, R102, R8 ;  /* 0x000000665c08723c */ /* 0x040fe20000001808 */
[----:B------:R-:W2:Y:S07]  /*5e00*/  LDSM.16.M88.4 R100, [R3+0x26000] ;  /* 0x026000000364783b */ /* 0x000eae0000000200 */
[C---:B------:R-:W-:Y:S08]  /*5e10*/  HMMA.16816.F32 R12, R92.reuse, R112, R12 ;  /* 0x000000705c0c723c */ /* 0x040ff0000000180c */
[----:B------:R-:W-:Y:S01]  /*5e20*/  HMMA.16816.F32 R16, R92, R114, R16 ;  /* 0x000000725c10723c */ /* 0x000fe20000001810 */
[----:B------:R-:W3:Y:S07]  /*5e30*/  LDSM.16.M88.4 R92, [R3+0x26800] ;  /* 0x02680000035c783b */ /* 0x000eee0000000200 */
[C---:B-1----:R-:W-:Y:S08]  /*5e40*/  HMMA.16816.F32 R4, R84.reuse, R96, R4 ;  /* 0x000000605404723c */ /* 0x042ff00000001804 */
[C---:B------:R-:W-:Y:S08]  /*5e50*/  HMMA.16816.F32 R8, R84.reuse, R98, R8 ;  /* 0x000000625408723c */ /* 0x040ff00000001808 */
[C---:B------:R-:W-:Y:S08]  /*5e60*/  HMMA.16816.F32 R12, R84.reuse, R108, R12 ;  /* 0x0000006c540c723c */ /* 0x040ff0000000180c */
[----:B------:R-:W-:Y:S03]  /*5e70*/  HMMA.16816.F32 R16, R84, R110, R16 ;  /* 0x0000006e5410723c */ /* 0x000fe60000001810 */
[----:B------:R-:W-:Y:S04]  /*5e80*/  LOP3.LUT R85, R228, 0x10, RZ, 0xc0, !PT ;  /* 0x00000010e4557812 */ /* 0x000fe800078ec0ff */
[--C-:B------:R-:W-:Y:S01]  /*5e90*/  LOP3.LUT R84, R85, 0x8, R224.reuse, 0xf8, !PT ;  /* 0x0000000855547812 */ /* 0x100fe200078ef8e0 */
[C---:B--2---:R-:W-:Y:S05]  /*5ea0*/  HMMA.16816.F32 R4, R88.reuse, R100, R4 ;  /* 0x000000645804723c */ /* 0x044fea0000001804 */
[----:B------:R-:W-:Y:S02]  /*5eb0*/  LOP3.LUT R227, R84, R121, RZ, 0x3c, !PT ;  /* 0x0000007954e37212 */ /* 0x000fe400078e3cff */
[----:B------:R-:W-:Y:S01]  /*5ec0*/  SHF.R.U32.HI R85, RZ, 0x3, R224 ;  /* 0x00000003ff557819 */ /* 0x000fe200000116e0 */
[C---:B------:R-:W-:Y:S03]  /*5ed0*/  HMMA.16816.F32 R8, R88.reuse, R102, R8 ;  /* 0x000000665808723c */ /* 0x040fe60000001808 */
[----:B------:R-:W-:Y:S02]  /*5ee0*/  LOP3.LUT R227, R227, 0x200, R116, 0xf8, !PT ;  /* 0x00000200e3e37812 */ /* 0x000fe400078ef874 */
[----:B------:R-:W-:Y:S02]  /*5ef0*/  LOP3.LUT R85, R120, 0x18, R85, 0xf8, !PT ;  /* 0x0000001878557812 */ /* 0x000fe400078ef855 */
[----:B------:R-:W-:Y:S01]  /*5f00*/  LEA R227, R227, UR4, 0x1 ;  /* 0x00000004e3e37c11 */ /* 0x000fe2000f8e08ff */
[C---:B---3--:R-:W-:Y:S03]  /*5f10*/  HMMA.16816.F32 R12, R88.reuse, R92, R12 ;  /* 0x0000005c580c723c */ /* 0x048fe6000000180c */
[----:B------:R-:W-:Y:S01]  /*5f20*/  LOP3.LUT R85, R85, 0x1c0, R118, 0xf8, !PT ;  /* 0x000001c055557812 */ /* 0x000fe200078ef876 */
[----:B------:R-:W-:Y:S02]  /*5f30*/  VIADD R84, R227, 0x2a000 ;  /* 0x0002a000e3547836 */ /* 0x000fe40000000000 */
[----:B-----5:R-:W-:Y:S01]  /*5f40*/  FADD.FTZ R4, -R127, R4 ;  /* 0x000000047f047221 */ /* 0x020fe20000010100 */
[----:B------:R-:W-:Y:S01]  /*5f50*/  VIADD R112, R227, 0x2a040 ;  /* 0x0002a040e3707836 */ /* 0x000fe20000000000 */
[----:B------:R-:W-:Y:S01]  /*5f60*/  LOP3.LUT R229, R85, 0x38, R226, 0x78, !PT ;  /* 0x0000003855e57812 */ /* 0x000fe200078e78e2 */
[----:B------:R-:W-:Y:S02]  /*5f70*/  @P6 VIADD R112, R84, 0xffffffc0 ;  /* 0xffffffc054706836 */ /* 0x000fe40000000000 */
[----:B------:R-:W-:Y:S01]  /*5f80*/  FADD.FTZ R84, -R127, R5 ;  /* 0x000000057f547221 */ /* 0x000fe20000010100 */
[-C--:B------:R-:W-:Y:S01]  /*5f90*/  FSEL R4, R4, R127.reuse, P3 ;  /* 0x0000007f04047208 */ /* 0x080fe20001800000 */
[----:B------:R-:W-:Y:S01]  /*5fa0*/  FADD.FTZ R86, -R125, R7 ;  /* 0x000000077d567221 */ /* 0x000fe20000010100 */
[----:B------:R-:W-:Y:S01]  /*5fb0*/  FSETP.GE.FTZ.AND P3, PT, R130, RZ, PT ;  /* 0x000000ff8200720b */ /* 0x000fe20003f76000 */
[C---:B------:R-:W-:Y:S01]  /*5fc0*/  FADD.FTZ R8, -R127.reuse, R8 ;  /* 0x000000087f087221 */ /* 0x040fe20000010100 */
[----:B------:R-:W-:Y:S01]  /*5fd0*/  FSEL R5, R84, R127, P2 ;  /* 0x0000007f54057208 */ /* 0x000fe20001000000 */
[----:B------:R-:W-:Y:S03]  /*5fe0*/  HMMA.16816.F32 R16, R88, R94, R16 ;  /* 0x0000005e5810723c */ /* 0x000fe60000001810 */
[----:B------:R-:W-:Y:S01]  /*5ff0*/  FSEL R7, R86, R125, P0 ;  /* 0x0000007d56077208 */ /* 0x000fe20000000000 */
[----:B------:R-:W-:Y:S01]  /*6000*/  FADD.FTZ R92, -R127, R9 ;  /* 0x000000097f5c7221 */ /* 0x000fe20000010100 */
[----:B------:R-:W-:Y:S01]  /*6010*/  FSETP.GE.FTZ.AND P2, PT, R131, RZ, PT ;  /* 0x000000ff8300720b */ /* 0x000fe20003f56000 */
[C---:B------:R-:W-:Y:S01]  /*6020*/  FADD.FTZ R96, -R125.reuse, R11 ;  /* 0x0000000b7d607221 */ /* 0x040fe20000010100 */
[----:B------:R-:W-:Y:S01]  /*6030*/  FSETP.GE.FTZ.AND P0, PT, R202, RZ, PT ;  /* 0x000000ffca00720b */ /* 0x000fe20003f16000 */
[----:B------:R-:W-:Y:S01]  /*6040*/  FADD.FTZ R6, -R125, R6 ;  /* 0x000000067d067221 */ /* 0x000fe20000010100 */
[-C--:B------:R-:W-:Y:S01]  /*6050*/  FSEL R9, R8, R127.reuse, P3 ;  /* 0x0000007f08097208 */ /* 0x080fe20001800000 */
[----:B------:R-:W-:Y:S01]  /*6060*/  FADD.FTZ R8, -R127, R13 ;  /* 0x0000000d7f087221 */ /* 0x000fe20000010100 */
[----:B------:R-:W-:Y:S01]  /*6070*/  FSEL R92, R92, R127, P2 ;  /* 0x0000007f5c5c7208 */ /* 0x000fe20001000000 */
[C---:B------:R-:W-:Y:S01]  /*6080*/  FADD.FTZ R84, -R125.reuse, R15 ;  /* 0x0000000f7d547221 */ /* 0x040fe20000010100 */
[----:B------:R-:W-:Y:S01]  /*6090*/  FSEL R11, R96, R125, P0 ;  /* 0x0000007d600b7208 */ /* 0x000fe20000000000 */
[----:B------:R-:W-:Y:S01]  /*60a0*/  FADD.FTZ R10, -R125, R10 ;  /* 0x0000000a7d0a7221 */ /* 0x000fe20000010100 */
[----:B------:R-:W-:Y:S01]  /*60b0*/  FSETP.GE.FTZ.AND P2, PT, R208, RZ, PT ;  /* 0x000000ffd000720b */ /* 0x000fe20003f56000 */
[----:B------:R-:W-:Y:S01]  /*60c0*/  FMUL.FTZ R4, R205, R4 ;  /* 0x00000004cd047220 */ /* 0x000fe20000410000 */
[----:B------:R-:W-:Y:S01]  /*60d0*/  FSETP.GE.FTZ.AND P0, PT, R206, RZ, PT ;  /* 0x000000ffce00720b */ /* 0x000fe20003f16000 */
[----:B------:R-:W-:Y:S01]  /*60e0*/  FMUL.FTZ R5, R210, R5 ;  /* 0x00000005d2057220 */ /* 0x000fe20000410000 */
[----:B------:R-:W-:Y:S01]  /*60f0*/  FSEL R6, R6, R125, P1 ;  /* 0x0000007d06067208 */ /* 0x000fe20000800000 */
[----:B------:R-:W-:Y:S01]  /*6100*/  FADD.FTZ R12, -R127, R12 ;  /* 0x0000000c7f0c7221 */ /* 0x000fe20000010100 */
[----:B------:R-:W-:Y:S01]  /*6110*/  FSETP.GE.FTZ.AND P1, PT, R203, RZ, PT ;  /* 0x000000ffcb00720b */ /* 0x000fe20003f36000 */
[----:B------:R-:W-:Y:S01]  /*6120*/  FADD.FTZ R14, -R125, R14 ;  /* 0x0000000e7d0e7221 */ /* 0x000fe20000010100 */
[----:B------:R-:W-:Y:S01]  /*6130*/  FSEL R13, R8, R127, P2 ;  /* 0x0000007f080d7208 */ /* 0x000fe20001000000 */
[----:B------:R-:W-:Y:S01]  /*6140*/  FADD.FTZ R16, -R127, R16 ;  /* 0x000000107f107221 */ /* 0x000fe20000010100 */
[----:B------:R-:W-:Y:S01]  /*6150*/  FSEL R15, R84, R125, P0 ;  /* 0x0000007d540f7208 */ /* 0x000fe20000000000 */
[----:B------:R-:W-:Y:S01]  /*6160*/  FMUL.FTZ R6, R209, R6 ;  /* 0x00000006d1067220 */ /* 0x000fe20000410000 */
[----:B------:R-:W-:Y:S01]  /*6170*/  FSETP.GE.FTZ.AND P2, PT, R201, RZ, PT ;  /* 0x000000ffc900720b */ /* 0x000fe20003f56000 */
[----:B------:R-:W-:Y:S01]  /*6180*/  FMUL.FTZ R7, R204, R7 ;  /* 0x00000007cc077220 */ /* 0x000fe20000410000 */
[----:B------:R-:W-:Y:S01]  /*6190*/  FSETP.GE.FTZ.AND P0, PT, R200, RZ, PT ;  /* 0x000000ffc800720b */ /* 0x000fe20003f16000 */
[----:B------:R-:W-:Y:S01]  /*61a0*/  FMUL.FTZ R9, R130, R9 ;  /* 0x0000000982097220 */ /* 0x000fe20000410000 */
[----:B------:R-:W-:Y:S01]  /*61b0*/  FSEL R10, R10, R125, P1 ;  /* 0x0000007d0a0a7208 */ /* 0x000fe20000800000 */
[----:B------:R-:W-:Y:S01]  /*61c0*/  FMUL.FTZ R92, R131, R92 ;  /* 0x0000005c835c7220 */ /* 0x000fe20000410000 */
[----:B------:R-:W-:Y:S01]  /*61d0*/  FSETP.GE.FTZ.AND P3, PT, R129, RZ, PT ;  /* 0x000000ff8100720b */ /* 0x000fe20003f76000 */
[----:B------:R-:W-:Y:S01]  /*61e0*/  FMUL.FTZ R11, R202, R11 ;  /* 0x0000000bca0b7220 */ /* 0x000fe20000410000 */
[----:B------:R-:W-:Y:S01]  /*61f0*/  FSETP.GE.FTZ.AND P1, PT, R207, RZ, PT ;  /* 0x000000ffcf00720b */ /* 0x000fe20003f36000 */
[----:B------:R-:W-:Y:S01]  /*6200*/  FMUL.FTZ R10, R203, R10 ;  /* 0x0000000acb0a7220 */ /* 0x000fe20000410000 */
[----:B------:R-:W-:Y:S01]  /*6210*/  F2FP.F16.F32.PACK_AB R5, R5, R4 ;  /* 0x000000040505723e */ /* 0x000fe200000000ff */
        /* <DEDUP_REMOVED lines=9> */
[----:B------:R-:W-:Y:S01]  /*62b0*/  FSEL R13, R16, R127, P3 ;  /* 0x0000007f100d7208 */ /* 0x000fe20001800000 */
[----:B------:R-:W-:Y:S01]  /*62c0*/  @P2 FADD.FTZ R127, -R127, R17 ;  /* 0x000000117f7f2221 */ /* 0x000fe20000010100 */
[----:B------:R-:W-:Y:S01]  /*62d0*/  FSEL R4, R4, R125, P1 ;  /* 0x0000007d04047208 */ /* 0x000fe20000800000 */
[----:B------:R-:W-:Y:S01]  /*62e0*/  @P0 FADD.FTZ R125, -R125, R19 ;  /* 0x000000137d7d0221 */ /* 0x000fe20000010100 */
[----:B------:R-:W-:Y:S02]  /*62f0*/  LOP3.LUT R229, R229, 0x200, R118, 0xf8, !PT ;  /* 0x00000200e5e57812 */ /* 0x000fe400078ef876 */
[----:B------:R-:W-:Y:S02]  /*6300*/  F2FP.F16.F32.PACK_AB R7, R7, R6 ;  /* 0x000000060707723e */ /* 0x000fe400000000ff */
[----:B------:R-:W-:Y:S02]  /*6310*/  F2FP.F16.F32.PACK_AB R9, R92, R9 ;  /* 0x000000095c09723e */ /* 0x000fe400000000ff */
        /* <DEDUP_REMOVED lines=71> */
.L_x_1989:
[----:B------:R-:W-:Y:S01]  /*6790*/  STS [R198+0x28000], R5 ;  /* 0x02800005c6007388 */ /* 0x000fe20000000800 */
[----:B------:R-:W-:Y:S01]  /*67a0*/  FMUL.FTZ R13, R128, R13 ;  /* 0x0000000d800d7220 */ /* 0x000fe20000410000 */
[----:B------:R-:W-:Y:S01]  /*67b0*/  FMUL.FTZ R4, R199, R4 ;  /* 0x00000004c7047220 */ /* 0x000fe20000410000 */
[----:B------:R-:W-:Y:S03]  /*67c0*/  FMUL.FTZ R6, R201, R127 ;  /* 0x0000007fc9067220 */ /* 0x000fe60000410000 */
[----:B------:R-:W-:Y:S01]  /*67d0*/  STS [R198+0x28400], R7 ;  /* 0x02840007c6007388 */ /* 0x000fe20000000800 */
[----:B------:R-:W-:Y:S01]  /*67e0*/  FMUL.FTZ R125, R200, R125 ;  /* 0x0000007dc87d7220 */ /* 0x000fe20000410000 */
[----:B------:R-:W-:Y:S01]  /*67f0*/  F2FP.F16.F32.PACK_AB R93, R15, R14 ;  /* 0x0000000e0f5d723e */ /* 0x000fe200000000ff */
[----:B------:R-:W-:Y:S01]  /*6800*/  IMAD.IADD R197, R197, 0x1, R212 ;  /* 0x00000001c5c57824 */ /* 0x000fe200078e02d4 */
[----:B------:R-:W-:Y:S02]  /*6810*/  F2FP.F16.F32.PACK_AB R129, R208, R129 ;  /* 0x00000081d081723e */ /* 0x000fe400000000ff */
[----:B------:R-:W-:Y:S01]  /*6820*/  STS [R196+0x28000], R9 ;  /* 0x02800009c4007388 */ /* 0x000fe20000000800 */
[----:B------:R-:W-:Y:S01]  /*6830*/  F2FP.F16.F32.PACK_AB R92, R6, R13 ;  /* 0x0000000d065c723e */ /* 0x000fe200000000ff */
[----:B------:R-:W2:Y:S01]  /*6840*/  LDC R250, c[0x0][0x44c] ;  /* 0x00011300fffa7b82 */ /* 0x000ea20000000800 */
[----:B------:R-:W-:Y:S03]  /*6850*/  F2FP.F16.F32.PACK_AB R94, R125, R4 ;  /* 0x000000047d5e723e */ /* 0x000fe600000000ff */
[----:B------:R-:W-:Y:S01]  /*6860*/  STS [R196+0x28400], R11 ;  /* 0x0284000bc4007388 */ /* 0x000fe20000000800 */
[----:B------:R-:W-:Y:S05]  /*6870*/  LEA R229, R229, UR4, 0x1 ;  /* 0x00000004e5e57c11 */ /* 0x000fea000f8e08ff */
[----:B------:R-:W-:Y:S06]  /*6880*/  STS [R212+-0x2000], R129 ;  /* 0xffe00081d4007388 */ /* 0x000fec0000000800 */
[----:B------:R-:W-:Y:S06]  /*6890*/  STS [R212+-0x1c00], R93 ;  /* 0xffe4005dd4007388 */ /* 0x000fec0000000800 */
[----:B------:R-:W-:Y:S06]  /*68a0*/  STS [R197+-0x2000], R92 ;  /* 0xffe0005cc5007388 */ /* 0x000fec0000000800 */
[----:B------:R-:W-:Y:S01]  /*68b0*/  STS [R197+-0x1c00], R94 ;  /* 0xffe4005ec5007388 */ /* 0x000fe20000000800 */
[----:B------:R-:W-:Y:S01]  /*68c0*/  BAR.SYNC.DEFER_BLOCKING 0x0 ;  /* 0x0000000000007b1d */ /* 0x000fe20000010000 */
[----:B--2---:R-:W-:Y:S05]  /*68d0*/  IMAD R250, R250, UR12, RZ ;  /* 0x0000000cfafa7c24 */ /* 0x004fea000f8e02ff */
[----:B------:R-:W-:Y:S06]  /*68e0*/  LDSM.16.MT88.4 R4, [R227+0x2a000] ;  /* 0x02a00000e304783b */ /* 0x000fec0000004200 */
[----:B------:R-:W2:Y:S06]  /*68f0*/  LDSM.16.MT88.4 R8, [R229+0x10000] ;  /* 0x01000000e508783b */ /* 0x000eac0000004200 */
[----:B------:R-:W3:Y:S06]  /*6900*/  LDSM.16.MT88.4 R12, [R112] ;  /* 0x00000000700c783b */ /* 0x000eec0000004200 */
[----:B-1----:R-:W1:Y:S06]  /*6910*/  LDSM.16.MT88.4 R16, [R229+0x12000] ;  /* 0x01200000e510783b */ /* 0x002e6c0000004200 */
[----:B------:R-:W4:Y:S06]  /*6920*/  LDSM.16.MT88.4 R84, [R229+0x14000] ;  /* 0x01400000e554783b */ /* 0x000f2c0000004200 */
        /* <DEDUP_REMOVED lines=148> */
.L_x_1990:
[----:B------:R-:W-:Y:S01]  /*7270*/  LOP3.LUT R116, R119, 0x400, R116, 0xf8, !PT ;  /* 0x0000040077747812 */ /* 0x000fe200078ef874 */
[----:B------:R-:W-:Y:S01]  /*7280*/  LDSM.16.MT88.4 R16, [R229+0x18000] ;  /* 0x01800000e510783b */ /* 0x000fe20000004200 */
[----:B------:R-:W-:Y:S01]  /*7290*/  PLOP3.LUT P1, PT, PT, PT, UP0, 0x80, 0x8 ;  /* 0x000000000008781c */ /* 0x000fe20003f2f008 */
[----:B------:R-:W-:Y:S01]  /*72a0*/  @UP0 UIADD3 UR63, UP1, UPT, UR54, -0x100, URZ ;  /* 0xffffff00363f0890 */ /* 0x000fe2000ff3e0ff */
[----:B------:R-:W-:Y:S01]  /*72b0*/  LOP3.LUT R116, R116, R117, RZ, 0xfc, !PT ;  /* 0x0000007574747212 */ /* 0x000fe200078efcff */
[----:B------:R-:W-:Y:S01]  /*72c0*/  LDSM.16.MT88.4 R96, [R229+0x1a000] ;  /* 0x01a00000e560783b */ /* 0x000fe20000004200 */
[----:B------:R-:W-:Y:S01]  /*72d0*/  PLOP3.LUT P2, PT, PT, PT, UP0, 0x80, 0x8 ;  /* 0x000000000008781c */ /* 0x000fe20003f4f008 */
[----:B------:R-:W-:Y:S01]  /*72e0*/  @UP0 UIADD3.X UR62, UPT, UPT, UR55, -0x1, URZ, UP1, !UPT ;  /* 0xffffffff373e0890 */ /* 0x000fe20008ffe4ff */
[----:B------:R-:W-:Y:S01]  /*72f0*/  LEA R230, R116, UR4, 0x1 ;  /* 0x0000000474e67c11 */ /* 0x000fe2000f8e08ff */
[----:B------:R-:W-:Y:S01]  /*7300*/  LDSM.16.MT88.4 R112, [R229+0x1c000] ;  /* 0x01c00000e570783b */ /* 0x000fe20000004200 */
[----:B------:R-:W-:Y:S01]  /*7310*/  PLOP3.LUT P4, PT, PT, PT, UP0, 0x80, 0x8 ;  /* 0x000000000008781c */ /* 0x000fe20003f8f008 */
[----:B------:R-:W-:Y:S01]  /*7320*/  @UP0 UIADD3 UR10, UP1, UPT, UR10, -0x100, URZ ;  /* 0xffffff000a0a0890 */ /* 0x000fe2000ff3e0ff */
[----:B------:R-:W-:Y:S01]  /*7330*/  PLOP3.LUT P3, PT, PT, PT, UP0, 0x80, 0x8 ;  /* 0x000000000008781c */ /* 0x000fe20003f6f008 */
[----:B------:R-:W2:Y:S01]  /*7340*/  LDSM.16.M88.4 R128, [R230+0x28000] ;  /* 0x02800000e680783b */ /* 0x000ea20000000200 */
[C---:B------:R-:W-:Y:S01]  /*7350*/  IMAD.IADD R231, R223.reuse, 0x1, R230 ;  /* 0x00000001dfe77824 */ /* 0x040fe200078e02e6 */
[----:B------:R-:W-:Y:S02]  /*7360*/  ULOP3.LUT UR16, UR49, 0x1, URZ, 0xc0, !UPT ;  /* 0x0000000131107892 */ /* 0x000fe4000f8ec0ff */
[----:B------:R-:W1:Y:S01]  /*7370*/  LDSM.16.M88.4 R124, [R230+0x29000] ;  /* 0x02900000e67c783b */ /* 0x000e620000000200 */
[----:B------:R-:W-:Y:S02]  /*7380*/  @UP0 UIADD3.X UR11, UPT, UPT, UR11, -0x1, URZ, UP1, !UPT ;  /* 0xffffffff0b0b0890 */ /* 0x000fe40008ffe4ff */
[----:B------:R-:W-:Y:S01]  /*7390*/  UISETP.NE.U32.AND UP1, UPT, UR16, 0x1, UPT ;  /* 0x000000011000788c */ /* 0x000fe2000bf25070 */
[----:B------:R-:W3:Y:S04]  /*73a0*/  LDSM.16.MT88.4 R196, [R229+0x1e000] ;  /* 0x01e00000e5c4783b */ /* 0x000ee80000004200 */
[----:B------:R-:W-:Y:S01]  /*73b0*/  LDSM.16.MT88.4 R204, [R229+0x18800] ;  /* 0x01880000e5cc783b */ /* 0x000fe20000004200 */
[----:B------:R-:W-:Y:S03]  /*73c0*/  PLOP3.LUT P5, PT, PT, PT, UP1, 0x80, 0x8 ;  /* 0x000000000008781c */ /* 0x000fe60003faf018 */
[----:B------:R-:W4:Y:S04]  /*73d0*/  LDSM.16.M88.4 R200, [R231+0x28000] ;  /* 0x02800000e7c8783b */ /* 0x000f280000000200 */
[----:B------:R-:W4:Y:S04]  /*73e0*/  LDSM.16.M88.4 R208, [R231+0x29000] ;  /* 0x02900000e7d0783b */ /* 0x000f280000000200 */
[----:B------:R-:W4:Y:S04]  /*73f0*/  LDSM.16.MT88.4 R212, [R229+0x1a800] ;  /* 0x01a80000e5d4783b */ /* 0x000f280000004200 */
[----:B------:R-:W4:Y:S04]  /*7400*/  LDSM.16.MT88.4 R216, [R229+0x1c800] ;  /* 0x01c80000e5d8783b */ /* 0x000f280000004200 */
[----:B------:R-:W-:Y:S01]  /*7410*/  STL.64 [R1], R2 ;  /* 0x0000000201007387 */ /* 0x000fe20000100a00 */
[-C--:B--2---:R-:W-:Y:S08]  /*7420*/  HMMA.16816.F32 R4, R128, R16.reuse, RZ ;  /* 0x000000108004723c */ /* 0x084ff000000018ff */
[C---:B-1----:R-:W-:Y:S08]  /*7430*/  HMMA.16816.F32 R8, R124.reuse, R16, RZ ;  /* 0x000000107c08723c */ /* 0x042ff000000018ff */
        /* <DEDUP_REMOVED lines=22> */
[----:B------:R-:W-:Y:S07]  /*75a0*/  LDSM.16.M88.4 R204, [R230] ;  /* 0x00000000e6cc783b */ /* 0x000fee0000000200 */
        /* <DEDUP_REMOVED lines=9> */
[----:B------:R3:W4:Y:S07]  /*7640*/  LDSM.16.M88.4 R216, [R230+0x1000] ;  /* 0x00100000e6d8783b */ /* 0x00072e0000000200 */
[-C--:B-1----:R-:W-:Y:S08]  /*7650*/  HMMA.16816.F32 R116, R200, R196.reuse, R116 ;  /* 0x000000c4c874723c */ /* 0x082ff00000001874 */
[C---:B------:R-:W-:Y:S08]  /*7660*/  HMMA.16816.F32 R120, R208.reuse, R196, R120 ;  /* 0x000000c4d078723c */ /* 0x040ff00000001878 */
[-C--:B------:R-:W-:Y:S01]  /*7670*/  HMMA.16816.F32 R124, R208, R198.reuse, R124 ;  /* 0x000000c6d07c723c */ /* 0x080fe2000000187c */
[----:B------:R-:W1:Y:S02]  /*7680*/  LDSM.16.MT88.4 R208, [R229+0x1b000] ;  /* 0x01b00000e5d0783b */ /* 0x000e640000004200 */
[----:B---3--:R-:W-:Y:S05]  /*7690*/  IMAD.IADD R230, R223, 0x1, R230 ;  /* 0x00000001dfe67824 */ /* 0x008fea00078e02e6 */
[----:B------:R-:W-:Y:S01]  /*76a0*/  HMMA.16816.F32 R128, R200, R198, R128 ;  /* 0x000000c6c880723c */ /* 0x000fe20000001880 */
[----:B------:R-:W3:Y:S04]  /*76b0*/  LDSM.16.MT88.4 R196, [R229+0x1d000] ;  /* 0x01d00000e5c4783b */ /* 0x000ee80000004200 */
[----:B------:R-:W3:Y:S03]  /*76c0*/  LDSM.16.MT88.4 R200, [R229+0x1f000] ;  /* 0x01f00000e5c8783b */ /* 0x000ee60000004200 */
[-C--:B--2---:R-:W-:Y:S08]  /*76d0*/  HMMA.16816.F32 R4, R204, R212.reuse, R4 ;  /* 0x000000d4cc04723c */ /* 0x084ff00000001804 */
[C---:B----4-:R-:W-:Y:S08]  /*76e0*/  HMMA.16816.F32 R8, R216.reuse, R212, R8 ;  /* 0x000000d4d808723c */ /* 0x050ff00000001808 */
[-C--:B------:R-:W-:Y:S08]  /*76f0*/  HMMA.16816.F32 R12, R216, R214.reuse, R12 ;  /* 0x000000d6d80c723c */ /* 0x080ff0000000180c */
[C---:B------:R-:W-:Y:S01]  /*7700*/  HMMA.16816.F32 R16, R204.reuse, R214, R16 ;  /* 0x000000d6cc10723c */ /* 0x040fe20000001810 */
[----:B------:R-:W-:Y:S07]  /*7710*/  LDSM.16.MT88.4 R212, [R229+0x19800] ;  /* 0x01980000e5d4783b */ /* 0x000fee0000004200 */
[-C--:B-1----:R-:W-:Y:S08]  /*7720*/  HMMA.16816.F32 R84, R204, R208.reuse, R84 ;  /* 0x000000d0cc54723c */ /* 0x082ff00000001854 */
[C---:B------:R-:W-:Y:S08]  /*7730*/  HMMA.16816.F32 R88, R216.reuse, R208, R88 ;  /* 0x000000d0d858723c */ /* 0x040ff00000001858 */
[-C--:B------:R-:W-:Y:S08]  /*7740*/  HMMA.16816.F32 R92, R216, R210.reuse, R92 ;  /* 0x000000d2d85c723c */ /* 0x080ff0000000185c */
[C---:B------:R-:W-:Y:S01]  /*7750*/  HMMA.16816.F32 R96, R204.reuse, R210, R96 ;  /* 0x000000d2cc60723c */ /* 0x040fe20000001860 */
[----:B------:R-:W1:Y:S07]  /*7760*/  LDSM.16.M88.4 R208, [R230] ;  /* 0x00000000e6d0783b */ /* 0x000e6e0000000200 */
[-C--:B---3--:R-:W-:Y:S08]  /*7770*/  HMMA.16816.F32 R100, R204, R196.reuse, R100 ;  /* 0x000000c4cc64723c */ /* 0x088ff00000001864 */
[C---:B------:R-:W-:Y:S08]  /*7780*/  HMMA.16816.F32 R104, R216.reuse, R196, R104 ;  /* 0x000000c4d868723c */ /* 0x040ff00000001868 */
[-C--:B------:R-:W-:Y:S08]  /*7790*/  HMMA.16816.F32 R108, R216, R198.reuse, R108 ;  /* 0x000000c6d86c723c */ /* 0x080ff0000000186c */
[C---:B------:R-:W-:Y:S01]  /*77a0*/  HMMA.16816.F32 R112, R204.reuse, R198, R112 ;  /* 0x000000c6cc70723c */ /* 0x040fe20000001870 */
[----:B------:R-:W2:Y:S07]  /*77b0*/  LDSM.16.M88.4 R196, [R230+0x1000] ;  /* 0x00100000e6c4783b */ /* 0x000eae0000000200 */
[-C--:B------:R-:W-:Y:S08]  /*77c0*/  HMMA.16816.F32 R116, R204, R200.reuse, R116 ;  /* 0x000000c8cc74723c */ /* 0x080ff00000001874 */
[C---:B------:R-:W-:Y:S01]  /*77d0*/  HMMA.16816.F32 R120, R216.reuse, R200, R120 ;  /* 0x000000c8d878723c */ /* 0x040fe20000001878 */
[----:B------:R-:W-:Y:S07]  /*77e0*/  IMAD.U32 R201, RZ, RZ, UR51 ;  /* 0x00000033ffc97e24 */ /* 0x000fee000f8e00ff */
[-C--:B------:R-:W-:Y:S01]  /*77f0*/  HMMA.16816.F32 R124, R216, R202.reuse, R124 ;  /* 0x000000cad87c723c */ /* 0x080fe2000000187c */
[----:B------:R-:W3:Y:S07]  /*7800*/  LDSM.16.MT88.4 R216, [R229+0x1b800] ;  /* 0x01b80000e5d8783b */ /* 0x000eee0000004200 */
[----:B------:R-:W-:Y:S01]  /*7810*/  HMMA.16816.F32 R128, R204, R202, R128 ;  /* 0x000000cacc80723c */ /* 0x000fe20000001880 */
[----:B------:R-:W-:Y:S07]  /*7820*/  IMAD.U32 R205, RZ, RZ, UR51 ;  /* 0x00000033ffcd7e24 */ /* 0x000fee000f8e00ff */
[-C--:B-1----:R-:W-:Y:S08]  /*7830*/  HMMA.16816.F32 R4, R208, R212.reuse, R4 ;  /* 0x000000d4d004723c */ /* 0x082ff00000001804 */
[C---:B--2---:R-:W-:Y:S04]  /*7840*/  HMMA.16816.F32 R8, R196.reuse, R212, R8 ;  /* 0x000000d4c408723c */ /* 0x044fe80000001808 */
[----:B------:R-:W-:Y:S02]  /*7850*/  LEA R212, P0, R201, R240, 0x2 ;  /* 0x000000f0c9d47211 */ /* 0x000fe400078010ff */
[----:B------:R-:W1:Y:S02]  /*7860*/  LDSM.16.MT88.4 R200, [R229+0x1d800] ;  /* 0x01d80000e5c8783b */ /* 0x000e640000004200 */
[-C--:B------:R-:W-:Y:S03]  /*7870*/  HMMA.16816.F32 R12, R196, R214.reuse, R12 ;  /* 0x000000d6c40c723c */ /* 0x080fe6000000180c */
[----:B------:R-:W-:Y:S02]  /*7880*/  LEA.HI.X.SX32 R213, R205, R241, 0x2, P0 ;  /* 0x000000f1cdd57211 */ /* 0x000fe400000f16ff */
[----:B------:R-:W2:Y:S01]  /*7890*/  LDSM.16.MT88.4 R204, [R229+0x1f800] ;  /* 0x01f80000e5cc783b */ /* 0x000ea20000004200 */
[C---:B------:R-:W-:Y:S02]  /*78a0*/  LEA R230, P0, R250.reuse, R212, 0x5 ;  /* 0x000000d4fae67211 */ /* 0x040fe400078028ff */
[C---:B------:R-:W-:Y:S04]  /*78b0*/  HMMA.16816.F32 R16, R208.reuse, R214, R16 ;  /* 0x000000d6d010723c */ /* 0x040fe80000001810 */
[C---:B------:R-:W-:Y:S02]  /*78c0*/  LEA.HI.X.SX32 R231, R250.reuse, R213, 0x5, P0 ;  /* 0x000000d5fae77211 */ /* 0x040fe400000f2eff */
[C---:B------:R-:W-:Y:S02]  /*78d0*/  LEA R214, P0, R250.reuse, R230, 0x5 ;  /* 0x000000e6fad67211 */ /* 0x040fe400078028ff */
[-C--:B---3--:R-:W-:Y:S03]  /*78e0*/  HMMA.16816.F32 R84, R208, R216.reuse, R84 ;  /* 0x000000d8d054723c */ /* 0x088fe60000001854 */
        /* <DEDUP_REMOVED lines=20> */
[C---:B------:R-:W-:Y:S02]  /*7a30*/  LEA R2, P0, R250.reuse, R204, 0x5 ;  /* 0x000000ccfa027211 */ /* 0x040fe400078028ff */
[----:B------:R-:W-:Y:S02]  /*7a40*/  SHF.R.U32.HI R196, RZ, 0x2, R224 ;  /* 0x00000002ffc47819 */ /* 0x000fe400000116e0 */
[C---:B------:R-:W-:Y:S01]  /*7a50*/  LEA.HI.X.SX32 R3, R250.reuse, R205, 0x5, P0 ;  /* 0x000000cdfa037211 */ /* 0x040fe200000f2eff */
[----:B------:R-:W-:Y:S04]  /*7a60*/  HMMA.16816.F32 R128, R208, R206, R128 ;  /* 0x000000ced080723c */ /* 0x000fe80000001880 */
[----:B------:R-:W-:Y:S02]  /*7a70*/  LEA R198, P0, R250, R2, 0x5 ;  /* 0x00000002fac67211 */ /* 0x000fe400078028ff */
[----:B------:R-:W-:Y:S02]  /*7a80*/  @P4 LOP3.LUT R197, R228, 0x30, RZ, 0xc0, !PT ;  /* 0x00000030e4c54812 */ /* 0x000fe400078ec0ff */
[C---:B------:R-:W-:Y:S02]  /*7a90*/  LEA.HI.X.SX32 R199, R250.reuse, R3, 0x5, P0 ;  /* 0x00000003fac77211 */ /* 0x040fe400000f2eff */
[C---:B------:R-:W-:Y:S02]  /*7aa0*/  LEA R206, P0, R250.reuse, R198, 0x5 ;  /* 0x000000c6face7211 */ /* 0x040fe400078028ff */
[----:B------:R-:W-:Y:S02]  /*7ab0*/  @P3 LOP3.LUT R239, R197, 0x7, R196, 0xf8, !PT ;  /* 0x00000007c5ef3812 */ /* 0x000fe400078ef8c4 */
[C---:B------:R-:W-:Y:S02]  /*7ac0*/  LEA.HI.X.SX32 R207, R250.reuse, R199, 0x5, P0 ;  /* 0x000000c7facf7211 */ /* 0x040fe400000f2eff */
[----:B------:R-:W-:Y:S01]  /*7ad0*/  PLOP3.LUT P0, PT, PT, PT, UP0, 0x80, 0x8 ;  /* 0x000000000008781c */ /* 0x000fe20003f0f008 */
[----:B------:R-:W-:Y:S01]  /*7ae0*/  @P2 IMAD.WIDE.U32 R210, R239, R232, UR54 ;  /* 0x00000036efd22e25 */ /* 0x000fe2000f8e00e8 */
[C---:B------:R-:W-:Y:S01]  /*7af0*/  LEA R208, P4, R250.reuse, R206, 0x5 ;  /* 0x000000cefad07211 */ /* 0x040fe200078828ff */
[----:B------:R-:W-:Y:S01]  /*7b00*/  @UP0 UMOV UR54, UR63 ;  /* 0x0000003f00360c82 */ /* 0x000fe20008000000 */
[----:B------:R-:W-:Y:S01]  /*7b10*/  @UP0 UMOV UR55, UR62 ;  /* 0x0000003e00370c82 */ /* 0x000fe20008000000 */
[----:B------:R-:W-:Y:S01]  /*7b20*/  UISETP.GT.AND UP0, UPT, UR49, UR45, UPT ;  /* 0x0000002d3100728c */ /* 0x000fe2000bf04270 */
[----:B------:R-:W5:Y:S01]  /*7b30*/  @P1 LDG.E R237, desc[UR34][R210.64+-0x100] ;  /* 0xffff0022d2ed1981 */ /* 0x000f62000c1e1900 */
[C---:B------:R-:W-:Y:S01]  /*7b40*/  LEA.HI.X.SX32 R209, R250.reuse, R207, 0x5, P4 ;  /* 0x000000cffad17211 */ /* 0x040fe200020f2eff */
[----:B------:R-:W-:Y:S01]  /*7b50*/  UIADD3 UR49, UPT, UPT, UR49, -0x1, URZ ;  /* 0xffffffff31317890 */ /* 0x000fe2000fffe0ff */
[C---:B------:R-:W-:Y:S04]  /*7b60*/  LEA R196, P2, R250.reuse, R208, 0x5 ;  /* 0x000000d0fac47211 */ /* 0x040fe800078428ff */
[----:B------:R1:W5:Y:S01]  /*7b70*/  @P0 LDG.E R236, desc[UR34][R210.64+-0xe0] ;  /* 0xffff2022d2ec0981 */ /* 0x000362000c1e1900 */
[C---:B------:R-:W-:Y:S02]  /*7b80*/  LEA.HI.X.SX32 R197, R250.reuse, R209, 0x5, P2 ;  /* 0x000000d1fac57211 */ /* 0x040fe400010f2eff */
[C---:B------:R-:W-:Y:S01]  /*7b90*/  LEA R228, P0, R250.reuse, R196, 0x5 ;  /* 0x000000c4fae47211 */ /* 0x040fe200078028ff */
[----:B------:R-:W-:Y:S03]  /*7ba0*/  REDG.E.ADD.F32.FTZ.RN.STRONG.GPU desc[UR34][R240.64], R4 ;  /* 0x00000004f00079a6 */ /* 0x000fe6000c12f322 */
[C---:B------:R-:W-:Y:S01]  /*7bb0*/  LEA.HI.X.SX32 R229, R250.reuse, R197, 0x5, P0 ;  /* 0x000000c5fae57211 */ /* 0x040fe200000f2eff */
[----:B------:R2:W-:Y:S04]  /*7bc0*/  REDG.E.ADD.F32.FTZ.RN.STRONG.GPU desc[UR34][R212.64], R5 ;  /* 0x00000005d40079a6 */ /* 0x0005e8000c12f322 */
[----:B------:R3:W-:Y:S04]  /*7bd0*/  REDG.E.ADD.F32.FTZ.RN.STRONG.GPU desc[UR34][R230.64], R6 ;  /* 0x00000006e60079a6 */ /* 0x0007e8000c12f322 */
[----:B------:R4:W-:Y:S04]  /*7be0*/  REDG.E.ADD.F32.FTZ.RN.STRONG.GPU desc[UR34][R214.64], R7 ;  /* 0x00000007d60079a6 */ /* 0x0009e8000c12f322 */
[----:B------:R4:W-:Y:S04]  /*7bf0*/  REDG.E.ADD.F32.FTZ.RN.STRONG.GPU desc[UR34][R216.64], R8 ;  /* 0x00000008d80079a6 */ /* 0x0009e8000c12f322 */
[----:B------:R4:W-:Y:S01]  /*7c00*/  REDG.E.ADD.F32.FTZ.RN.STRONG.GPU desc[UR34][R218.64], R9 ;  /* 0x00000009da0079a6 */ /* 0x0009e2000c12f322 */
[C---:B-1----:R-:W-:Y:S03]  /*7c10*/  IMAD.WIDE R210, R250.reuse, -0xc0, R228 ;  /* 0xffffff40fad27825 */ /* 0x042fe600078e02e4 */
[----:B------:R1:W-:Y:S04]  /*7c20*/  REDG.E.ADD.F32.FTZ.RN.STRONG.GPU desc[UR34][R200.64], R10 ;  /* 0x0000000ac80079a6 */ /* 0x0003e8000c12f322 */
[----:B------:R1:W-:Y:S01]  /*7c30*/  REDG.E.ADD.F32.FTZ.RN.STRONG.GPU desc[UR34][R202.64], R11 ;  /* 0x0000000bca0079a6 */ /* 0x0003e2000c12f322 */
[C---:B--2---:R-:W-:Y:S03]  /*7c40*/  LEA R212, P0, R250.reuse, R210, 0x5 ;  /* 0x000000d2fad47211 */ /* 0x044fe600078028ff */
[----:B------:R-:W-:Y:S01]  /*7c50*/  REDG.E.ADD.F32.FTZ.RN.STRONG.GPU desc[UR34][R240.64+0x80], R16 ;  /* 0x00008010f00079a6 */ /* 0x000fe2000c12f322 */
[C---:B------:R-:W-:Y:S03]  /*7c60*/  LEA.HI.X.SX32 R213, R250.reuse, R211, 0x5, P0 ;  /* 0x000000d3fad57211 */ /* 0x040fe600000f2eff */
[----:B------:R2:W-:Y:S01]  /*7c70*/  REDG.E.ADD.F32.FTZ.RN.STRONG.GPU desc[UR34][R204.64+0x80], R17 ;  /* 0x00008011cc0079a6 */ /* 0x0005e2000c12f322 */
[C---:B---3--:R-:W-:Y:S03]  /*7c80*/  LEA R230, P0, R250.reuse, R212, 0x5 ;  /* 0x000000d4fae67211 */ /* 0x048fe600078028ff */
[----:B------:R-:W-:Y:S01]  /*7c90*/  REDG.E.ADD.F32.FTZ.RN.STRONG.GPU desc[UR34][R2.64+0x80], R18 ;  /* 0x00008012020079a6 */ /* 0x000fe2000c12f322 */
        /* <DEDUP_REMOVED lines=18> */
[C---:B-1----:R-:W-:Y:S03]  /*7dc0*/  LEA R200, P0, R250.reuse, R218, 0x5 ;  /* 0x000000dafac87211 */ /* 0x042fe600078028ff */
        /* <DEDUP_REMOVED lines=10> */
[C---:B--2---:R-:W-:Y:S03]  /*7e70*/  LEA R204, P0, R250.reuse, R8, 0x5 ;  /* 0x00000008facc7211 */ /* 0x044fe600078028ff */
        /* <DEDUP_REMOVED lines=10> */
[C---:B---3--:R-:W-:Y:S03]  /*7f20*/  IMAD.WIDE R18, R250.reuse, -0xc0, R16 ;  /* 0xffffff40fa127825 */ /* 0x048fe600078e0210 */
        /* <DEDUP_REMOVED lines=22> */
[----:B------:R-:W-:Y:S01]  /*8090*/  LDSM.16.MT88.4 R8, [R0] ;  /* 0x000000000008783b */ /* 0x000fe20000004200 */
        /* <DEDUP_REMOVED lines=15> */
[C---:B-1----:R-:W-:Y:S02]  /*8190*/  LEA.HI.X.SX32 R87, R250.reuse, R213, 0x5, P0 ;  /* 0x000000d5fa577211 */ /* 0x042fe400000f2eff */
        /* <DEDUP_REMOVED lines=29> */
[----:B------:R-:W2:Y:S01]  /*8370*/  LDSM.16.MT88.4 R4, [R227+0x28000] ;  /* 0x02800000e304783b */ /* 0x000ea20000004200 */
[C---:B------:R-:W-:Y:S03]  /*8380*/  LEA.HI.X.SX32 R219, R250.reuse, R97, 0x5, P0 ;  /* 0x00000061fadb7211 */ /* 0x040fe600000f2eff */
[----:B------:R-:W-:Y:S01]  /*8390*/  LDSM.16.MT88.4 R116, [R0+0x5800] ;  /* 0x005800000074783b */ /* 0x000fe20000004200 */
[C---:B------:R-:W-:Y:S03]  /*83a0*/  IMAD.WIDE R200, R250.reuse, -0xc0, R218 ;  /* 0xffffff40fac87825 */ /* 0x040fe600078e02da */
[----:B------:R3:W5:Y:S01]  /*83b0*/  LDL.LU.64 R2, [R1] ;  /* 0x0000000001027983 */ /* 0x0007620000300a00 */
[C---:B------:R-:W-:Y:S03]  /*83c0*/  LEA R98, P0, R250.reuse, R200, 0x5 ;  /* 0x000000c8fa627211 */ /* 0x040fe600078028ff */
[----:B------:R-:W-:Y:S01]  /*83d0*/  REDG.E.ADD.F32.FTZ.RN.STRONG.GPU desc[UR34][R96.64+0x300], R122 ;  /* 0x0003007a600079a6 */ /* 0x000fe2000c12f322 */
[C---:B-1----:R-:W-:Y:S03]  /*83e0*/  VIADD R120, R227.reuse, 0x40 ;  /* 0x00000040e3787836 */ /* 0x042fe60000000000 */
[----:B------:R-:W-:Y:S01]  /*83f0*/  REDG.E.ADD.F32.FTZ.RN.STRONG.GPU desc[UR34][R218.64+0x300], R123 ;  /* 0x0003007bda0079a6 */ /* 0x000fe2000c12f322 */
[----:B------:R-:W-:Y:S01]  /*8400*/  @P6 VIADD R120, R227, 0xffffffc0 ;  /* 0xffffffc0e3786836 */ /* 0x000fe20000000000 */
[C---:B------:R-:W-:Y:S02]  /*8410*/  LEA.HI.X.SX32 R99, R250.reuse, R201, 0x5, P0 ;  /* 0x000000c9fa637211 */ /* 0x040fe400000f2eff */
[----:B------:R-:W-:Y:S01]  /*8420*/  REDG.E.ADD.F32.FTZ.RN.STRONG.GPU desc[UR34][R240.64+0x380], R128 ;  /* 0x00038080f00079a6 */ /* 0x000fe2000c12f322 */
[C---:B------:R-:W-:Y:S03]  /*8430*/  LEA R202, P0, R250.reuse, R98, 0x5 ;  /* 0x00000062faca7211 */ /* 0x040fe600078028ff */
[----:B------:R-:W1:Y:S01]  /*8440*/  LDSM.16.MT88.4 R12, [R120+0x28000] ;  /* 0x02800000780c783b */ /* 0x000e620000004200 */
        /* <DEDUP_REMOVED lines=9> */
[-C--:B--2---:R-:W-:Y:S01]  /*84e0*/  HMMA.16816.F32 R132, R4, R8.reuse, R132 ;  /* 0x000000080484723c */ /* 0x084fe20000001884 */
[----:B------:R-:W-:Y:S04]  /*84f0*/  LDSM.16.MT88.4 R96, [R0+0x800] ;  /* 0x000800000060783b */ /* 0x000fe80000004200 */
[----:B------:R-:W-:Y:S01]  /*8500*/  REDG.E.ADD.F32.FTZ.RN.STRONG.GPU desc[UR34][R202.64+0x380], R131 ;  /* 0x00038083ca0079a6 */ /* 0x000fe2000c12f322 */
[C---:B------:R-:W-:Y:S02]  /*8510*/  LEA.HI.X.SX32 R101, R250.reuse, R93, 0x5, P0 ;  /* 0x0000005dfa657211 */ /* 0x040fe400000f2eff */
[C---:B------:R-:W-:Y:S01]  /*8520*/  LEA R102, P0, R250.reuse, R100, 0x5 ;  /* 0x00000064fa667211 */ /* 0x040fe200078028ff */
[----:B------:R-:W-:Y:S03]  /*8530*/  REDG.E.ADD.F32.FTZ.RN.STRONG.GPU desc[UR34][R204.64+0x380], R124 ;  /* 0x0003807ccc0079a6 */ /* 0x000fe6000c12f322 */
[----:B------:R-:W-:Y:S01]  /*8540*/  LEA.HI.X.SX32 R103, R250, R101, 0x5, P0 ;  /* 0x00000065fa677211 */ /* 0x000fe200000f2eff */
[----:B------:R-:W-:Y:S04]  /*8550*/  REDG.E.ADD.F32.FTZ.RN.STRONG.GPU desc[UR34][R92.64+0x380], R125 ;  /* 0x0003807d5c0079a6 */ /* 0x000fe8000c12f322 */
[----:B------:R-:W2:Y:S04]  /*8560*/  LDSM.16.MT88.4 R92, [R227+0x28800] ;  /* 0x02880000e35c783b */ /* 0x000ea80000004200 */
[----:B------:R-:W-:Y:S01]  /*8570*/  REDG.E.ADD.F32.FTZ.RN.STRONG.GPU desc[UR34][R100.64+0x380], R126 ;  /* 0x0003807e640079a6 */ /* 0x000fe2000c12f322 */
[C---:B-1----:R-:W-:Y:S03]  /*8580*/  HMMA.16816.F32 R136, R12.reuse, R8, R136 ;  /* 0x000000080c88723c */ /* 0x042fe60000001888 */
[----:B------:R-:W-:Y:S04]  /*8590*/  REDG.E.ADD.F32.FTZ.RN.STRONG.GPU desc[UR34][R102.64+0x380], R127 ;  /* 0x0003807f660079a6 */ /* 0x000fe8000c12f322 */
[----:B------:R-:W1:Y:S01]  /*85a0*/  LDSM.16.MT88.4 R100, [R120+0x28800] ;  /* 0x028800007864783b */ /* 0x000e620000004200 */
        /* <DEDUP_REMOVED lines=79> */
[C---:B-----5:R-:W-:Y:S01]  /*8aa0*/  SHF.L.U32 R2, R224.reuse, 0x4, RZ ;  /* 0x00000004e0027819 */ /* 0x060fe200000006ff */
[----:B------:R-:W2:Y:S01]  /*8ab0*/  LDCU UR5, c[0x0][0x500] ;  /* 0x0000a000ff0577ac */ /* 0x000ea20008000800 */
[----:B------:R-:W-:Y:S02]  /*8ac0*/  SHF.L.U32 R3, R224, 0x5, RZ ;  /* 0x00000005e0037819 */ /* 0x000fe400000006ff */
[----:B------:R-:W-:Y:S01]  /*8ad0*/  LOP3.LUT R2, R2, 0x1c0, RZ, 0xc0, !PT ;  /* 0x000001c002027812 */ /* 0x000fe200078ec0ff */
[----:B------:R-:W3:Y:S01]  /*8ae0*/  LDCU UR8, c[0x0][0x4fc] ;  /* 0x00009f80ff0877ac */ /* 0x000ee20008000800 */
[----:B------:R-:W-:Y:S02]  /*8af0*/  LOP3.LUT R3, R3, 0x400, RZ, 0xc0, !PT ;  /* 0x0000040003037812 */ /* 0x000fe400078ec0ff */
[----:B------:R-:W-:Y:S01]  /*8b00*/  LOP3.LUT P0, RZ, R224, 0x10, RZ, 0xc0, !PT ;  /* 0x00000010e0ff7812 */ /* 0x000fe2000780c0ff */
[----:B------:R-:W-:Y:S01]  /*8b10*/  UISETP.NE.AND UP0, UPT, UR39, -0x1, UPT ;  /* 0xffffffff2700788c */ /* 0x000fe2000bf05270 */
[----:B------:R-:W-:Y:S01]  /*8b20*/  UMOV UR24, UR18 ;  /* 0x0000001200187c82 */ /* 0x000fe20008000000 */
[----:B------:R-:W-:Y:S01]  /*8b30*/  UISETP.NE.AND UP1, UPT, UR39, -0x1, UPT ;  /* 0xffffffff2700788c */ /* 0x000fe2000bf25270 */
        /* <DEDUP_REMOVED lines=14> */
[----:B------:R-:W-:Y:S01]  /*8c20*/  SHF.L.U32 R0, R224, 0x1, RZ ;  /* 0x00000001e0007819 */ /* 0x000fe200000006ff */
[----:B------:R-:W-:Y:S01]  /*8c30*/  FMUL.FTZ R141, R141, UR5 ;  /* 0x000000058d8d7c20 */ /* 0x000fe20008410000 */
[----:B------:R-:W-:Y:S01]  /*8c40*/  LOP3.LUT R7, R2, 0x18, R5, 0xf8, !PT ;  /* 0x0000001802077812 */ /* 0x000fe200078ef805 */
[----:B------:R-:W-:Y:S01]  /*8c50*/  FMUL.FTZ R142, R142, UR5 ;  /* 0x000000058e8e7c20 */ /* 0x000fe20008410000 */
[--C-:B------:R-:W-:Y:S01]  /*8c60*/  LOP3.LUT R3, R3, 0x6, R0.reuse, 0xf8, !PT ;  /* 0x0000000603037812 */ /* 0x100fe200078ef800 */
        /* <DEDUP_REMOVED lines=89> */
[----:B---3--:R-:W-:Y:S01]  /*9200*/  FMUL.FTZ R20, R20, UR8 ;  /* 0x0000000814147c20 */ /* 0x008fe20008410000 */
        /* <DEDUP_REMOVED lines=127> */
[----:B------:R-:W2:Y:S01]  /*9a00*/  @UP0 LDCU.64 UR10, c[0x0][0x5c0] ;  /* 0x0000b800ff0a07ac */ /* 0x000ea20008000a00 */
        /* <DEDUP_REMOVED lines=16> */
[----:B--2---:R-:W-:-:S02]  /*9b10*/  @UP0 UIMAD.WIDE.U32 UR16, UR15, UR10, URZ ;  /* 0x0000000a0f1002a5 */ /* 0x004fc4000f8e00ff */
        /* <DEDUP_REMOVED lines=27> */
[----:B------:R-:W-:-:S12]  /*9cd0*/  UIMAD UR15, UR24, UR9, UR17 ;  /* 0x00000009180f72a4 */ /* 0x000fd8000f8e0211 */
.L_x_1992:
        /* <DEDUP_REMOVED lines=9> */
[----:B------:R-:W-:-:S03]  /*9d70*/  UIMAD UR13, UR24, UR13, UR43 ;  /* 0x0000000d180d72a4 */ /* 0x000fc6000f8e022b */
[----:B------:R-:W-:-:S03]  /*9d80*/  UMOV UR30, UR42 ;  /* 0x0000002a001e7c82 */ /* 0x000fc60008000000 */
[----:B------:R-:W-:Y:S01]  /*9d90*/  MOV R0, UR13 ;  /* 0x0000000d00007c02 */ /* 0x000fe20008000f00 */
[----:B------:R-:W-:Y:S06]  /*9da0*/  BRA `(.L_x_1994) ;  /* 0x00000000001c7947 */ /* 0x000fec0003800000 */
.L_x_1993:
[----:B------:R-:W2:Y:S01]  /*9db0*/  LDCU.64 UR8, c[0x0][0x5c8] ;  /* 0x0000b900ff0877ac */ /* 0x000ea20008000a00 */
[----:B------:R-:W-:-:S04]  /*9dc0*/  UIADD3 UR5, UPT, UPT, UR37, UR39, URZ ;  /* 0x0000002725057290 */ /* 0x000fc8000fffe0ff */
[----:B--2---:R-:W-:Y:S02]  /*9dd0*/  UIMAD.WIDE.U32 UR12, UR5, UR8, URZ ;  /* 0x00000008050c72a5 */ /* 0x004fe4000f8e00ff */
[----:B------:R-:W-:-:S04]  /*9de0*/  UIMAD UR5, UR5, UR9, URZ ;  /* 0x00000009050572a4 */ /* 0x000fc8000f8e02ff */
[----:B------:R-:W-:Y:S01]  /*9df0*/  UIADD3 UR5, UPT, UPT, UR13, UR5, URZ ;  /* 0x000000050d057290 */ /* 0x000fe2000fffe0ff */
[----:B------:R-:W-:-:S05]  /*9e00*/  UMOV UR30, UR12 ;  /* 0x0000000c001e7c82 */ /* 0x000fca0008000000 */
[----:B------:R-:W-:-:S07]  /*9e10*/  MOV R0, UR5 ;  /* 0x0000000500007c02 */ /* 0x000fce0008000f00 */
.L_x_1994:
[----:B------:R-:W-:Y:S01]  /*9e20*/  BAR.SYNC.DEFER_BLOCKING 0x0 ;  /* 0x0000000000007b1d */ /* 0x000fe20000010000 */
[----:B-1----:R-:W-:Y:S01]  /*9e30*/  LOP3.LUT R3, R226, 0x1f8, RZ, 0xc0, !PT ;  /* 0x000001f8e2037812 */ /* 0x002fe200078ec0ff */
[----:B------:R-:W-:Y:S01]  /*9e40*/  USHF.L.U32 UR5, UR38, 0x6, URZ ;  /* 0x0000000626057899 */ /* 0x000fe200080006ff */
[----:B------:R-:W-:Y:S01]  /*9e50*/  VIADD R53, R5, 0x20 ;  /* 0x0000002005357836 */ /* 0x000fe20000000000 */
[----:B------:R-:W-:Y:S01]  /*9e60*/  USHF.L.U32 UR13, UR38, 0x6, URZ ;  /* 0x00000006260d7899 */ /* 0x000fe200080006ff */
[----:B------:R-:W-:Y:S01]  /*9e70*/  LOP3.LUT R3, R3, 0x38, R224, 0x78, !PT ;  /* 0x0000003803037812 */ /* 0x000fe200078e78e0 */
[----:B------:R-:W-:Y:S01]  /*9e80*/  UIMAD.WIDE.U32 UR42, UR5, UR10, URZ ;  /* 0x0000000a052a72a5 */ /* 0x000fe2000f8e00ff */
[----:B------:R-:W-:Y:S01]  /*9e90*/  BSSY.RECONVERGENT B0, `(.L_x_1995) ;  /* 0x0000038000007945 */ /* 0x000fe20003800200 */
[----:B------:R-:W-:Y:S01]  /*9ea0*/  USHF.R.S32.HI UR14, URZ, 0x1f, UR5 ;  /* 0x0000001fff0e7899 */ /* 0x000fe20008011405 */
[--C-:B------:R-:W-:Y:S01]  /*9eb0*/  LOP3.LUT R4, R3, 0x1e00, R226.reuse, 0xf8, !PT ;  /* 0x00001e0003047812 */ /* 0x100fe200078ef8e2 */
[----:B------:R-:W-:Y:S01]  /*9ec0*/  UIADD3 UR36, UPT, UPT, -UR13, UR36, URZ ;  /* 0x000000240d247290 */ /* 0x000fe2000fffe1ff */
[----:B------:R-:W1:Y:S01]  /*9ed0*/  LDC.64 R2, c[0x0][0x5d8] ;  /* 0x00017600ff027b82 */ /* 0x000e620000000a00 */
[----:B------:R-:W-:Y:S01]  /*9ee0*/  IMAD.U32 R6, RZ, RZ, UR42 ;  /* 0x0000002aff067e24 */ /* 0x000fe2000f8e00ff */
[----:B------:R-:W-:Y:S01]  /*9ef0*/  LEA R4, R4, UR4, 0x1 ;  /* 0x0000000404047c11 */ /* 0x000fe2000f8e08ff */
[----:B------:R-:W-:Y:S01]  /*9f00*/  IMAD.U32 R7, RZ, RZ, UR43 ;  /* 0x0000002bff077e24 */ /* 0x000fe2000f8e00ff */
[----:B------:R-:W-:Y:S01]  /*9f10*/  UIMAD UR12, UR14, UR10, URZ ;  /* 0x0000000a0e0c72a4 */ /* 0x000fe2000f8e02ff */
[----:B------:R-:W-:Y:S01]  /*9f20*/  ISETP.GE.AND P4, PT, R5, UR36, PT ;  /* 0x0000002405007c0c */ /* 0x000fe2000bf86270 */
[----:B------:R-:W-:Y:S01]  /*9f30*/  IMAD.U32 R55, RZ, RZ, UR43 ;  /* 0x0000002bff377e24 */ /* 0x000fe2000f8e00ff */
[----:B------:R-:W-:Y:S01]  /*9f40*/  LOP3.LUT R226, R6, 0x38, R226, 0xf8, !PT ;  /* 0x0000003806e27812 */ /* 0x000fe200078ef8e2 */
[----:B------:R-:W-:Y:S01]  /*9f50*/  UIMAD UR12, UR5, UR11, UR12 ;  /* 0x0000000b050c72a4 */ /* 0x000fe2000f8e020c */
[----:B------:R-:W2:Y:S01]  /*9f60*/  LDC.64 R6, c[0x0][0x5e0] ;  /* 0x00017800ff067b82 */ /* 0x000ea20000000a00 */
[----:B------:R-:W-:Y:S01]  /*9f70*/  IMAD.U32 R54, RZ, RZ, UR42 ;  /* 0x0000002aff367e24 */ /* 0x000fe2000f8e00ff */
[----:B------:R-:W-:Y:S01]  /*9f80*/  IADD3 R72, P0, PT, R226, UR16, RZ ;  /* 0x00000010e2487c10 */ /* 0x000fe2000ff1e0ff */
[----:B------:R3:W4:Y:S02]  /*9f90*/  LDS.128 R48, [R4+0x19000] ;  /* 0x0190000004307984 */ /* 0x0007240000000c00 */
[----:B------:R-:W-:Y:S01]  /*9fa0*/  IMAD.U32 R52, RZ, RZ, UR12 ;  /* 0x0000000cff347e24 */ /* 0x000fe2000f8e00ff */
[----:B------:R-:W-:Y:S01]  /*9fb0*/  ISETP.GE.AND P6, PT, R53, UR36, PT ;  /* 0x0000002435007c0c */ /* 0x000fe2000bfc6270 */
[----:B------:R3:W2:Y:S03]  /*9fc0*/  LDS.128 R44, [R4+0x1b000] ;  /* 0x01b00000042c7984 */ /* 0x0006a60000000c00 */
[----:B------:R-:W-:Y:S01]  /*9fd0*/  IADD3.X R73, PT, PT, R55, UR15, R52, P0, !PT ;  /* 0x0000000f37497c10 */ /* 0x000fe200087fe434 */
[----:B------:R3:W2:Y:S01]  /*9fe0*/  LDS.128 R40, [R4+0x1d000] ;  /* 0x01d0000004287984 */ /* 0x0006a20000000c00 */
[----:B------:R-:W-:Y:S01]  /*9ff0*/  IADD3 R68, P0, PT, R5, 0x20, RZ ;  /* 0x0000002005447810 */ /* 0x000fe20007f1e0ff */
[----:B-1----:R-:W-:-:S02]  /*a000*/  IMAD.WIDE.U32 R72, R2, UR20, R72 ;  /* 0x0000001402487c25 */ /* 0x002fc4000f8e0048 */
[----:B------:R3:W1:Y:S02]  /*a010*/  LDS.128 R36, [R4+0x20000] ;  /* 0x0200000004247984 */ /* 0x0006640000000c00 */
[----:B------:R-:W-:Y:S02]  /*a020*/  IMAD.U32 R2, RZ, RZ, UR8 ;  /* 0x00000008ff027e24 */ /* 0x000fe4000f8e00ff */
[----:B------:R3:W1:Y:S01]  /*a030*/  LDS.128 R32, [R4+0x21000] ;  /* 0x0210000004207984 */ /* 0x0006620000000c00 */
[----:B------:R-:W-:Y:S02]  /*a040*/  IMAD.X R69, RZ, RZ, RZ, P0 ;  /* 0x000000ffff457224 */ /* 0x000fe400000e06ff */
[----:B------:R-:W-:Y:S01]  /*a050*/  IMAD R3, R3, UR20, R73 ;  /* 0x0000001403037c24 */ /* 0x000fe2000f8e0249 */
        /* <DEDUP_REMOVED lines=27> */
.L_x_1996:
[----:B------:R-:W-:Y:S05]  /*a210*/  BSYNC.RECONVERGENT B0 ;  /* 0x0000000000007941 */ /* 0x000fea0003800200 */
.L_x_1995:
[----:B----4-:R2:W4:Y:S01]  /*a220*/  LDS.128 R52, [R4+0x1f000] ;  /* 0x01f0000004347984 */ /* 0x0105220000000c00 */
[----:B------:R-:W-:Y:S04]  /*a230*/  BSSY.RECONVERGENT B0, `(.L_x_1997) ;  /* 0x0000014000007945 */ /* 0x000fe80003800200 */
[----:B------:R-:W-:Y:S05]  /*a240*/  @P6 BRA `(.L_x_1998) ;  /* 0x0000000000486947 */ /* 0x000fea0003800000 */
[----:B------:R-:W5:Y:S01]  /*a250*/  LDCU UR15, c[0x0][0x440] ;  /* 0x00008800ff0f77ac */ /* 0x000f620008000800 */
[----:B------:R-:W-:Y:S02]  /*a260*/  IMAD R57, R69, UR10, RZ ;  /* 0x0000000a45397c24 */ /* 0x000fe4000f8e02ff */
[----:B------:R-:W-:Y:S01]  /*a270*/  IMAD.MOV.U32 R58, RZ, RZ, R72 ;  /* 0x000000ffff3a7224 */ /* 0x000fe200078e0048 */
[----:B------:R-:W3:Y:S01]  /*a280*/  LDCU.64 UR12, c[0x0][0x560] ;  /* 0x0000ac00ff0c77ac */ /* 0x000ee20008000a00 */
        /* <DEDUP_REMOVED lines=13> */
[----:B----4-:R3:W-:Y:S02]  /*a360*/  @!P0 STG.E.128 desc[UR34][R56.64+0x180], R52 ;  /* 0x0001803438008986 */ /* 0x0107e4000c101d22 */
.L_x_1998:
[----:B------:R-:W-:Y:S05]  /*a370*/  BSYNC.RECONVERGENT B0 ;  /* 0x0000000000007941 */ /* 0x000fea0003800200 */
.L_x_1997:
        /* <DEDUP_REMOVED lines=11> */
[----:B------:R-:W3:Y:S01]  /*a430*/  LDCU UR5, c[0x0][0x440] ;  /* 0x00008800ff0577ac */ /* 0x000ee20008000800 */
[----:B------:R-:W-:Y:S01]  /*a440*/  IMAD.MOV.U32 R6, RZ, RZ, R2 ;  /* 0x000000ffff067224 */ /* 0x000fe200078e0002 */
[----:B------:R-:W2:Y:S03]  /*a450*/  LDCU.64 UR10, c[0x0][0x568] ;  /* 0x0000ad00ff0a77ac */ /* 0x000ea60008000a00 */
[----:B------:R-:W-:-:S04]  /*a460*/  IMAD.WIDE.U32 R40, R5, UR8, R6 ;  /* 0x0000000805287c25 */ /* 0x000fc8000f8e0006 */
[----:B------:R-:W-:Y:S01]  /*a470*/  IMAD R5, R5, UR9, R41 ;  /* 0x0000000905057c24 */ /* 0x000fe2000f8e0229 */
[----:B---3--:R-:W-:Y:S02]  /*a480*/  ISETP.GE.AND P3, PT, R246, UR5, PT ;  /* 0x00000005f6007c0c */ /* 0x008fe4000bf66270 */
[----:B------:R-:W-:Y:S02]  /*a490*/  ISETP.GE.AND P2, PT, R249, UR5, PT ;  /* 0x00000005f9007c0c */ /* 0x000fe4000bf46270 */
[----:B------:R-:W-:Y:S02]  /*a4a0*/  ISETP.GE.AND P1, PT, R248, UR5, PT ;  /* 0x00000005f8007c0c */ /* 0x000fe4000bf26270 */
[----:B------:R-:W-:Y:S02]  /*a4b0*/  ISETP.GE.AND P0, PT, R247, UR5, PT ;  /* 0x00000005f7007c0c */ /* 0x000fe4000bf06270 */
[----:B--2---:R-:W-:-:S04]  /*a4c0*/  LEA R4, P4, R40, UR10, 0x1 ;  /* 0x0000000a28047c11 */ /* 0x004fc8000f8808ff */
[----:B------:R-:W-:-:S05]  /*a4d0*/  LEA.HI.X R5, R40, UR11, R5, 0x1, P4 ;  /* 0x0000000b28057c11 */ /* 0x000fca000a0f0c05 */
[----:B-1----:R3:W-:Y:S04]  /*a4e0*/  @!P3 STG.E.128 desc[UR34][R4.64], R36 ;  /* 0x000000240400b986 */ /* 0x0027e8000c101d22 */
[----:B------:R3:W-:Y:S04]  /*a4f0*/  @!P2 STG.E.128 desc[UR34][R4.64+0x80], R28 ;  /* 0x0000801c0400a986 */ /* 0x0007e8000c101d22 */
[----:B------:R3:W-:Y:S04]  /*a500*/  @!P1 STG.E.128 desc[UR34][R4.64+0x100], R20 ;  /* 0x0001001404009986 */ /* 0x0007e8000c101d22 */
[----:B------:R3:W-:Y:S02]  /*a510*/  @!P0 STG.E.128 desc[UR34][R4.64+0x180], R12 ;  /* 0x0001800c04008986 */ /* 0x0007e4000c101d22 */
.L_x_2000:
[----:B------:R-:W-:Y:S05]  /*a520*/  BSYNC.RECONVERGENT B0 ;  /* 0x0000000000007941 */ /* 0x000fea0003800200 */
.L_x_1999:
[----:B------:R-:W-:Y:S05]  /*a530*/  @P6 BRA `(.L_x_1966) ;  /* 0x0000000000446947 */ /* 0x000fea0003800000 */
[----:B------:R-:W5:Y:S01]  /*a540*/  LDCU UR5, c[0x0][0x440] ;  /* 0x00008800ff0577ac */ /* 0x000f620008000800 */
[----:B------:R-:W-:Y:S02]  /*a550*/  IMAD R69, R69, UR8, RZ ;  /* 0x0000000845457c24 */ /* 0x000fe4000f8e02ff */
[----:B------:R-:W-:Y:S01]  /*a560*/  IMAD.MOV.U32 R6, RZ, RZ, R2 ;  /* 0x000000ffff067224 */ /* 0x000fe200078e0002 */
[----:B------:R-:W2:Y:S01]  /*a570*/  LDCU.64 UR10, c[0x0][0x568] ;  /* 0x0000ad00ff0a77ac */ /* 0x000ea20008000a00 */
[C---:B------:R-:W-:Y:S02]  /*a580*/  IMAD R69, R68.reuse, UR9, R69 ;  /* 0x0000000944457c24 */ /* 0x040fe4000f8e0245 */
[----:B------:R-:W-:-:S04]  /*a590*/  IMAD.WIDE.U32 R2, R68, UR8, R6 ;  /* 0x0000000844027c25 */ /* 0x000fc8000f8e0006 */
[----:B------:R-:W-:Y:S01]  /*a5a0*/  IMAD.IADD R69, R69, 0x1, R3 ;  /* 0x0000000145457824 */ /* 0x000fe200078e0203 */
[----:B-----5:R-:W-:Y:S02]  /*a5b0*/  ISETP.GE.AND P3, PT, R246, UR5, PT ;  /* 0x00000005f6007c0c */ /* 0x020fe4000bf66270 */
[----:B------:R-:W-:Y:S02]  /*a5c0*/  ISETP.GE.AND P2, PT, R249, UR5, PT ;  /* 0x00000005f9007c0c */ /* 0x000fe4000bf46270 */
[----:B------:R-:W-:Y:S02]  /*a5d0*/  ISETP.GE.AND P1, PT, R248, UR5, PT ;  /* 0x00000005f8007c0c */ /* 0x000fe4000bf26270 */
[----:B------:R-:W-:Y:S02]  /*a5e0*/  ISETP.GE.AND P0, PT, R247, UR5, PT ;  /* 0x00000005f7007c0c */ /* 0x000fe4000bf06270 */
[----:B--23--:R-:W-:-:S04]  /*a5f0*/  LEA R4, P4, R2, UR10, 0x1 ;  /* 0x0000000a02047c11 */ /* 0x00cfc8000f8808ff */
[----:B------:R-:W-:-:S05]  /*a600*/  LEA.HI.X R5, R2, UR11, R69, 0x1, P4 ;  /* 0x0000000b02057c11 */ /* 0x000fca000a0f0c45 */
[----:B-1----:R1:W-:Y:S04]  /*a610*/  @!P3 STG.E.128 desc[UR34][R4.64], R32 ;  /* 0x000000200400b986 */ /* 0x0023e8000c101d22 */
[----:B------:R1:W-:Y:S04]  /*a620*/  @!P2 STG.E.128 desc[UR34][R4.64+0x80], R24 ;  /* 0x000080180400a986 */ /* 0x0003e8000c101d22 */
[----:B------:R1:W-:Y:S04]  /*a630*/  @!P1 STG.E.128 desc[UR34][R4.64+0x100], R16 ;  /* 0x0001001004009986 */ /* 0x0003e8000c101d22 */
[----:B------:R1:W-:Y:S02]  /*a640*/  @!P0 STG.E.128 desc[UR34][R4.64+0x180], R8 ;  /* 0x0001800804008986 */ /* 0x0003e4000c101d22 */
.L_x_1966:
[----:B------:R-:W-:Y:S05]  /*a650*/  BSYNC.RECONVERGENT B1 ;  /* 0x0000000000017941 */ /* 0x000fea0003800200 */
.L_x_1944:
[----:B------:R-:W5:Y:S01]  /*a660*/  LDCU UR8, c[0x0][0x438] ;  /* 0x00008700ff0877ac */ /* 0x000f620008000800 */
[----:B------:R-:W2:Y:S01]  /*a670*/  LDCU UR9, c[0x0][0x370] ;  /* 0x00006e00ff0977ac */ /* 0x000ea20008000800 */
[----:B------:R-:W-:Y:S01]  /*a680*/  UMOV UR10, UR19 ;  /* 0x00000013000a7c82 */ /* 0x000fe20008000000 */
[----:B-----5:R-:W-:-:S04]  /*a690*/  UIADD3 UR8, UPT, UPT, UR8, 0x3f, URZ ;  /* 0x0000003f08087890 */ /* 0x020fc8000fffe0ff */
[----:B------:R-:W-:Y:S02]  /*a6a0*/  USHF.R.S32.HI UR5, URZ, 0x1f, UR8 ;  /* 0x0000001fff057899 */ /* 0x000fe40008011408 */
[----:B--2---:R-:W-:Y:S02]  /*a6b0*/  UIADD3 UR38, UPT, UPT, UR9, UR38, URZ ;  /* 0x0000002609267290 */ /* 0x004fe4000fffe0ff */
[----:B------:R-:W-:-:S04]  /*a6c0*/  ULEA.HI UR5, UR5, UR8, URZ, 0x6 ;  /* 0x0000000805057291 */ /* 0x000fc8000f8f30ff */
[----:B------:R-:W-:-:S04]  /*a6d0*/  USHF.R.S32.HI UR5, URZ, 0x6, UR5 ;  /* 0x00000006ff057899 */ /* 0x000fc80008011405 */
[----:B------:R-:W-:-:S09]  /*a6e0*/  UISETP.GE.AND UP0, UPT, UR38, UR5, UPT ;  /* 0x000000052600728c */ /* 0x000fd2000bf06270 */
[----:B------:R-:W-:Y:S05]  /*a6f0*/  BRA.U !UP0, `(.L_x_2001) ;  /* 0xffffff5d08047547 */ /* 0x000fea000b83ffff */
[----:B------:R-:W-:Y:S05]  /*a700*/  EXIT ;  /* 0x000000000000794d */ /* 0x000fea0003800000 */
.L_x_2002:
        /* <DEDUP_REMOVED lines=15> */
.L_x_2528:


//--------------------- .text._ZN5flash44flash_bwd_dq_dk_dv_loop_seqk_parallel_kernelI23Flash_bwd_kernel_traitsILi256ELi64ELi64ELi8ELi4ELi2ELi2ELb0ELb0EN7cutlass6half_tE19Flash_kernel_traitsILi256ELi64ELi64ELi8ES3_EELb0ELb0ELb1ELb0ELb0ELb0ELb1EEEvNS_16Flash_bwd_paramsE --------------------------
	.section	.text._ZN5flash44flash_bwd_dq_dk_dv_loop_seqk_parallel_kernelI23Flash_bwd_kernel_traitsILi256ELi64ELi64ELi8ELi4ELi2ELi2ELb0ELb0EN7cutlass6half_tE19Flash_kernel_traitsILi256ELi64ELi64ELi8ES3_EELb0ELb0ELb1ELb0ELb0ELb0ELb1EEEvNS_16Flash_bwd_paramsE,"ax",@progbits
	.align	128
        .global         _ZN5flash44flash_bwd_dq_dk_dv_loop_seqk_parallel_kernelI23Flash_bwd_kernel_traitsILi256ELi64ELi64ELi8ELi4ELi2ELi2ELb0ELb0EN7cutlass6half_tE19Flash_kernel_traitsILi256ELi64ELi64ELi8ES3_EELb0ELb0ELb1ELb0ELb0ELb0ELb1EEEvNS_16Flash_bwd_paramsE
        .type           _ZN5flash44flash_bwd_dq_dk_dv_loop_seqk_parallel_kernelI23Flash_bwd_kernel_traitsILi256ELi64ELi64ELi8ELi4ELi2ELi2ELb0ELb0EN7cutlass6half_tE19Flash_kernel_traitsILi256ELi64ELi64ELi8ES3_EELb0ELb0ELb1ELb0ELb0ELb0ELb1EEEvNS_16Flash_bwd_paramsE,@function
        .size           _ZN5flash44flash_bwd_dq_dk_dv_loop_seqk_parallel_kernelI23Flash_bwd_kernel_traitsILi256ELi64ELi64ELi8ELi4ELi2ELi2ELb0ELb0EN7cutlass6half_tE19Flash_kernel_traitsILi256ELi64ELi64ELi8ES3_EELb0ELb0ELb1ELb0ELb0ELb0ELb1EEEvNS_16Flash_bwd_paramsE,(.L_x_2529 - _ZN5flash44flash_bwd_dq_dk_dv_loop_seqk_parallel_kernelI23Flash_bwd_kernel_traitsILi256ELi64ELi64ELi8ELi4ELi2ELi2ELb0ELb0EN7cutlass6half_tE19Flash_kernel_traitsILi256ELi64ELi64ELi8ES3_EELb0ELb0ELb1ELb0ELb0ELb0ELb1EEEvNS_16Flash_bwd_paramsE)
        .other          _ZN5flash44flash_bwd_dq_dk_dv_loop_seqk_parallel_kernelI23Flash_bwd_kernel_traitsILi256ELi64ELi64ELi8ELi4ELi2ELi2ELb0ELb0EN7cutlass6half_tE19Flash_kernel_traitsILi256ELi64ELi64ELi8ES3_EELb0ELb0ELb1ELb0ELb0ELb0ELb1EEEvNS_16Flash_bwd_paramsE,@"STO_CUDA_ENTRY STV_DEFAULT"
_ZN5flash44flash_bwd_dq_dk_dv_loop_seqk_parallel_kernelI23Flash_bwd_kernel_traitsILi256ELi64ELi64ELi8ELi4ELi2ELi2ELb0ELb0EN7cutlass6half_tE19Flash_kernel_traitsILi256ELi64ELi64ELi8ES3_EELb0ELb0ELb1ELb0ELb0ELb0ELb1EEEvNS_16Flash_bwd_paramsE:
.text._ZN5flash44flash_bwd_dq_dk_dv_loop_seqk_parallel_kernelI23Flash_bwd_kernel_traitsILi256ELi64ELi64ELi8ELi4ELi2ELi2ELb0ELb0EN7cutlass6half_tE19Flash_kernel_traitsILi256ELi64ELi64ELi8ES3_EELb0ELb0ELb1ELb0ELb0ELb0ELb1EEEvNS_16Flash_bwd_paramsE:
        /* <DEDUP_REMOVED lines=48> */
.L_x_2061:
[----:B-1----:R-:W1:Y:S01]  /*0300*/  LDCU.64 UR8, c[0x0][0x478] ;  /* 0x00008f00ff0877ac */ /* 0x002e620008000a00 */
        /* <DEDUP_REMOVED lines=18> */
[----:B--2---:R-:W-:Y:S01]  /*0430*/  IMAD.U32 R4, RZ, RZ, UR14 ;  /* 0x0000000eff047e24 */ /* 0x004fe2000f8e00ff */
[----:B------:R-:W4:Y:S01]  /*0440*/  @!UP0 LDCU.64 UR8, c[0x0][0x488] ;  /* 0x00009100ff0887ac */ /* 0x000f220008000a00 */
[----:B------:R-:W-:Y:S02]  /*0450*/  IMAD.U32 R7, RZ, RZ, UR13 ;  /* 0x0000000dff077e24 */ /* 0x000fe4000f8e00ff */
[----:B------:R-:W-:-:S03]  /*0460*/  IMAD.U32 R5, RZ, RZ, UR15 ;  /* 0x0000000fff057e24 */ /* 0x000fc6000f8e00ff */
[----:B-----5:R-:W5:Y:S04]  /*0470*/  @P2 LDG.E R2, desc[UR34][R6.64+0x4] ;  /* 0x0000042206022981 */ /* 0x020f68000c1e1900 */
[----:B------:R-:W2:Y:S01]  /*0480*/  @P0 LDG.E R0, desc[UR34][R4.64] ;  /* 0x0000002204000981 */ /* 0x000ea2000c1e1900 */
        /* <DEDUP_REMOVED lines=27> */
.L_x_2003:
        /* <DEDUP_REMOVED lines=43> */
.L_x_2005:
[----:B------:R-:W1:Y:S01]  /*08f0*/  LDCU.64 UR14, c[0x0][0x3b8] ;  /* 0x00007700ff0e77ac */ /* 0x000e620008000a00 */
[----:B------:R-:W-:-:S04]  /*0900*/  UIADD3 UR5, UPT, UPT, UR36, UR40, URZ ;  /* 0x0000002824057290 */ /* 0x000fc8000fffe0ff */
[----:B-1----:R-:W-:Y:S02]  /*0910*/  UIMAD.WIDE.U32 UR8, UR5, UR14, URZ ;  /* 0x0000000e050872a5 */ /* 0x002fe4000f8e00ff */
[----:B------:R-:W-:-:S04]  /*0920*/  UIMAD UR5, UR5, UR15, URZ ;  /* 0x0000000f050572a4 */ /* 0x000fc8000f8e02ff */
[----:B------:R-:W-:Y:S01]  /*0930*/  UIADD3 UR5, UPT, UPT, UR9, UR5, URZ ;  /* 0x0000000509057290 */ /* 0x000fe2000fffe0ff */
[----:B------:R-:W-:-:S05]  /*0940*/  UMOV UR52, UR8 ;  /* 0x0000000800347c82 */ /* 0x000fca0008000000 */
[----:B------:R-:W-:-:S07]  /*0950*/  MOV R6, UR5 ;  /* 0x0000000500067c02 */ /* 0x000fce0008000f00 */
.L_x_2006:
        /* <DEDUP_REMOVED lines=41> */
.L_x_2007:
[----:B------:R-:W1:Y:S01]  /*0bf0*/  LDCU.64 UR12, c[0x0][0x3c0] ;  /* 0x00007800ff0c77ac */ /* 0x000e620008000a00 */
[----:B------:R-:W-:-:S04]  /*0c00*/  UIADD3 UR8, UPT, UPT, UR36, UR40, URZ ;  /* 0x0000002824087290 */ /* 0x000fc8000fffe0ff */
[----:B-1----:R-:W-:Y:S02]  /*0c10*/  UIMAD.WIDE.U32 UR46, UR8, UR12, URZ ;  /* 0x0000000c082e72a5 */ /* 0x002fe4000f8e00ff */
[----:B------:R-:W-:-:S04]  /*0c20*/  UIMAD UR8, UR8, UR13, URZ ;  /* 0x0000000d080872a4 */ /* 0x000fc8000f8e02ff */
[----:B------:R-:W-:-:S06]  /*0c30*/  UIADD3 UR8, UPT, UPT, UR47, UR8, URZ ;  /* 0x000000082f087290 */ /* 0x000fcc000fffe0ff */
[----:B------:R-:W-:-:S07]  /*0c40*/  MOV R7, UR8 ;  /* 0x0000000800077c02 */ /* 0x000fce0008000f00 */
.L_x_2008:
        /* <DEDUP_REMOVED lines=28> */
.L_x_2009:
[----:B------:R-:W-:Y:S02]  /*0e10*/  UIMAD.WIDE.U32 UR10, UR58, UR17, URZ ;  /* 0x000000113a0a72a5 */ /* 0x000fe4000f8e00ff */
[----:B------:R-:W-:-:S04]  /*0e20*/  UIMAD UR8, UR59, UR17, URZ ;  /* 0x000000113b0872a4 */ /* 0x000fc8000f8e02ff */
[----:B------:R-:W-:-:S12]  /*0e30*/  UIADD3 UR8, UPT, UPT, UR11, UR8, URZ ;  /* 0x000000080b087290 */ /* 0x000fd8000fffe0ff */
.L_x_2010:
        /* <DEDUP_REMOVED lines=20> */
.L_x_2011:
[----:B------:R-:W1:Y:S01]  /*0f80*/  LDCU UR59, c[0x0][0x434] ;  /* 0x00008680ff3b77ac */ /* 0x000e620008000800 */
[----:B------:R-:W-:-:S04]  /*0f90*/  UIMAD UR9, UR42, UR16, UR23 ;  /* 0x000000102a0972a4 */ /* 0x000fc8000f8e0217 */
[----:B-1----:R-:W-:Y:S02]  /*0fa0*/  UIMAD UR59, UR9, UR59, URZ ;  /* 0x0000003b093b72a4 */ /* 0x002fe4000f8e02ff */
.L_x_2012:
        /* <DEDUP_REMOVED lines=11> */
.L_x_2013:
[----:B------:R-:W1:Y:S01]  /*1060*/  LDCU UR58, c[0x0][0x444] ;  /* 0x00008880ff3a77ac */ /* 0x000e620008000800 */
[----:B------:R-:W-:-:S04]  /*1070*/  UIMAD UR9, UR42, UR16, UR23 ;  /* 0x000000102a0972a4 */ /* 0x000fc8000f8e0217 */
[----:B-1----:R-:W-:-:S12]  /*1080*/  UIMAD UR58, UR9, UR58, URZ ;  /* 0x0000003a093a72a4 */ /* 0x002fd8000f8e02ff */
.L_x_2014:
        /* <DEDUP_REMOVED lines=33> */
[----:B------:R-:W2:Y:S03]  /*12a0*/  LDC.64 R2, c[0x0][0x3b0] ;  /* 0x0000ec00ff027b82 */ /* 0x000ea60000000a00 */
[----:B------:R-:W-:Y:S01]  /*12b0*/  VIADD R11, R11, UR17 ;  /* 0x000000110b0b7c36 */ /* 0x000fe20008000000 */
[----:B------:R-:W-:Y:S01]  /*12c0*/  USHF.L.U64.HI UR50, UR8, 0x5, UR9 ;  /* 0x0000000508327899 */ /* 0x000fe20008010209 */
[----:B------:R-:W-:-:S03]  /*12d0*/  IMAD.WIDE.U32 R12, R12, UR23, R10 ;  /* 0x000000170c0c7c25 */ /* 0x000fc6000f8e000a */
[----:B------:R-:W4:Y:S01]  /*12e0*/  LDCU.64 UR16, c[0x0][0x3c8] ;  /* 0x00007900ff1077ac */ /* 0x000f220008000a00 */
[----:B------:R-:W5:Y:S01]  /*12f0*/  LDC.64 R10, c[0x0][0x5f8] ;  /* 0x00017e00ff0a7b82 */ /* 0x000f620000000a00 */
        /* <DEDUP_REMOVED lines=9> */
[C---:B--2---:R-:W-:Y:S02]  /*1390*/  IMAD R14, R2.reuse, UR55, RZ ;  /* 0x00000037020e7c24 */ /* 0x044fe4000f8e02ff */
        /* <DEDUP_REMOVED lines=8> */
[----:B----4-:R-:W-:Y:S01]  /*1420*/  IMAD.U32 R18, RZ, RZ, UR16 ;  /* 0x00000010ff127e24 */ /* 0x010fe2000f8e00ff */
        /* <DEDUP_REMOVED lines=12> */
[----:B------:R-:W4:Y:S01]  /*14f0*/  LDCU.64 UR54, c[0x0][0x5e8] ;  /* 0x0000bd00ff3677ac */ /* 0x000f220008000a00 */
        /* <DEDUP_REMOVED lines=8> */
[C---:B--2---:R-:W-:Y:S02]  /*1580*/  LEA R242, P0, R11.reuse, UR16, 0x2 ;  /* 0x000000100bf27c11 */ /* 0x044fe4000f8010ff */
[----:B------:R-:W-:Y:S02]  /*1590*/  LEA.HI.X R247, R14, UR9, R10, 0x1, P1 ;  /* 0x000000090ef77c11 */ /* 0x000fe400088f0c0a */
[----:B------:R-:W-:Y:S01]  /*15a0*/  LEA.HI.X R243, R11, UR17, R12, 0x2, P0 ;  /* 0x000000110bf37c11 */ /* 0x000fe200080f140c */
[C---:B------:R-:W-:Y:S01]  /*15b0*/  IMAD.SHL.U32 R11, R2.reuse, 0x20, RZ ;  /* 0x00000020020b7824 */ /* 0x040fe200078e00ff */
[C---:B------:R-:W-:Y:S01]  /*15c0*/  IADD3 R10, P0, PT, R9.reuse, 0x20, RZ ;  /* 0x00000020090a7810 */ /* 0x040fe20007f1e0ff */
[----:B----4-:R-:W-:Y:S01]  /*15d0*/  UIMAD.WIDE UR10, UR58, 0x4, UR54 ;  /* 0x000000043a0a78a5 */ /* 0x010fe2000f8e0236 */
[----:B------:R-:W-:Y:S01]  /*15e0*/  SHF.L.U64.HI R3, R2, 0x5, R3 ;  /* 0x0000000502037819 */ /* 0x000fe20000010203 */
[----:B---3--:R-:W-:Y:S01]  /*15f0*/  UIMAD.WIDE UR54, UR59, 0x4, UR60 ;  /* 0x000000043b3678a5 */ /* 0x008fe2000f8e023c */
[----:B------:R-:W-:Y:S01]  /*1600*/  IADD3 R15, PT, PT, R9, 0x20, RZ ;  /* 0x00000020090f7810 */ /* 0x000fe20007ffe0ff */
[----:B------:R-:W-:Y:S01]  /*1610*/  IMAD.X R2, RZ, RZ, RZ, P0 ;  /* 0x000000ffff027224 */ /* 0x000fe200000e06ff */
[----:B------:R-:W-:Y:S09]  /*1620*/  BRA.U UP0, `(.L_x_2015) ;  /* 0x0000000900347547 */ /* 0x000ff2000b800000 */
        /* <DEDUP_REMOVED lines=13> */
.L_x_2016:
[----:B------:R-:W1:Y:S01]  /*1700*/  LDCU.64 UR12, c[0x0][0x5c0] ;  /* 0x0000b800ff0c77ac */ /* 0x000e620008000a00 */
[----:B------:R-:W-:-:S04]  /*1710*/  UIADD3 UR8, UPT, UPT, UR36, UR40, URZ ;  /* 0x0000002824087290 */ /* 0x000fc8000fffe0ff */
[----:B-1----:R-:W-:Y:S02]  /*1720*/  UIMAD.WIDE.U32 UR16, UR8, UR12, URZ ;  /* 0x0000000c081072a5 */ /* 0x002fe4000f8e00ff */
[----:B------:R-:W-:-:S04]  /*1730*/  UIMAD UR8, UR8, UR13, URZ ;  /* 0x0000000d080872a4 */ /* 0x000fc8000f8e02ff */
[----:B------:R-:W-:-:S06]  /*1740*/  UIADD3 UR8, UPT, UPT, UR17, UR8, URZ ;  /* 0x0000000811087290 */ /* 0x000fcc000fffe0ff */
[----:B------:R-:W-:Y:S02]  /*1750*/  MOV R3, UR8 ;  /* 0x0000000800037c02 */ /* 0x000fe40008000f00 */
.L_x_2017:
        /* <DEDUP_REMOVED lines=13> */
.L_x_2018:
[----:B------:R-:W1:Y:S01]  /*1830*/  LDCU.64 UR10, c[0x0][0x5c8] ;  /* 0x0000b900ff0a77ac */ /* 0x000e620008000a00 */
[----:B------:R-:W-:-:S04]  /*1840*/  UIADD3 UR36, UPT, UPT, UR36, UR40, URZ ;  /* 0x0000002824247290 */ /* 0x000fc8000fffe0ff */
[----:B-1----:R-:W-:Y:S02]  /*1850*/  UIMAD.WIDE.U32 UR14, UR36, UR10, URZ ;  /* 0x0000000a240e72a5 */ /* 0x002fe4000f8e00ff */
[----:B------:R-:W-:-:S04]  /*1860*/  UIMAD UR36, UR36, UR11, URZ ;  /* 0x0000000b242472a4 */ /* 0x000fc8000f8e02ff */
[----:B------:R-:W-:-:S06]  /*1870*/  UIADD3 UR36, UPT, UPT, UR15, UR36, URZ ;  /* 0x000000240f247290 */ /* 0x000fcc000fffe0ff */
[----:B------:R-:W-:-:S07]  /*1880*/  MOV R0, UR36 ;  /* 0x0000002400007c02 */ /* 0x000fce0008000f00 */
.L_x_2019:
        /* <DEDUP_REMOVED lines=32> */
.L_x_2021:
[----:B------:R-:W-:Y:S05]  /*1a90*/  BSYNC.RECONVERGENT B0 ;  /* 0x0000000000007941 */ /* 0x000fea0003800200 */
.L_x_2020:
        /* <DEDUP_REMOVED lines=19> */
.L_x_2023:
[----:B------:R-:W-:Y:S05]  /*1bd0*/  BSYNC.RECONVERGENT B0 ;  /* 0x0000000000007941 */ /* 0x000fea0003800200 */
.L_x_2022:
        /* <DEDUP_REMOVED lines=29> */
.L_x_2025:
[----:B------:R-:W-:Y:S05]  /*1db0*/  BSYNC.RECONVERGENT B0 ;  /* 0x0000000000007941 */ /* 0x000fea0003800200 */
.L_x_2024:
        /* <DEDUP_REMOVED lines=20> */
.L_x_2015:
        /* <DEDUP_REMOVED lines=38> */
.L_x_2028:
[----:B------:R2:W-:Y:S04]  /*2160*/  STS.128 [R14+0x10000], RZ ;  /* 0x010000ff0e007388 */ /* 0x0005e80000000c00 */
[----:B------:R2:W-:Y:S04]  /*2170*/  STS.128 [R14+0x12000], RZ ;  /* 0x012000ff0e007388 */ /* 0x0005e80000000c00 */
[----:B------:R2:W-:Y:S04]  /*2180*/  STS.128 [R14+0x14000], RZ ;  /* 0x014000ff0e007388 */ /* 0x0005e80000000c00 */
[----:B------:R2:W-:Y:S02]  /*2190*/  STS.128 [R14+0x16000], RZ ;  /* 0x016000ff0e007388 */ /* 0x0005e40000000c00 */
.L_x_2029:
[----:B------:R-:W-:Y:S05]  /*21a0*/  BSYNC.RECONVERGENT B0 ;  /* 0x0000000000007941 */ /* 0x000fea0003800200 */
.L_x_2027:
        /* <DEDUP_REMOVED lines=37> */
.L_x_2031:
[----:B------:R-:W-:Y:S05]  /*2400*/  BSYNC.RECONVERGENT B0 ;  /* 0x0000000000007941 */ /* 0x000fea0003800200 */
.L_x_2030:
        /* <DEDUP_REMOVED lines=29> */
.L_x_2033:
[----:B------:R1:W-:Y:S04]  /*25e0*/  STS.128 [R240], RZ ;  /* 0x000000fff0007388 */ /* 0x0003e80000000c00 */
[----:B------:R1:W-:Y:S04]  /*25f0*/  STS.128 [R240+0x2000], RZ ;  /* 0x002000fff0007388 */ /* 0x0003e80000000c00 */
[----:B------:R1:W-:Y:S04]  /*2600*/  STS.128 [R240+0x4000], RZ ;  /* 0x004000fff0007388 */ /* 0x0003e80000000c00 */
[----:B------:R1:W-:Y:S02]  /*2610*/  STS.128 [R240+0x6000], RZ ;  /* 0x006000fff0007388 */ /* 0x0003e40000000c00 */
.L_x_2034:
[----:B------:R-:W-:Y:S05]  /*2620*/  BSYNC.RECONVERGENT B0 ;  /* 0x0000000000007941 */ /* 0x000fea0003800200 */
.L_x_2032:
        /* <DEDUP_REMOVED lines=46> */
.L_x_2036:
[----:B------:R-:W-:Y:S05]  /*2910*/  BSYNC.RECONVERGENT B0 ;  /* 0x0000000000007941 */ /* 0x000fea0003800200 */
.L_x_2035:
        /* <DEDUP_REMOVED lines=48> */
.L_x_2038:
[----:B------:R2:W-:Y:S04]  /*2c20*/  STS.128 [R14+0x18000], RZ ;  /* 0x018000ff0e007388 */ /* 0x0005e80000000c00 */
[----:B------:R2:W-:Y:S04]  /*2c30*/  STS.128 [R14+0x1a000], RZ ;  /* 0x01a000ff0e007388 */ /* 0x0005e80000000c00 */
[----:B------:R2:W-:Y:S04]  /*2c40*/  STS.128 [R14+0x1c000], RZ ;  /* 0x01c000ff0e007388 */ /* 0x0005e80000000c00 */
[----:B------:R2:W-:Y:S02]  /*2c50*/  STS.128 [R14+0x1e000], RZ ;  /* 0x01e000ff0e007388 */ /* 0x0005e40000000c00 */
.L_x_2039:
[----:B------:R-:W-:Y:S05]  /*2c60*/  BSYNC.RECONVERGENT B0 ;  /* 0x0000000000007941 */ /* 0x000fea0003800200 */
.L_x_2037:
        /* <DEDUP_REMOVED lines=40> */
.L_x_2041:
[----:B------:R-:W-:Y:S05]  /*2ef0*/  BSYNC.RECONVERGENT B0 ;  /* 0x0000000000007941 */ /* 0x000fea0003800200 */
.L_x_2040:
        /* <DEDUP_REMOVED lines=46> */
.L_x_2043:
[----:B------:R2:W-:Y:S04]  /*31e0*/  STS.128 [R14+0x20000], RZ ;  /* 0x020000ff0e007388 */ /* 0x0005e80000000c00 */
[----:B------:R2:W-:Y:S04]  /*31f0*/  STS.128 [R14+0x22000], RZ ;  /* 0x022000ff0e007388 */ /* 0x0005e80000000c00 */
[----:B------:R2:W-:Y:S04]  /*3200*/  STS.128 [R14+0x24000], RZ ;  /* 0x024000ff0e007388 */ /* 0x0005e80000000c00 */
[----:B------:R2:W-:Y:S02]  /*3210*/  STS.128 [R14+0x26000], RZ ;  /* 0x026000ff0e007388 */ /* 0x0005e40000000c00 */
.L_x_2044:
[----:B------:R-:W-:Y:S05]  /*3220*/  BSYNC.RECONVERGENT B0 ;  /* 0x0000000000007941 */ /* 0x000fea0003800200 */
.L_x_2042:
[----:B------:R1:W-:Y:S01]  /*3230*/  @P5 STS.128 [R14+0x21000], RZ ;  /* 0x021000ff0e005388 */ /* 0x0003e20000000c00 */
[----:B------:R-:W1:Y:S01]  /*3240*/  LDCU UR5, c[0x0][0x440] ;  /* 0x00008800ff0577ac */ /* 0x000e620008000800 */
[----:B------:R-:W-:Y:S01]  /*3250*/  BSSY.RECONVERGENT B0, `(.L_x_2045) ;  /* 0x0000027000007945 */ /* 0x000fe20003800200 */
[----:B------:R-:W-:Y:S01]  /*3260*/  SHF.L.U32 R4, R8, 0x1, RZ ;  /* 0x0000000108047819 */ /* 0x000fe200000006ff */
        /* <DEDUP_REMOVED lines=37> */
.L_x_2046:
[----:B-1----:R-:W-:Y:S05]  /*34c0*/  BSYNC.RECONVERGENT B0 ;  /* 0x0000000000007941 */ /* 0x002fea0003800200 */
.L_x_2045:
[----:B------:R-:W-:Y:S01]  /*34d0*/  IMAD.SHL.U32 R226, R8, 0x40, RZ ;  /* 0x0000004008e27824 */ /* 0x000fe200078e00ff */
[----:B------:R-:W-:Y:S01]  /*34e0*/  LOP3.LUT R3, R4, 0x20, RZ, 0xc0, !PT ;  /* 0x0000002004037812 */ /* 0x000fe200078ec0ff */
[C---:B------:R-:W-:Y:S01]  /*34f0*/  IMAD.SHL.U32 R2, R8.reuse, 0x20, RZ ;  /* 0x0000002008027824 */ /* 0x040fe200078e00ff */
[----:B------:R-:W0:Y:S01]  /*3500*/  LDGDEPBAR ;  /* 0x00000000000079af */ /* 0x000e220000000000 */
[----:B------:R-:W-:Y:S01]  /*3510*/  IMAD.SHL.U32 R228, R8, 0x10, RZ ;  /* 0x0000001008e47824 */ /* 0x000fe200078e00ff */
[----:B------:R-:W-:Y:S01]  /*3520*/  LOP3.LUT R9, R3, 0x18, R9, 0xf8, !PT ;  /* 0x0000001803097812 */ /* 0x000fe200078ef809 */
[----:B------:R-:W1:Y:S01]  /*3530*/  LDCU UR15, c[0x0][0x590] ;  /* 0x0000b200ff0f77ac */ /* 0x000e620008000800 */
[C---:B------:R-:W-:Y:S01]  /*3540*/  LOP3.LUT R227, R226.reuse, 0x200, RZ, 0xc0, !PT ;  /* 0x00000200e2e37812 */ /* 0x040fe200078ec0ff */
[----:B------:R-:W-:Y:S01]  /*3550*/  IMAD.MOV.U32 R224, RZ, RZ, 0x40 ;  /* 0x00000040ffe07424 */ /* 0x000fe200078e00ff */
[----:B------:R-:W-:Y:S01]  /*3560*/  LOP3.LUT R3, R226, 0x1c0, RZ, 0xc0, !PT ;  /* 0x000001c0e2037812 */ /* 0x000fe200078ec0ff */
[----:B------:R-:W-:Y:S01]  /*3570*/  IMAD.MOV.U32 R225, RZ, RZ, 0x20 ;  /* 0x00000020ffe17424 */ /* 0x000fe200078e00ff */
[----:B------:R-:W-:Y:S01]  /*3580*/  LOP3.LUT R227, R227, 0xc00, R2, 0xf8, !PT ;  /* 0x00000c00e3e37812 */ /* 0x000fe200078ef802 */
[----:B------:R-:W-:Y:S01]  /*3590*/  IMAD.U32 R235, RZ, RZ, UR37 ;  /* 0x00000025ffeb7e24 */ /* 0x000fe2000f8e00ff */
[----:B------:R-:W-:Y:S01]  /*35a0*/  LOP3.LUT R3, R3, 0x38, R0, 0xf8, !PT ;  /* 0x0000003803037812 */ /* 0x000fe200078ef800 */
[----:B------:R-:W-:Y:S01]  /*35b0*/  IMAD.MOV.U32 R236, RZ, RZ, R240 ;  /* 0x000000ffffec7224 */ /* 0x000fe200078e00f0 */
[----:B------:R-:W-:Y:S01]  /*35c0*/  LOP3.LUT R2, R2, 0x200, RZ, 0xc0, !PT ;  /* 0x0000020002027812 */ /* 0x000fe200078ec0ff */
[----:B------:R-:W-:Y:S01]  /*35d0*/  IMAD.MOV.U32 R234, RZ, RZ, 0x4 ;  /* 0x00000004ffea7424 */ /* 0x000fe200078e00ff */
        /* <DEDUP_REMOVED lines=8> */
[----:B------:R-:W-:Y:S02]  /*3660*/  R2P PR, R8, 0x6 ;  /* 0x0000000608007804 */ /* 0x000fe40000000000 */
[----:B------:R-:W-:Y:S02]  /*3670*/  CS2R R186, SRZ ;  /* 0x0000000000ba7805 */ /* 0x000fe4000001ff00 */
[----:B------:R-:W-:Y:S02]  /*3680*/  LOP3.LUT R9, R9, 0x38, R0, 0x78, !PT ;  /* 0x0000003809097812 */ /* 0x000fe400078e7800 */
[----:B------:R-:W-:Y:S02]  /*3690*/  CS2R R184, SRZ ;  /* 0x0000000000b87805 */ /* 0x000fe4000001ff00 */
[----:B------:R-:W-:-:S02]  /*36a0*/  LOP3.LUT R228, R228, R3, RZ, 0xfc, !PT ;  /* 0x00000003e4e47212 */ /* 0x000fc400078efcff */
[----:B------:R-:W-:Y:S02]  /*36b0*/  CS2R R182, SRZ ;  /* 0x0000000000b67805 */ /* 0x000fe4000001ff00 */
[----:B------:R-:W-:Y:S02]  /*36c0*/  LOP3.LUT R4, R4, 0x6, RZ, 0xc0, !PT ;  /* 0x0000000604047812 */ /* 0x000fe400078ec0ff */
[----:B------:R-:W-:Y:S02]  /*36d0*/  CS2R R180, SRZ ;  /* 0x0000000000b47805 */ /* 0x000fe4000001ff00 */
[----:B------:R-:W-:Y:S02]  /*36e0*/  LOP3.LUT R227, R227, R13, RZ, 0xfc, !PT ;  /* 0x0000000de3e37212 */ /* 0x000fe400078efcff */
[----:B------:R-:W-:Y:S02]  /*36f0*/  CS2R R174, SRZ ;  /* 0x0000000000ae7805 */ /* 0x000fe4000001ff00 */
[----:B------:R-:W-:-:S02]  /*3700*/  LOP3.LUT R226, R9, 0x200, R226, 0xf8, !PT ;  /* 0x0000020009e27812 */ /* 0x000fc400078ef8e2 */
[----:B------:R-:W-:Y:S02]  /*3710*/  CS2R R172, SRZ ;  /* 0x0000000000ac7805 */ /* 0x000fe4000001ff00 */
[----:B------:R-:W-:Y:S02]  /*3720*/  SEL R224, R224, 0xffffffc0, !P2 ;  /* 0xffffffc0e0e07807 */ /* 0x000fe40005000000 */
[----:B------:R-:W-:Y:S02]  /*3730*/  CS2R R178, SRZ ;  /* 0x0000000000b27805 */ /* 0x000fe4000001ff00 */
[----:B------:R-:W-:Y:S02]  /*3740*/  LEA R228, R228, UR24, 0x1 ;  /* 0x00000018e4e47c11 */ /* 0x000fe4000f8e08ff */
[----:B------:R-:W-:Y:S02]  /*3750*/  CS2R R176, SRZ ;  /* 0x0000000000b07805 */ /* 0x000fe4000001ff00 */
[----:B------:R-:W-:-:S02]  /*3760*/  LOP3.LUT R4, R4, 0xe0, R12, 0xf8, !PT ;  /* 0x000000e004047812 */ /* 0x000fc400078ef80c */
[----:B------:R-:W-:Y:S02]  /*3770*/  CS2R R170, SRZ ;  /* 0x0000000000aa7805 */ /* 0x000fe4000001ff00 */
[----:B------:R-:W-:Y:S01]  /*3780*/  LEA R227, R227, UR24, 0x1 ;  /* 0x00000018e3e37c11 */ /* 0x000fe2000f8e08ff */
[----:B------:R-:W-:Y:S01]  /*3790*/  IMAD.IADD R2, R224, 0x1, R228 ;  /* 0x00000001e0027824 */ /* 0x000fe200078e02e4 */
[----:B------:R-:W-:Y:S01]  /*37a0*/  LEA R226, R226, UR24, 0x1 ;  /* 0x00000018e2e27c11 */ /* 0x000fe2000f8e08ff */
[----:B------:R-:W-:Y:S01]  /*37b0*/  IMAD.U32 R235, R235, 0x40, R4 ;  /* 0x00000040ebeb7824 */ /* 0x000fe200078e0004 */
[----:B------:R-:W-:Y:S02]  /*37c0*/  SEL R225, R225, 0xffffffe0, !P1 ;  /* 0xffffffe0e1e17807 */ /* 0x000fe40004800000 */
        /* <DEDUP_REMOVED lines=51> */
[----:B------:R-:W-:Y:S01]  /*3b00*/  VIADD R227, R227, UR16 ;  /* 0x00000010e3e37c36 */ /* 0x000fe20008000000 */
[----:B------:R-:W2:Y:S01]  /*3b10*/  LDCU UR12, c[0x0][0x504] ;  /* 0x0000a080ff0c77ac */ /* 0x000ea20008000800 */
[----:B------:R-:W-:Y:S02]  /*3b20*/  VIADD R226, R226, UR16 ;  /* 0x00000010e2e27c36 */ /* 0x000fe40008000000 */
[C---:B------:R-:W-:Y:S01]  /*3b30*/  IMAD.IADD R3, R225.reuse, 0x1, R228 ;  /* 0x00000001e1037824 */ /* 0x040fe200078e02e4 */
[----:B------:R-:W2:Y:S01]  /*3b40*/  LDCU UR9, c[0x0][0x508] ;  /* 0x0000a100ff0977ac */ /* 0x000ea20008000800 */
[----:B------:R-:W-:Y:S01]  /*3b50*/  IMAD.IADD R0, R225, 0x1, R2 ;  /* 0x00000001e1007824 */ /* 0x000fe200078e0202 */
[----:B------:R-:W2:Y:S01]  /*3b60*/  LDCU UR8, c[0x0][0x3e0] ;  /* 0x00007c00ff0877ac */ /* 0x000ea20008000800 */
[----:B------:R-:W2:Y:S01]  /*3b70*/  LDCU UR14, c[0x0][0x50c] ;  /* 0x0000a180ff0e77ac */ /* 0x000ea20008000800 */
[----:B------:R-:W2:Y:S01]  /*3b80*/  LDCU UR13, c[0x0][0x45c] ;  /* 0x00008b80ff0d77ac */ /* 0x000ea20008000800 */
[----:B-1----:R-:W-:-:S02]  /*3b90*/  USHF.L.U32 UR15, UR15, 0x6, URZ ;  /* 0x000000060f0f7899 */ /* 0x002fc400080006ff */
[----:B------:R-:W-:Y:S02]  /*3ba0*/  UIADD3 UR41, UPT, UPT, -UR47, UR41, URZ ;  /* 0x000000292f297290 */ /* 0x000fe4000fffe1ff */
[----:B------:R-:W-:-:S12]  /*3bb0*/  USHF.L.U32 UR49, UR49, 0x3, URZ ;  /* 0x0000000331317899 */ /* 0x000fd800080006ff */
.L_x_2051:
[----:B------:R-:W0:Y:S01]  /*3bc0*/  LDGDEPBAR ;  /* 0x00000000000079af */ /* 0x000e220000000000 */
[C---:B------:R-:W-:Y:S01]  /*3bd0*/  IADD3 R118, PT, PT, R227.reuse, R225, RZ ;  /* 0x000000e1e3767210 */ /* 0x040fe20007ffe0ff */
[----:B------:R-:W-:Y:S01]  /*3be0*/  USHF.L.U32 UR17, UR48, 0x6, URZ ;  /* 0x0000000630117899 */ /* 0x000fe200080006ff */
[----:B------:R-:W-:Y:S03]  /*3bf0*/  IADD3 R117, PT, PT, R227, R224, RZ ;  /* 0x000000e0e3757210 */ /* 0x000fe60007ffe0ff */
[----:B------:R-:W-:Y:S01]  /*3c00*/  UISETP.GE.AND UP0, UPT, UR17, UR41, UPT ;  /* 0x000000291100728c */ /* 0x000fe2000bf06270 */
[----:B------:R-:W-:Y:S01]  /*3c10*/  IADD3 R116, PT, PT, R225, R117, RZ ;  /* 0x00000075e1747210 */ /* 0x000fe20007ffe0ff */
[----:B------:R-:W-:Y:S04]  /*3c20*/  DEPBAR.LE SB0, 0x0 ;  /* 0x000080000000791a */ /* 0x000fe80000000000 */
[----:B------:R-:W-:Y:S06]  /*3c30*/  BAR.SYNC.DEFER_BLOCKING 0x0 ;  /* 0x0000000000007b1d */ /* 0x000fec0000010000 */
[----:B------:R-:W-:Y:S05]  /*3c40*/  LDSM.16.M88.4 R16, [R227] ;  /* 0x00000000e310783b */ /* 0x000fea0000000200 */
[----:B--2---:R-:W1:Y:S05]  /*3c50*/  LDSM.16.M88.4 R8, [R228+0x18000] ;  /* 0x01800000e408783b */ /* 0x004e6a0000000200 */
[----:B------:R-:W3:Y:S05]  /*3c60*/  LDSM.16.M88.4 R84, [R228+0x18800] ;  /* 0x01880000e454783b */ /* 0x000eea0000000200 */
[----:B------:R-:W-:Y:S05]  /*3c70*/  LDSM.16.M88.4 R88, [R118] ;  /* 0x000000007658783b */ /* 0x000fea0000000200 */
[----:B------:R-:W2:Y:S05]  /*3c80*/  LDSM.16.M88.4 R92, [R3+0x18000] ;  /* 0x01800000035c783b */ /* 0x000eaa0000000200 */
[----:B------:R-:W2:Y:S05]  /*3c90*/  LDSM.16.M88.4 R96, [R3+0x18800] ;  /* 0x018800000360783b */ /* 0x000eaa0000000200 */
[----:B------:R-:W-:Y:S05]  /*3ca0*/  LDSM.16.M88.4 R100, [R117] ;  /* 0x000000007564783b */ /* 0x000fea0000000200 */
[----:B------:R-:W2:Y:S05]  /*3cb0*/  LDSM.16.M88.4 R104, [R2+0x18000] ;  /* 0x018000000268783b */ /* 0x000eaa0000000200 */
        /* <DEDUP_REMOVED lines=143> */
[----:B-12---:R-:W-:Y:S01]  /*45b0*/  MOV R6, R214 ;  /* 0x000000d600067202 */ /* 0x006fe20000000f00 */
[----:B------:R-:W-:Y:S01]  /*45c0*/  USHF.L.U32 UR16, UR37, 0x6, URZ ;  /* 0x0000000625107899 */ /* 0x000fe200080006ff */
[----:B------:R-:W-:Y:S01]  /*45d0*/  MOV R10, R213 ;  /* 0x000000d5000a7202 */ /* 0x000fe20000000f00 */
[----:B------:R-:W-:Y:S01]  /*45e0*/  IMAD.MOV.U32 R7, RZ, RZ, R212 ;  /* 0x000000ffff077224 */ /* 0x000fe200078e00d4 */
        /* <DEDUP_REMOVED lines=25> */
.L_x_2047:
[----:B------:R-:W-:Y:S01]  /*4780*/  UIADD3 UR16, UPT, UPT, UR33, UR9, -UR43 ;  /* 0x0000000921107290 */ /* 0x000fe2000fffe82b */
[----:B--2---:R-:W-:Y:S02]  /*4790*/  VIADD R4, R239, UR17 ;  /* 0x00000011ef047c36 */ /* 0x004fe40008000000 */
[----:B------:R-:W-:Y:S02]  /*47a0*/  IMAD.MOV.U32 R92, RZ, RZ, 0x1 ;  /* 0x00000001ff5c7424 */ /* 0x000fe400078e00ff */
[----:B------:R-:W-:Y:S02]  /*47b0*/  IMAD.MOV.U32 R84, RZ, RZ, 0x9 ;  /* 0x00000009ff547424 */ /* 0x000fe400078e00ff */
[C---:B------:R-:W-:Y:S01]  /*47c0*/  VIADD R5, R4.reuse, UR16 ;  /* 0x0000001004057c36 */ /* 0x040fe20008000000 */
[----:B------:R-:W-:Y:S01]  /*47d0*/  UIADD3 UR16, UPT, UPT, UR33, -UR12, -UR43 ;  /* 0x8000000c21107290 */ /* 0x000fe2000fffe82b */
[C---:B------:R-:W-:Y:S02]  /*47e0*/  VIADD R91, R235.reuse, 0x1 ;  /* 0x00000001eb5b7836 */ /* 0x040fe40000000000 */
[----:B------:R-:W-:Y:S01]  /*47f0*/  VIADD R90, R235, 0x8 ;  /* 0x00000008eb5a7836 */ /* 0x000fe20000000000 */
[----:B------:R-:W-:Y:S01]  /*4800*/  VIADDMNMX R92, R5, R92, UR33, PT ;  /* 0x00000021055c7e46 */ /* 0x000fe2000b80015c */
[----:B------:R-:W-:Y:S01]  /*4810*/  VIADD R85, R235, 0x19 ;  /* 0x00000019eb557836 */ /* 0x000fe20000000000 */
        /* <DEDUP_REMOVED lines=13> */
[----:B------:R-:W-:Y:S02]  /*48f0*/  FSEL R18, R197, -INF , P0 ;  /* 0xff800000c5127808 */ /* 0x000fe40000000000 */
[----:B-1----:R-:W-:Y:S02]  /*4900*/  FSEL R15, R200, -INF , P6 ;  /* 0xff800000c80f7808 */ /* 0x002fe40003000000 */
[----:B------:R-:W-:Y:S02]  /*4910*/  FSEL R10, R213, -INF , P1 ;  /* 0xff800000d50a7808 */ /* 0x000fe40000800000 */
[-C--:B------:R-:W-:Y:S02]  /*4920*/  ISETP.GE.AND P5, PT, R89, R5.reuse, PT ;  /* 0x000000055900720c */ /* 0x080fe40003fa6270 */
[-C--:B------:R-:W-:Y:S02]  /*4930*/  ISETP.GE.AND P4, PT, R88, R5.reuse, PT ;  /* 0x000000055800720c */ /* 0x080fe40003f86270 */
[-C--:B------:R-:W-:Y:S02]  /*4940*/  ISETP.GE.AND P3, PT, R87, R5.reuse, PT ;  /* 0x000000055700720c */ /* 0x080fe40003f66270 */
[C---:B------:R-:W-:Y:S02]  /*4950*/  ISETP.GE.AND P2, PT, R86.reuse, R5, PT ;  /* 0x000000055600720c */ /* 0x040fe40003f46270 */
        /* <DEDUP_REMOVED lines=52> */
.L_x_2048:
        /* <DEDUP_REMOVED lines=9> */
[----:B------:R-:W-:Y:S01]  /*4d30*/  FFMA.FTZ R198, -R198, R198, 1 ;  /* 0x3f800000c6c67423 */ /* 0x000fe200000101c6 */
[----:B------:R-:W-:Y:S01]  /*4d40*/  MOV R116, 0x20 ;  /* 0x0000002000747802 */ /* 0x000fe20000000f00 */
[--C-:B------:R-:W-:Y:S01]  /*4d50*/  FFMA.FTZ R252, R18, UR13, -R249.reuse ;  /* 0x0000000d12fc7c23 */ /* 0x100fe200080108f9 */
[----:B------:R-:W-:Y:S01]  /*4d60*/  FSEL R241, R241, RZ, P0 ;  /* 0x000000fff1f17208 */ /* 0x000fe20000000000 */
[--C-:B------:R-:W-:Y:S01]  /*4d70*/  FFMA.FTZ R19, R19, UR13, -R249.reuse ;  /* 0x0000000d13137c23 */ /* 0x100fe200080108f9 */
[--C-:B------:R-:W-:Y:S01]  /*4d80*/  FFMA.FTZ R221, R9, UR13, -R249.reuse ;  /* 0x0000000d09dd7c23 */ /* 0x100fe200080108f9 */
[--C-:B------:R-:W-:Y:S01]  /*4d90*/  FFMA.FTZ R219, R8, UR13, -R249.reuse ;  /* 0x0000000d08db7c23 */ /* 0x100fe200080108f9 */
[----:B------:R-:W-:Y:S01]  /*4da0*/  FFMA.FTZ R231, R15, UR13, -R249 ;  /* 0x0000000d0fe77c23 */ /* 0x000fe200080108f9 */
[--C-:B------:R-:W-:Y:S01]  /*4db0*/  FFMA.FTZ R251, R17, UR13, -R241.reuse ;  /* 0x0000000d11fb7c23 */ /* 0x100fe200080108f1 */
[--C-:B------:R-:W-:Y:S01]  /*4dc0*/  FFMA.FTZ R250, R16, UR13, -R241.reuse ;  /* 0x0000000d10fa7c23 */ /* 0x100fe200080108f1 */
[--C-:B------:R-:W-:Y:S01]  /*4dd0*/  FFMA.FTZ R216, R5, UR13, -R241.reuse ;  /* 0x0000000d05d87c23 */ /* 0x100fe200080108f1 */
[----:B------:R-:W-:Y:S01]  /*4de0*/  MUFU.EX2 R232, R19 ;  /* 0x0000001300e87308 */ /* 0x000fe20000000800 */
[----:B------:R-:W-:Y:S01]  /*4df0*/  FFMA.FTZ R215, R4, UR13, -R241 ;  /* 0x0000000d04d77c23 */ /* 0x000fe200080108f1 */
[----:B------:R-:W-:Y:S01]  /*4e00*/  FFMA.FTZ R223, R14, UR13, -R249 ;  /* 0x0000000d0edf7c23 */ /* 0x000fe200080108f9 */
[--C-:B------:R-:W-:Y:S01]  /*4e10*/  FFMA.FTZ R218, R13, UR13, -R241.reuse ;  /* 0x0000000d0dda7c23 */ /* 0x100fe200080108f1 */
[----:B------:R-:W-:Y:S01]  /*4e20*/  FFMA.FTZ R217, R12, UR13, -R241 ;  /* 0x0000000d0cd97c23 */ /* 0x000fe200080108f1 */
[----:B------:R-:W-:Y:S01]  /*4e30*/  FFMA.FTZ R222, R11, UR13, -R249 ;  /* 0x0000000d0bde7c23 */ /* 0x000fe200080108f9 */
[--C-:B------:R-:W-:Y:S01]  /*4e40*/  FFMA.FTZ R248, R7, UR13, -R241.reuse ;  /* 0x0000000d07f87c23 */ /* 0x100fe200080108f1 */
[----:B------:R-:W-:Y:S03]  /*4e50*/  FFMA.FTZ R241, R6, UR13, -R241 ;  /* 0x0000000d06f17c23 */ /* 0x000fe600080108f1 */
[----:B------:R-:W2:Y:S01]  /*4e60*/  MUFU.EX2 R252, R252 ;  /* 0x000000fc00fc7308 */ /* 0x000ea20000000800 */
[----:B------:R-:W-:Y:S01]  /*4e70*/  FFMA.FTZ R249, R10, UR13, -R249 ;  /* 0x0000000d0af97c23 */ /* 0x000fe200080108f9 */
[----:B------:R-:W-:Y:S01]  /*4e80*/  MOV R220, 0x40 ;  /* 0x0000004000dc7802 */ /* 0x000fe20000000f00 */
[----:B------:R-:W-:Y:S01]  /*4e90*/  FFMA.FTZ R199, -R199, R199, 1 ;  /* 0x3f800000c7c77423 */ /* 0x000fe200000101c7 */
[----:B------:R-:W-:Y:S01]  /*4ea0*/  FFMA.FTZ R200, -R200, R200, 1 ;  /* 0x3f800000c8c87423 */ /* 0x000fe200000101c8 */
[----:B------:R-:W-:Y:S01]  /*4eb0*/  FFMA.FTZ R201, -R201, R201, 1 ;  /* 0x3f800000c9c97423 */ /* 0x000fe200000101c9 */
[----:B------:R-:W-:Y:S01]  /*4ec0*/  FFMA.FTZ R202, -R202, R202, 1 ;  /* 0x3f800000caca7423 */ /* 0x000fe200000101ca */
[----:B------:R-:W-:Y:S03]  /*4ed0*/  FFMA.FTZ R203, -R203, R203, 1 ;  /* 0x3f800000cbcb7423 */ /* 0x000fe600000101cb */
[----:B------:R-:W-:Y:S01]  /*4ee0*/  MUFU.EX2 R251, R251 ;  /* 0x000000fb00fb7308 */ /* 0x000fe20000000800 */
[----:B------:R-:W-:Y:S01]  /*4ef0*/  UISETP.GT.AND UP0, UPT, UR48, UR44, UPT ;  /* 0x0000002c3000728c */ /* 0x000fe2000bf04270 */
[----:B------:R-:W-:Y:S01]  /*4f00*/  FMUL.FTZ R196, R196, UR14 ;  /* 0x0000000ec4c47c20 */ /* 0x000fe20008410000 */
[----:B------:R-:W-:Y:S01]  /*4f10*/  FMUL.FTZ R197, R197, UR14 ;  /* 0x0000000ec5c57c20 */ /* 0x000fe20008410000 */
[----:B------:R-:W-:Y:S01]  /*4f20*/  FMUL.FTZ R198, R198, UR14 ;  /* 0x0000000ec6c67c20 */ /* 0x000fe20008410000 */
[----:B------:R-:W-:Y:S01]  /*4f30*/  FMUL.FTZ R199, R199, UR14 ;  /* 0x0000000ec7c77c20 */ /* 0x000fe20008410000 */
[----:B------:R-:W-:Y:S01]  /*4f40*/  FMUL.FTZ R200, R200, UR14 ;  /* 0x0000000ec8c87c20 */ /* 0x000fe20008410000 */
[----:B------:R-:W-:Y:S03]  /*4f50*/  FMUL.FTZ R201, R201, UR14 ;  /* 0x0000000ec9c97c20 */ /* 0x000fe60008410000 */
[----:B------:R-:W3:Y:S01]  /*4f60*/  MUFU.EX2 R250, R250 ;  /* 0x000000fa00fa7308 */ /* 0x000ee20000000800 */
[----:B------:R-:W-:Y:S01]  /*4f70*/  FMUL.FTZ R202, R202, UR14 ;  /* 0x0000000ecaca7c20 */ /* 0x000fe20008410000 */
[----:B------:R-:W-:Y:S01]  /*4f80*/  FMUL.FTZ R203, R203, UR14 ;  /* 0x0000000ecbcb7c20 */ /* 0x000fe20008410000 */
[----:B------:R-:W-:Y:S01]  /*4f90*/  FFMA.FTZ R204, -R204, R204, 1 ;  /* 0x3f800000cccc7423 */ /* 0x000fe200000101cc */
[----:B------:R-:W-:Y:S01]  /*4fa0*/  FFMA.FTZ R205, -R205, R205, 1 ;  /* 0x3f800000cdcd7423 */ /* 0x000fe200000101cd */
[----:B------:R-:W-:Y:S01]  /*4fb0*/  FFMA.FTZ R207, -R207, R207, 1 ;  /* 0x3f800000cfcf7423 */ /* 0x000fe200000101cf */
[----:B------:R-:W-:Y:S01]  /*4fc0*/  FFMA.FTZ R208, -R208, R208, 1 ;  /* 0x3f800000d0d07423 */ /* 0x000fe200000101d0 */
[----:B------:R-:W-:Y:S03]  /*4fd0*/  FFMA.FTZ R209, -R209, R209, 1 ;  /* 0x3f800000d1d17423 */ /* 0x000fe600000101d1 */
[----:B------:R-:W-:Y:S01]  /*4fe0*/  MUFU.EX2 R231, R231 ;  /* 0x000000e700e77308 */ /* 0x000fe20000000800 */
[----:B------:R-:W-:Y:S01]  /*4ff0*/  FFMA.FTZ R213, -R213, R213, 1 ;  /* 0x3f800000d5d57423 */ /* 0x000fe200000101d5 */
[----:B------:R-:W-:Y:S01]  /*5000*/  FMUL.FTZ R204, R204, UR14 ;  /* 0x0000000ecccc7c20 */ /* 0x000fe20008410000 */
[----:B------:R-:W-:Y:S01]  /*5010*/  FMUL.FTZ R205, R205, UR14 ;  /* 0x0000000ecdcd7c20 */ /* 0x000fe20008410000 */
[----:B------:R-:W-:Y:S01]  /*5020*/  FMUL.FTZ R207, R207, UR14 ;  /* 0x0000000ecfcf7c20 */ /* 0x000fe20008410000 */
[----:B------:R-:W-:Y:S01]  /*5030*/  FMUL.FTZ R208, R208, UR14 ;  /* 0x0000000ed0d07c20 */ /* 0x000fe20008410000 */
[----:B------:R-:W-:Y:S01]  /*5040*/  FMUL.FTZ R209, R209, UR14 ;  /* 0x0000000ed1d17c20 */ /* 0x000fe20008410000 */
[----:B------:R-:W-:Y:S03]  /*5050*/  FMUL.FTZ R213, R213, UR14 ;  /* 0x0000000ed5d57c20 */ /* 0x000fe60008410000 */
[----:B------:R-:W4:Y:S01]  /*5060*/  MUFU.EX2 R223, R223 ;  /* 0x000000df00df7308 */ /* 0x000f220000000800 */
[----:B------:R-:W-:Y:S01]  /*5070*/  FFMA.FTZ R212, -R212, R212, 1 ;  /* 0x3f800000d4d47423 */ /* 0x000fe200000101d4 */
[----:B------:R-:W-:Y:S08]  /*5080*/  FFMA.FTZ R214, -R214, R214, 1 ;  /* 0x3f800000d6d67423 */ /* 0x000ff000000101d6 */
        /* <DEDUP_REMOVED lines=9> */
[----:B------:R-:W4:Y:S01]  /*5120*/  MUFU.EX2 R241, R241 ;  /* 0x000000f100f17308 */ /* 0x000f220000000800 */
[----:B-1----:R-:W-:Y:S02]  /*5130*/  SHF.L.U32 R124, R230, 0x1, RZ ;  /* 0x00000001e67c7819 */ /* 0x002fe400000006ff */
[----:B------:R-:W-:Y:S02]  /*5140*/  SHF.R.U32.HI R5, RZ, 0x2, R230 ;  /* 0x00000002ff057819 */ /* 0x000fe400000116e6 */
[----:B------:R-:W-:Y:S02]  /*5150*/  LOP3.LUT R9, R124, 0x38, RZ, 0xc0, !PT ;  /* 0x000000387c097812 */ /* 0x000fe400078ec0ff */
[C---:B------:R-:W-:Y:S02]  /*5160*/  SHF.L.U32 R120, R230.reuse, 0x5, RZ ;  /* 0x00000005e6787819 */ /* 0x040fe400000006ff */
[C---:B------:R-:W-:Y:S02]  /*5170*/  SHF.L.U32 R122, R230.reuse, 0x6, RZ ;  /* 0x00000006e67a7819 */ /* 0x040fe400000006ff */
[----:B------:R-:W-:Y:S02]  /*5180*/  LOP3.LUT R4, R9, 0x20, R5, 0x78, !PT ;  /* 0x0000002009047812 */ /* 0x000fe400078e7805 */
[----:B------:R-:W-:Y:S02]  /*5190*/  SHF.L.U32 R5, R230, 0x4, RZ ;  /* 0x00000004e6057819 */ /* 0x000fe400000006ff */
[----:B------:R-:W-:Y:S02]  /*51a0*/  LOP3.LUT R8, R120, 0xc00, RZ, 0xc0, !PT ;  /* 0x00000c0078087812 */ /* 0x000fe400078ec0ff */
[----:B------:R-:W-:Y:S02]  /*51b0*/  SHF.L.U32 R229, R230, 0x3, RZ ;  /* 0x00000003e6e57819 */ /* 0x000fe400000006ff */
[----:B------:R-:W-:Y:S02]  /*51c0*/  LOP3.LUT R121, R122, 0x1c0, RZ, 0xc0, !PT ;  /* 0x000001c07a797812 */ /* 0x000fe400078ec0ff */
[----:B------:R-:W-:Y:S02]  /*51d0*/  LOP3.LUT R9, R120, 0x200, RZ, 0xc0, !PT ;  /* 0x0000020078097812 */ /* 0x000fe400078ec0ff */
[----:B------:R-:W-:Y:S02]  /*51e0*/  LOP3.LUT R4, R4, 0x1c0, R5, 0xf8, !PT ;  /* 0x000001c004047812 */ /* 0x000fe400078ef805 */
[----:B------:R-:W-:Y:S02]  /*51f0*/  LOP3.LUT R8, R8, 0x6, R124, 0xf8, !PT ;  /* 0x0000000608087812 */ /* 0x000fe400078ef87c */
[----:B------:R-:W-:Y:S02]  /*5200*/  LOP3.LUT R121, R121, 0x38, R229, 0xf8, !PT ;  /* 0x0000003879797812 */ /* 0x000fe400078ef8e5 */
[----:B------:R-:W-:Y:S02]  /*5210*/  LOP3.LUT R5, R9, 0x3800, R5, 0xf8, !PT ;  /* 0x0000380009057812 */ /* 0x000fe400078ef805 */
[----:B------:R-:W-:Y:S02]  /*5220*/  LOP3.LUT R8, R8, R4, RZ, 0xfc, !PT ;  /* 0x0000000408087212 */ /* 0x000fe400078efcff */
[--C-:B------:R-:W-:Y:S02]  /*5230*/  LOP3.LUT R228, R121, 0x8, R230.reuse, 0x78, !PT ;  /* 0x0000000879e47812 */ /* 0x100fe400078e78e6 */
[----:B--2---:R-:W-:Y:S02]  /*5240*/  F2FP.F16.F32.PACK_AB R4, R252, R232 ;  /* 0x000000e8fc04723e */ /* 0x004fe400000000ff */
[----:B------:R-:W-:Y:S02]  /*5250*/  LEA R211, R8, UR4, 0x1 ;  /* 0x0000000408d37c11 */ /* 0x000fe4000f8e08ff */
[----:B------:R-:W-:Y:S02]  /*5260*/  LOP3.LUT R228, R5, R228, RZ, 0xfc, !PT ;  /* 0x000000e405e47212 */ /* 0x000fe400078efcff */
[----:B---3--:R-:W-:Y:S01]  /*5270*/  F2FP.F16.F32.PACK_AB R5, R250, R251 ;  /* 0x000000fbfa05723e */ /* 0x008fe200000000ff */
[----:B------:R1:W-:Y:S01]  /*5280*/  STS [R211+0x2a000], R4 ;  /* 0x02a00004d3007388 */ /* 0x0003e20000000800 */
[C---:B------:R-:W-:Y:S02]  /*5290*/  LOP3.LUT P1, RZ, R230.reuse, 0x8, RZ, 0xc0, !PT ;  /* 0x00000008e6ff7812 */ /* 0x040fe4000782c0ff */
[----:B------:R-:W-:Y:S03]  /*52a0*/  LOP3.LUT P0, R123, R230, 0x4, RZ, 0xc0, !PT ;  /* 0x00000004e67b7812 */ /* 0x000fe6000780c0ff */
[----:B------:R2:W-:Y:S01]  /*52b0*/  STS [R211+0x2a400], R5 ;  /* 0x02a40005d3007388 */ /* 0x0005e20000000800 */
[----:B------:R-:W-:Y:S02]  /*52c0*/  IADD3 R206, PT, PT, R211, 0x2a020, RZ ;  /* 0x0002a020d3ce7810 */ /* 0x000fe40007ffe0ff */
[----:B----4-:R-:W-:Y:S02]  /*52d0*/  F2FP.F16.F32.PACK_AB R8, R223, R231 ;  /* 0x000000e7df08723e */ /* 0x010fe400000000ff */
[----:B------:R-:W-:Y:S02]  /*52e0*/  F2FP.F16.F32.PACK_AB R7, R217, R218 ;  /* 0x000000dad907723e */ /* 0x000fe400000000ff */
[----:B------:R-:W-:Y:S02]  /*52f0*/  F2FP.F16.F32.PACK_AB R6, R221, R222 ;  /* 0x000000dedd06723e */ /* 0x000fe400000000ff */
[----:B------:R-:W-:Y:S02]  /*5300*/  SHF.R.U32.HI R118, RZ, 0x1, R230 ;  /* 0x00000001ff767819 */ /* 0x000fe400000116e6 */
[----:B------:R-:W-:Y:S02]  /*5310*/  LOP3.LUT R119, R122, 0x200, RZ, 0xc0, !PT ;  /* 0x000002007a777812 */ /* 0x000fe400078ec0ff */
[----:B------:R-:W-:Y:S02]  /*5320*/  LOP3.LUT R118, R121, 0x8, R118, 0x78, !PT ;  /* 0x0000000879767812 */ /* 0x000fe400078e7876 */
[----:B------:R-:W-:Y:S02]  /*5330*/  LOP3.LUT R113, R119, 0xc00, R120, 0xf8, !PT ;  /* 0x00000c0077717812 */ /* 0x000fe400078ef878 */
[----:B------:R-:W-:Y:S02]  /*5340*/  LEA R228, R228, UR4, 0x1 ;  /* 0x00000004e4e47c11 */ /* 0x000fe4000f8e08ff */
[----:B------:R-:W-:Y:S02]  /*5350*/  LOP3.LUT R113, R113, R118, RZ, 0xfc, !PT ;  /* 0x0000007671717212 */ /* 0x000fe400078efcff */
[----:B-1----:R-:W-:Y:S02]  /*5360*/  IADD3 R4, PT, PT, R211, 0x2a000, RZ ;  /* 0x0002a000d3047810 */ /* 0x002fe40007ffe0ff */
[----:B------:R-:W-:Y:S02]  /*5370*/  LEA R113, R113, UR4, 0x1 ;  /* 0x0000000471717c11 */ /* 0x000fe4000f8e08ff */
[----:B--2---:R-:W-:Y:S02]  /*5380*/  SEL R5, R210, 0xfffffff0, !P0 ;  /* 0xfffffff0d2057807 */ /* 0x004fe40004000000 */
[----:B------:R-:W-:Y:S02]  /*5390*/  @P1 IADD3 R206, PT, PT, R4, -0x20, RZ ;  /* 0xffffffe004ce1810 */ /* 0x000fe40007ffe0ff */
[----:B------:R-:W-:Y:S02]  /*53a0*/  IADD3 R4, PT, PT, R211, R5, RZ ;  /* 0x00000005d3047210 */ /* 0x000fe40007ffe0ff */
[----:B------:R-:W-:Y:S02]  /*53b0*/  IADD3 R5, PT, PT, R5, R206, RZ ;  /* 0x000000ce05057210 */ /* 0x000fe40007ffe0ff */
[----:B------:R-:W-:Y:S01]  /*53c0*/  LOP3.LUT P1, R117, R230, 0x2, RZ, 0xc0, !PT ;  /* 0x00000002e6757812 */ /* 0x000fe2000782c0ff */
[----:B------:R-:W-:Y:S01]  /*53d0*/  STS [R4+0x2a000], R8 ;  /* 0x02a0000804007388 */ /* 0x000fe20000000800 */
[----:B------:R-:W-:Y:S02]  /*53e0*/  SEL R126, R220, 0xffffffc0, !P0 ;  /* 0xffffffc0dc7e7807 */ /* 0x000fe40004000000 */
[----:B------:R-:W-:Y:S03]  /*53f0*/  SEL R125, R116, 0xffffffe0, !P1 ;  /* 0xffffffe0747d7807 */ /* 0x000fe60004800000 */
[----:B------:R1:W-:Y:S01]  /*5400*/  STS [R4+0x2a400], R7 ;  /* 0x02a4000704007388 */ /* 0x0003e20000000800 */
[CC--:B------:R-:W-:Y:S02]  /*5410*/  IADD3 R128, PT, PT, R113.reuse, R126.reuse, RZ ;  /* 0x0000007e71807210 */ /* 0x0c0fe40007ffe0ff */
[-C--:B------:R-:W-:Y:S03]  /*5420*/  IADD3 R112, PT, PT, R113, R125.reuse, RZ ;  /* 0x0000007d71707210 */ /* 0x080fe60007ffe0ff */
[----:B------:R2:W-:Y:S01]  /*5430*/  STS [R206], R6 ;  /* 0x00000006ce007388 */ /* 0x0005e20000000800 */
[C---:B------:R-:W-:Y:S02]  /*5440*/  IADD3 R129, PT, PT, R228.reuse, R125, RZ ;  /* 0x0000007de4817210 */ /* 0x040fe40007ffe0ff */
[----:B------:R-:W-:Y:S02]  /*5450*/  IADD3 R126, PT, PT, R228, R126, RZ ;  /* 0x0000007ee47e7210 */ /* 0x000fe40007ffe0ff */
[C---:B------:R-:W-:Y:S02]  /*5460*/  IADD3 R127, PT, PT, R125.reuse, R128, RZ ;  /* 0x000000807d7f7210 */ /* 0x040fe40007ffe0ff */
[----:B------:R-:W-:Y:S02]  /*5470*/  IADD3 R125, PT, PT, R125, R126, RZ ;  /* 0x0000007e7d7d7210 */ /* 0x000fe40007ffe0ff */
[----:B------:R-:W-:Y:S02]  /*5480*/  LOP3.LUT R124, R124, 0x20, RZ, 0xc0, !PT ;  /* 0x000000207c7c7812 */ /* 0x000fe400078ec0ff */
[----:B------:R-:W-:Y:S02]  /*5490*/  ISETP.NE.AND P1, PT, R123, RZ, PT ;  /* 0x000000ff7b00720c */ /* 0x000fe40003f25270 */
[----:B-1----:R-:W-:Y:S02]  /*54a0*/  F2FP.F16.F32.PACK_AB R4, R215, R216 ;  /* 0x000000d8d704723e */ /* 0x002fe400000000ff */
[----:B------:R-:W-:Y:S02]  /*54b0*/  F2FP.F16.F32.PACK_AB R7, R249, R219 ;  /* 0x000000dbf907723e */ /* 0x000fe400000000ff */
[----:B--2---:R-:W-:Y:S01]  /*54c0*/  F2FP.F16.F32.PACK_AB R6, R241, R248 ;  /* 0x000000f8f106723e */ /* 0x004fe200000000ff */
[----:B------:R-:W-:Y:S06]  /*54d0*/  STS [R206+0x400], R4 ;  /* 0x00040004ce007388 */ /* 0x000fec0000000800 */
        /* <DEDUP_REMOVED lines=28> */
[----:B------:R-:W1:Y:S06]  /*56a0*/  LDSM.16.M88.4 R84, [R228+0x22800] ;  /* 0x02280000e454783b */ /* 0x000e6c0000000200 */
[----:B------:R-:W-:Y:S01]  /*56b0*/  LDSM.16.M88.4 R100, [R112+0x12000] ;  /* 0x012000007064783b */ /* 0x000fe20000000200 */
[C---:B--2---:R-:W-:Y:S08]  /*56c0*/  HMMA.16816.F32 R4, R92.reuse, R108, R4 ;  /* 0x0000006c5c04723c */ /* 0x044ff00000001804 */
[C---:B------:R-:W-:Y:S01]  /*56d0*/  HMMA.16816.F32 R8, R92.reuse, R110, R8 ;  /* 0x0000006e5c08723c */ /* 0x040fe20000001808 */
[----:B------:R-:W2:Y:S07]  /*56e0*/  LDSM.16.M88.4 R108, [R129+0x22000] ;  /* 0x02200000816c783b */ /* 0x000eae0000000200 */
[C---:B---3--:R-:W-:Y:S08]  /*56f0*/  HMMA.16816.F32 R12, R92.reuse, R88, R12 ;  /* 0x000000585c0c723c */ /* 0x048ff0000000180c */
[----:B------:R-:W-:Y:S01]  /*5700*/  HMMA.16816.F32 R16, R92, R90, R16 ;  /* 0x0000005a5c10723c */ /* 0x000fe20000001810 */
[----:B------:R-:W3:Y:S06]  /*5710*/  LDSM.16.M88.4 R88, [R129+0x22800] ;  /* 0x022800008158783b */ /* 0x000eec0000000200 */
[----:B------:R-:W-:Y:S01]  /*5720*/  LDSM.16.M88.4 R92, [R128+0x12000] ;  /* 0x01200000805c783b */ /* 0x000fe20000000200 */
[C---:B----4-:R-:W-:Y:S08]  /*5730*/  HMMA.16816.F32 R4, R96.reuse, R104, R4 ;  /* 0x000000686004723c */ /* 0x050ff00000001804 */
        /* <DEDUP_REMOVED lines=48> */
[C---:B--2---:R-:W-:Y:S05]  /*5a40*/  HMMA.16816.F32 R4, R100.reuse, R108, R4 ;  /* 0x0000006c6404723c */ /* 0x044fea0000001804 */
[----:B------:R-:W2:Y:S03]  /*5a50*/  LDSM.16.M88.4 R112, [R129+0x26000] ;  /* 0x026000008170783b */ /* 0x000ea60000000200 */
[C---:B------:R-:W-:Y:S03]  /*5a60*/  HMMA.16816.F32 R8, R100.reuse, R110, R8 ;  /* 0x0000006e6408723c */ /* 0x040fe60000001808 */
[----:B------:R-:W-:Y:S05]  /*5a70*/  LDSM.16.M88.4 R108, [R126+0x26000] ;  /* 0x026000007e6c783b */ /* 0x000fea0000000200 */
[C---:B---3--:R-:W-:Y:S08]  /*5a80*/  HMMA.16816.F32 R12, R100.reuse, R88, R12 ;  /* 0x00000058640c723c */ /* 0x048ff0000000180c */
[----:B------:R-:W-:Y:S01]  /*5a90*/  HMMA.16816.F32 R16, R100, R90, R16 ;  /* 0x0000005a6410723c */ /* 0x000fe20000001810 */
[----:B------:R3:W2:Y:S06]  /*5aa0*/  LDSM.16.M88.4 R88, [R129+0x26800] ;  /* 0x026800008158783b */ /* 0x0006ac0000000200 */
[----:B------:R-:W2:Y:S01]  /*5ab0*/  LDSM.16.M88.4 R100, [R128+0x16000] ;  /* 0x016000008064783b */ /* 0x000ea20000000200 */
[C---:B----4-:R-:W-:Y:S08]  /*5ac0*/  HMMA.16816.F32 R4, R92.reuse, R104, R4 ;  /* 0x000000685c04723c */ /* 0x050ff00000001804 */
[C---:B------:R-:W-:Y:S01]  /*5ad0*/  HMMA.16816.F32 R8, R92.reuse, R106, R8 ;  /* 0x0000006a5c08723c */ /* 0x040fe20000001808 */
[----:B------:R-:W-:Y:S07]  /*5ae0*/  LDSM.16.M88.4 R104, [R125+0x26000] ;  /* 0x026000007d68783b */ /* 0x000fee0000000200 */
[C---:B-1----:R-:W-:Y:S03]  /*5af0*/  HMMA.16816.F32 R12, R92.reuse, R84, R12 ;  /* 0x000000545c0c723c */ /* 0x042fe6000000180c */
[----:B---3--:R-:W-:Y:S02]  /*5b00*/  MOV R129, R232 ;  /* 0x000000e800817202 */ /* 0x008fe40000000f00 */
[--C-:B------:R-:W-:Y:S03]  /*5b10*/  SHF.R.U32.HI R232, RZ, 0x1, R230.reuse ;  /* 0x00000001ffe87819 */ /* 0x100fe600000116e6 */
[----:B------:R-:W-:Y:S01]  /*5b20*/  HMMA.16816.F32 R16, R92, R86, R16 ;  /* 0x000000565c10723c */ /* 0x000fe20000001810 */
[----:B------:R-:W1:Y:S06]  /*5b30*/  LDSM.16.M88.4 R84, [R126+0x26800] ;  /* 0x026800007e54783b */ /* 0x000e6c0000000200 */
[----:B------:R-:W3:Y:S01]  /*5b40*/  LDSM.16.M88.4 R92, [R127+0x16000] ;  /* 0x016000007f5c783b */ /* 0x000ee20000000200 */
[C---:B--2---:R-:W-:Y:S08]  /*5b50*/  HMMA.16816.F32 R4, R96.reuse, R112, R4 ;  /* 0x000000706004723c */ /* 0x044ff00000001804 */
[C---:B------:R-:W-:Y:S08]  /*5b60*/  HMMA.16816.F32 R8, R96.reuse, R114, R8 ;  /* 0x000000726008723c */ /* 0x040ff00000001808 */
[C---:B------:R-:W-:Y:S08]  /*5b70*/  HMMA.16816.F32 R12, R96.reuse, R88, R12 ;  /* 0x00000058600c723c */ /* 0x040ff0000000180c */
[----:B------:R-:W-:Y:S01]  /*5b80*/  HMMA.16816.F32 R16, R96, R90, R16 ;  /* 0x0000005a6010723c */ /* 0x000fe20000001810 */
[----:B------:R-:W2:Y:S07]  /*5b90*/  LDSM.16.M88.4 R88, [R125+0x26800] ;  /* 0x026800007d58783b */ /* 0x000eae0000000200 */
[C---:B------:R-:W-:Y:S08]  /*5ba0*/  HMMA.16816.F32 R4, R100.reuse, R108, R4 ;  /* 0x0000006c6404723c */ /* 0x040ff00000001804 */
[C---:B------:R-:W-:Y:S08]  /*5bb0*/  HMMA.16816.F32 R8, R100.reuse, R110, R8 ;  /* 0x0000006e6408723c */ /* 0x040ff00000001808 */
[C---:B-1----:R-:W-:Y:S03]  /*5bc0*/  HMMA.16816.F32 R12, R100.reuse, R84, R12 ;  /* 0x00000054640c723c */ /* 0x042fe6000000180c */
[----:B------:R-:W-:Y:S02]  /*5bd0*/  SHF.R.U32.HI R84, RZ, 0x3, R230 ;  /* 0x00000003ff547819 */ /* 0x000fe400000116e6 */
[----:B------:R-:W-:Y:S02]  /*5be0*/  LOP3.LUT R85, R232, 0x10, RZ, 0xc0, !PT ;  /* 0x00000010e8557812 */ /* 0x000fe400078ec0ff */
[----:B------:R-:W-:Y:S01]  /*5bf0*/  LOP3.LUT R84, R124, 0x18, R84, 0xf8, !PT ;  /* 0x000000187c547812 */ /* 0x000fe200078ef854 */
[----:B------:R-:W-:Y:S03]  /*5c00*/  HMMA.16816.F32 R16, R100, R86, R16 ;  /* 0x000000566410723c */ /* 0x000fe60000001810 */
[----:B------:R-:W-:Y:S02]  /*5c10*/  LOP3.LUT R233, R84, 0x1c0, R122, 0xf8, !PT ;  /* 0x000001c054e97812 */ /* 0x000fe400078ef87a */
[----:B------:R-:W-:Y:S02]  /*5c20*/  LOP3.LUT R84, R85, 0x8, R230, 0xf8, !PT ;  /* 0x0000000855547812 */ /* 0x000fe400078ef8e6 */
[----:B------:R-:W-:Y:S01]  /*5c30*/  LOP3.LUT R233, R233, 0x38, R229, 0x78, !PT ;  /* 0x00000038e9e97812 */ /* 0x000fe200078e78e5 */
[C---:B---3--:R-:W-:Y:S05]  /*5c40*/  HMMA.16816.F32 R4, R92.reuse, R104, R4 ;  /* 0x000000685c04723c */ /* 0x048fea0000001804 */
[----:B------:R-:W-:Y:S02]  /*5c50*/  LOP3.LUT R121, R84, R121, RZ, 0x3c, !PT ;  /* 0x0000007954797212 */ /* 0x000fe400078e3cff */
[----:B------:R-:W-:Y:S01]  /*5c60*/  LOP3.LUT R233, R233, 0x200, R122, 0xf8, !PT ;  /* 0x00000200e9e97812 */ /* 0x000fe200078ef87a */
[C---:B------:R-:W-:Y:S08]  /*5c70*/  HMMA.16816.F32 R8, R92.reuse, R106, R8 ;  /* 0x0000006a5c08723c */ /* 0x040ff00000001808 */
[C---:B--2---:R-:W-:Y:S03]  /*5c80*/  HMMA.16816.F32 R12, R92.reuse, R88, R12 ;  /* 0x000000585c0c723c */ /* 0x044fe6000000180c */
[C---:B-----5:R-:W-:Y:S01]  /*5c90*/  FADD.FTZ R4, -R131.reuse, R4 ;  /* 0x0000000483047221 */ /* 0x060fe20000010100 */
[----:B------:R-:W-:Y:S01]  /*5ca0*/  FADD.FTZ R5, -R131, R5 ;  /* 0x0000000583057221 */ /* 0x000fe20000010100 */
[C---:B------:R-:W-:Y:S01]  /*5cb0*/  FADD.FTZ R6, -R130.reuse, R6 ;  /* 0x0000000682067221 */ /* 0x040fe20000010100 */
[C---:B------:R-:W-:Y:S01]  /*5cc0*/  FADD.FTZ R7, -R130.reuse, R7 ;  /* 0x0000000782077221 */ /* 0x040fe20000010100 */
        /* <DEDUP_REMOVED lines=43> */
[----:B------:R-:W-:Y:S01]  /*5f80*/  LOP3.LUT R249, R250, 0x40, RZ, 0xfc, !PT ;  /* 0x00000040faf97812 */ /* 0x000fe200078efcff */
[----:B------:R-:W-:Y:S01]  /*5f90*/  FMUL.FTZ R13, R13, R205 ;  /* 0x000000cd0d0d7220 */ /* 0x000fe20000410000 */
        /* <DEDUP_REMOVED lines=76> */
.L_x_2049:
[----:B------:R-:W-:Y:S01]  /*6460*/  STS [R211+0x28000], R4 ;  /* 0x02800004d3007388 */ /* 0x000fe20000000800 */
[----:B------:R-:W-:Y:S01]  /*6470*/  SEL R210, R210, 0xfffffff0, !P1 ;  /* 0xfffffff0d2d27807 */ /* 0x000fe20004800000 */
[----:B------:R-:W-:Y:S01]  /*6480*/  FMUL.FTZ R214, R214, UR14 ;  /* 0x0000000ed6d67c20 */ /* 0x000fe20008410000 */
[----:B------:R-:W-:Y:S03]  /*6490*/  FMUL.FTZ R212, R212, UR14 ;  /* 0x0000000ed4d47c20 */ /* 0x000fe60008410000 */
[----:B------:R2:W-:Y:S01]  /*64a0*/  STS [R211+0x28400], R6 ;  /* 0x02840006d3007388 */ /* 0x0005e20000000800 */
[----:B------:R-:W-:Y:S01]  /*64b0*/  F2FP.F16.F32.PACK_AB R12, R13, R12 ;  /* 0x0000000c0d0c723e */ /* 0x000fe200000000ff */
[----:B------:R-:W-:Y:S01]  /*64c0*/  FMUL.FTZ R19, R19, R214 ;  /* 0x000000d613137220 */ /* 0x000fe20000410000 */
[----:B------:R-:W-:Y:S01]  /*64d0*/  FMUL.FTZ R18, R18, R212 ;  /* 0x000000d412127220 */ /* 0x000fe20000410000 */
[----:B------:R-:W-:Y:S01]  /*64e0*/  F2FP.F16.F32.PACK_AB R14, R15, R14 ;  /* 0x0000000e0f0e723e */ /* 0x000fe200000000ff */
[----:B------:R-:W3:Y:S01]  /*64f0*/  LDC R251, c[0x0][0x44c] ;  /* 0x00011300fffb7b82 */ /* 0x000ee20000000800 */
[----:B------:R-:W-:Y:S02]  /*6500*/  F2FP.F16.F32.PACK_AB R16, R17, R16 ;  /* 0x000000101110723e */ /* 0x000fe400000000ff */
[----:B------:R-:W-:Y:S02]  /*6510*/  F2FP.F16.F32.PACK_AB R18, R19, R18 ;  /* 0x000000121312723e */ /* 0x000fe400000000ff */
[----:B------:R-:W-:Y:S02]  /*6520*/  LOP3.LUT R121, R121, 0x200, R120, 0xf8, !PT ;  /* 0x0000020079797812 */ /* 0x000fe400078ef878 */
[----:B------:R-:W-:Y:S02]  /*6530*/  LEA R233, R233, UR4, 0x1 ;  /* 0x00000004e9e97c11 */ /* 0x000fe4000f8e08ff */
[----:B------:R-:W-:Y:S02]  /*6540*/  LEA R231, R121, UR4, 0x1 ;  /* 0x0000000479e77c11 */ /* 0x000fe4000f8e08ff */
[----:B------:R-:W-:Y:S05]  /*6550*/  SEL R220, R220, 0xffffffc0, !P1 ;  /* 0xffffffc0dcdc7807 */ /* 0x000fea0004800000 */
[----:B------:R-:W-:Y:S02]  /*6560*/  IMAD.IADD R112, R220, 0x1, R231 ;  /* 0x00000001dc707824 */ /* 0x000fe400078e02e7 */
[--C-:B--2---:R-:W-:Y:S02]  /*6570*/  IMAD.IADD R211, R211, 0x1, R210.reuse ;  /* 0x00000001d3d37824 */ /* 0x104fe400078e02d2 */
[----:B------:R-:W-:Y:S02]  /*6580*/  IMAD.IADD R210, R206, 0x1, R210 ;  /* 0x00000001ced27824 */ /* 0x000fe400078e02d2 */
[----:B---3--:R-:W-:Y:S01]  /*6590*/  IMAD R251, R251, UR8, RZ ;  /* 0x00000008fbfb7c24 */ /* 0x008fe2000f8e02ff */
[----:B------:R-:W-:Y:S06]  /*65a0*/  STS [R211+0x28000], R8 ;  /* 0x02800008d3007388 */ /* 0x000fec0000000800 */
[----:B------:R-:W-:Y:S06]  /*65b0*/  STS [R211+0x28400], R10 ;  /* 0x0284000ad3007388 */ /* 0x000fec0000000800 */
[----:B------:R-:W-:Y:S06]  /*65c0*/  STS [R206+-0x2000], R12 ;  /* 0xffe0000cce007388 */ /* 0x000fec0000000800 */
[----:B------:R-:W-:Y:S06]  /*65d0*/  STS [R206+-0x1c00], R14 ;  /* 0xffe4000ece007388 */ /* 0x000fec0000000800 */
[----:B------:R-:W-:Y:S06]  /*65e0*/  STS [R210+-0x2000], R16 ;  /* 0xffe00010d2007388 */ /* 0x000fec0000000800 */
[----:B------:R-:W-:Y:S01]  /*65f0*/  STS [R210+-0x1c00], R18 ;  /* 0xffe40012d2007388 */ /* 0x000fe20000000800 */
[----:B------:R-:W-:Y:S06]  /*6600*/  BAR.SYNC.DEFER_BLOCKING 0x0 ;  /* 0x0000000000007b1d */ /* 0x000fec0000010000 */
[----:B------:R-:W-:Y:S06]  /*6610*/  LDSM.16.MT88.4 R4, [R231+0x2a000] ;  /* 0x02a00000e704783b */ /* 0x000fec0000004200 */
[----:B------:R-:W2:Y:S06]  /*6620*/  LDSM.16.MT88.4 R8, [R233+0x10000] ;  /* 0x01000000e908783b */ /* 0x000eac0000004200 */
[----:B------:R-:W3:Y:S06]  /*6630*/  LDSM.16.MT88.4 R12, [R112+0x2a000] ;  /* 0x02a00000700c783b */ /* 0x000eec0000004200 */
        /* <DEDUP_REMOVED lines=150> */
.L_x_2050:
[----:B------:R-:W-:Y:S01]  /*6fa0*/  LOP3.LUT R119, R119, 0x400, R120, 0xf8, !PT ;  /* 0x0000040077777812 */ /* 0x000fe200078ef878 */
[----:B------:R-:W-:Y:S01]  /*6fb0*/  LDSM.16.MT88.4 R16, [R233+0x18000] ;  /* 0x01800000e910783b */ /* 0x000fe20000004200 */
[----:B------:R-:W-:Y:S01]  /*6fc0*/  ISETP.NE.AND P0, PT, R117, RZ, PT ;  /* 0x000000ff7500720c */ /* 0x000fe20003f05270 */
[----:B------:R-:W-:Y:S01]  /*6fd0*/  @UP0 UIADD3 UR27, UP1, UPT, UR54, -0x100, URZ ;  /* 0xffffff00361b0890 */ /* 0x000fe2000ff3e0ff */
[----:B------:R-:W-:Y:S01]  /*6fe0*/  LOP3.LUT R119, R119, R118, RZ, 0xfc, !PT ;  /* 0x0000007677777212 */ /* 0x000fe200078efcff */
[----:B------:R-:W-:Y:S01]  /*6ff0*/  LDSM.16.MT88.4 R96, [R233+0x1a000] ;  /* 0x01a00000e960783b */ /* 0x000fe20000004200 */
[----:B------:R-:W-:Y:S01]  /*7000*/  SEL R221, R116, 0xffffffe0, !P0 ;  /* 0xffffffe074dd7807 */ /* 0x000fe20004000000 */
[----:B------:R-:W-:Y:S01]  /*7010*/  @UP0 UIADD3.X UR17, UPT, UPT, UR55, -0x1, URZ, UP1, !UPT ;  /* 0xffffffff37110890 */ /* 0x000fe20008ffe4ff */
[----:B------:R-:W-:Y:S01]  /*7020*/  LEA R222, R119, UR4, 0x1 ;  /* 0x0000000477de7c11 */ /* 0x000fe2000f8e08ff */
[----:B------:R-:W-:Y:S01]  /*7030*/  LDSM.16.MT88.4 R112, [R233+0x1c000] ;  /* 0x01c00000e970783b */ /* 0x000fe20000004200 */
[----:B------:R-:W-:Y:S01]  /*7040*/  PLOP3.LUT P3, PT, PT, PT, UP0, 0x80, 0x8 ;  /* 0x000000000008781c */ /* 0x000fe20003f6f008 */
[----:B------:R-:W-:Y:S02]  /*7050*/  @UP0 UIADD3 UR10, UP1, UPT, UR10, -0x100, URZ ;  /* 0xffffff000a0a0890 */ /* 0x000fe4000ff3e0ff */
[----:B------:R-:W1:Y:S01]  /*7060*/  LDSM.16.M88.4 R128, [R222+0x28000] ;  /* 0x02800000de80783b */ /* 0x000e620000000200 */
[C-C-:B------:R-:W-:Y:S01]  /*7070*/  IMAD.IADD R208, R221.reuse, 0x1, R222.reuse ;  /* 0x00000001ddd07824 */ /* 0x140fe200078e02de */
[----:B------:R-:W-:Y:S01]  /*7080*/  ULOP3.LUT UR16, UR48, 0x1, URZ, 0xc0, !UPT ;  /* 0x0000000130107892 */ /* 0x000fe2000f8ec0ff */
[----:B------:R-:W-:Y:S01]  /*7090*/  IMAD.IADD R220, R220, 0x1, R222 ;  /* 0x00000001dcdc7824 */ /* 0x000fe200078e02de */
[----:B------:R-:W2:Y:S01]  /*70a0*/  LDSM.16.M88.4 R124, [R222+0x29000] ;  /* 0x02900000de7c783b */ /* 0x000ea20000000200 */
[----:B------:R-:W-:Y:S02]  /*70b0*/  @UP0 UIADD3.X UR11, UPT, UPT, UR11, -0x1, URZ, UP1, !UPT ;  /* 0xffffffff0b0b0890 */ /* 0x000fe40008ffe4ff */
[----:B------:R-:W-:Y:S01]  /*70c0*/  UISETP.NE.U32.AND UP1, UPT, UR16, 0x1, UPT ;  /* 0x000000011000788c */ /* 0x000fe2000bf25070 */
[----:B------:R-:W3:Y:S02]  /*70d0*/  LDSM.16.MT88.4 R196, [R233+0x1e000] ;  /* 0x01e00000e9c4783b */ /* 0x000ee40000004200 */
[----:B------:R-:W-:Y:S02]  /*70e0*/  @P3 LOP3.LUT R232, R232, 0x30, RZ, 0xc0, !PT ;  /* 0x00000030e8e83812 */ /* 0x000fe400078ec0ff */
[----:B------:R-:W-:Y:S01]  /*70f0*/  LDSM.16.MT88.4 R204, [R233+0x18800] ;  /* 0x01880000e9cc783b */ /* 0x000fe20000004200 */
[----:B------:R-:W-:Y:S03]  /*7100*/  PLOP3.LUT P2, PT, PT, PT, UP1, 0x80, 0x8 ;  /* 0x000000000008781c */ /* 0x000fe60003f4f018 */
[----:B------:R-:W4:Y:S04]  /*7110*/  LDSM.16.M88.4 R200, [R208+0x28000] ;  /* 0x02800000d0c8783b */ /* 0x000f280000000200 */
[----:B------:R-:W4:Y:S04]  /*7120*/  LDSM.16.M88.4 R208, [R208+0x29000] ;  /* 0x02900000d0d0783b */ /* 0x000f280000000200 */
        /* <DEDUP_REMOVED lines=28> */
[----:B------:R-:W1:Y:S07]  /*72f0*/  LDSM.16.M88.4 R196, [R220+0x28000] ;  /* 0x02800000dcc4783b */ /* 0x000e6e0000000200 */
[-C--:B------:R-:W-:Y:S08]  /*7300*/  HMMA.16816.F32 R100, R200, R212.reuse, R100 ;  /* 0x000000d4c864723c */ /* 0x080ff00000001864 */
[C---:B------:R-:W-:Y:S08]  /*7310*/  HMMA.16816.F32 R104, R208.reuse, R212, R104 ;  /* 0x000000d4d068723c */ /* 0x040ff00000001868 */
[-C--:B------:R-:W-:Y:S08]  /*7320*/  HMMA.16816.F32 R108, R208, R214.reuse, R108 ;  /* 0x000000d6d06c723c */ /* 0x080ff0000000186c */
[C---:B------:R-:W-:Y:S01]  /*7330*/  HMMA.16816.F32 R112, R200.reuse, R214, R112 ;  /* 0x000000d6c870723c */ /* 0x040fe20000001870 */
[----:B------:R2:W3:Y:S07]  /*7340*/  LDSM.16.M88.4 R212, [R220+0x29000] ;  /* 0x02900000dcd4783b */ /* 0x0004ee0000000200 */
[-C--:B------:R-:W-:Y:S08]  /*7350*/  HMMA.16816.F32 R116, R200, R216.reuse, R116 ;  /* 0x000000d8c874723c */ /* 0x080ff00000001874 */
[C---:B------:R-:W-:Y:S08]  /*7360*/  HMMA.16816.F32 R120, R208.reuse, R216, R120 ;  /* 0x000000d8d078723c */ /* 0x040ff00000001878 */
[-C--:B------:R-:W-:Y:S01]  /*7370*/  HMMA.16816.F32 R124, R208, R218.reuse, R124 ;  /* 0x000000dad07c723c */ /* 0x080fe2000000187c */
[----:B------:R-:W4:Y:S02]  /*7380*/  LDSM.16.MT88.4 R208, [R233+0x1b000] ;  /* 0x01b00000e9d0783b */ /* 0x000f240000004200 */
[----:B--2---:R-:W-:Y:S05]  /*7390*/  IMAD.IADD R220, R221, 0x1, R220 ;  /* 0x00000001dddc7824 */ /* 0x004fea00078e02dc */
[----:B------:R-:W-:Y:S01]  /*73a0*/  HMMA.16816.F32 R128, R200, R218, R128 ;  /* 0x000000dac880723c */ /* 0x000fe20000001880 */
[----:B------:R-:W2:Y:S04]  /*73b0*/  LDSM.16.MT88.4 R200, [R233+0x1d000] ;  /* 0x01d00000e9c8783b */ /* 0x000ea80000004200 */
[----:B------:R-:W-:Y:S03]  /*73c0*/  LDSM.16.MT88.4 R216, [R233+0x19800] ;  /* 0x01980000e9d8783b */ /* 0x000fe60000004200 */
[-C--:B-1----:R-:W-:Y:S08]  /*73d0*/  HMMA.16816.F32 R4, R196, R204.reuse, R4 ;  /* 0x000000ccc404723c */ /* 0x082ff00000001804 */
[C---:B---3--:R-:W-:Y:S08]  /*73e0*/  HMMA.16816.F32 R8, R212.reuse, R204, R8 ;  /* 0x000000ccd408723c */ /* 0x048ff00000001808 */
[-C--:B------:R-:W-:Y:S08]  /*73f0*/  HMMA.16816.F32 R12, R212, R206.reuse, R12 ;  /* 0x000000ced40c723c */ /* 0x080ff0000000180c */
[C---:B------:R-:W-:Y:S01]  /*7400*/  HMMA.16816.F32 R16, R196.reuse, R206, R16 ;  /* 0x000000cec410723c */ /* 0x040fe20000001810 */
[----:B------:R-:W1:Y:S07]  /*7410*/  LDSM.16.MT88.4 R204, [R233+0x1f000] ;  /* 0x01f00000e9cc783b */ /* 0x000e6e0000004200 */
[-C--:B----4-:R-:W-:Y:S08]  /*7420*/  HMMA.16816.F32 R84, R196, R208.reuse, R84 ;  /* 0x000000d0c454723c */ /* 0x090ff00000001854 */
[C---:B------:R-:W-:Y:S08]  /*7430*/  HMMA.16816.F32 R88, R212.reuse, R208, R88 ;  /* 0x000000d0d458723c */ /* 0x040ff00000001858 */
[-C--:B------:R-:W-:Y:S08]  /*7440*/  HMMA.16816.F32 R92, R212, R210.reuse, R92 ;  /* 0x000000d2d45c723c */ /* 0x080ff0000000185c */
[C---:B------:R-:W-:Y:S01]  /*7450*/  HMMA.16816.F32 R96, R196.reuse, R210, R96 ;  /* 0x000000d2c460723c */ /* 0x040fe20000001860 */
[----:B------:R-:W3:Y:S04]  /*7460*/  LDSM.16.M88.4 R208, [R220+0x28000] ;  /* 0x02800000dcd0783b */ /* 0x000ee80000000200 */
[----:B------:R-:W4:Y:S03]  /*7470*/  LDSM.16.M88.4 R220, [R220+0x29000] ;  /* 0x02900000dcdc783b */ /* 0x000f260000000200 */
[-C--:B--2---:R-:W-:Y:S08]  /*7480*/  HMMA.16816.F32 R100, R196, R200.reuse, R100 ;  /* 0x000000c8c464723c */ /* 0x084ff00000001864 */
[C---:B------:R-:W-:Y:S08]  /*7490*/  HMMA.16816.F32 R104, R212.reuse, R200, R104 ;  /* 0x000000c8d468723c */ /* 0x040ff00000001868 */
[-C--:B------:R-:W-:Y:S08]  /*74a0*/  HMMA.16816.F32 R108, R212, R202.reuse, R108 ;  /* 0x000000cad46c723c */ /* 0x080ff0000000186c */
[C---:B------:R-:W-:Y:S01]  /*74b0*/  HMMA.16816.F32 R112, R196.reuse, R202, R112 ;  /* 0x000000cac470723c */ /* 0x040fe20000001870 */
[----:B------:R-:W2:Y:S07]  /*74c0*/  LDSM.16.MT88.4 R200, [R233+0x1b800] ;  /* 0x01b80000e9c8783b */ /* 0x000eae0000004200 */
[-C--:B-1----:R-:W-:Y:S08]  /*74d0*/  HMMA.16816.F32 R116, R196, R204.reuse, R116 ;  /* 0x000000ccc474723c */ /* 0x082ff00000001874 */
[C---:B------:R-:W-:Y:S01]  /*74e0*/  HMMA.16816.F32 R120, R212.reuse, R204, R120 ;  /* 0x000000ccd478723c */ /* 0x040fe20000001878 */
[----:B------:R-:W-:Y:S07]  /*74f0*/  IMAD.U32 R204, RZ, RZ, UR49 ;  /* 0x00000031ffcc7e24 */ /* 0x000fee000f8e00ff */
[-C--:B------:R-:W-:Y:S01]  /*7500*/  HMMA.16816.F32 R124, R212, R206.reuse, R124 ;  /* 0x000000ced47c723c */ /* 0x080fe2000000187c */
[----:B------:R-:W-:Y:S05]  /*7510*/  IMAD.U32 R212, RZ, RZ, UR49 ;  /* 0x00000031ffd47e24 */ /* 0x000fea000f8e00ff */
[----:B------:R-:W-:Y:S02]  /*7520*/  LEA R212, P0, R212, R242, 0x2 ;  /* 0x000000f2d4d47211 */ /* 0x000fe400078010ff */
[----:B------:R-:W-:Y:S01]  /*7530*/  HMMA.16816.F32 R128, R196, R206, R128 ;  /* 0x000000cec480723c */ /* 0x000fe20000001880 */
[----:B------:R-:W1:Y:S03]  /*7540*/  LDSM.16.MT88.4 R196, [R233+0x1d800] ;  /* 0x01d80000e9c4783b */ /* 0x000e660000004200 */
[----:B------:R-:W-:Y:S02]  /*7550*/  LEA.HI.X.SX32 R213, R204, R243, 0x2, P0 ;  /* 0x000000f3ccd57211 */ /* 0x000fe400000f16ff */
[----:B------:R-:W1:Y:S01]  /*7560*/  LDSM.16.MT88.4 R204, [R233+0x1f800] ;  /* 0x01f80000e9cc783b */ /* 0x000e620000004200 */
[C---:B------:R-:W-:Y:S01]  /*7570*/  LEA R214, P0, R251.reuse, R212, 0x5 ;  /* 0x000000d4fbd67211 */ /* 0x040fe200078028ff */
[-C--:B---3--:R-:W-:Y:S05]  /*7580*/  HMMA.16816.F32 R4, R208, R216.reuse, R4 ;  /* 0x000000d8d004723c */ /* 0x088fea0000001804 */
[C---:B------:R-:W-:Y:S03]  /*7590*/  LEA.HI.X.SX32 R215, R251.reuse, R213, 0x5, P0 ;  /* 0x000000d5fbd77211 */ /* 0x040fe600000f2eff */
[C---:B----4-:R-:W-:Y:S04]  /*75a0*/  HMMA.16816.F32 R8, R220.reuse, R216, R8 ;  /* 0x000000d8dc08723c */ /* 0x050fe80000001808 */
[C---:B------:R-:W-:Y:S04]  /*75b0*/  LEA R216, P0, R251.reuse, R214, 0x5 ;  /* 0x000000d6fbd87211 */ /* 0x040fe800078028ff */
[-C--:B------:R-:W-:Y:S03]  /*75c0*/  HMMA.16816.F32 R12, R220, R218.reuse, R12 ;  /* 0x000000dadc0c723c */ /* 0x080fe6000000180c */
[C---:B------:R-:W-:Y:S05]  /*75d0*/  LEA.HI.X.SX32 R217, R251.reuse, R215, 0x5, P0 ;  /* 0x000000d7fbd97211 */ /* 0x040fea00000f2eff */
[C---:B------:R-:W-:Y:S08]  /*75e0*/  HMMA.16816.F32 R16, R208.reuse, R218, R16 ;  /* 0x000000dad010723c */ /* 0x040ff00000001810 */
        /* <DEDUP_REMOVED lines=24> */
[C---:B------:R-:W-:Y:S02]  /*7770*/  LEA R222, P0, R251.reuse, R204, 0x5 ;  /* 0x000000ccfbde7211 */ /* 0x040fe400078028ff */
[----:B------:R-:W-:Y:S02]  /*7780*/  @P3 LOP3.LUT R239, R232, 0x7, R206, 0xf8, !PT ;  /* 0x00000007e8ef3812 */ /* 0x000fe400078ef8ce */
[C---:B------:R-:W-:Y:S02]  /*7790*/  LEA.HI.X.SX32 R223, R251.reuse, R205, 0x5, P0 ;  /* 0x000000cdfbdf7211 */ /* 0x040fe400000f2eff */
[----:B------:R-:W-:Y:S01]  /*77a0*/  LEA R220, P0, R251, R222, 0x5 ;  /* 0x000000defbdc7211 */ /* 0x000fe200078028ff */
[----:B------:R-:W-:Y:S01]  /*77b0*/  @P3 IMAD.WIDE.U32 R206, R239, R234, UR54 ;  /* 0x00000036efce3e25 */ /* 0x000fe2000f8e00ea */
[----:B------:R-:W-:Y:S01]  /*77c0*/  @UP0 UMOV UR54, UR27 ;  /* 0x0000001b00360c82 */ /* 0x000fe20008000000 */
[----:B------:R-:W-:Y:S01]  /*77d0*/  @UP0 UMOV UR55, UR17 ;  /* 0x0000001100370c82 */ /* 0x000fe20008000000 */
[C---:B------:R-:W-:Y:S01]  /*77e0*/  LEA.HI.X.SX32 R221, R251.reuse, R223, 0x5, P0 ;  /* 0x000000dffbdd7211 */ /* 0x040fe200000f2eff */
[----:B------:R-:W-:Y:S01]  /*77f0*/  UISETP.GT.AND UP0, UPT, UR48, UR44, UPT ;  /* 0x0000002c3000728c */ /* 0x000fe2000bf04270 */
[----:B------:R-:W5:Y:S01]  /*7800*/  @P3 LDG.E R238, desc[UR34][R206.64+-0x100] ;  /* 0xffff0022ceee3981 */ /* 0x000f62000c1e1900 */
[C---:B------:R-:W-:Y:S01]  /*7810*/  LEA R208, P0, R251.reuse, R220, 0x5 ;  /* 0x000000dcfbd07211 */ /* 0x040fe200078028ff */
[----:B------:R-:W-:Y:S02]  /*7820*/  UIADD3 UR48, UPT, UPT, UR48, -0x1, URZ ;  /* 0xffffffff30307890 */ /* 0x000fe4000fffe0ff */
        /* <DEDUP_REMOVED lines=14> */
[C---:B--2---:R-:W-:Y:S03]  /*7910*/  IMAD.WIDE R212, R251.reuse, -0xc0, R206 ;  /* 0xffffff40fbd47825 */ /* 0x044fe600078e02ce */
[----:B------:R2:W-:Y:S01]  /*7920*/  REDG.E.ADD.F32.FTZ.RN.STRONG.GPU desc[UR34][R242.64+0x80], R16 ;  /* 0x00008010f20079a6 */ /* 0x0005e2000c12f322 */
[C---:B------:R-:W-:Y:S03]  /*7930*/  LEA R4, P0, R251.reuse, R212, 0x5 ;  /* 0x000000d4fb047211 */ /* 0x040fe600078028ff */
[----:B------:R2:W-:Y:S01]  /*7940*/  REDG.E.ADD.F32.FTZ.RN.STRONG.GPU desc[UR34][R218.64+0x80], R17 ;  /* 0x00008011da0079a6 */ /* 0x0005e2000c12f322 */
[C---:B------:R-:W-:Y:S03]  /*7950*/  LEA.HI.X.SX32 R5, R251.reuse, R213, 0x5, P0 ;  /* 0x000000d5fb057211 */ /* 0x040fe600000f2eff */
[----:B------:R2:W-:Y:S01]  /*7960*/  REDG.E.ADD.F32.FTZ.RN.STRONG.GPU desc[UR34][R204.64+0x80], R18 ;  /* 0x00008012cc0079a6 */ /* 0x0005e2000c12f322 */
[C---:B---3--:R-:W-:Y:S03]  /*7970*/  LEA R214, P0, R251.reuse, R4, 0x5 ;  /* 0x00000004fbd67211 */ /* 0x048fe600078028ff */
[----:B------:R3:W-:Y:S01]  /*7980*/  REDG.E.ADD.F32.FTZ.RN.STRONG.GPU desc[UR34][R222.64+0x80], R19 ;  /* 0x00008013de0079a6 */ /* 0x0007e2000c12f322 */
[C---:B------:R-:W-:Y:S02]  /*7990*/  LEA.HI.X.SX32 R215, R251.reuse, R5, 0x5, P0 ;  /* 0x00000005fbd77211 */ /* 0x040fe400000f2eff */
[C---:B------:R-:W-:Y:S01]  /*79a0*/  LEA R6, P0, R251.reuse, R214, 0x5 ;  /* 0x000000d6fb067211 */ /* 0x040fe200078028ff */
[----:B------:R3:W-:Y:S03]  /*79b0*/  REDG.E.ADD.F32.FTZ.RN.STRONG.GPU desc[UR34][R220.64+0x80], R12 ;  /* 0x0000800cdc0079a6 */ /* 0x0007e6000c12f322 */
[C---:B----4-:R-:W-:Y:S01]  /*79c0*/  LEA.HI.X.SX32 R7, R251.reuse, R215, 0x5, P0 ;  /* 0x000000d7fb077211 */ /* 0x050fe200000f2eff */
        /* <DEDUP_REMOVED lines=47> */
[C---:B----4-:R-:W-:Y:S01]  /*7cc0*/  LEA.HI.X.SX32 R13, R251.reuse, R221, 0x5, P0 ;  /* 0x000000ddfb0d7211 */ /* 0x050fe200000f2eff */
        /* <DEDUP_REMOVED lines=28> */
[----:B------:R2:W-:Y:S01]  /*7e90*/  REDG.E.ADD.F32.FTZ.RN.STRONG.GPU desc[UR34][R4.64+0x280], R109 ;  /* 0x0002806d040079a6 */ /* 0x0005e2000c12f322 */
[----:B------:R-:W-:Y:S01]  /*7ea0*/  LEA.HI.X.SX32 R87, R251, R5, 0x5, P0 ;  /* 0x00000005fb577211 */ /* 0x000fe200000f2eff */
[----:B-1----:R-:W-:Y:S01]  /*7eb0*/  VIADD R112, R231, 0x40 ;  /* 0x00000040e7707836 */ /* 0x002fe20000000000 */
[----:B------:R-:W-:Y:S01]  /*7ec0*/  LEA R6, P0, R251, R86, 0x5 ;  /* 0x00000056fb067211 */ /* 0x000fe200078028ff */
[----:B------:R-:W-:Y:S02]  /*7ed0*/  @P1 VIADD R112, R231, 0xffffffc0 ;  /* 0xffffffc0e7701836 */ /* 0x000fe40000000000 */
        /* <DEDUP_REMOVED lines=77> */
[----:B------:R-:W3:Y:S03]  /*83b0*/  LDSM.16.MT88.4 R88, [R226+0x5000] ;  /* 0x00500000e258783b */ /* 0x000ee60000004200 */
[-C--:B------:R-:W-:Y:S08]  /*83c0*/  HMMA.16816.F32 R132, R92, R96.reuse, R132 ;  /* 0x000000605c84723c */ /* 0x080ff00000001884 */
[C---:B------:R-:W-:Y:S08]  /*83d0*/  HMMA.16816.F32 R136, R100.reuse, R96, R136 ;  /* 0x000000606488723c */ /* 0x040ff00000001888 */
        /* <DEDUP_REMOVED lines=31> */
[-C--:B----4-:R-:W-:Y:S08]  /*85d0*/  HMMA.16816.F32 R180, R4, R96.reuse, R180 ;  /* 0x0000006004b4723c */ /* 0x090ff000000018b4 */
        /* <DEDUP_REMOVED lines=25> */
[C---:B------:R-:W-:Y:S01]  /*8770*/  IMAD.SHL.U32 R2, R230.reuse, 0x10, RZ ;  /* 0x00000010e6027824 */ /* 0x040fe200078e00ff */
        /* <DEDUP_REMOVED lines=14> */
[----:B------:R-:W3:Y:S01]  /*8860*/  @UP0 LDCU.64 UR10, c[0x0][0x5c0] ;  /* 0x0000b800ff0a07ac */ /* 0x000ee20008000a00 */
        /* <DEDUP_REMOVED lines=110> */
[----:B---3--:R-:W-:Y:S01]  /*8f50*/  @UP0 UIMAD.WIDE.U32 UR16, UR15, UR10, URZ ;  /* 0x0000000a0f1002a5 */ /* 0x008fe2000f8e00ff */
        /* <DEDUP_REMOVED lines=100> */
.L_x_2052:
        /* <DEDUP_REMOVED lines=13> */
.L_x_2053:
[----:B------:R-:W2:Y:S01]  /*9670*/  LDCU.64 UR8, c[0x0][0x5c8] ;  /* 0x0000b900ff0877ac */ /* 0x000ea20008000a00 */
[----:B------:R-:W-:-:S04]  /*9680*/  UIADD3 UR5, UPT, UPT, UR36, UR40, URZ ;  /* 0x0000002824057290 */ /* 0x000fc8000fffe0ff */
[----:B--2---:R-:W-:Y:S02]  /*9690*/  UIMAD.WIDE.U32 UR12, UR5, UR8, URZ ;  /* 0x00000008050c72a5 */ /* 0x004fe4000f8e00ff */
[----:B------:R-:W-:-:S04]  /*96a0*/  UIMAD UR5, UR5, UR9, URZ ;  /* 0x00000009050572a4 */ /* 0x000fc8000f8e02ff */
[----:B------:R-:W-:Y:S01]  /*96b0*/  UIADD3 UR5, UPT, UPT, UR13, UR5, URZ ;  /* 0x000000050d057290 */ /* 0x000fe2000fffe0ff */
[----:B------:R-:W-:-:S05]  /*96c0*/  UMOV UR36, UR12 ;  /* 0x0000000c00247c82 */ /* 0x000fca0008000000 */
[----:B------:R-:W-:-:S07]  /*96d0*/  MOV R6, UR5 ;  /* 0x0000000500067c02 */ /* 0x000fce0008000f00 */
.L_x_2054:
        /* <DEDUP_REMOVED lines=63> */
.L_x_2056:
[----:B------:R-:W-:Y:S05]  /*9ad0*/  BSYNC.RECONVERGENT B0 ;  /* 0x0000000000007941 */ /* 0x000fea0003800200 */
.L_x_2055:
        /* <DEDUP_REMOVED lines=21> */
.L_x_2058:
[----:B------:R-:W-:Y:S05]  /*9c30*/  BSYNC.RECONVERGENT B0 ;  /* 0x0000000000007941 */ /* 0x000fea0003800200 */
.L_x_2057:
        /* <DEDUP_REMOVED lines=13> */
[----:B------:R-:W4:Y:S03]  /*9d10*/  LDCU.64 UR10, c[0x0][0x568] ;  /* 0x0000ad00ff0a77ac */ /* 0x000f260008000a00 */
[----:B--23--:R-:W-:-:S04]  /*9d20*/  IMAD.WIDE.U32 R6, R0, UR8, R4 ;  /* 0x0000000800067c25 */ /* 0x00cfc8000f8e0004 */
[----:B------:R-:W-:Y:S01]  /*9d30*/  IMAD R0, R0, UR9, R7 ;  /* 0x0000000900007c24 */ /* 0x000fe2000f8e0207 */
[----:B-1----:R-:W-:Y:S02]  /*9d40*/  ISETP.GE.AND P3, PT, R250, UR5, PT ;  /* 0x00000005fa007c0c */ /* 0x002fe4000bf66270 */
[----:B------:R-:W-:Y:S02]  /*9d50*/  ISETP.GE.AND P2, PT, R249, UR5, PT ;  /* 0x00000005f9007c0c */ /* 0x000fe4000bf46270 */
[----:B------:R-:W-:Y:S02]  /*9d60*/  ISETP.GE.AND P1, PT, R248, UR5, PT ;  /* 0x00000005f8007c0c */ /* 0x000fe4000bf26270 */
[----:B------:R-:W-:Y:S02]  /*9d70*/  ISETP.GE.AND P0, PT, R241, UR5, PT ;  /* 0x00000005f1007c0c */ /* 0x000fe4000bf06270 */
[----:B----4-:R-:W-:-:S04]  /*9d80*/  LEA R40, P4, R6, UR10, 0x1 ;  /* 0x0000000a06287c11 */ /* 0x010fc8000f8808ff */
[----:B------:R-:W-:-:S05]  /*9d90*/  LEA.HI.X R41, R6, UR11, R0, 0x1, P4 ;  /* 0x0000000b06297c11 */ /* 0x000fca000a0f0c00 */
[----:B------:R1:W-:Y:S04]  /*9da0*/  @!P3 STG.E.128 desc[UR34][R40.64], R36 ;  /* 0x000000242800b986 */ /* 0x0003e8000c101d22 */
[----:B------:R1:W-:Y:S04]  /*9db0*/  @!P2 STG.E.128 desc[UR34][R40.64+0x80], R28 ;  /* 0x0000801c2800a986 */ /* 0x0003e8000c101d22 */
[----:B------:R1:W-:Y:S04]  /*9dc0*/  @!P1 STG.E.128 desc[UR34][R40.64+0x100], R20 ;  /* 0x0001001428009986 */ /* 0x0003e8000c101d22 */
[----:B------:R1:W-:Y:S02]  /*9dd0*/  @!P0 STG.E.128 desc[UR34][R40.64+0x180], R12 ;  /* 0x0001800c28008986 */ /* 0x0003e4000c101d22 */
.L_x_2060:
[----:B------:R-:W-:Y:S05]  /*9de0*/  BSYNC.RECONVERGENT B0 ;  /* 0x0000000000007941 */ /* 0x000fea0003800200 */
.L_x_2059:
        /* <DEDUP_REMOVED lines=18> */
.L_x_2026:
[----:B------:R-:W-:Y:S05]  /*9f10*/  BSYNC.RECONVERGENT B1 ;  /* 0x0000000000017941 */ /* 0x000fea0003800200 */
.L_x_2004:
[----:B------:R-:W4:Y:S01]  /*9f20*/  LDCU UR8, c[0x0][0x438] ;  /* 0x00008700ff0877ac */ /* 0x000f220008000800 */
[----:B------:R-:W3:Y:S01]  /*9f30*/  LDCU UR9, c[0x0][0x370] ;  /* 0x00006e00ff0977ac */ /* 0x000ee20008000800 */
[----:B------:R-:W-:Y:S01]  /*9f40*/  UMOV UR10, UR19 ;  /* 0x00000013000a7c82 */ /* 0x000fe20008000000 */
[----:B----4-:R-:W-:-:S04]  /*9f50*/  UIADD3 UR8, UPT, UPT, UR8, 0x3f, URZ ;  /* 0x0000003f08087890 */ /* 0x010fc8000fffe0ff */
[----:B------:R-:W-:Y:S02]  /*9f60*/  USHF.R.S32.HI UR5, URZ, 0x1f, UR8 ;  /* 0x0000001fff057899 */ /* 0x000fe40008011408 */
[----:B---3--:R-:W-:Y:S02]  /*9f70*/  UIADD3 UR37, UPT, UPT, UR9, UR37, URZ ;  /* 0x0000002509257290 */ /* 0x008fe4000fffe0ff */
[----:B------:R-:W-:-:S04]  /*9f80*/  ULEA.HI UR5, UR5, UR8, URZ, 0x6 ;  /* 0x0000000805057291 */ /* 0x000fc8000f8f30ff */
[----:B------:R-:W-:-:S04]  /*9f90*/  USHF.R.S32.HI UR5, URZ, 0x6, UR5 ;  /* 0x00000006ff057899 */ /* 0x000fc80008011405 */
[----:B------:R-:W-:-:S09]  /*9fa0*/  UISETP.GE.AND UP0, UPT, UR37, UR5, UPT ;  /* 0x000000052500728c */ /* 0x000fd2000bf06270 */
[----:B------:R-:W-:Y:S05]  /*9fb0*/  BRA.U !UP0, `(.L_x_2061) ;  /* 0xffffff6108d07547 */ /* 0x000fea000b83ffff */
[----:B------:R-:W-:Y:S05]  /*9fc0*/  EXIT ;  /* 0x000000000000794d */ /* 0x000fea0003800000 */
.L_x_2062:
        /* <DEDUP_REMOVED lines=11> */
.L_x_2529:


//--------------------- .text._ZN5flash44flash_bwd_dq_dk_dv_loop_seqk_parallel_kernelI23Flash_bwd_kernel_traitsILi256ELi64ELi64ELi8ELi4ELi2ELi2ELb0ELb0EN7cutlass6half_tE19Flash_kernel_traitsILi256ELi64ELi64ELi8ES3_EELb1ELb0ELb0ELb0ELb0ELb1ELb0EEEvNS_16Flash_bwd_paramsE --------------------------
	.section	.text._ZN5flash44flash_bwd_dq_dk_dv_loop_seqk_parallel_kernelI23Flash_bwd_kernel_traitsILi256ELi64ELi64ELi8ELi4ELi2ELi2ELb0ELb0EN7cutlass6half_tE19Flash_kernel_traitsILi256ELi64ELi64ELi8ES3_EELb1ELb0ELb0ELb0ELb0ELb1ELb0EEEvNS_16Flash_bwd_paramsE,"ax",@progbits
	.align	128
        .global         _ZN5flash44flash_bwd_dq_dk_dv_loop_seqk_parallel_kernelI23Flash_bwd_kernel_traitsILi256ELi64ELi64ELi8ELi4ELi2ELi2ELb0ELb0EN7cutlass6half_tE19Flash_kernel_traitsILi256ELi64ELi64ELi8ES3_EELb1ELb0ELb0ELb0ELb0ELb1ELb0EEEvNS_16Flash_bwd_paramsE
        .type           _ZN5flash44flash_bwd_dq_dk_dv_loop_seqk_parallel_kernelI23Flash_bwd_kernel_traitsILi256ELi64ELi64ELi8ELi4ELi2ELi2ELb0ELb0EN7cutlass6half_tE19Flash_kernel_traitsILi256ELi64ELi64ELi8ES3_EELb1ELb0ELb0ELb0ELb0ELb1ELb0EEEvNS_16Flash_bwd_paramsE,@function
        .size           _ZN5flash44flash_bwd_dq_dk_dv_loop_seqk_parallel_kernelI23Flash_bwd_kernel_traitsILi256ELi64ELi64ELi8ELi4ELi2ELi2ELb0ELb0EN7cutlass6half_tE19Flash_kernel_traitsILi256ELi64ELi64ELi8ES3_EELb1ELb0ELb0ELb0ELb0ELb1ELb0EEEvNS_16Flash_bwd_paramsE,(.L_x_2530 - _ZN5flash44flash_bwd_dq_dk_dv_loop_seqk_parallel_kernelI23Flash_bwd_kernel_traitsILi256ELi64ELi64ELi8ELi4ELi2ELi2ELb0ELb0EN7cutlass6half_tE19Flash_kernel_traitsILi256ELi64ELi64ELi8ES3_EELb1ELb0ELb0ELb0ELb0ELb1ELb0EEEvNS_16Flash_bwd_paramsE)
        .other          _ZN5flash44flash_bwd_dq_dk_dv_loop_seqk_parallel_kernelI23Flash_bwd_kernel_traitsILi256ELi64ELi64ELi8ELi4ELi2ELi2ELb0ELb0EN7cutlass6half_tE19Flash_kernel_traitsILi256ELi64ELi64ELi8ES3_EELb1ELb0ELb0ELb0ELb0ELb1ELb0EEEvNS_16Flash_bwd_paramsE,@"STO_CUDA_ENTRY STV_DEFAULT"
_ZN5flash44flash_bwd_dq_dk_dv_loop_seqk_parallel_kernelI23Flash_bwd_kernel_traitsILi256ELi64ELi64ELi8ELi4ELi2ELi2ELb0ELb0EN7cutlass6half_tE19Flash_kernel_traitsILi256ELi64ELi64ELi8ES3_EELb1ELb0ELb0ELb0ELb0ELb1ELb0EEEvNS_16Flash_bwd_paramsE:
.text._ZN5flash44flash_bwd_dq_dk_dv_loop_seqk_parallel_kernelI23Flash_bwd_kernel_traitsILi256ELi64ELi64ELi8ELi4ELi2ELi2ELb0ELb0EN7cutlass6half_tE19Flash_kernel_traitsILi256ELi64ELi64ELi8ES3_EELb1ELb0ELb0ELb0ELb0ELb1ELb0EEEvNS_16Flash_bwd_paramsE:
        /* <DEDUP_REMOVED lines=51> */
.L_x_2100:
        /* <DEDUP_REMOVED lines=54> */
.L_x_2063:
        /* <DEDUP_REMOVED lines=34> */
.L_x_2065:
[----:B------:R-:W2:Y:S01]  /*08b0*/  LDCU.64 UR14, c[0x0][0x3b8] ;  /* 0x00007700ff0e77ac */ /* 0x000ea20008000a00 */
[----:B------:R-:W-:-:S04]  /*08c0*/  UIADD3 UR8, UPT, UPT, UR39, UR42, URZ ;  /* 0x0000002a27087290 */ /* 0x000fc8000fffe0ff */
[----:B--2---:R-:W-:Y:S02]  /*08d0*/  UIMAD.WIDE.U32 UR10, UR8, UR14, URZ ;  /* 0x0000000e080a72a5 */ /* 0x004fe4000f8e00ff */
[----:B------:R-:W-:-:S04]  /*08e0*/  UIMAD UR8, UR8, UR15, URZ ;  /* 0x0000000f080872a4 */ /* 0x000fc8000f8e02ff */
[----:B------:R-:W-:Y:S01]  /*08f0*/  UIADD3 UR8, UPT, UPT, UR11, UR8, URZ ;  /* 0x000000080b087290 */ /* 0x000fe2000fffe0ff */
[----:B------:R-:W-:-:S05]  /*0900*/  UMOV UR46, UR10 ;  /* 0x0000000a002e7c82 */ /* 0x000fca0008000000 */
[----:B------:R-:W-:Y:S02]  /*0910*/  MOV R9, UR8 ;  /* 0x0000000800097c02 */ /* 0x000fe40008000f00 */
.L_x_2066:
        /* <DEDUP_REMOVED lines=41> */
.L_x_2067:
[----:B------:R-:W2:Y:S01]  /*0bb0*/  LDCU.64 UR12, c[0x0][0x3c0] ;  /* 0x00007800ff0c77ac */ /* 0x000ea20008000a00 */
[----:B------:R-:W-:-:S04]  /*0bc0*/  UIADD3 UR8, UPT, UPT, UR39, UR42, URZ ;  /* 0x0000002a27087290 */ /* 0x000fc8000fffe0ff */
[----:B--2---:R-:W-:Y:S02]  /*0bd0*/  UIMAD.WIDE.U32 UR48, UR8, UR12, URZ ;  /* 0x0000000c083072a5 */ /* 0x004fe4000f8e00ff */
[----:B------:R-:W-:-:S04]  /*0be0*/  UIMAD UR8, UR8, UR13, URZ ;  /* 0x0000000d080872a4 */ /* 0x000fc8000f8e02ff */
[----:B------:R-:W-:-:S06]  /*0bf0*/  UIADD3 UR8, UPT, UPT, UR49, UR8, URZ ;  /* 0x0000000831087290 */ /* 0x000fcc000fffe0ff */
[----:B------:R-:W-:-:S07]  /*0c00*/  MOV R14, UR8 ;  /* 0x00000008000e7c02 */ /* 0x000fce0008000f00 */
.L_x_2068:
        /* <DEDUP_REMOVED lines=27> */
.L_x_2069:
[----:B------:R-:W-:Y:S02]  /*0dc0*/  UIMAD.WIDE.U32 UR54, UR64, UR16, URZ ;  /* 0x00000010403672a5 */ /* 0x000fe4000f8e00ff */
[----:B------:R-:W-:-:S04]  /*0dd0*/  UIMAD UR8, UR65, UR16, URZ ;  /* 0x00000010410872a4 */ /* 0x000fc8000f8e02ff */
[----:B------:R-:W-:-:S12]  /*0de0*/  UIADD3 UR8, UPT, UPT, UR55, UR8, URZ ;  /* 0x0000000837087290 */ /* 0x000fd8000fffe0ff */
.L_x_2070:
        /* <DEDUP_REMOVED lines=20> */
.L_x_2071:
[----:B------:R-:W2:Y:S01]  /*0f30*/  LDCU UR56, c[0x0][0x434] ;  /* 0x00008680ff3877ac */ /* 0x000ea20008000800 */
[----:B------:R-:W-:-:S04]  /*0f40*/  UIMAD UR10, UR24, UR45, UR23 ;  /* 0x0000002d180a72a4 */ /* 0x000fc8000f8e0217 */
[----:B--2---:R-:W-:Y:S02]  /*0f50*/  UIMAD UR56, UR10, UR56, URZ ;  /* 0x000000380a3872a4 */ /* 0x004fe4000f8e02ff */
.L_x_2072:
        /* <DEDUP_REMOVED lines=11> */
.L_x_2073:
[----:B------:R-:W2:Y:S01]  /*1010*/  LDCU UR55, c[0x0][0x444] ;  /* 0x00008880ff3777ac */ /* 0x000ea20008000800 */
[----:B------:R-:W-:-:S04]  /*1020*/  UIMAD UR10, UR24, UR45, UR23 ;  /* 0x0000002d180a72a4 */ /* 0x000fc8000f8e0217 */
[----:B--2---:R-:W-:-:S12]  /*1030*/  UIMAD UR55, UR10, UR55, URZ ;  /* 0x000000370a3772a4 */ /* 0x004fd8000f8e02ff */
.L_x_2074:
[----:B------:R-:W2:Y:S01]  /*1040*/  S2R R10, SR_TID.X ;  /* 0x00000000000a7919 */ /* 0x000ea20000002100 */
[----:B------:R-:W-:Y:S01]  /*1050*/  USHF.R.S32.HI UR10, URZ, 0x1f, UR9 ;  /* 0x0000001fff0a7899 */ /* 0x000fe20008011409 */
[----:B------:R-:W3:Y:S01]  /*1060*/  LDC.64 R2, c[0x0][0x3b0] ;  /* 0x0000ec00ff027b82 */ /* 0x000ee20000000a00 */
[----:B------:R-:W-:Y:S01]  /*1070*/  UIADD3 UR54, UP1, UP0, UR62, UR54, UR9 ;  /* 0x000000363e367290 */ /* 0x000fe2000f83e009 */
[----:B------:R-:W-:Y:S01]  /*1080*/  MOV R17, RZ ;  /* 0x000000ff00117202 */ /* 0x000fe20000000f00 */
[----:B------:R-:W-:Y:S01]  /*1090*/  ULEA UR55, UR49, UR55, 0x6 ;  /* 0x0000003731377291 */ /* 0x000fe2000f8e30ff */
[----:B------:R-:W-:Y:S01]  /*10a0*/  BSSY.RECONVERGENT B1, `(.L_x_2064) ;  /* 0x00007f1000017945 */ /* 0x000fe20003800200 */
[----:B------:R-:W-:Y:S02]  /*10b0*/  UIADD3.X UR53, UPT, UPT, UR53, UR8, UR10, UP1, UP0 ;  /* 0x0000000835357290 */ /* 0x000fe40008fe040a */
[----:B------:R-:W-:Y:S02]  /*10c0*/  UISETP.GT.AND UP0, UPT, UR43, URZ, UPT ;  /* 0x000000ff2b00728c */ /* 0x000fe4000bf04270 */
[----:B------:R-:W-:Y:S01]  /*10d0*/  ULEA UR56, UR49, UR56, 0x6 ;  /* 0x0000003831387291 */ /* 0x000fe2000f8e30ff */
[----:B------:R-:W4:Y:S02]  /*10e0*/  LDCU.128 UR8, c[0x0][0x590] ;  /* 0x0000b200ff0877ac */ /* 0x000f240008000c00 */
[----:B----4-:R-:W-:Y:S01]  /*10f0*/  UIMAD UR16, UR51, UR8, URZ ;  /* 0x00000008331072a4 */ /* 0x010fe2000f8e02ff */
[----:B--2---:R-:W-:Y:S01]  /*1100*/  IMAD.SHL.U32 R12, R10, 0x8, RZ ;  /* 0x000000080a0c7824 */ /* 0x004fe200078e00ff */
[----:B------:R-:W-:Y:S01]  /*1110*/  SHF.R.U32.HI R13, RZ, 0x3, R10 ;  /* 0x00000003ff0d7819 */ /* 0x000fe2000001160a */
[----:B------:R-:W-:Y:S01]  /*1120*/  IMAD.U32 R0, RZ, RZ, UR8 ;  /* 0x00000008ff007e24 */ /* 0x000fe2000f8e00ff */
[----:B------:R-:W-:Y:S01]  /*1130*/  UIMAD UR16, UR50, UR9, UR16 ;  /* 0x00000009321072a4 */ /* 0x000fe2000f8e0210 */
[----:B------:R-:W-:Y:S01]  /*1140*/  IMAD.U32 R20, RZ, RZ, UR10 ;  /* 0x0000000aff147e24 */ /* 0x000fe2000f8e00ff */
[----:B------:R-:W-:Y:S01]  /*1150*/  LOP3.LUT R16, R12, 0x38, RZ, 0xc0, !PT ;  /* 0x000000380c107812 */ /* 0x000fe200078ec0ff */
[----:B------:R-:W-:Y:S01]  /*1160*/  IMAD.U32 R5, RZ, RZ, UR11 ;  /* 0x0000000bff057e24 */ /* 0x000fe2000f8e00ff */
[----:B------:R-:W2:Y:S01]  /*1170*/  LDCU.64 UR10, c[0x0][0x550] ;  /* 0x0000aa00ff0a77ac */ /* 0x000ea20008000a00 */
[----:B------:R-:W-:-:S02]  /*1180*/  LOP3.LUT R11, R10, 0x1f, RZ, 0xc0, !PT ;  /* 0x0000001f0a0b7812 */ /* 0x000fc400078ec0ff */
[----:B------:R-:W-:Y:S01]  /*1190*/  IADD3 R6, P0, PT, R16, UR60, RZ ;  /* 0x0000003c10067c10 */ /* 0x000fe2000ff1e0ff */
[----:B---3--:R-:W-:Y:S01]  /*11a0*/  IMAD.WIDE.U32 R18, R2, UR50, R16 ;  /* 0x0000003202127c25 */ /* 0x008fe2000f8e0010 */
[----:B------:R-:W3:Y:S03]  /*11b0*/  LDCU.64 UR60, c[0x0][0x420] ;  /* 0x00008400ff3c77ac */ /* 0x000ee60008000a00 */
[----:B------:R-:W-:Y:S01]  /*11c0*/  IMAD.X R7, RZ, RZ, UR17, P0 ;  /* 0x00000011ff077e24 */ /* 0x000fe200080e06ff */
[----:B------:R-:W-:Y:S01]  /*11d0*/  IADD3 R18, P0, PT, R18, UR52, RZ ;  /* 0x0000003412127c10 */ /* 0x000fe2000ff1e0ff */
[----:B------:R-:W-:-:S04]  /*11e0*/  IMAD.WIDE.U32 R6, R0, UR50, R6 ;  /* 0x0000003200067c25 */ /* 0x000fc8000f8e0006 */
[----:B------:R-:W-:Y:S01]  /*11f0*/  IMAD R0, R2, UR51, RZ ;  /* 0x0000003302007c24 */ /* 0x000fe2000f8e02ff */
[----:B------:R-:W-:Y:S01]  /*1200*/  IADD3 R7, PT, PT, R7, UR16, RZ ;  /* 0x0000001007077c10 */ /* 0x000fe2000fffe0ff */
[----:B------:R-:W4:Y:S02]  /*1210*/  LDCU.64 UR16, c[0x0][0x3c8] ;  /* 0x00007900ff1077ac */ /* 0x000f240008000a00 */
[----:B------:R-:W-:Y:S02]  /*1220*/  IMAD R0, R3, UR50, R0 ;  /* 0x0000003203007c24 */ /* 0x000fe4000f8e0200 */
[----:B------:R-:W-:Y:S01]  /*1230*/  IMAD.WIDE.U32 R20, R20, UR23, R6 ;  /* 0x0000001714147c25 */ /* 0x000fe2000f8e0006 */
[----:B------:R-:W-:Y:S01]  /*1240*/  UIMAD UR51, UR45, UR58, URZ ;  /* 0x0000003a2d3372a4 */ /* 0x000fe2000f8e02ff */
[----:B------:R-:W5:Y:S01]  /*1250*/  LDC.64 R6, c[0x0][0x5f8] ;  /* 0x00017e00ff067b82 */ /* 0x000f620000000a00 */
[----:B------:R-:W-:Y:S01]  /*1260*/  IADD3.X R19, PT, PT, R19, UR47, R0, P0, !PT ;  /* 0x0000002f13137c10 */ /* 0x000fe200087fe400 */
[----:B------:R-:W-:Y:S01]  /*1270*/  IMAD R21, R5, UR23, R21 ;  /* 0x0000001705157c24 */ /* 0x000fe2000f8e0215 */
[----:B------:R-:W-:Y:S01]  /*1280*/  SHF.R.U32.HI R0, RZ, 0x5, R10 ;  /* 0x00000005ff007819 */ /* 0x000fe2000001160a */
[----:B------:R-:W-:Y:S01]  /*1290*/  USHF.L.U64.HI UR47, UR8, 0x5, UR9 ;  /* 0x00000005082f7899 */ /* 0x000fe20008010209 */
[----:B------:R-:W-:Y:S01]  /*12a0*/  ISETP.NE.AND P0, PT, RZ, UR57, PT ;  /* 0x00000039ff007c0c */ /* 0x000fe2000bf05270 */
[C---:B------:R-:W-:Y:S01]  /*12b0*/  IMAD.WIDE.U32 R20, R13.reuse, UR8, R20 ;  /* 0x000000080d147c25 */ /* 0x040fe2000f8e0014 */
[----:B------:R-:W-:Y:S01]  /*12c0*/  USHF.L.U32 UR50, UR8, 0x5, URZ ;  /* 0x0000000508327899 */ /* 0x000fe200080006ff */
[----:B------:R-:W1:Y:S02]  /*12d0*/  LDCU.64 UR58, c[0x0][0x5e8] ;  /* 0x0000bd00ff3a77ac */ /* 0x000e640008000a00 */
[----:B------:R-:W-:Y:S01]  /*12e0*/  IMAD R5, R13, UR9, R21 ;  /* 0x000000090d057c24 */ /* 0x000fe2000f8e0215 */
[C---:B--2---:R-:W-:Y:S01]  /*12f0*/  LEA R236, P3, R20.reuse, UR10, 0x1 ;  /* 0x0000000a14ec7c11 */ /* 0x044fe2000f8608ff */
[----:B----4-:R-:W-:Y:S01]  /*1300*/  IMAD.U32 R22, RZ, RZ, UR16 ;  /* 0x00000010ff167e24 */ /* 0x010fe2000f8e00ff */
[----:B------:R-:W2:Y:S02]  /*1310*/  LDCU.64 UR8, c[0x0][0x380] ;  /* 0x00007000ff0877ac */ /* 0x000ea40008000a00 */
[----:B------:R-:W-:Y:S01]  /*1320*/  LEA.HI.X R237, R20, UR11, R5, 0x1, P3 ;  /* 0x0000000b14ed7c11 */ /* 0x000fe200098f0c05 */
[----:B------:R-:W-:Y:S01]  /*1330*/  IMAD.WIDE.U32 R22, R22, UR23, R18 ;  /* 0x0000001716167c25 */ /* 0x000fe2000f8e0012 */
[----:B------:R-:W-:-:S03]  /*1340*/  USHF.L.U32 UR52, UR51, 0x6, URZ ;  /* 0x0000000633347899 */ /* 0x000fc600080006ff */
[----:B------:R-:W-:Y:S01]  /*1350*/  IMAD.U32 R18, RZ, RZ, UR17 ;  /* 0x00000011ff127e24 */ /* 0x000fe2000f8e00ff */
[----:B------:R-:W4:Y:S01]  /*1360*/  LDCU.64 UR16, c[0x0][0x570] ;  /* 0x0000ae00ff1077ac */ /* 0x000f220008000a00 */
[----:B-----5:R-:W-:Y:S01]  /*1370*/  IMAD.WIDE.U32 R24, R6, UR21, RZ ;  /* 0x0000001506187c25 */ /* 0x020fe2000f8e00ff */
[----:B-1----:R-:W-:-:S03]  /*1380*/  UIMAD.WIDE UR58, UR55, 0x4, UR58 ;  /* 0x00000004373a78a5 */ /* 0x002fc6000f8e023a */
[----:B------:R-:W-:Y:S01]  /*1390*/  IMAD R6, R0, UR51, R11 ;  /* 0x0000003300067c24 */ /* 0x000fe2000f8e020b */
[----:B------:R-:W-:Y:S01]  /*13a0*/  SEL R15, R24, RZ, P0 ;  /* 0x000000ff180f7207 */ /* 0x000fe20000000000 */
[----:B------:R-:W-:Y:S02]  /*13b0*/  IMAD R7, R7, UR21, R25 ;  /* 0x0000001507077c24 */ /* 0x000fe4000f8e0219 */
[----:B------:R-:W-:Y:S01]  /*13c0*/  IMAD R23, R18, UR23, R23 ;  /* 0x0000001712177c24 */ /* 0x000fe2000f8e0217 */
[----:B------:R-:W-:Y:S02]  /*13d0*/  IADD3 R15, P2, P1, R6, UR54, R15 ;  /* 0x00000036060f7c10 */ /* 0x000fe4000f95e00f */
[----:B------:R-:W-:Y:S01]  /*13e0*/  SHF.R.S32.HI R6, RZ, 0x1f, R6 ;  /* 0x0000001fff067819 */ /* 0x000fe20000011406 */
[----:B------:R-:W-:Y:S01]  /*13f0*/  IMAD.WIDE.U32 R18, R13, R2, R22 ;  /* 0x000000020d127225 */ /* 0x000fe200078e0016 */
[----:B------:R-:W-:-:S03]  /*1400*/  SEL R7, R7, RZ, P0 ;  /* 0x000000ff07077207 */ /* 0x000fc60000000000 */
[----:B------:R-:W-:Y:S01]  /*1410*/  IMAD R5, R13, R3, R19 ;  /* 0x000000030d057224 */ /* 0x000fe200078e0213 */
[----:B------:R-:W-:Y:S02]  /*1420*/  IADD3.X R7, PT, PT, R6, UR53, R7, P2, P1 ;  /* 0x0000003506077c10 */ /* 0x000fe400097e2407 */
[----:B------:R-:W-:Y:S02]  /*1430*/  MOV R6, UR52 ;  /* 0x0000003400067c02 */ /* 0x000fe40008000f00 */
[----:B------:R-:W-:Y:S01]  /*1440*/  IADD3 R15, P1, PT, R15, UR52, RZ ;  /* 0x000000340f0f7c10 */ /* 0x000fe2000ff3e0ff */
[----:B---3--:R-:W-:Y:S01]  /*1450*/  UIMAD.WIDE UR52, UR56, 0x4, UR60 ;  /* 0x00000004383478a5 */ /* 0x008fe2000f8e023c */
[----:B--2---:R-:W-:Y:S02]  /*1460*/  LEA R238, P2, R18, UR8, 0x1 ;  /* 0x0000000812ee7c11 */ /* 0x004fe4000f8408ff */
[----:B------:R-:W-:Y:S02]  /*1470*/  LEA.HI.X.SX32 R6, R6, R7, 0x1, P1 ;  /* 0x0000000706067211 */ /* 0x000fe400008f0eff */
[C---:B----4-:R-:W-:Y:S01]  /*1480*/  LEA R234, P1, R15.reuse, UR16, 0x2 ;  /* 0x000000100fea7c11 */ /* 0x050fe2000f8210ff */
[----:B------:R-:W-:Y:S01]  /*1490*/  UMOV UR16, UR58 ;  /* 0x0000003a00107c82 */ /* 0x000fe20008000000 */
[----:B------:R-:W-:Y:S01]  /*14a0*/  LEA.HI.X R239, R18, UR9, R5, 0x1, P2 ;  /* 0x0000000912ef7c11 */ /* 0x000fe200090f0c05 */
[C---:B------:R-:W-:Y:S01]  /*14b0*/  IMAD.SHL.U32 R5, R2.reuse, 0x20, RZ ;  /* 0x0000002002057824 */ /* 0x040fe200078e00ff */
[----:B------:R-:W-:Y:S01]  /*14c0*/  LEA.HI.X R235, R15, UR17, R6, 0x2, P1 ;  /* 0x000000110feb7c11 */ /* 0x000fe200088f1406 */
[C---:B------:R-:W-:Y:S01]  /*14d0*/  VIADD R15, R13.reuse, 0x20 ;  /* 0x000000200d0f7836 */ /* 0x040fe20000000000 */
[----:B------:R-:W-:Y:S01]  /*14e0*/  IADD3 R20, P1, PT, R13, 0x20, RZ ;  /* 0x000000200d147810 */ /* 0x000fe20007f3e0ff */
[----:B------:R-:W-:Y:S01]  /*14f0*/  UMOV UR17, UR59 ;  /* 0x0000003b00117c82 */ /* 0x000fe20008000000 */
[----:B------:R-:W-:-:S02]  /*1500*/  SHF.L.U64.HI R3, R2, 0x5, R3 ;  /* 0x0000000502037819 */ /* 0x000fc40000010203 */
[----:B------:R-:W-:Y:S01]  /*1510*/  IADD3.X R2, PT, PT, RZ, RZ, RZ, P1, !PT ;  /* 0x000000ffff027210 */ /* 0x000fe20000ffe4ff */
[----:B------:R-:W-:Y:S08]  /*1520*/  BRA.U UP0, `(.L_x_2075) ;  /* 0x0000000500dc7547 */ /* 0x000ff0000b800000 */
        /* <DEDUP_REMOVED lines=13> */
.L_x_2076:
[----:B------:R-:W1:Y:S01]  /*1600*/  LDCU.64 UR12, c[0x0][0x5c0] ;  /* 0x0000b800ff0c77ac */ /* 0x000e620008000a00 */
[----:B------:R-:W-:-:S04]  /*1610*/  UIADD3 UR8, UPT, UPT, UR39, UR42, URZ ;  /* 0x0000002a27087290 */ /* 0x000fc8000fffe0ff */
[----:B-1----:R-:W-:Y:S02]  /*1620*/  UIMAD.WIDE.U32 UR16, UR8, UR12, URZ ;  /* 0x0000000c081072a5 */ /* 0x002fe4000f8e00ff */
[----:B------:R-:W-:-:S04]  /*1630*/  UIMAD UR8, UR8, UR13, URZ ;  /* 0x0000000d080872a4 */ /* 0x000fc8000f8e02ff */
[----:B------:R-:W-:-:S06]  /*1640*/  UIADD3 UR8, UPT, UPT, UR17, UR8, URZ ;  /* 0x0000000811087290 */ /* 0x000fcc000fffe0ff */
[----:B------:R-:W-:Y:S02]  /*1650*/  MOV R0, UR8 ;  /* 0x0000000800007c02 */ /* 0x000fe40008000f00 */
.L_x_2077:
        /* <DEDUP_REMOVED lines=13> */
.L_x_2078:
[----:B------:R-:W1:Y:S01]  /*1730*/  LDCU.64 UR10, c[0x0][0x5c8] ;  /* 0x0000b900ff0a77ac */ /* 0x000e620008000a00 */
[----:B------:R-:W-:-:S04]  /*1740*/  UIADD3 UR39, UPT, UPT, UR39, UR42, URZ ;  /* 0x0000002a27277290 */ /* 0x000fc8000fffe0ff */
[----:B-1----:R-:W-:Y:S02]  /*1750*/  UIMAD.WIDE.U32 UR14, UR39, UR10, URZ ;  /* 0x0000000a270e72a5 */ /* 0x002fe4000f8e00ff */
[----:B------:R-:W-:-:S04]  /*1760*/  UIMAD UR39, UR39, UR11, URZ ;  /* 0x0000000b272772a4 */ /* 0x000fc8000f8e02ff */
[----:B------:R-:W-:-:S06]  /*1770*/  UIADD3 UR39, UPT, UPT, UR15, UR39, URZ ;  /* 0x000000270f277290 */ /* 0x000fcc000fffe0ff */
[----:B------:R-:W-:-:S07]  /*1780*/  MOV R3, UR39 ;  /* 0x0000002700037c02 */ /* 0x000fce0008000f00 */
.L_x_2079:
        /* <DEDUP_REMOVED lines=26> */
.L_x_2081:
[----:B------:R-:W-:Y:S05]  /*1930*/  BSYNC.RECONVERGENT B0 ;  /* 0x0000000000007941 */ /* 0x000fea0003800200 */
.L_x_2080:
        /* <DEDUP_REMOVED lines=14> */
.L_x_2083:
[----:B------:R-:W-:Y:S05]  /*1a20*/  BSYNC.RECONVERGENT B0 ;  /* 0x0000000000007941 */ /* 0x000fea0003800200 */
.L_x_2082:
        /* <DEDUP_REMOVED lines=24> */
.L_x_2085:
[----:B------:R-:W-:Y:S05]  /*1bb0*/  BSYNC.RECONVERGENT B0 ;  /* 0x0000000000007941 */ /* 0x000fea0003800200 */
.L_x_2084:
        /* <DEDUP_REMOVED lines=14> */
.L_x_2075:
[----:B------:R-:W1:Y:S01]  /*1ca0*/  LDCU.64 UR10, c[0x0][0x3d0] ;  /* 0x00007a00ff0a77ac */ /* 0x000e620008000a00 */
[----:B------:R-:W-:Y:S02]  /*1cb0*/  IMAD.U32 R7, RZ, RZ, UR14 ;  /* 0x0000000eff077e24 */ /* 0x000fe4000f8e00ff */
[----:B------:R-:W-:Y:S01]  /*1cc0*/  IMAD.U32 R6, RZ, RZ, UR12 ;  /* 0x0000000cff067e24 */ /* 0x000fe2000f8e00ff */
[----:B------:R-:W2:Y:S01]  /*1cd0*/  LDCU.64 UR8, c[0x0][0x3d8] ;  /* 0x00007b00ff0877ac */ /* 0x000ea20008000a00 */
[----:B------:R-:W-:Y:S01]  /*1ce0*/  IMAD.WIDE.U32 R18, R7, UR31, R16 ;  /* 0x0000001f07127c25 */ /* 0x000fe2000f8e0010 */
[----:B------:R-:W-:-:S03]  /*1cf0*/  UIMAD UR54, UR30, UR14, URZ ;  /* 0x0000000e1e3672a4 */ /* 0x000fc6000f8e02ff */
[----:B------:R-:W-:Y:S01]  /*1d00*/  IMAD.WIDE.U32 R6, R6, UR31, R16 ;  /* 0x0000001f06067c25 */ /* 0x000fe2000f8e0010 */
[----:B------:R-:W-:Y:S01]  /*1d10*/  UIMAD UR43, UR49, -0x40, UR43 ;  /* 0xffffffc0312b78a4 */ /* 0x000fe2000f8e022b */
[----:B------:R-:W-:Y:S01]  /*1d20*/  IADD3 R24, P1, PT, R18, UR46, RZ ;  /* 0x0000002e12187c10 */ /* 0x000fe2000ff3e0ff */
[----:B------:R-:W-:Y:S01]  /*1d30*/  UIMAD UR54, UR31, UR15, UR54 ;  /* 0x0000000f1f3672a4 */ /* 0x000fe2000f8e0236 */
[----:B------:R-:W-:Y:S01]  /*1d40*/  IMAD.U32 R33, RZ, RZ, UR50 ;  /* 0x00000032ff217e24 */ /* 0x000fe2000f8e00ff */
[----:B------:R-:W-:Y:S01]  /*1d50*/  UIMAD UR30, UR30, UR12, URZ ;  /* 0x0000000c1e1e72a4 */ /* 0x000fe2000f8e02ff */
[----:B------:R-:W-:Y:S01]  /*1d60*/  @P0 BAR.SYNC.DEFER_BLOCKING 0x0 ;  /* 0x0000000000000b1d */ /* 0x000fe20000010000 */
[----:B------:R-:W-:Y:S01]  /*1d70*/  UIADD3 UR46, UPT, UPT, -UR31, UR35, URZ ;  /* 0x000000231f2e7290 */ /* 0x000fe2000fffe1ff */
[----:B------:R-:W-:Y:S01]  /*1d80*/  ISETP.GE.AND P4, PT, R15, UR43, PT ;  /* 0x0000002b0f007c0c */ /* 0x000fe2000bf86270 */
[----:B------:R-:W-:Y:S01]  /*1d90*/  UIMAD UR30, UR31, UR13, UR30 ;  /* 0x0000000d1f1e72a4 */ /* 0x000fe2000f8e021e */
[----:B------:R-:W-:Y:S01]  /*1da0*/  IADD3.X R25, PT, PT, R9, UR54, R19, P1, !PT ;  /* 0x0000003609197c10 */ /* 0x000fe20008ffe413 */
[----:B-1----:R-:W-:Y:S01]  /*1db0*/  IMAD R9, R8, UR10, RZ ;  /* 0x0000000a08097c24 */ /* 0x002fe2000f8e02ff */
[----:B------:R-:W-:-:S02]  /*1dc0*/  IADD3 R16, P1, PT, R6, UR48, RZ ;  /* 0x0000003006107c10 */ /* 0x000fc4000ff3e0ff */
[----:B------:R-:W-:Y:S01]  /*1dd0*/  SHF.R.U32.HI R230, RZ, 0x2, R10 ;  /* 0x00000002ffe67819 */ /* 0x000fe2000001160a */
[C---:B------:R-:W-:Y:S01]  /*1de0*/  IMAD R26, R4.reuse, UR11, R9 ;  /* 0x0000000b041a7c24 */ /* 0x040fe2000f8e0209 */
[----:B------:R-:W-:Y:S01]  /*1df0*/  ISETP.GE.AND P2, PT, R15, UR46, PT ;  /* 0x0000002e0f007c0c */ /* 0x000fe2000bf46270 */
[----:B------:R-:W-:Y:S01]  /*1e00*/  IMAD.WIDE.U32 R24, R4, UR10, R24 ;  /* 0x0000000a04187c25 */ /* 0x000fe2000f8e0018 */
[----:B------:R-:W-:Y:S01]  /*1e10*/  IADD3.X R17, PT, PT, R14, UR30, R7, P1, !PT ;  /* 0x0000001e0e117c10 */ /* 0x000fe20008ffe407 */
[----:B------:R-:W1:Y:S01]  /*1e20*/  S2R R212, SR_TID.X ;  /* 0x0000000000d47919 */ /* 0x000e620000002100 */
[----:B------:R-:W-:Y:S01]  /*1e30*/  ISETP.GE.AND P3, PT, R13, UR46, PT ;  /* 0x0000002e0d007c0c */ /* 0x000fe2000bf66270 */
[----:B--2---:R-:W-:Y:S01]  /*1e40*/  IMAD R7, R8, UR8, RZ ;  /* 0x0000000808077c24 */ /* 0x004fe2000f8e02ff */
[----:B------:R-:W-:Y:S01]  /*1e50*/  @!P4 LEA R32, P5, R33, R236, 0x1 ;  /* 0x000000ec2120c211 */ /* 0x000fe200078a08ff */
[----:B------:R-:W-:Y:S01]  /*1e60*/  IMAD.WIDE.U32 R8, R4, UR8, R16 ;  /* 0x0000000804087c25 */ /* 0x000fe2000f8e0010 */
[C---:B------:R-:W-:Y:S01]  /*1e70*/  @!P4 LEA R28, P1, R5.reuse, R238, 0x1 ;  /* 0x000000ee051cc211 */ /* 0x040fe200078208ff */
[----:B------:R-:W-:Y:S01]  /*1e80*/  ULOP3.LUT UR8, UR49, 0x80000001, URZ, 0xc0, !UPT ;  /* 0x8000000131087892 */ /* 0x000fe2000f8ec0ff */
[----:B------:R-:W-:Y:S01]  /*1e90*/  LOP3.LUT R17, R12, 0x1f8, RZ, 0xc0, !PT ;  /* 0x000001f80c117812 */ /* 0x000fe200078ec0ff */
[----:B------:R-:W-:Y:S01]  /*1ea0*/  IMAD R22, R4, UR9, R7 ;  /* 0x0000000904167c24 */ /* 0x000fe2000f8e0207 */
[----:B------:R-:W-:Y:S01]  /*1eb0*/  @!P4 LEA.HI.X R29, R5, R239, R3, 0x1, P1 ;  /* 0x000000ef051dc211 */ /* 0x000fe200008f0c03 */
[----:B------:R-:W-:Y:S01]  /*1ec0*/  IMAD.U32 R4, RZ, RZ, UR50 ;  /* 0x00000032ff047e24 */ /* 0x000fe2000f8e00ff */
[----:B------:R-:W-:Y:S01]  /*1ed0*/  LOP3.LUT R17, R17, 0x38, R10, 0x78, !PT ;  /* 0x0000003811117812 */ /* 0x000fe200078e780a */
[----:B------:R-:W-:Y:S01]  /*1ee0*/  IMAD.U32 R7, RZ, RZ, UR47 ;  /* 0x0000002fff077e24 */ /* 0x000fe2000f8e00ff */
[----:B------:R-:W-:Y:S01]  /*1ef0*/  UISETP.NE.AND UP0, UPT, UR8, 0x1, UPT ;  /* 0x000000010800788c */ /* 0x000fe2000bf05270 */
[----:B------:R-:W-:Y:S01]  /*1f00*/  IMAD.IADD R27, R25, 0x1, R26 ;  /* 0x00000001191b7824 */ /* 0x000fe200078e021a */
[----:B------:R-:W-:Y:S01]  /*1f10*/  LOP3.LUT R17, R17, 0x1e00, R12, 0xf8, !PT ;  /* 0x00001e0011117812 */ /* 0x000fe200078ef80c */
[----:B------:R-:W-:Y:S01]  /*1f20*/  IMAD.IADD R23, R9, 0x1, R22 ;  /* 0x0000000109177824 */ /* 0x000fe200078e0216 */
[----:B------:R-:W-:Y:S01]  /*1f30*/  @!P4 LEA.HI.X R33, R4, R237, R7, 0x1, P5 ;  /* 0x000000ed0421c211 */ /* 0x000fe200028f0c07 */
[----:B------:R-:W-:Y:S01]  /*1f40*/  @!P2 IMAD.MOV.U32 R25, RZ, RZ, R27 ;  /* 0x000000ffff19a224 */ /* 0x000fe200078e001b */
[----:B------:R-:W-:Y:S01]  /*1f50*/  ISETP.GE.AND P5, PT, R13, UR43, PT ;  /* 0x0000002b0d007c0c */ /* 0x000fe2000bfa6270 */
[----:B------:R-:W-:Y:S01]  /*1f60*/  @!P2 IMAD.MOV.U32 R4, RZ, RZ, R8 ;  /* 0x000000ffff04a224 */ /* 0x000fe200078e0008 */
[----:B------:R-:W-:Y:S01]  /*1f70*/  LEA R17, R17, UR25, 0x1 ;  /* 0x0000001911117c11 */ /* 0x000fe2000f8e08ff */
[----:B------:R-:W-:Y:S01]  /*1f80*/  @!P2 IMAD.MOV.U32 R5, RZ, RZ, R23 ;  /* 0x000000ffff05a224 */ /* 0x000fe200078e0017 */
[----:B------:R-:W-:Y:S01]  /*1f90*/  USEL UR8, URZ, 0x8000, UP0 ;  /* 0x00008000ff087887 */ /* 0x000fe20008000000 */
[C---:B------:R-:W-:Y:S01]  /*1fa0*/  @!P2 IMAD R15, R2.reuse, UR14, RZ ;  /* 0x0000000e020fac24 */ /* 0x040fe2000f8e02ff */
[----:B------:R-:W2:Y:S01]  /*1fb0*/  @!P3 LDC.64 R6, c[0x0][0x390] ;  /* 0x0000e400ff06bb82 */ /* 0x000ea20000000a00 */
[----:B------:R-:W-:Y:S01]  /*1fc0*/  @!P2 IMAD R3, R2, UR12, RZ ;  /* 0x0000000c0203ac24 */ /* 0x000fe2000f8e02ff */
[----:B------:R-:W-:Y:S01]  /*1fd0*/  LOP3.LUT R0, R0, 0x3, RZ, 0xc0, !PT ;  /* 0x0000000300007812 */ /* 0x000fe200078ec0ff */
[----:B------:R-:W-:-:S02]  /*1fe0*/  @!P3 IMAD.MOV.U32 R26, RZ, RZ, R24 ;  /* 0x000000ffff1ab224 */ /* 0x000fc400078e0018 */
[----:B------:R-:W-:Y:S02]  /*1ff0*/  IMAD.U32 R227, RZ, RZ, UR44 ;  /* 0x0000002cffe37e24 */ /* 0x000fe4000f8e00ff */
[----:B------:R-:W-:Y:S01]  /*2000*/  IMAD.MOV.U32 R229, RZ, RZ, 0x7f800000 ;  /* 0x7f800000ffe57424 */ /* 0x000fe200078e00ff */
[----:B------:R-:W-:Y:S01]  /*2010*/  @!PT LDS RZ, [RZ] ;  /* 0x00000000fffff984 */ /* 0x000fe20000000800 */
[----:B------:R-:W-:Y:S01]  /*2020*/  @!PT LDS RZ, [RZ] ;  /* 0x00000000fffff984 */ /* 0x000fe20000000800 */
[----:B------:R-:W-:Y:S01]  /*2030*/  @!PT LDS RZ, [RZ] ;  /* 0x00000000fffff984 */ /* 0x000fe20000000800 */
[----:B------:R-:W-:Y:S01]  /*2040*/  @!P5 LDGSTS.E.BYPASS.LTC128B.128 [R17+0x10000], desc[UR36][R236.64] ;  /* 0x10000000ec11dfae */ /* 0x000fe2000b981a24 */
[C---:B------:R-:W-:Y:S02]  /*2050*/  @!P2 IMAD R15, R20.reuse, UR15, R15 ;  /* 0x0000000f140fac24 */ /* 0x040fe4000f8e020f */
[----:B------:R-:W-:Y:S01]  /*2060*/  IMAD.MOV.U32 R228, RZ, RZ, 0x7f800000 ;  /* 0x7f800000ffe47424 */ /* 0x000fe200078e00ff */
[----:B------:R-:W-:Y:S01]  /*2070*/  @!P5 LDGSTS.E.BYPASS.LTC128B.128 [R17+0x12000], desc[UR36][R236.64+0x80] ;  /* 0x12000080ec11dfae */ /* 0x000fe2000b981a24 */
[C---:B------:R-:W-:Y:S01]  /*2080*/  @!P2 IMAD R14, R20.reuse, UR13, R3 ;  /* 0x0000000d140eac24 */ /* 0x040fe2000f8e0203 */
[----:B------:R-:W-:Y:S01]  /*2090*/  UIMAD UR45, UR24, UR45, UR23 ;  /* 0x0000002d182d72a4 */ /* 0x000fe2000f8e0217 */
[C---:B------:R-:W-:Y:S01]  /*20a0*/  @!P2 IMAD.WIDE.U32 R24, R20.reuse, UR14, R24 ;  /* 0x0000000e1418ac25 */ /* 0x040fe2000f8e0018 */
[----:B------:R-:W3:Y:S01]  /*20b0*/  @!P2 LDC.64 R2, c[0x0][0x390] ;  /* 0x0000e400ff02ab82 */ /* 0x000ee20000000a00 */
[----:B------:R-:W-:Y:S01]  /*20c0*/  @!P5 LDGSTS.E.BYPASS.LTC128B.128 [R17+0x14000], desc[UR36][R236.64+0x100] ;  /* 0x14000100ec11dfae */ /* 0x000fe2000b981a24 */
[----:B------:R-:W4:Y:S01]  /*20d0*/  S2R R242, SR_TID.X ;  /* 0x0000000000f27919 */ /* 0x000f220000002100 */
[----:B------:R-:W-:-:S05]  /*20e0*/  @!P2 IMAD.WIDE.U32 R20, R20, UR12, R4 ;  /* 0x0000000c1414ac25 */ /* 0x000fca000f8e0004 */
[----:B------:R-:W2:Y:S01]  /*20f0*/  LDC R243, c[0x0][0x44c] ;  /* 0x00011300fff37b82 */ /* 0x000ea20000000800 */
[----:B------:R-:W-:Y:S01]  /*2100*/  @!P5 LDGSTS.E.BYPASS.LTC128B.128 [R17+0x16000], desc[UR36][R236.64+0x180] ;  /* 0x16000180ec11dfae */ /* 0x000fe2000b981a24 */
[----:B------:R-:W-:Y:S02]  /*2110*/  @!P2 IMAD.IADD R18, R25, 0x1, R15 ;  /* 0x000000011912a824 */ /* 0x000fe400078e020f */
[----:B------:R-:W-:Y:S01]  /*2120*/  IMAD.MOV.U32 R222, RZ, RZ, 0x40 ;  /* 0x00000040ffde7424 */ /* 0x000fe200078e00ff */
[----:B------:R2:W-:Y:S01]  /*2130*/  @P5 STS.128 [R17+0x10000], RZ ;  /* 0x010000ff11005388 */ /* 0x0005e20000000c00 */
[----:B------:R-:W-:Y:S01]  /*2140*/  @!P2 IMAD.IADD R14, R21, 0x1, R14 ;  /* 0x00000001150ea824 */ /* 0x000fe200078e020e */
[----:B-1----:R-:W-:Y:S01]  /*2150*/  SHF.R.U32.HI R226, RZ, 0x2, R212 ;  /* 0x00000002ffe27819 */ /* 0x002fe200000116d4 */
[----:B------:R-:W1:Y:S01]  /*2160*/  @!P2 LDC.64 R4, c[0x0][0x388] ;  /* 0x0000e200ff04ab82 */ /* 0x000e620000000a00 */
[----:B------:R-:W-:Y:S01]  /*2170*/  @!P3 IMAD.MOV.U32 R22, RZ, RZ, R8 ;  /* 0x000000ffff16b224 */ /* 0x000fe200078e0008 */
[----:B------:R1:W-:Y:S01]  /*2180*/  @P5 STS.128 [R17+0x12000], RZ ;  /* 0x012000ff11005388 */ /* 0x0003e20000000c00 */
[----:B------:R-:W-:-:S04]  /*2190*/  @!P3 IMAD.WIDE.U32 R26, R13, UR14, R26 ;  /* 0x0000000e0d1abc25 */ /* 0x000fc8000f8e001a */
[----:B------:R-:W-:Y:S01]  /*21a0*/  IMAD.MOV.U32 R220, RZ, RZ, 0x20 ;  /* 0x00000020ffdc7424 */ /* 0x000fe200078e00ff */
[----:B------:R-:W4:Y:S01]  /*21b0*/  @!P3 LDC.64 R8, c[0x0][0x388] ;  /* 0x0000e200ff08bb82 */ /* 0x000f220000000a00 */
[----:B------:R1:W-:Y:S01]  /*21c0*/  @P5 STS.128 [R17+0x14000], RZ ;  /* 0x014000ff11005388 */ /* 0x0003e20000000c00 */
[----:B------:R-:W-:Y:S01]  /*21d0*/  VIADD R231, R17, UR8 ;  /* 0x0000000811e77c36 */ /* 0x000fe20008000000 */
[----:B------:R-:W-:Y:S01]  /*21e0*/  UIADD3 UR31, UPT, UPT, UR31, 0x40, URZ ;  /* 0x000000401f1f7890 */ /* 0x000fe2000fffe0ff */
[C---:B------:R-:W-:Y:S01]  /*21f0*/  @!P3 IMAD R16, R13.reuse, UR15, R27 ;  /* 0x0000000f0d10bc24 */ /* 0x040fe2000f8e021b */
[----:B------:R1:W-:Y:S01]  /*2200*/  @P5 STS.128 [R17+0x16000], RZ ;  /* 0x016000ff11005388 */ /* 0x0003e20000000c00 */
[----:B------:R-:W-:Y:S01]  /*2210*/  @!P3 IMAD.WIDE.U32 R22, R13, UR12, R22 ;  /* 0x0000000c0d16bc25 */ /* 0x000fe2000f8e0016 */
[----:B------:R-:W-:Y:S02]  /*2220*/  CS2R R190, SRZ ;  /* 0x0000000000be7805 */ /* 0x000fe4000001ff00 */
[----:B------:R-:W-:Y:S01]  /*2230*/  CS2R R188, SRZ ;  /* 0x0000000000bc7805 */ /* 0x000fe2000001ff00 */
[----:B------:R1:W-:Y:S01]  /*2240*/  @P4 STS.128 [R17+0x11000], RZ ;  /* 0x011000ff11004388 */ /* 0x0003e20000000c00 */
[C---:B------:R-:W-:Y:S01]  /*2250*/  IMAD.SHL.U32 R209, R212.reuse, 0x40, RZ ;  /* 0x00000040d4d17824 */ /* 0x040fe200078e00ff */
[----:B------:R-:W-:Y:S01]  /*2260*/  CS2R R194, SRZ ;  /* 0x0000000000c27805 */ /* 0x000fe2000001ff00 */
[C---:B------:R-:W-:Y:S01]  /*2270*/  IMAD.SHL.U32 R210, R212.reuse, 0x20, RZ ;  /* 0x00000020d4d27824 */ /* 0x040fe200078e00ff */
[----:B------:R1:W-:Y:S01]  /*2280*/  @P4 STS.128 [R17+0x13000], RZ ;  /* 0x013000ff11004388 */ /* 0x0003e20000000c00 */
[----:B------:R-:W-:Y:S01]  /*2290*/  IMAD.SHL.U32 R208, R212, 0x8, RZ ;  /* 0x00000008d4d07824 */ /* 0x000fe200078e00ff */
[----:B------:R-:W-:-:S02]  /*22a0*/  CS2R R192, SRZ ;  /* 0x0000000000c07805 */ /* 0x000fc4000001ff00 */
[C---:B-1----:R-:W-:Y:S01]  /*22b0*/  @!P2 LEA R30, P0, R24.reuse, R4, 0x1 ;  /* 0x00000004181ea211 */ /* 0x042fe200078008ff */
[----:B------:R1:W-:Y:S01]  /*22c0*/  @P4 STS.128 [R17+0x15000], RZ ;  /* 0x015000ff11004388 */ /* 0x0003e20000000c00 */
[----:B------:R-:W-:Y:S01]  /*22d0*/  @!P3 IMAD R4, R13, UR13, R23 ;  /* 0x0000000d0d04bc24 */ /* 0x000fe2000f8e0217 */
[----:B------:R-:W-:Y:S02]  /*22e0*/  CS2R R186, SRZ ;  /* 0x0000000000ba7805 */ /* 0x000fe4000001ff00 */
[----:B------:R-:W-:Y:S01]  /*22f0*/  @!P2 LEA.HI.X R31, R24, R5, R18, 0x1, P0 ;  /* 0x00000005181fa211 */ /* 0x000fe200000f0c12 */
[----:B------:R1:W-:Y:S01]  /*2300*/  @P4 STS.128 [R17+0x17000], RZ ;  /* 0x017000ff11004388 */ /* 0x0003e20000000c00 */
[----:B---3--:R-:W-:Y:S01]  /*2310*/  @!P2 LEA R18, P0, R20, R2, 0x1 ;  /* 0x000000021412a211 */ /* 0x008fe200078008ff */
[----:B------:R-:W-:Y:S01]  /*2320*/  IMAD.SHL.U32 R248, R212, 0x10, RZ ;  /* 0x00000010d4f87824 */ /* 0x000fe200078e00ff */
[----:B----4-:R-:W-:Y:S01]  /*2330*/  @!P3 LEA R8, P1, R26, R8, 0x1 ;  /* 0x000000081a08b211 */ /* 0x010fe200078208ff */
[----:B------:R-:W-:Y:S01]  /*2340*/  @!PT LDS RZ, [RZ] ;  /* 0x00000000fffff984 */ /* 0x000fe20000000800 */
[----:B------:R-:W-:Y:S01]  /*2350*/  @!PT LDS RZ, [RZ] ;  /* 0x00000000fffff984 */ /* 0x000fe20000000800 */
[----:B------:R-:W-:Y:S01]  /*2360*/  @!PT LDS RZ, [RZ] ;  /* 0x00000000fffff984 */ /* 0x000fe20000000800 */
[----:B------:R-:W-:Y:S01]  /*2370*/  @!P4 LDGSTS.E.BYPASS.LTC128B.128 [R17+0x11000], desc[UR36][R32.64] ;  /* 0x110000002011cfae */ /* 0x000fe2000b981a24 */
[----:B------:R-:W-:Y:S01]  /*2380*/  @!P2 LEA.HI.X R19, R20, R3, R14, 0x1, P0 ;  /* 0x000000031413a211 */ /* 0x000fe200000f0c0e */
[----:B------:R-:W-:Y:S01]  /*2390*/  IMAD.SHL.U32 R211, R212, 0x2, RZ ;  /* 0x00000002d4d37824 */ /* 0x000fe200078e00ff */
[----:B------:R-:W3:Y:S01]  /*23a0*/  LDC.64 R14, c[0x0][0x528] ;  /* 0x00014a00ff0e7b82 */ /* 0x000ee20000000a00 */
[----:B------:R-:W-:Y:S01]  /*23b0*/  @!P4 LDGSTS.E.BYPASS.LTC128B.128 [R17+0x13000], desc[UR36][R32.64+0x80] ;  /* 0x130000802011cfae */ /* 0x000fe2000b981a24 */
[----:B------:R-:W-:Y:S01]  /*23c0*/  @!P3 LEA.HI.X R9, R26, R9, R16, 0x1, P1 ;  /* 0x000000091a09b211 */ /* 0x000fe200008f0c10 */
[----:B------:R-:W-:Y:S01]  /*23d0*/  IMAD.MOV.U32 R245, RZ, RZ, 0x20 ;  /* 0x00000020fff57424 */ /* 0x000fe200078e00ff */
[----:B--2---:R-:W-:Y:S01]  /*23e0*/  @!P3 LEA R6, P1, R22, R6, 0x1 ;  /* 0x000000061606b211 */ /* 0x004fe200078208ff */
[----:B------:R-:W-:Y:S01]  /*23f0*/  @!P4 LDGSTS.E.BYPASS.LTC128B.128 [R17+0x15000], desc[UR36][R32.64+0x100] ;  /* 0x150001002011cfae */ /* 0x000fe2000b981a24 */
[----:B------:R-:W-:Y:S01]  /*2400*/  IMAD.MOV.U32 R244, RZ, RZ, 0x40 ;  /* 0x00000040fff47424 */ /* 0x000fe200078e00ff */
[----:B------:R-:W-:-:S02]  /*2410*/  CS2R R184, SRZ ;  /* 0x0000000000b87805 */ /* 0x000fc4000001ff00 */
[----:B------:R-:W-:Y:S01]  /*2420*/  @!P3 LEA.HI.X R7, R22, R7, R4, 0x1, P1 ;  /* 0x000000071607b211 */ /* 0x000fe200008f0c04 */
[----:B------:R-:W-:Y:S01]  /*2430*/  @!P4 LDGSTS.E.BYPASS.LTC128B.128 [R17+0x17000], desc[UR36][R32.64+0x180] ;  /* 0x170001802011cfae */ /* 0x000fe2000b981a24 */
[----:B------:R-:W-:Y:S01]  /*2440*/  IMAD.MOV.U32 R233, RZ, RZ, 0x4 ;  /* 0x00000004ffe97424 */ /* 0x000fe200078e00ff */
[----:B------:R-:W-:Y:S02]  /*2450*/  CS2R R182, SRZ ;  /* 0x0000000000b67805 */ /* 0x000fe4000001ff00 */
[----:B------:R-:W-:Y:S01]  /*2460*/  CS2R R180, SRZ ;  /* 0x0000000000b47805 */ /* 0x000fe2000001ff00 */
[----:B------:R-:W-:Y:S01]  /*2470*/  @!P5 LDGSTS.E.BYPASS.LTC128B.128 [R231], desc[UR36][R238.64] ;  /* 0x00000000eee7dfae */ /* 0x000fe2000b981a24 */
        /* <DEDUP_REMOVED lines=15> */
[----:B------:R1:W-:Y:S01]  /*2570*/  @P5 STS.128 [R231], RZ ;  /* 0x000000ffe7005388 */ /* 0x0003e20000000c00 */
        /* <DEDUP_REMOVED lines=52> */
[----:B------:R-:W-:Y:S01]  /*28c0*/  SHF.R.U32.HI R249, RZ, 0x7, R212 ;  /* 0x00000007fff97819 */ /* 0x000fe200000116d4 */
[----:B------:R-:W-:Y:S01]  /*28d0*/  USHF.L.U32 UR51, UR51, 0x3, URZ ;  /* 0x0000000333337899 */ /* 0x000fe200080006ff */
[----:B------:R-:W-:Y:S01]  /*28e0*/  @!P3 LDGSTS.E.BYPASS.LTC128B.128 [R17+0x1a000], desc[UR36][R8.64+0x80] ;  /* 0x1a0000800811bfae */ /* 0x000fe2000b981a24 */
[----:B------:R-:W2:Y:S03]  /*28f0*/  LDCU UR9, c[0x0][0x3e0] ;  /* 0x00007c00ff0977ac */ /* 0x000ea60008000800 */
[----:B------:R-:W-:Y:S01]  /*2900*/  @!P3 LDGSTS.E.BYPASS.LTC128B.128 [R17+0x1c000], desc[UR36][R8.64+0x100] ;  /* 0x1c0001000811bfae */ /* 0x000fe2000b981a24 */
[----:B------:R-:W4:Y:S03]  /*2910*/  LDCU UR11, c[0x0][0x45c] ;  /* 0x00008b80ff0b77ac */ /* 0x000f260008000800 */
[----:B------:R-:W-:Y:S01]  /*2920*/  @!P3 LDGSTS.E.BYPASS.LTC128B.128 [R17+0x1e000], desc[UR36][R8.64+0x180] ;  /* 0x1e0001800811bfae */ /* 0x000fe2000b981a24 */
[----:B------:R-:W1:Y:S03]  /*2930*/  LDCU.U8 UR10, c[0x0][0x4f8] ;  /* 0x00009f00ff0a77ac */ /* 0x000e660008000000 */
        /* <DEDUP_REMOVED lines=25> */
[----:B---3--:R-:W-:-:S03]  /*2ad0*/  IMAD.SHL.U32 R7, R10, 0x20, RZ ;  /* 0x000000200a077824 */ /* 0x008fc600078e00ff */
[----:B------:R3:W-:Y:S01]  /*2ae0*/  @P2 STS.128 [R17+0x25000], RZ ;  /* 0x025000ff11002388 */ /* 0x0007e20000000c00 */
[----:B------:R-:W-:-:S03]  /*2af0*/  IMAD.SHL.U32 R6, R10, 0x2, RZ ;  /* 0x000000020a067824 */ /* 0x000fc600078e00ff */
[----:B------:R3:W-:Y:S04]  /*2b00*/  @P2 STS.128 [R17+0x27000], RZ ;  /* 0x027000ff11002388 */ /* 0x0007e80000000c00 */
[----:B------:R-:W-:Y:S01]  /*2b10*/  @!PT LDS RZ, [RZ] ;  /* 0x00000000fffff984 */ /* 0x000fe20000000800 */
[----:B------:R-:W-:Y:S01]  /*2b20*/  @!PT LDS RZ, [RZ] ;  /* 0x00000000fffff984 */ /* 0x000fe20000000800 */
[----:B------:R-:W-:Y:S01]  /*2b30*/  @!PT LDS RZ, [RZ] ;  /* 0x00000000fffff984 */ /* 0x000fe20000000800 */
[----:B------:R-:W-:Y:S01]  /*2b40*/  @!P2 LDGSTS.E.BYPASS.LTC128B.128 [R17+0x21000], desc[UR36][R18.64] ;  /* 0x210000001211afae */ /* 0x000fe2000b981a24 */
[----:B------:R-:W-:-:S03]  /*2b50*/  LOP3.LUT R6, R6, 0x20, RZ, 0xc0, !PT ;  /* 0x0000002006067812 */ /* 0x000fc600078ec0ff */
[----:B------:R-:W-:Y:S04]  /*2b60*/  @!P2 LDGSTS.E.BYPASS.LTC128B.128 [R17+0x23000], desc[UR36][R18.64+0x80] ;  /* 0x230000801211afae */ /* 0x000fe8000b981a24 */
[----:B------:R-:W-:Y:S04]  /*2b70*/  @!P2 LDGSTS.E.BYPASS.LTC128B.128 [R17+0x25000], desc[UR36][R18.64+0x100] ;  /* 0x250001001211afae */ /* 0x000fe8000b981a24 */
[----:B------:R-:W-:Y:S01]  /*2b80*/  @!P2 LDGSTS.E.BYPASS.LTC128B.128 [R17+0x27000], desc[UR36][R18.64+0x180] ;  /* 0x270001801211afae */ /* 0x000fe2000b981a24 */
[----:B------:R-:W-:-:S03]  /*2b90*/  LOP3.LUT R13, R6, 0x18, R13, 0xf8, !PT ;  /* 0x00000018060d7812 */ /* 0x000fc600078ef80d */
[----:B------:R-:W0:Y:S04]  /*2ba0*/  LDGDEPBAR ;  /* 0x00000000000079af */ /* 0x000e280000000000 */
[----:B------:R-:W2:Y:S04]  /*2bb0*/  LDG.E.64 R246, desc[UR36][R14.64+0x8] ;  /* 0x000008240ef67981 */ /* 0x000ea8000c1e1b00 */
[----:B------:R4:W3:Y:S01]  /*2bc0*/  LDG.E.64 R8, desc[UR36][R14.64] ;  /* 0x000000240e087981 */ /* 0x0008e2000c1e1b00 */
[----:B------:R-:W-:-:S04]  /*2bd0*/  SHF.R.U32.HI R2, RZ, 0x1, R10 ;  /* 0x00000001ff027819 */ /* 0x000fc8000001160a */
[----:B------:R-:W-:-:S04]  /*2be0*/  LOP3.LUT R3, R2, 0x30, RZ, 0xc0, !PT ;  /* 0x0000003002037812 */ /* 0x000fc800078ec0ff */
[----:B------:R-:W-:-:S04]  /*2bf0*/  LOP3.LUT R230, R3, 0x7, R230, 0xf8, !PT ;  /* 0x0000000703e67812 */ /* 0x000fc800078ef8e6 */
[C---:B------:R-:W-:Y:S01]  /*2c00*/  ISETP.GE.AND P1, PT, R230.reuse, UR43, PT ;  /* 0x0000002be6007c0c */ /* 0x040fe2000bf26270 */
[----:B------:R-:W-:-:S05]  /*2c10*/  VIADD R3, R230, 0x8 ;  /* 0x00000008e6037836 */ /* 0x000fca0000000000 */
[----:B------:R-:W-:Y:S01]  /*2c20*/  ISETP.GE.AND P0, PT, R3, UR43, PT ;  /* 0x0000002b03007c0c */ /* 0x000fe2000bf06270 */
[----:B------:R-:W-:Y:S02]  /*2c30*/  IMAD.MOV.U32 R3, RZ, RZ, 0x4 ;  /* 0x00000004ff037424 */ /* 0x000fe400078e00ff */
[----:B------:R-:W-:Y:S02]  /*2c40*/  IMAD R227, R227, 0x4, R0 ;  /* 0x00000004e3e37824 */ /* 0x000fe400078e0200 */
[----:B------:R-:W-:-:S04]  /*2c50*/  IMAD.WIDE.U32 R4, R230, R3, UR52 ;  /* 0x00000034e6047e25 */ /* 0x000fc8000f8e0003 */
[C---:B------:R-:W-:Y:S01]  /*2c60*/  IMAD.SHL.U32 R0, R10.reuse, 0x40, RZ ;  /* 0x000000400a007824 */ /* 0x040fe200078e00ff */
[----:B------:R-:W5:Y:S04]  /*2c70*/  @!P1 LDG.E R229, desc[UR36][R4.64] ;  /* 0x0000002404e59981 */ /* 0x000f68000c1e1900 */
[----:B------:R1:W5:Y:S01]  /*2c80*/  @!P0 LDG.E R228, desc[UR36][R4.64+0x20] ;  /* 0x0000202404e48981 */ /* 0x000362000c1e1900 */
[----:B------:R-:W-:Y:S01]  /*2c90*/  IMAD.SHL.U32 R3, R10, 0x10, RZ ;  /* 0x000000100a037824 */ /* 0x000fe200078e00ff */
[----:B------:R-:W-:Y:S01]  /*2ca0*/  USHF.L.U32 UR45, UR45, 0x5, URZ ;  /* 0x000000052d2d7899 */ /* 0x000fe200080006ff */
[----:B----4-:R-:W-:Y:S02]  /*2cb0*/  LOP3.LUT R14, R0, 0x200, RZ, 0xc0, !PT ;  /* 0x00000200000e7812 */ /* 0x010fe400078ec0ff */
[----:B------:R-:W-:-:S02]  /*2cc0*/  CS2R R30, SRZ ;  /* 0x00000000001e7805 */ /* 0x000fc4000001ff00 */
[----:B------:R-:W-:Y:S01]  /*2cd0*/  R2P PR, R10, 0x6 ;  /* 0x000000060a007804 */ /* 0x000fe20000000000 */
[----:B------:R-:W-:Y:S01]  /*2ce0*/  USHF.R.S32.HI UR12, URZ, 0x1f, UR45 ;  /* 0x0000001fff0c7899 */ /* 0x000fe2000801142d */
[----:B------:R-:W-:Y:S02]  /*2cf0*/  LOP3.LUT R6, R14, 0xc00, R7, 0xf8, !PT ;  /* 0x00000c000e067812 */ /* 0x000fe400078ef807 */
[----:B------:R-:W-:Y:S02]  /*2d00*/  CS2R R28, SRZ ;  /* 0x00000000001c7805 */ /* 0x000fe4000001ff00 */
[----:B------:R-:W-:Y:S02]  /*2d10*/  LOP3.LUT R13, R13, 0x1c0, R0, 0xf8, !PT ;  /* 0x000001c00d0d7812 */ /* 0x000fe400078ef800 */
[----:B------:R-:W-:Y:S02]  /*2d20*/  CS2R R32, SRZ ;  /* 0x0000000000207805 */ /* 0x000fe4000001ff00 */
[----:B------:R-:W-:-:S02]  /*2d30*/  SEL R222, R222, 0xffffffc0, !P2 ;  /* 0xffffffc0dede7807 */ /* 0x000fc40005000000 */
[----:B------:R-:W-:Y:S02]  /*2d40*/  CS2R R26, SRZ ;  /* 0x00000000001a7805 */ /* 0x000fe4000001ff00 */
[----:B------:R-:W-:Y:S02]  /*2d50*/  SEL R220, R220, 0xffffffe0, !P1 ;  /* 0xffffffe0dcdc7807 */ /* 0x000fe40004800000 */
[----:B------:R-:W-:Y:S02]  /*2d60*/  CS2R R24, SRZ ;  /* 0x0000000000187805 */ /* 0x000fe4000001ff00 */
[----:B------:R-:W-:Y:S02]  /*2d70*/  LOP3.LUT P2, RZ, R212, 0x4, RZ, 0xc0, !PT ;  /* 0x00000004d4ff7812 */ /* 0x000fe4000784c0ff */
[----:B------:R-:W-:Y:S02]  /*2d80*/  CS2R R22, SRZ ;  /* 0x0000000000167805 */ /* 0x000fe4000001ff00 */
[----:B------:R-:W-:-:S02]  /*2d90*/  CS2R R20, SRZ ;  /* 0x0000000000147805 */ /* 0x000fc4000001ff00 */
[----:B------:R-:W-:Y:S01]  /*2da0*/  LOP3.LUT P4, RZ, R212, 0x8, RZ, 0xc0, !PT ;  /* 0x00000008d4ff7812 */ /* 0x000fe2000788c0ff */
[----:B------:R-:W-:Y:S01]  /*2db0*/  UISETP.GE.AND UP1, UPT, UR31, UR35, UPT ;  /* 0x000000231f00728c */ /* 0x000fe2000bf26270 */
[--C-:B------:R-:W-:Y:S02]  /*2dc0*/  SHF.R.U32.HI R241, RZ, 0x2, R242.reuse ;  /* 0x00000002fff17819 */ /* 0x100fe400000116f2 */
[----:B------:R-:W-:Y:S02]  /*2dd0*/  SHF.R.U32.HI R240, RZ, 0x1, R242 ;  /* 0x00000001fff07819 */ /* 0x000fe400000116f2 */
[----:B-1----:R-:W-:Y:S02]  /*2de0*/  LOP3.LUT R5, R0, 0x1c0, RZ, 0xc0, !PT ;  /* 0x000001c000057812 */ /* 0x002fe400078ec0ff */
[----:B------:R-:W-:Y:S02]  /*2df0*/  LOP3.LUT R4, R7, 0x200, RZ, 0xc0, !PT ;  /* 0x0000020007047812 */ /* 0x000fe400078ec0ff */
[----:B------:R-:W-:-:S02]  /*2e00*/  LOP3.LUT R5, R5, 0x38, R12, 0xf8, !PT ;  /* 0x0000003805057812 */ /* 0x000fc400078ef80c */
[----:B------:R-:W-:Y:S02]  /*2e10*/  LOP3.LUT R3, R4, 0x3800, R3, 0xf8, !PT ;  /* 0x0000380004037812 */ /* 0x000fe400078ef803 */
[C---:B------:R-:W-:Y:S02]  /*2e20*/  LOP3.LUT R10, R5.reuse, 0x8, R10, 0x78, !PT ;  /* 0x00000008050a7812 */ /* 0x040fe400078e780a */
[----:B------:R-:W-:Y:S02]  /*2e30*/  LOP3.LUT R7, R5, 0x8, R2, 0x78, !PT ;  /* 0x0000000805077812 */ /* 0x000fe400078e7802 */
[----:B------:R-:W-:Y:S02]  /*2e40*/  LOP3.LUT R219, R3, R10, RZ, 0xfc, !PT ;  /* 0x0000000a03db7212 */ /* 0x000fe400078efcff */
[----:B------:R-:W-:Y:S02]  /*2e50*/  LOP3.LUT R3, R209, 0x1c0, RZ, 0xc0, !PT ;  /* 0x000001c0d1037812 */ /* 0x000fe400078ec0ff */
[----:B------:R-:W-:-:S02]  /*2e60*/  LOP3.LUT R6, R6, R7, RZ, 0xfc, !PT ;  /* 0x0000000706067212 */ /* 0x000fc400078efcff */
[----:B------:R-:W-:Y:S02]  /*2e70*/  LOP3.LUT R7, R210, 0x200, RZ, 0xc0, !PT ;  /* 0x00000200d2077812 */ /* 0x000fe400078ec0ff */
[----:B------:R-:W-:Y:S02]  /*2e80*/  LOP3.LUT R3, R3, 0x38, R208, 0xf8, !PT ;  /* 0x0000003803037812 */ /* 0x000fe400078ef8d0 */
[----:B------:R-:W-:Y:S02]  /*2e90*/  LOP3.LUT R7, R7, 0x3800, R248, 0xf8, !PT ;  /* 0x0000380007077812 */ /* 0x000fe400078ef8f8 */
[----:B------:R-:W-:Y:S02]  /*2ea0*/  LOP3.LUT R232, R3, 0x8, R212, 0x78, !PT ;  /* 0x0000000803e87812 */ /* 0x000fe400078e78d4 */
[----:B------:R-:W-:Y:S02]  /*2eb0*/  LOP3.LUT R5, R13, 0x38, R12, 0x78, !PT ;  /* 0x000000380d057812 */ /* 0x000fe400078e780c */
[----:B------:R-:W-:-:S02]  /*2ec0*/  LOP3.LUT R13, R211, 0x38, RZ, 0xc0, !PT ;  /* 0x00000038d30d7812 */ /* 0x000fc400078ec0ff */
[----:B------:R-:W-:Y:S02]  /*2ed0*/  LOP3.LUT R232, R7, R232, RZ, 0xfc, !PT ;  /* 0x000000e807e87212 */ /* 0x000fe400078efcff */
[----:B------:R-:W-:Y:S02]  /*2ee0*/  LOP3.LUT R5, R5, 0x200, R0, 0xf8, !PT ;  /* 0x0000020005057812 */ /* 0x000fe400078ef800 */
[----:B------:R-:W-:Y:S02]  /*2ef0*/  LOP3.LUT R7, R209, 0x200, RZ, 0xc0, !PT ;  /* 0x00000200d1077812 */ /* 0x000fe400078ec0ff */
[----:B------:R-:W-:Y:S02]  /*2f00*/  SHF.R.U32.HI R2, RZ, 0x1, R212 ;  /* 0x00000001ff027819 */ /* 0x000fe400000116d4 */
[----:B------:R-:W-:Y:S02]  /*2f10*/  LEA R219, R219, UR25, 0x1 ;  /* 0x00000019dbdb7c11 */ /* 0x000fe4000f8e08ff */
[----:B------:R-:W-:-:S02]  /*2f20*/  LOP3.LUT R13, R13, 0x20, R226, 0x78, !PT ;  /* 0x000000200d0d7812 */ /* 0x000fc400078e78e2 */
[----:B------:R-:W-:Y:S01]  /*2f30*/  LOP3.LUT R10, R210, 0xc00, RZ, 0xc0, !PT ;  /* 0x00000c00d20a7812 */ /* 0x000fe200078ec0ff */
[--C-:B------:R-:W-:Y:S01]  /*2f40*/  IMAD.IADD R217, R222, 0x1, R219.reuse ;  /* 0x00000001ded97824 */ /* 0x100fe200078e02db */
[----:B------:R-:W-:Y:S01]  /*2f50*/  LOP3.LUT R0, R7, 0xc00, R210, 0xf8, !PT ;  /* 0x00000c0007007812 */ /* 0x000fe200078ef8d2 */
[C---:B------:R-:W-:Y:S01]  /*2f60*/  IMAD.IADD R218, R220.reuse, 0x1, R219 ;  /* 0x00000001dcda7824 */ /* 0x040fe200078e02db */
[----:B------:R-:W-:Y:S01]  /*2f70*/  LOP3.LUT R213, R3, 0x8, R2, 0x78, !PT ;  /* 0x0000000803d57812 */ /* 0x000fe200078e7802 */
[----:B------:R-:W-:Y:S01]  /*2f80*/  IMAD.IADD R216, R220, 0x1, R217 ;  /* 0x00000001dcd87824 */ /* 0x000fe200078e02d9 */
[----:B------:R-:W-:Y:S02]  /*2f90*/  LOP3.LUT R4, R7, 0x400, R210, 0xf8, !PT ;  /* 0x0000040007047812 */ /* 0x000fe400078ef8d2 */
[----:B------:R-:W-:Y:S02]  /*2fa0*/  LEA R6, R6, UR25, 0x1 ;  /* 0x0000001906067c11 */ /* 0x000fe4000f8e08ff */
[----:B------:R-:W-:-:S02]  /*2fb0*/  LEA R5, R5, UR25, 0x1 ;  /* 0x0000001905057c11 */ /* 0x000fc4000f8e08ff */
[----:B------:R-:W-:Y:S01]  /*2fc0*/  LOP3.LUT R248, R13, 0x1c0, R248, 0xf8, !PT ;  /* 0x000001c00df87812 */ /* 0x000fe200078ef8f8 */
[----:B------:R-:W-:Y:S01]  /*2fd0*/  VIADD R215, R6, UR8 ;  /* 0x0000000806d77c36 */ /* 0x000fe20008000000 */
[----:B------:R-:W-:Y:S01]  /*2fe0*/  LOP3.LUT R7, R10, 0x6, R211, 0xf8, !PT ;  /* 0x000000060a077812 */ /* 0x000fe200078ef8d3 */
[----:B------:R-:W-:Y:S01]  /*2ff0*/  VIADD R214, R5, UR8 ;  /* 0x0000000805d67c36 */ /* 0x000fe20008000000 */
[-C--:B------:R-:W-:Y:S02]  /*3000*/  LOP3.LUT R0, R0, R213.reuse, RZ, 0xfc, !PT ;  /* 0x000000d500007212 */ /* 0x080fe400078efcff */
[----:B------:R-:W-:Y:S02]  /*3010*/  LOP3.LUT R213, R4, R213, RZ, 0xfc, !PT ;  /* 0x000000d504d57212 */ /* 0x000fe400078efcff */
[----:B------:R-:W-:Y:S02]  /*3020*/  LOP3.LUT R248, R7, R248, RZ, 0xfc, !PT ;  /* 0x000000f807f87212 */ /* 0x000fe400078efcff */
[----:B--2---:R-:W-:-:S04]  /*3030*/  IADD3 R250, P3, P0, R246, UR45, R11 ;  /* 0x0000002df6fa7c10 */ /* 0x004fc8000f87e00b */
[----:B------:R-:W-:Y:S01]  /*3040*/  IADD3.X R246, PT, PT, R247, UR12, RZ, P3, P0 ;  /* 0x0000000cf7f67c10 */ /* 0x000fe20009fe04ff */
[----:B------:R-:W1:Y:S01]  /*3050*/  LDCU UR12, c[0x0][0x590] ;  /* 0x0000b200ff0c77ac */ /* 0x000e620008000800 */
[----:B---3--:R-:W-:Y:S01]  /*3060*/  R2UR UR55, R9 ;  /* 0x00000000093772ca */ /* 0x008fe200000e0000 */
[----:B------:R-:W-:Y:S01]  /*3070*/  IMAD.MOV.U32 R247, RZ, RZ, 0x10 ;  /* 0x00000010fff77424 */ /* 0x000fe200078e00ff */
[----:B------:R-:W-:Y:S01]  /*3080*/  R2UR UR56, R8 ;  /* 0x00000000083872ca */ /* 0x000fe200000e0000 */
[----:B------:R-:W-:Y:S01]  /*3090*/  IMAD.WIDE.U32 R250, R250, -0x2daee0ad, RZ ;  /* 0xd2511f53fafa7825 */ /* 0x000fe200078e00ff */
[----:B------:R-:W-:Y:S02]  /*30a0*/  LOP3.LUT P3, RZ, R212, 0x2, RZ, 0xc0, !PT ;  /* 0x00000002d4ff7812 */ /* 0x000fe4000786c0ff */
[----:B------:R-:W-:-:S07]  /*30b0*/  SEL R247, R247, 0xfffffff0, !P2 ;  /* 0xfffffff0f7f77807 */ /* 0x000fce0005000000 */
[----:B------:R-:W-:Y:S02]  /*30c0*/  UIADD3 UR48, UPT, UPT, UR55, -0x4498517b, URZ ;  /* 0xbb67ae8537307890 */ /* 0x000fe4000fffe0ff */
[----:B------:R-:W-:Y:S02]  /*30d0*/  UIADD3 UR54, UPT, UPT, UR56, -0x61c88647, URZ ;  /* 0x9e3779b938367890 */ /* 0x000fe4000fffe0ff */
[----:B-1----:R-:W-:Y:S02]  /*30e0*/  USHF.L.U32 UR12, UR12, 0x6, URZ ;  /* 0x000000060c0c7899 */ /* 0x002fe400080006ff */
        /* <DEDUP_REMOVED lines=9> */
[----:B------:R-:W-:-:S12]  /*3180*/  UIADD3 UR13, UPT, UPT, UR55, 0x646e171e, URZ ;  /* 0x646e171e370d7890 */ /* 0x000fd8000fffe0ff */
.L_x_2089:
[----:B------:R-:W0:Y:S01]  /*3190*/  LDGDEPBAR ;  /* 0x00000000000079af */ /* 0x000e220000000000 */
[C---:B------:R-:W-:Y:S01]  /*31a0*/  IMAD.IADD R116, R215.reuse, 0x1, R220 ;  /* 0x00000001d7747824 */ /* 0x040fe200078e02dc */
[----:B------:R-:W-:Y:S01]  /*31b0*/  LEA R204, R248, UR4, 0x1 ;  /* 0x00000004f8cc7c11 */ /* 0x000fe2000f8e08ff */
[----:B------:R-:W-:Y:S01]  /*31c0*/  IMAD.IADD R117, R215, 0x1, R222 ;  /* 0x00000001d7757824 */ /* 0x000fe200078e02de */
[----:B------:R-:W-:Y:S01]  /*31d0*/  SEL R222, R244, 0xffffffc0, !P2 ;  /* 0xffffffc0f4de7807 */ /* 0x000fe20005000000 */
[----:B------:R-:W-:Y:S01]  /*31e0*/  IMAD.U32 R225, RZ, RZ, UR17 ;  /* 0x00000011ffe17e24 */ /* 0x000fe2000f8e00ff */
[----:B------:R-:W-:Y:S01]  /*31f0*/  PLOP3.LUT P6, PT, PT, PT, UP1, 0x80, 0x8 ;  /* 0x000000000008781c */ /* 0x000fe20003fcf018 */
[----:B------:R-:W-:Y:S01]  /*3200*/  IMAD.IADD R220, R220, 0x1, R117 ;  /* 0x00000001dcdc7824 */ /* 0x000fe200078e0275 */
[----:B------:R-:W-:Y:S01]  /*3210*/  PLOP3.LUT P1, PT, PT, PT, UP1, 0x80, 0x8 ;  /* 0x000000000008781c */ /* 0x000fe20003f2f018 */
[----:B------:R-:W-:Y:S01]  /*3220*/  VIADD R227, R227, 0xfffffffc ;  /* 0xfffffffce3e37836 */ /* 0x000fe20000000000 */
[----:B------:R-:W-:Y:S01]  /*3230*/  PLOP3.LUT P5, PT, PT, PT, UP1, 0x80, 0x8 ;  /* 0x000000000008781c */ /* 0x000fe20003faf018 */
[----:B------:R-:W-:Y:S02]  /*3240*/  IMAD.U32 R120, RZ, RZ, UR38 ;  /* 0x00000026ff787e24 */ /* 0x000fe4000f8e00ff */
[----:B-----5:R-:W-:Y:S01]  /*3250*/  FMUL.FTZ R130, R229, 1.4426950216293334961 ;  /* 0x3fb8aa3be5827820 */ /* 0x020fe20000410000 */
[----:B------:R-:W-:Y:S01]  /*3260*/  IMAD.WIDE.U32 R122, R227, -0x326172a9, RZ ;  /* 0xcd9e8d57e37a7825 */ /* 0x000fe200078e00ff */
[----:B------:R-:W-:Y:S01]  /*3270*/  PLOP3.LUT P0, PT, PT, PT, UP1, 0x80, 0x8 ;  /* 0x000000000008781c */ /* 0x000fe20003f0f018 */
[----:B------:R-:W-:Y:S02]  /*3280*/  UISETP.NE.AND UP2, UPT, UR49, URZ, UPT ;  /* 0x000000ff3100728c */ /* 0x000fe4000bf45270 */
[----:B------:R-:W-:Y:S01]  /*3290*/  IMAD.U32 R118, RZ, RZ, UR38 ;  /* 0x00000026ff767e24 */ /* 0x000fe2000f8e00ff */
[----:B------:R-:W-:Y:S02]  /*32a0*/  @P6 LOP3.LUT R119, R211, 0x6, RZ, 0xc0, !PT ;  /* 0x00000006d3776812 */ /* 0x000fe400078ec0ff */
[----:B------:R-:W-:Y:S02]  /*32b0*/  PLOP3.LUT P6, PT, PT, PT, UP1, 0x80, 0x8 ;  /* 0x000000000008781c */ /* 0x000fe40003fcf018 */
[----:B------:R-:W-:Y:S01]  /*32c0*/  @P1 LOP3.LUT R119, R119, 0xe0, R226, 0xf8, !PT ;  /* 0x000000e077771812 */ /* 0x000fe200078ef8e2 */
[----:B------:R-:W-:Y:S04]  /*32d0*/  DEPBAR.LE SB0, 0x0 ;  /* 0x000080000000791a */ /* 0x000fe80000000000 */
[----:B------:R-:W-:Y:S01]  /*32e0*/  BAR.SYNC.DEFER_BLOCKING 0x0 ;  /* 0x0000000000007b1d */ /* 0x000fe20000010000 */
[----:B------:R-:W-:Y:S01]  /*32f0*/  PLOP3.LUT P1, PT, PT, PT, UP1, 0x80, 0x8 ;  /* 0x000000000008781c */ /* 0x000fe20003f2f018 */
[----:B------:R-:W-:Y:S01]  /*3300*/  @P0 IMAD R118, R118, 0x40, R119 ;  /* 0x0000004076760824 */ /* 0x000fe200078e0277 */
[----:B------:R-:W-:Y:S04]  /*3310*/  PLOP3.LUT P0, PT, PT, PT, UP1, 0x80, 0x8 ;  /* 0x000000000008781c */ /* 0x000fe80003f0f018 */
[C---:B------:R-:W-:Y:S09]  /*3320*/  @P5 ISETP.GE.AND P5, PT, R118.reuse, UR35, PT ;  /* 0x0000002376005c0c */ /* 0x040ff2000bfa6270 */
[----:B------:R-:W-:Y:S01]  /*3330*/  @P0 VIADD R119, R118, 0x1 ;  /* 0x0000000176770836 */ /* 0x000fe20000000000 */
[----:B------:R-:W-:Y:S01]  /*3340*/  PLOP3.LUT P0, PT, PT, PT, UP1, 0x80, 0x8 ;  /* 0x000000000008781c */ /* 0x000fe20003f0f018 */
[----:B------:R-:W-:Y:S06]  /*3350*/  LDSM.16.M88.4 R84, [R215] ;  /* 0x00000000d754783b */ /* 0x000fec0000000200 */
[----:B------:R-:W1:Y:S06]  /*3360*/  LDSM.16.M88.4 R88, [R219+0x18000] ;  /* 0x01800000db58783b */ /* 0x000e6c0000000200 */
        /* <DEDUP_REMOVED lines=81> */
[----:B------:R1:W4:Y:S06]  /*3880*/  LDSM.16.M88.4 R84, [R219+0x1e800] ;  /* 0x01e80000db54783b */ /* 0x00032c0000000200 */
[----:B------:R-:W4:Y:S01]  /*3890*/  LDSM.16.M88.4 R100, [R116+0x6000] ;  /* 0x006000007464783b */ /* 0x000f220000000200 */
[C---:B------:R-:W-:Y:S08]  /*38a0*/  HMMA.16816.F32 R4, R108.reuse, R112, R4 ;  /* 0x000000706c04723c */ /* 0x040ff00000001804 */
[C---:B------:R-:W-:Y:S01]  /*38b0*/  HMMA.16816.F32 R8, R108.reuse, R114, R8 ;  /* 0x000000726c08723c */ /* 0x040fe20000001808 */
[----:B------:R-:W-:Y:S07]  /*38c0*/  LDSM.16.M88.4 R112, [R217+0x1e800] ;  /* 0x01e80000d970783b */ /* 0x000fee0000000200 */
[C---:B--2---:R-:W-:Y:S03]  /*38d0*/  HMMA.16816.F32 R12, R108.reuse, R88, R12 ;  /* 0x000000586c0c723c */ /* 0x044fe6000000180c */
[----:B-1----:R-:W-:Y:S05]  /*38e0*/  LEA R219, R232, UR4, 0x1 ;  /* 0x00000004e8db7c11 */ /* 0x002fea000f8e08ff */
[----:B------:R-:W-:Y:S01]  /*38f0*/  HMMA.16816.F32 R16, R108, R90, R16 ;  /* 0x0000005a6c10723c */ /* 0x000fe20000001810 */
[----:B------:R-:W1:Y:S06]  /*3900*/  LDSM.16.M88.4 R88, [R218+0x1e800] ;  /* 0x01e80000da58783b */ /* 0x000e6c0000000200 */
[----:B------:R2:W-:Y:S01]  /*3910*/  LDSM.16.M88.4 R108, [R217+0x1e000] ;  /* 0x01e00000d96c783b */ /* 0x0005e20000000200 */
[C---:B---3--:R-:W-:Y:S08]  /*3920*/  HMMA.16816.F32 R4, R92.reuse, R96, R4 ;  /* 0x000000605c04723c */ /* 0x048ff00000001804 */
[C---:B------:R-:W-:Y:S01]  /*3930*/  HMMA.16816.F32 R8, R92.reuse, R98, R8 ;  /* 0x000000625c08723c */ /* 0x040fe20000001808 */
[----:B------:R-:W3:Y:S07]  /*3940*/  LDSM.16.M88.4 R96, [R117+0x6000] ;  /* 0x006000007560783b */ /* 0x000eee0000000200 */
[C---:B----4-:R-:W-:Y:S03]  /*3950*/  HMMA.16816.F32 R12, R92.reuse, R84, R12 ;  /* 0x000000545c0c723c */ /* 0x050fe6000000180c */
[--C-:B--2---:R-:W-:Y:S05]  /*3960*/  IMAD.IADD R217, R222, 0x1, R219.reuse ;  /* 0x00000001ded97824 */ /* 0x104fea00078e02db */
[----:B------:R-:W-:Y:S01]  /*3970*/  HMMA.16816.F32 R16, R92, R86, R16 ;  /* 0x000000565c10723c */ /* 0x000fe20000001810 */
[----:B------:R2:W-:Y:S06]  /*3980*/  LDSM.16.M88.4 R84, [R220+0x6000] ;  /* 0x00600000dc54783b */ /* 0x0005ec0000000200 */
[----:B------:R-:W4:Y:S01]  /*3990*/  LDSM.16.M88.4 R92, [R216+0x1e000] ;  /* 0x01e00000d85c783b */ /* 0x000f220000000200 */
[C---:B------:R-:W-:Y:S08]  /*39a0*/  HMMA.16816.F32 R4, R100.reuse, R104, R4 ;  /* 0x000000686404723c */ /* 0x040ff00000001804 */
[C---:B------:R-:W-:Y:S08]  /*39b0*/  HMMA.16816.F32 R8, R100.reuse, R106, R8 ;  /* 0x0000006a6408723c */ /* 0x040ff00000001808 */
[C---:B-1----:R-:W-:Y:S03]  /*39c0*/  HMMA.16816.F32 R12, R100.reuse, R88, R12 ;  /* 0x00000058640c723c */ /* 0x042fe6000000180c */
[----:B--2---:R-:W-:Y:S05]  /*39d0*/  SEL R220, R245, 0xffffffe0, !P3 ;  /* 0xffffffe0f5dc7807 */ /* 0x004fea0005800000 */
[----:B------:R-:W-:Y:S01]  /*39e0*/  HMMA.16816.F32 R16, R100, R90, R16 ;  /* 0x0000005a6410723c */ /* 0x000fe20000001810 */
[----:B------:R1:W2:Y:S02]  /*39f0*/  LDSM.16.M88.4 R88, [R216+0x1e800] ;  /* 0x01e80000d858783b */ /* 0x0002a40000000200 */
[C---:B------:R-:W-:Y:S05]  /*3a00*/  IMAD.IADD R218, R220.reuse, 0x1, R219 ;  /* 0x00000001dcda7824 */ /* 0x040fea00078e02db */
[C---:B---3--:R-:W-:Y:S08]  /*3a10*/  HMMA.16816.F32 R4, R96.reuse, R108, R4 ;  /* 0x0000006c6004723c */ /* 0x048ff00000001804 */
[C---:B------:R-:W-:Y:S08]  /*3a20*/  HMMA.16816.F32 R8, R96.reuse, R110, R8 ;  /* 0x0000006e6008723c */ /* 0x040ff00000001808 */
[C---:B------:R-:W-:Y:S03]  /*3a30*/  HMMA.16816.F32 R12, R96.reuse, R112, R12 ;  /* 0x00000070600c723c */ /* 0x040fe6000000180c */
[----:B-1----:R-:W-:Y:S05]  /*3a40*/  IMAD.IADD R216, R220, 0x1, R217 ;  /* 0x00000001dcd87824 */ /* 0x002fea00078e02d9 */
[----:B------:R-:W-:Y:S08]  /*3a50*/  HMMA.16816.F32 R16, R96, R114, R16 ;  /* 0x000000726010723c */ /* 0x000ff00000001810 */
[C---:B----4-:R-:W-:Y:S08]  /*3a60*/  HMMA.16816.F32 R4, R84.reuse, R92, R4 ;  /* 0x0000005c5404723c */ /* 0x050ff00000001804 */
[C---:B------:R-:W-:Y:S08]  /*3a70*/  HMMA.16816.F32 R8, R84.reuse, R94, R8 ;  /* 0x0000005e5408723c */ /* 0x040ff00000001808 */
[C---:B--2---:R-:W-:Y:S03]  /*3a80*/  HMMA.16816.F32 R12, R84.reuse, R88, R12 ;  /* 0x00000058540c723c */ /* 0x044fe6000000180c */
[----:B------:R-:W-:Y:S02]  /*3a90*/  @P6 FSEL R4, R4, -INF , !P5 ;  /* 0xff80000004046808 */ /* 0x000fe40006800000 */
[----:B------:R-:W-:Y:S02]  /*3aa0*/  PLOP3.LUT P6, PT, PT, PT, UP1, 0x80, 0x8 ;  /* 0x000000000008781c */ /* 0x000fe40003fcf018 */
[----:B------:R-:W-:Y:S01]  /*3ab0*/  @P1 FSEL R6, R6, -INF , !P5 ;  /* 0xff80000006061808 */ /* 0x000fe20006800000 */
[----:B------:R-:W-:Y:S01]  /*3ac0*/  HMMA.16816.F32 R16, R84, R90, R16 ;  /* 0x0000005a5410723c */ /* 0x000fe20000001810 */
[----:B------:R-:W-:Y:S02]  /*3ad0*/  PLOP3.LUT P1, PT, PT, PT, UP1, 0x80, 0x8 ;  /* 0x000000000008781c */ /* 0x000fe40003f2f018 */
[----:B------:R-:W-:Y:S07]  /*3ae0*/  PLOP3.LUT P5, PT, PT, PT, UP1, 0x80, 0x8 ;  /* 0x000000000008781c */ /* 0x000fee0003faf018 */
[----:B------:R-:W-:Y:S01]  /*3af0*/  @P6 ISETP.GE.AND P6, PT, R119, UR35, PT ;  /* 0x0000002377006c0c */ /* 0x000fe2000bfc6270 */
[----:B------:R-:W-:Y:S01]  /*3b00*/  @P0 VIADD R119, R118, 0x8 ;  /* 0x0000000876770836 */ /* 0x000fe20000000000 */
[----:B------:R-:W-:Y:S02]  /*3b10*/  PLOP3.LUT P0, PT, PT, PT, UP1, 0x80, 0x8 ;  /* 0x000000000008781c */ /* 0x000fe40003f0f018 */
[----:B------:R-:W-:Y:S02]  /*3b20*/  @P1 FSEL R5, R5, -INF , !P6 ;  /* 0xff80000005051808 */ /* 0x000fe40007000000 */
[----:B------:R-:W-:Y:S02]  /*3b30*/  @P5 FSEL R7, R7, -INF , !P6 ;  /* 0xff80000007075808 */ /* 0x000fe40007000000 */
[----:B------:R-:W-:Y:S02]  /*3b40*/  PLOP3.LUT P1, PT, PT, PT, UP1, 0x80, 0x8 ;  /* 0x000000000008781c */ /* 0x000fe40003f2f018 */
[----:B------:R-:W-:Y:S02]  /*3b50*/  PLOP3.LUT P6, PT, PT, PT, UP1, 0x80, 0x8 ;  /* 0x000000000008781c */ /* 0x000fe40003fcf018 */
[----:B------:R-:W-:Y:S09]  /*3b60*/  PLOP3.LUT P5, PT, PT, PT, UP1, 0x80, 0x8 ;  /* 0x000000000008781c */ /* 0x000ff20003faf018 */
[----:B------:R-:W-:Y:S01]  /*3b70*/  @P1 ISETP.GE.AND P1, PT, R119, UR35, PT ;  /* 0x0000002377001c0c */ /* 0x000fe2000bf26270 */
[----:B------:R-:W-:Y:S01]  /*3b80*/  IMAD R119, R120, 0x2, R249 ;  /* 0x0000000278777824 */ /* 0x000fe200078e02f9 */
[----:B------:R-:W-:Y:S01]  /*3b90*/  LOP3.LUT R120, R246, UR56, R123, 0x96, !PT ;  /* 0x00000038f6787c12 */ /* 0x000fe2000f8e967b */
[----:B------:R-:W-:Y:S01]  /*3ba0*/  @P6 VIADD R121, R118, 0x9 ;  /* 0x0000000976796836 */ /* 0x000fe20000000000 */
[----:B------:R-:W-:Y:S02]  /*3bb0*/  PLOP3.LUT P6, PT, PT, PT, UP1, 0x80, 0x8 ;  /* 0x000000000008781c */ /* 0x000fe40003fcf018 */
[----:B------:R-:W-:Y:S02]  /*3bc0*/  @P5 FSEL R8, R8, -INF , !P1 ;  /* 0xff80000008085808 */ /* 0x000fe40004800000 */
[----:B------:R-:W-:Y:S02]  /*3bd0*/  PLOP3.LUT P5, PT, PT, PT, UP1, 0x80, 0x8 ;  /* 0x000000000008781c */ /* 0x000fe40003faf018 */
[----:B------:R-:W-:Y:S02]  /*3be0*/  @P0 FSEL R10, R10, -INF , !P1 ;  /* 0xff8000000a0a0808 */ /* 0x000fe40004800000 */
[----:B------:R-:W-:Y:S02]  /*3bf0*/  PLOP3.LUT P1, PT, PT, PT, UP1, 0x80, 0x8 ;  /* 0x000000000008781c */ /* 0x000fe40003f2f018 */
[----:B------:R-:W-:Y:S02]  /*3c00*/  PLOP3.LUT P0, PT, PT, PT, UP1, 0x80, 0x8 ;  /* 0x000000000008781c */ /* 0x000fe40003f0f018 */
[----:B------:R-:W-:Y:S02]  /*3c10*/  LOP3.LUT R119, R119, UR55, R251, 0x96, !PT ;  /* 0x0000003777777c12 */ /* 0x000fe4000f8e96fb */
[----:B------:R-:W-:Y:S01]  /*3c20*/  @P6 ISETP.GE.AND P6, PT, R121, UR35, PT ;  /* 0x0000002379006c0c */ /* 0x000fe2000bfc6270 */
[----:B------:R-:W-:Y:S03]  /*3c30*/  IMAD.WIDE.U32 R120, R120, -0x2daee0ad, RZ ;  /* 0xd2511f5378787825 */ /* 0x000fe600078e00ff */
[----:B------:R-:W-:Y:S01]  /*3c40*/  @P5 FSEL R9, R9, -INF , !P6 ;  /* 0xff80000009095808 */ /* 0x000fe20007000000 */
[----:B------:R-:W-:Y:S01]  /*3c50*/  IMAD.WIDE.U32 R128, R119, -0x326172a9, RZ ;  /* 0xcd9e8d5777807825 */ /* 0x000fe200078e00ff */
[----:B------:R-:W-:Y:S02]  /*3c60*/  PLOP3.LUT P5, PT, PT, PT, UP1, 0x80, 0x8 ;  /* 0x000000000008781c */ /* 0x000fe40003faf018 */
[----:B------:R-:W-:Y:S01]  /*3c70*/  @P1 FSEL R11, R11, -INF , !P6 ;  /* 0xff8000000b0b1808 */ /* 0x000fe20007000000 */
[----:B------:R-:W-:Y:S01]  /*3c80*/  @P0 VIADD R119, R118, 0x10 ;  /* 0x0000001076770836 */ /* 0x000fe20000000000 */
[----:B------:R-:W-:Y:S02]  /*3c90*/  PLOP3.LUT P1, PT, PT, PT, UP1, 0x80, 0x8 ;  /* 0x000000000008781c */ /* 0x000fe40003f2f018 */
[----:B------:R-:W-:Y:S02]  /*3ca0*/  PLOP3.LUT P6, PT, PT, PT, UP1, 0x80, 0x8 ;  /* 0x000000000008781c */ /* 0x000fe40003fcf018 */
[----:B------:R-:W-:Y:S02]  /*3cb0*/  FSETP.NEU.FTZ.AND P0, PT, R229, -INF , PT ;  /* 0xff800000e500780b */ /* 0x000fe40003f1d000 */
[----:B------:R-:W-:Y:S02]  /*3cc0*/  LOP3.LUT R124, R250, UR48, R121, 0x96, !PT ;  /* 0x00000030fa7c7c12 */ /* 0x000fe4000f8e9679 */
[----:B------:R-:W-:Y:S02]  /*3cd0*/  FSEL R130, R130, RZ, P0 ;  /* 0x000000ff82827208 */ /* 0x000fe40000000000 */
[----:B------:R-:W-:Y:S01]  /*3ce0*/  @P5 ISETP.GE.AND P5, PT, R119, UR35, PT ;  /* 0x0000002377005c0c */ /* 0x000fe2000bfa6270 */
[----:B------:R-:W-:Y:S01]  /*3cf0*/  IMAD.WIDE.U32 R124, R124, -0x326172a9, RZ ;  /* 0xcd9e8d577c7c7825 */ /* 0x000fe200078e00ff */
[----:B------:R-:W-:Y:S02]  /*3d00*/  PLOP3.LUT P0, PT, PT, PT, UP1, 0x80, 0x8 ;  /* 0x000000000008781c */ /* 0x000fe40003f0f018 */
[----:B------:R-:W-:Y:S01]  /*3d10*/  @P1 FSEL R14, R14, -INF , !P5 ;  /* 0xff8000000e0e1808 */ /* 0x000fe20006800000 */
[----:B------:R-:W-:Y:S01]  /*3d20*/  FMUL.FTZ R119, R228, 1.4426950216293334961 ;  /* 0x3fb8aa3be4777820 */ /* 0x000fe20000410000 */
[----:B------:R-:W-:Y:S01]  /*3d30*/  @P6 FSEL R12, R12, -INF , !P5 ;  /* 0xff8000000c0c6808 */ /* 0x000fe20006800000 */
[--C-:B------:R-:W-:Y:S01]  /*3d40*/  FFMA.FTZ R131, R5, UR11, -R130.reuse ;  /* 0x0000000b05837c23 */ /* 0x100fe20008010882 */
[----:B------:R-:W-:Y:S02]  /*3d50*/  FSETP.NEU.FTZ.AND P1, PT, R228, -INF , PT ;  /* 0xff800000e400780b */ /* 0x000fe40003f3d000 */
[----:B------:R-:W-:Y:S02]  /*3d60*/  PLOP3.LUT P6, PT, PT, PT, UP1, 0x80, 0x8 ;  /* 0x000000000008781c */ /* 0x000fe40003fcf018 */
[----:B------:R-:W-:Y:S02]  /*3d70*/  LOP3.LUT R126, R122, UR54, R129, 0x96, !PT ;  /* 0x000000367a7e7c12 */ /* 0x000fe4000f8e9681 */
[----:B------:R-:W-:Y:S01]  /*3d80*/  LOP3.LUT R128, R128, UR46, R125, 0x96, !PT ;  /* 0x0000002e80807c12 */ /* 0x000fe2000f8e967d */
[----:B------:R-:W-:Y:S01]  /*3d90*/  @P0 VIADD R122, R118, 0x11 ;  /* 0x00000011767a0836 */ /* 0x000fe20000000000 */
[----:B------:R-:W-:Y:S01]  /*3da0*/  FSEL R119, R119, RZ, P1 ;  /* 0x000000ff77777208 */ /* 0x000fe20000800000 */
[----:B------:R-:W-:Y:S01]  /*3db0*/  IMAD.WIDE.U32 R126, R126, -0x2daee0ad, RZ ;  /* 0xd2511f537e7e7825 */ /* 0x000fe200078e00ff */
[----:B------:R-:W-:Y:S02]  /*3dc0*/  PLOP3.LUT P1, PT, PT, PT, UP1, 0x80, 0x8 ;  /* 0x000000000008781c */ /* 0x000fe40003f2f018 */
[----:B------:R-:W-:Y:S01]  /*3dd0*/  PLOP3.LUT P5, PT, PT, PT, UP1, 0x80, 0x8 ;  /* 0x000000000008781c */ /* 0x000fe20003faf018 */
[----:B------:R-:W-:Y:S01]  /*3de0*/  IMAD.WIDE.U32 R128, R128, -0x2daee0ad, RZ ;  /* 0xd2511f5380807825 */ /* 0x000fe200078e00ff */
[----:B------:R-:W-:Y:S02]  /*3df0*/  LOP3.LUT R121, R120, UR45, R127, 0x96, !PT ;  /* 0x0000002d78797c12 */ /* 0x000fe4000f8e967f */
[----:B------:R-:W-:Y:S01]  /*3e00*/  @P6 ISETP.GE.AND P6, PT, R122, UR35, PT ;  /* 0x000000237a006c0c */ /* 0x000fe2000bfc6270 */
[--C-:B------:R-:W-:Y:S01]  /*3e10*/  FFMA.FTZ R120, R4, UR11, -R130.reuse ;  /* 0x0000000b04787c23 */ /* 0x100fe20008010882 */
[----:B------:R-:W-:Y:S01]  /*3e20*/  LOP3.LUT R126, R126, UR43, R129, 0x96, !PT ;  /* 0x0000002b7e7e7c12 */ /* 0x000fe2000f8e9681 */
[----:B------:R-:W-:Y:S01]  /*3e30*/  FFMA.FTZ R129, R6, UR11, -R119 ;  /* 0x0000000b06817c23 */ /* 0x000fe20008010877 */
[----:B------:R-:W-:Y:S01]  /*3e40*/  IMAD.WIDE.U32 R196, R121, -0x326172a9, RZ ;  /* 0xcd9e8d5779c47825 */ /* 0x000fe200078e00ff */
[----:B------:R-:W-:Y:S01]  /*3e50*/  PLOP3.LUT P0, PT, PT, PT, UP1, 0x80, 0x8 ;  /* 0x000000000008781c */ /* 0x000fe20003f0f018 */
[----:B------:R1:W-:Y:S01]  /*3e60*/  MUFU.EX2 R121, R131 ;  /* 0x0000008300797308 */ /* 0x0003e20000000800 */
[----:B------:R-:W-:Y:S01]  /*3e70*/  @P1 FSEL R15, R15, -INF , !P6 ;  /* 0xff8000000f0f1808 */ /* 0x000fe20007000000 */
[----:B------:R-:W-:Y:S01]  /*3e80*/  IMAD.WIDE.U32 R126, R126, -0x326172a9, RZ ;  /* 0xcd9e8d577e7e7825 */ /* 0x000fe200078e00ff */
[----:B------:R-:W-:Y:S02]  /*3e90*/  PLOP3.LUT P1, PT, PT, PT, UP1, 0x80, 0x8 ;  /* 0x000000000008781c */ /* 0x000fe40003f2f018 */
[----:B------:R-:W-:Y:S01]  /*3ea0*/  LOP3.LUT R125, R124, UR44, R197, 0x96, !PT ;  /* 0x0000002c7c7d7c12 */ /* 0x000fe2000f8e96c5 */
[----:B------:R-:W-:Y:S01]  /*3eb0*/  FFMA.FTZ R123, R7, UR11, -R119 ;  /* 0x0000000b077b7c23 */ /* 0x000fe20008010877 */
[----:B------:R-:W-:Y:S03]  /*3ec0*/  LOP3.LUT R124, R196, UR31, R127, 0x96, !PT ;  /* 0x0000001fc47c7c12 */ /* 0x000fe6000f8e967f */
[----:B------:R2:W-:Y:S01]  /*3ed0*/  MUFU.EX2 R122, R129 ;  /* 0x00000081007a7308 */ /* 0x0005e20000000800 */
[----:B------:R-:W-:Y:S01]  /*3ee0*/  @P5 FSEL R13, R13, -INF , !P6 ;  /* 0xff8000000d0d5808 */ /* 0x000fe20007000000 */
[----:B------:R-:W-:Y:S01]  /*3ef0*/  IMAD.WIDE.U32 R196, R125, -0x2daee0ad, RZ ;  /* 0xd2511f537dc47825 */ /* 0x000fe200078e00ff */
[----:B------:R-:W-:Y:S02]  /*3f00*/  PLOP3.LUT P5, PT, PT, PT, UP1, 0x80, 0x8 ;  /* 0x000000000008781c */ /* 0x000fe40003faf018 */
[----:B------:R-:W-:Y:S01]  /*3f10*/  PLOP3.LUT P6, PT, PT, PT, UP1, 0x80, 0x8 ;  /* 0x000000000008781c */ /* 0x000fe20003fcf018 */
[----:B------:R-:W-:Y:S01]  /*3f20*/  IMAD.WIDE.U32 R198, R124, -0x2daee0ad, RZ ;  /* 0xd2511f537cc67825 */ /* 0x000fe200078e00ff */
[----:B------:R-:W-:Y:S03]  /*3f30*/  LOP3.LUT R128, R128, UR30, R197, 0x96, !PT ;  /* 0x0000001e80807c12 */ /* 0x000fe6000f8e96c5 */
[----:B------:R-:W3:Y:S01]  /*3f40*/  MUFU.EX2 R120, R120 ;  /* 0x0000007800787308 */ /* 0x000ee20000000800 */
[----:B-1----:R-:W-:Y:S01]  /*3f50*/  FFMA.FTZ R131, R11, UR11, -R119 ;  /* 0x0000000b0b837c23 */ /* 0x002fe20008010877 */
[C---:B------:R-:W-:Y:S01]  /*3f60*/  @P0 VIADD R125, R118.reuse, 0x18 ;  /* 0x00000018767d0836 */ /* 0x040fe20000000000 */
[----:B------:R-:W-:Y:S01]  /*3f70*/  PLOP3.LUT P0, PT, PT, PT, UP1, 0x80, 0x8 ;  /* 0x000000000008781c */ /* 0x000fe20003f0f018 */
[----:B------:R-:W-:Y:S01]  /*3f80*/  @P1 VIADD R118, R118, 0x19 ;  /* 0x0000001976761836 */ /* 0x000fe20000000000 */
[----:B------:R-:W-:Y:S01]  /*3f90*/  LOP3.LUT R200, R196, UR15, R199, 0x96, !PT ;  /* 0x0000000fc4c87c12 */ /* 0x000fe2000f8e96c7 */
[--C-:B------:R-:W-:Y:S01]  /*3fa0*/  FFMA.FTZ R199, R12, UR11, -R130.reuse ;  /* 0x0000000b0cc77c23 */ /* 0x100fe20008010882 */
[----:B------:R-:W-:Y:S01]  /*3fb0*/  PLOP3.LUT P1, PT, PT, PT, UP1, 0x80, 0x8 ;  /* 0x000000000008781c */ /* 0x000fe20003f2f018 */
[--C-:B------:R-:W-:Y:S01]  /*3fc0*/  FFMA.FTZ R124, R8, UR11, -R130.reuse ;  /* 0x0000000b087c7c23 */ /* 0x100fe20008010882 */
[----:B--2---:R-:W-:Y:S01]  /*3fd0*/  IMAD.WIDE.U32 R128, R128, -0x326172a9, RZ ;  /* 0xcd9e8d5780807825 */ /* 0x004fe200078e00ff */
[----:B------:R-:W-:Y:S01]  /*3fe0*/  @P5 ISETP.GE.AND P5, PT, R125, UR35, PT ;  /* 0x000000237d005c0c */ /* 0x000fe2000bfa6270 */
[----:B------:R-:W1:Y:S01]  /*3ff0*/  MUFU.EX2 R123, R123 ;  /* 0x0000007b007b7308 */ /* 0x000e620000000800 */
[----:B------:R-:W-:Y:S01]  /*4000*/  @P6 ISETP.GE.AND P6, PT, R118, UR35, PT ;  /* 0x0000002376006c0c */ /* 0x000fe2000bfc6270 */
[----:B------:R-:W-:Y:S01]  /*4010*/  IMAD.WIDE.U32 R200, R200, -0x326172a9, RZ ;  /* 0xcd9e8d57c8c87825 */ /* 0x000fe200078e00ff */
[----:B------:R-:W-:Y:S02]  /*4020*/  LOP3.LUT R196, R126, UR24, R129, 0x96, !PT ;  /* 0x000000187ec47c12 */ /* 0x000fe4000f8e9681 */
[----:B------:R-:W-:Y:S01]  /*4030*/  @P0 FSEL R16, R16, -INF , !P5 ;  /* 0xff80000010100808 */ /* 0x000fe20006800000 */
[--C-:B------:R-:W-:Y:S01]  /*4040*/  FFMA.FTZ R125, R9, UR11, -R130.reuse ;  /* 0x0000000b097d7c23 */ /* 0x100fe20008010882 */
[----:B------:R-:W-:Y:S01]  /*4050*/  LOP3.LUT R128, R128, UR14, R201, 0x96, !PT ;  /* 0x0000000e80807c12 */ /* 0x000fe2000f8e96c9 */
[----:B------:R-:W-:Y:S01]  /*4060*/  IMAD.WIDE.U32 R196, R196, -0x2daee0ad, RZ ;  /* 0xd2511f53c4c47825 */ /* 0x000fe200078e00ff */
[----:B------:R-:W-:Y:S01]  /*4070*/  @P1 FSEL R18, R18, -INF , !P5 ;  /* 0xff80000012121808 */ /* 0x000fe20006800000 */
[----:B------:R-:W-:Y:S01]  /*4080*/  MUFU.EX2 R124, R124 ;  /* 0x0000007c007c7308 */ /* 0x000fe20000000800 */
[----:B------:R-:W-:Y:S01]  /*4090*/  PLOP3.LUT P0, PT, PT, PT, UP1, 0x80, 0x8 ;  /* 0x000000000008781c */ /* 0x000fe20003f0f018 */
[----:B------:R-:W-:Y:S01]  /*40a0*/  FFMA.FTZ R201, R13, UR11, -R130 ;  /* 0x0000000b0dc97c23 */ /* 0x000fe20008010882 */
[----:B------:R-:W-:Y:S01]  /*40b0*/  PLOP3.LUT P1, PT, PT, PT, UP1, 0x80, 0x8 ;  /* 0x000000000008781c */ /* 0x000fe20003f2f018 */
[--C-:B------:R-:W-:Y:S01]  /*40c0*/  FFMA.FTZ R127, R10, UR11, -R119.reuse ;  /* 0x0000000b0a7f7c23 */ /* 0x100fe20008010877 */
[----:B------:R-:W-:Y:S01]  /*40d0*/  LOP3.LUT R126, R128, 0xff, RZ, 0xc0, !PT ;  /* 0x000000ff807e7812 */ /* 0x000fe200078ec0ff */
[----:B------:R-:W-:Y:S01]  /*40e0*/  FFMA.FTZ R202, R14, UR11, -R119 ;  /* 0x0000000b0eca7c23 */ /* 0x000fe20008010877 */
[----:B------:R-:W-:Y:S03]  /*40f0*/  LOP3.LUT R129, R128, 0xffff, RZ, 0xc0, !PT ;  /* 0x0000ffff80817812 */ /* 0x000fe600078ec0ff */
[----:B------:R-:W2:Y:S01]  /*4100*/  MUFU.EX2 R125, R125 ;  /* 0x0000007d007d7308 */ /* 0x000ea20000000800 */
[----:B------:R-:W-:Y:S02]  /*4110*/  ISETP.LE.U32.AND P5, PT, R126, UR10, PT ;  /* 0x0000000a7e007c0c */ /* 0x000fe4000bfa3070 */
[----:B------:R-:W-:Y:S02]  /*4120*/  LOP3.LUT R118, R198, UR13, R197, 0x96, !PT ;  /* 0x0000000dc6767c12 */ /* 0x000fe4000f8e96c5 */
[----:B------:R-:W-:Y:S02]  /*4130*/  SHF.R.U32.HI R129, RZ, 0x8, R129 ;  /* 0x00000008ff817819 */ /* 0x000fe40000011681 */
[----:B------:R-:W-:Y:S03]  /*4140*/  PRMT R197, R128, 0x7632, R197 ;  /* 0x0000763280c57816 */ /* 0x000fe600000000c5 */
[----:B------:R4:W-:Y:S01]  /*4150*/  MUFU.EX2 R126, R131 ;  /* 0x00000083007e7308 */ /* 0x0009e20000000800 */
[----:B------:R-:W-:Y:S02]  /*4160*/  LOP3.LUT R129, R129, 0xffff, RZ, 0xc0, !PT ;  /* 0x0000ffff81817812 */ /* 0x000fe400078ec0ff */
[----:B------:R-:W-:Y:S02]  /*4170*/  LOP3.LUT R197, R197, 0xff, RZ, 0xc0, !PT ;  /* 0x000000ffc5c57812 */ /* 0x000fe400078ec0ff */
[----:B------:R-:W-:Y:S01]  /*4180*/  @P0 FSEL R17, R17, -INF , !P6 ;  /* 0xff80000011110808 */ /* 0x000fe20007000000 */
[----:B---3--:R-:W-:Y:S01]  /*4190*/  @!P5 FADD.FTZ R120, -R120, -RZ ;  /* 0x800000ff7878d221 */ /* 0x008fe20000010100 */
[----:B------:R-:W-:Y:S03]  /*41a0*/  @P1 FSEL R19, R19, -INF , !P6 ;  /* 0xff80000013131808 */ /* 0x000fe60007000000 */
[----:B------:R-:W3:Y:S01]  /*41b0*/  MUFU.EX2 R127, R127 ;  /* 0x0000007f007f7308 */ /* 0x000ee20000000800 */
[----:B------:R-:W-:Y:S02]  /*41c0*/  ISETP.LE.U32.AND P0, PT, R129, UR10, PT ;  /* 0x0000000a81007c0c */ /* 0x000fe4000bf03070 */
[----:B------:R-:W-:Y:S02]  /*41d0*/  ISETP.LE.U32.AND P6, PT, R197, UR10, PT ;  /* 0x0000000ac5007c0c */ /* 0x000fe4000bfc3070 */
[----:B------:R-:W-:Y:S02]  /*41e0*/  SHF.R.U32.HI R129, RZ, 0x18, R128 ;  /* 0x00000018ff817819 */ /* 0x000fe40000011680 */
[C---:B------:R-:W-:Y:S03]  /*41f0*/  PRMT R197, R200.reuse, 0x7772, RZ ;  /* 0x00007772c8c57816 */ /* 0x040fe600000000ff */
[----:B------:R-:W-:Y:S01]  /*4200*/  MUFU.EX2 R128, R199 ;  /* 0x000000c700807308 */ /* 0x000fe20000000800 */
[----:B------:R-:W-:Y:S02]  /*4210*/  ISETP.LE.U32.AND P1, PT, R129, UR10, PT ;  /* 0x0000000a81007c0c */ /* 0x000fe4000bf23070 */
[C---:B----4-:R-:W-:Y:S02]  /*4220*/  PRMT R131, R200.reuse, 0x7771, RZ ;  /* 0x00007771c8837816 */ /* 0x050fe400000000ff */
[----:B------:R-:W-:Y:S01]  /*4230*/  PRMT R198, R200, 0x7770, RZ ;  /* 0x00007770c8c67816 */ /* 0x000fe200000000ff */
[----:B------:R-:W-:Y:S01]  /*4240*/  @!P0 FADD.FTZ R121, -R121, -RZ ;  /* 0x800000ff79798221 */ /* 0x000fe20000010100 */
[----:B------:R-:W-:Y:S03]  /*4250*/  ISETP.GT.U32.AND P0, PT, R131, UR10, PT ;  /* 0x0000000a83007c0c */ /* 0x000fe6000bf04070 */
[----:B------:R4:W4:Y:S01]  /*4260*/  MUFU.EX2 R129, R201 ;  /* 0x000000c900817308 */ /* 0x0009220000000800 */
[----:B------:R-:W-:Y:S01]  /*4270*/  @!P6 FADD.FTZ R122, -R122, -RZ ;  /* 0x800000ff7a7ae221 */ /* 0x000fe20000010100 */
[----:B------:R-:W-:Y:S02]  /*4280*/  ISETP.GT.U32.AND P6, PT, R197, UR10, PT ;  /* 0x0000000ac5007c0c */ /* 0x000fe4000bfc4070 */
[----:B------:R-:W-:Y:S02]  /*4290*/  LOP3.LUT R197, R118, 0xffff, RZ, 0xc0, !PT ;  /* 0x0000ffff76c57812 */ /* 0x000fe400078ec0ff */
[----:B------:R-:W-:Y:S01]  /*42a0*/  ISETP.LE.U32.AND P5, PT, R198, UR10, PT ;  /* 0x0000000ac6007c0c */ /* 0x000fe2000bfa3070 */
[----:B-1----:R-:W-:Y:S01]  /*42b0*/  @!P1 FADD.FTZ R123, -R123, -RZ ;  /* 0x800000ff7b7b9221 */ /* 0x002fe20000010100 */
[----:B------:R-:W-:Y:S01]  /*42c0*/  SHF.R.U32.HI R197, RZ, 0x8, R197 ;  /* 0x00000008ffc57819 */ /* 0x000fe200000116c5 */
[----:B------:R-:W-:Y:S01]  /*42d0*/  FFMA.FTZ R198, R15, UR11, -R119 ;  /* 0x0000000b0fc67c23 */ /* 0x000fe20008010877 */
[----:B------:R-:W-:Y:S01]  /*42e0*/  PRMT R200, R200, 0x7773, RZ ;  /* 0x00007773c8c87816 */ /* 0x000fe200000000ff */
[----:B------:R-:W-:Y:S01]  /*42f0*/  MUFU.EX2 R131, R202 ;  /* 0x000000ca00837308 */ /* 0x000fe20000000800 */
[----:B------:R-:W-:Y:S01]  /*4300*/  LOP3.LUT R197, R197, 0xffff, RZ, 0xc0, !PT ;  /* 0x0000ffffc5c57812 */ /* 0x000fe200078ec0ff */
[----:B--2---:R-:W-:Y:S01]  /*4310*/  @P0 FADD.FTZ R125, -R125, -RZ ;  /* 0x800000ff7d7d0221 */ /* 0x004fe20000010100 */
[----:B------:R-:W-:Y:S01]  /*4320*/  ISETP.GT.U32.AND P1, PT, R200, UR10, PT ;  /* 0x0000000ac8007c0c */ /* 0x000fe2000bf24070 */
[----:B---3--:R-:W-:Y:S01]  /*4330*/  @P6 FADD.FTZ R127, -R127, -RZ ;  /* 0x800000ff7f7f6221 */ /* 0x008fe20000010100 */
[----:B------:R-:W-:Y:S01]  /*4340*/  ISETP.LE.U32.AND P0, PT, R197, UR10, PT ;  /* 0x0000000ac5007c0c */ /* 0x000fe2000bf03070 */
[--C-:B----4-:R-:W-:Y:S01]  /*4350*/  FFMA.FTZ R201, R16, UR11, -R130.reuse ;  /* 0x0000000b10c97c23 */ /* 0x110fe20008010882 */
[----:B------:R-:W-:Y:S01]  /*4360*/  LOP3.LUT R199, R118, 0xff, RZ, 0xc0, !PT ;  /* 0x000000ff76c77812 */ /* 0x000fe200078ec0ff */
[----:B------:R-:W-:Y:S02]  /*4370*/  @!P5 FADD.FTZ R124, -R124, -RZ ;  /* 0x800000ff7c7cd221 */ /* 0x000fe40000010100 */
[----:B------:R-:W1:Y:S01]  /*4380*/  MUFU.EX2 R198, R198 ;  /* 0x000000c600c67308 */ /* 0x000e620000000800 */
[----:B------:R-:W-:Y:S01]  /*4390*/  F2FP.RELU.F16.F32.PACK_AB R203, R121, R120 ;  /* 0x0000007879cb723e */ /* 0x000fe200000008ff */
[----:B------:R-:W-:Y:S01]  /*43a0*/  FFMA.FTZ R130, R17, UR11, -R130 ;  /* 0x0000000b11827c23 */ /* 0x000fe20008010882 */
[----:B------:R-:W-:Y:S02]  /*43b0*/  ISETP.LE.U32.AND P5, PT, R199, UR10, PT ;  /* 0x0000000ac7007c0c */ /* 0x000fe4000bfa3070 */
[----:B------:R-:W-:Y:S01]  /*43c0*/  PRMT R199, R118, 0x7632, R199 ;  /* 0x0000763276c77816 */ /* 0x000fe200000000c7 */
[----:B------:R2:W-:Y:S01]  /*43d0*/  STS [R204+0x2a000], R203 ;  /* 0x02a000cbcc007388 */ /* 0x0005e20000000800 */
[----:B------:R-:W-:Y:S03]  /*43e0*/  SHF.R.U32.HI R118, RZ, 0x18, R118 ;  /* 0x00000018ff767819 */ /* 0x000fe60000011676 */
[----:B------:R3:W4:Y:S01]  /*43f0*/  MUFU.EX2 R197, R201 ;  /* 0x000000c900c57308 */ /* 0x0007220000000800 */
[----:B------:R-:W-:Y:S01]  /*4400*/  LOP3.LUT R199, R199, 0xff, RZ, 0xc0, !PT ;  /* 0x000000ffc7c77812 */ /* 0x000fe200078ec0ff */
[----:B------:R-:W-:Y:S01]  /*4410*/  @P1 FADD.FTZ R126, -R126, -RZ ;  /* 0x800000ff7e7e1221 */ /* 0x000fe20000010100 */
[----:B------:R-:W-:Y:S01]  /*4420*/  ISETP.LE.U32.AND P1, PT, R118, UR10, PT ;  /* 0x0000000a76007c0c */ /* 0x000fe2000bf23070 */
[----:B------:R-:W-:Y:S01]  /*4430*/  @!P0 FADD.FTZ R129, -R129, -RZ ;  /* 0x800000ff81818221 */ /* 0x000fe20000010100 */
[----:B------:R-:W-:Y:S02]  /*4440*/  ISETP.LE.U32.AND P6, PT, R199, UR10, PT ;  /* 0x0000000ac7007c0c */ /* 0x000fe4000bfc3070 */
[----:B------:R-:W-:Y:S01]  /*4450*/  PRMT R200, R196, 0x7770, RZ ;  /* 0x00007770c4c87816 */ /* 0x000fe200000000ff */
[----:B------:R-:W-:Y:S01]  /*4460*/  @!P5 FADD.FTZ R128, -R128, -RZ ;  /* 0x800000ff8080d221 */ /* 0x000fe20000010100 */
[----:B------:R-:W-:Y:S01]  /*4470*/  PRMT R199, R196, 0x7771, RZ ;  /* 0x00007771c4c77816 */ /* 0x000fe200000000ff */
[----:B------:R4:W2:Y:S01]  /*4480*/  MUFU.EX2 R202, R130 ;  /* 0x0000008200ca7308 */ /* 0x0008a20000000800 */
[----:B------:R-:W-:Y:S02]  /*4490*/  ISETP.LE.U32.AND P5, PT, R200, UR10, PT ;  /* 0x0000000ac8007c0c */ /* 0x000fe4000bfa3070 */
[----:B------:R-:W-:Y:S02]  /*44a0*/  ISETP.GT.U32.AND P0, PT, R199, UR10, PT ;  /* 0x0000000ac7007c0c */ /* 0x000fe4000bf04070 */
[----:B------:R-:W-:Y:S01]  /*44b0*/  PRMT R118, R196, 0x7772, RZ ;  /* 0x00007772c4767816 */ /* 0x000fe200000000ff */
[----:B-1----:R-:W-:Y:S01]  /*44c0*/  @!P1 FADD.FTZ R198, -R198, -RZ ;  /* 0x800000ffc6c69221 */ /* 0x002fe20000010100 */
[--C-:B---3--:R-:W-:Y:S01]  /*44d0*/  FFMA.FTZ R201, R18, UR11, -R119.reuse ;  /* 0x0000000b12c97c23 */ /* 0x108fe20008010877 */
[----:B------:R-:W-:Y:S01]  /*44e0*/  FFMA.FTZ R119, R19, UR11, -R119 ;  /* 0x0000000b13777c23 */ /* 0x000fe20008010877 */
[----:B------:R-:W-:Y:S01]  /*44f0*/  PRMT R196, R196, 0x7773, RZ ;  /* 0x00007773c4c47816 */ /* 0x000fe200000000ff */
[----:B------:R-:W-:Y:S01]  /*4500*/  @!P6 FADD.FTZ R131, -R131, -RZ ;  /* 0x800000ff8383e221 */ /* 0x000fe20000010100 */
[----:B------:R-:W1:Y:S01]  /*4510*/  MUFU.EX2 R200, R201 ;  /* 0x000000c900c87308 */ /* 0x000e620000000800 */
[----:B------:R-:W-:Y:S01]  /*4520*/  ISETP.GT.U32.AND P6, PT, R118, UR10, PT ;  /* 0x0000000a76007c0c */ /* 0x000fe2000bfc4070 */
[----:B------:R-:W-:Y:S01]  /*4530*/  VIADD R118, R204, 0x2a000 ;  /* 0x0002a000cc767836 */ /* 0x000fe20000000000 */
[----:B------:R-:W-:Y:S01]  /*4540*/  ISETP.GT.U32.AND P1, PT, R196, UR10, PT ;  /* 0x0000000ac4007c0c */ /* 0x000fe2000bf24070 */
[C---:B------:R-:W-:Y:S01]  /*4550*/  IMAD.IADD R196, R204.reuse, 0x1, R247 ;  /* 0x00000001ccc47824 */ /* 0x040fe200078e02f7 */
[----:B------:R-:W-:Y:S01]  /*4560*/  F2FP.RELU.F16.F32.PACK_AB R221, R123, R122 ;  /* 0x0000007a7bdd723e */ /* 0x000fe200000008ff */
[----:B----4-:R-:W-:Y:S01]  /*4570*/  VIADD R130, R204, 0x2a020 ;  /* 0x0002a020cc827836 */ /* 0x010fe20000000000 */
[----:B------:R-:W-:Y:S03]  /*4580*/  F2FP.RELU.F16.F32.PACK_AB R207, R125, R124 ;  /* 0x0000007c7dcf723e */ /* 0x000fe600000008ff */
[----:B------:R-:W3:Y:S01]  /*4590*/  MUFU.EX2 R199, R119 ;  /* 0x0000007700c77308 */ /* 0x000ee20000000800 */
[----:B------:R-:W-:Y:S01]  /*45a0*/  F2FP.RELU.F16.F32.PACK_AB R205, R126, R127 ;  /* 0x0000007f7ecd723e */ /* 0x000fe200000008ff */
[----:B------:R-:W-:Y:S01]  /*45b0*/  STS [R204+0x2a400], R221 ;  /* 0x02a400ddcc007388 */ /* 0x000fe20000000800 */
[----:B------:R-:W-:Y:S01]  /*45c0*/  @!P5 FADD.FTZ R197, -R197, -RZ ;  /* 0x800000ffc5c5d221 */ /* 0x000fe20000010100 */
[----:B--2---:R-:W-:Y:S01]  /*45d0*/  @P0 FADD.FTZ R202, -R202, -RZ ;  /* 0x800000ffcaca0221 */ /* 0x004fe20000010100 */
[----:B------:R-:W-:Y:S01]  /*45e0*/  @P4 VIADD R130, R118, 0xffffffe0 ;  /* 0xffffffe076824836 */ /* 0x000fe20000000000 */
[----:B------:R-:W-:Y:S02]  /*45f0*/  F2FP.RELU.F16.F32.PACK_AB R223, R129, R128 ;  /* 0x0000008081df723e */ /* 0x000fe400000008ff */
[----:B------:R-:W-:Y:S01]  /*4600*/  STS [R196+0x2a000], R207 ;  /* 0x02a000cfc4007388 */ /* 0x000fe20000000800 */
[----:B------:R-:W-:Y:S01]  /*4610*/  F2FP.RELU.F16.F32.PACK_AB R203, R198, R131 ;  /* 0x00000083c6cb723e */ /* 0x000fe200000008ff */
[----:B-1----:R-:W-:Y:S01]  /*4620*/  @P6 FADD.FTZ R200, -R200, -RZ ;  /* 0x800000ffc8c86221 */ /* 0x002fe20000010100 */
[----:B------:R-:W-:Y:S03]  /*4630*/  F2FP.RELU.F16.F32.PACK_AB R224, R202, R197 ;  /* 0x000000c5cae0723e */ /* 0x000fe600000008ff */
[----:B------:R-:W-:Y:S01]  /*4640*/  STS [R196+0x2a400], R205 ;  /* 0x02a400cdc4007388 */ /* 0x000fe20000000800 */
[----:B------:R-:W-:Y:S01]  /*4650*/  IMAD.IADD R201, R247, 0x1, R130 ;  /* 0x00000001f7c97824 */ /* 0x000fe200078e0282 */
[----:B------:R-:W-:Y:S04]  /*4660*/  FSETP.GE.FTZ.AND P6, PT, R128, RZ, PT ;  /* 0x000000ff8000720b */ /* 0x000fe80003fd6000 */
[----:B------:R-:W-:Y:S01]  /*4670*/  STS [R130], R223 ;  /* 0x000000df82007388 */ /* 0x000fe20000000800 */
[----:B------:R-:W-:Y:S01]  /*4680*/  FSETP.GE.FTZ.AND P5, PT, R129, RZ, PT ;  /* 0x000000ff8100720b */ /* 0x000fe20003fb6000 */
[----:B---3--:R-:W-:Y:S01]  /*4690*/  @P1 FADD.FTZ R199, -R199, -RZ ;  /* 0x800000ffc7c71221 */ /* 0x008fe20000010100 */
[----:B------:R-:W-:Y:S03]  /*46a0*/  LEA R119, R0, UR4, 0x1 ;  /* 0x0000000400777c11 */ /* 0x000fe6000f8e08ff */
[----:B------:R-:W-:Y:S01]  /*46b0*/  STS [R130+0x400], R203 ;  /* 0x000400cb82007388 */ /* 0x000fe20000000800 */
[----:B------:R-:W-:Y:S02]  /*46c0*/  FSETP.GE.FTZ.AND P1, PT, R120, RZ, PT ;  /* 0x000000ff7800720b */ /* 0x000fe40003f36000 */
[----:B------:R-:W-:Y:S03]  /*46d0*/  F2FP.RELU.F16.F32.PACK_AB R206, R199, R200 ;  /* 0x000000c8c7ce723e */ /* 0x000fe600000008ff */
[----:B------:R1:W-:Y:S01]  /*46e0*/  STS [R201], R224 ;  /* 0x000000e0c9007388 */ /* 0x0003e20000000800 */
[C---:B------:R-:W-:Y:S02]  /*46f0*/  IMAD.IADD R118, R119.reuse, 0x1, R220 ;  /* 0x0000000177767824 */ /* 0x040fe400078e02dc */
[----:B------:R-:W-:Y:S03]  /*4700*/  IMAD.IADD R117, R119, 0x1, R222 ;  /* 0x0000000177757824 */ /* 0x000fe600078e02de */
[----:B------:R2:W-:Y:S01]  /*4710*/  STS [R201+0x400], R206 ;  /* 0x000400cec9007388 */ /* 0x0005e20000000800 */
[----:B------:R-:W-:Y:S05]  /*4720*/  IMAD.IADD R116, R220, 0x1, R117 ;  /* 0x00000001dc747824 */ /* 0x000fea00078e0275 */
[----:B------:R-:W-:Y:S06]  /*4730*/  LDSM.16.M88.4 R84, [R119+0x10000] ;  /* 0x010000007754783b */ /* 0x000fec0000000200 */
[----:B------:R-:W3:Y:S06]  /*4740*/  LDSM.16.M88.4 R88, [R219+0x20000] ;  /* 0x02000000db58783b */ /* 0x000eec0000000200 */
[----:B------:R-:W4:Y:S01]  /*4750*/  LDSM.16.M88.4 R92, [R219+0x20800] ;  /* 0x02080000db5c783b */ /* 0x000f220000000200 */
[----:B-1----:R-:W-:Y:S05]  /*4760*/  IMAD.U32 R224, RZ, RZ, UR16 ;  /* 0x00000010ffe07e24 */ /* 0x002fea000f8e00ff */
[----:B------:R-:W-:Y:S01]  /*4770*/  LDSM.16.M88.4 R96, [R118+0x10000] ;  /* 0x010000007660783b */ /* 0x000fe20000000200 */
[C---:B--2---:R-:W-:Y:S05]  /*4780*/  LEA R206, P0, R230.reuse, R224, 0x2 ;  /* 0x000000e0e6ce7211 */ /* 0x044fea00078010ff */
[----:B------:R-:W1:Y:S01]  /*4790*/  LDSM.16.M88.4 R100, [R218+0x20000] ;  /* 0x02000000da64783b */ /* 0x000e620000000200 */
[----:B------:R-:W-:Y:S02]  /*47a0*/  LEA.HI.X R207, R230, R225, RZ, 0x2, P0 ;  /* 0x000000e1e6cf7211 */ /* 0x000fe400000f14ff */
[----:B------:R-:W-:Y:S03]  /*47b0*/  FSETP.GE.FTZ.AND P0, PT, R121, RZ, PT ;  /* 0x000000ff7900720b */ /* 0x000fe60003f16000 */
[----:B------:R-:W2:Y:S06]  /*47c0*/  LDSM.16.M88.4 R104, [R218+0x20800] ;  /* 0x02080000da68783b */ /* 0x000eac0000000200 */
[----:B------:R-:W2:Y:S06]  /*47d0*/  LDG.E R201, desc[UR36][R206.64] ;  /* 0x00000024cec97981 */ /* 0x000eac000c1e1900 */
[----:B------:R-:W-:Y:S01]  /*47e0*/  LDSM.16.M88.4 R108, [R217+0x20000] ;  /* 0x02000000d96c783b */ /* 0x000fe20000000200 */
[C---:B---3--:R-:W-:Y:S05]  /*47f0*/  HMMA.16816.F32 R4, R84.reuse, R88, RZ ;  /* 0x000000585404723c */ /* 0x048fea00000018ff */
[----:B------:R-:W-:Y:S03]  /*4800*/  LDSM.16.M88.4 R112, [R219+0x22000] ;  /* 0x02200000db70783b */ /* 0x000fe60000000200 */
[C---:B------:R-:W-:Y:S03]  /*4810*/  HMMA.16816.F32 R8, R84.reuse, R90, RZ ;  /* 0x0000005a5408723c */ /* 0x040fe600000018ff */
[----:B------:R-:W3:Y:S06]  /*4820*/  LDSM.16.M88.4 R88, [R117+0x10000] ;  /* 0x010000007558783b */ /* 0x000eec0000000200 */
[----:B------:R2:W5:Y:S01]  /*4830*/  LDG.E R206, desc[UR36][R206.64+0x20] ;  /* 0x00002024cece7981 */ /* 0x000562000c1e1900 */
[C---:B----4-:R-:W-:Y:S08]  /*4840*/  HMMA.16816.F32 R12, R84.reuse, R92, RZ ;  /* 0x0000005c540c723c */ /* 0x050ff000000018ff */
[----:B------:R-:W-:Y:S01]  /*4850*/  HMMA.16816.F32 R16, R84, R94, RZ ;  /* 0x0000005e5410723c */ /* 0x000fe200000018ff */
[----:B------:R-:W4:Y:S06]  /*4860*/  LDSM.16.M88.4 R84, [R217+0x20800] ;  /* 0x02080000d954783b */ /* 0x000f2c0000000200 */
[----:B------:R-:W-:Y:S01]  /*4870*/  LDSM.16.M88.4 R92, [R116+0x10000] ;  /* 0x01000000745c783b */ /* 0x000fe20000000200 */
[C---:B-1----:R-:W-:Y:S08]  /*4880*/  HMMA.16816.F32 R4, R96.reuse, R100, R4 ;  /* 0x000000646004723c */ /* 0x042ff00000001804 */
[C---:B------:R-:W-:Y:S01]  /*4890*/  HMMA.16816.F32 R8, R96.reuse, R102, R8 ;  /* 0x000000666008723c */ /* 0x040fe20000001808 */
[----:B------:R-:W1:Y:S07]  /*48a0*/  LDSM.16.M88.4 R100, [R216+0x20000] ;  /* 0x02000000d864783b */ /* 0x000e6e0000000200 */
[C---:B--2---:R-:W-:Y:S08]  /*48b0*/  HMMA.16816.F32 R12, R96.reuse, R104, R12 ;  /* 0x00000068600c723c */ /* 0x044ff0000000180c */
[----:B------:R-:W-:Y:S01]  /*48c0*/  HMMA.16816.F32 R16, R96, R106, R16 ;  /* 0x0000006a6010723c */ /* 0x000fe20000001810 */
[----:B------:R-:W2:Y:S06]  /*48d0*/  LDSM.16.M88.4 R96, [R216+0x20800] ;  /* 0x02080000d860783b */ /* 0x000eac0000000200 */
        /* <DEDUP_REMOVED lines=87> */
[----:B------:R-:W-:Y:S03]  /*4e50*/  SHF.R.U32.HI R84, RZ, 0x3, R212 ;  /* 0x00000003ff547819 */ /* 0x000fe600000116d4 */
[----:B------:R-:W-:Y:S03]  /*4e60*/  HMMA.16816.F32 R16, R92, R86, R16 ;  /* 0x000000565c10723c */ /* 0x000fe60000001810 */
[----:B------:R-:W-:Y:S05]  /*4e70*/  LOP3.LUT R84, R85, 0x18, R84, 0xf8, !PT ;  /* 0x0000001855547812 */ /* 0x000fea00078ef854 */
[C---:B---3--:R-:W-:Y:S08]  /*4e80*/  HMMA.16816.F32 R4, R96.reuse, R100, R4 ;  /* 0x000000646004723c */ /* 0x048ff00000001804 */
[C---:B------:R-:W-:Y:S08]  /*4e90*/  HMMA.16816.F32 R8, R96.reuse, R102, R8 ;  /* 0x000000666008723c */ /* 0x040ff00000001808 */
[C---:B-1----:R-:W-:Y:S03]  /*4ea0*/  HMMA.16816.F32 R12, R96.reuse, R88, R12 ;  /* 0x00000058600c723c */ /* 0x042fe6000000180c */
[C---:B------:R-:W-:Y:S01]  /*4eb0*/  FADD.FTZ R224, -R201.reuse, R4 ;  /* 0x00000004c9e07221 */ /* 0x040fe20000010100 */
[C---:B------:R-:W-:Y:S04]  /*4ec0*/  FADD.FTZ R118, -R201.reuse, R5 ;  /* 0x00000005c9767221 */ /* 0x040fe80000010100 */
[-C--:B------:R-:W-:Y:S01]  /*4ed0*/  FSEL R119, R224, R201.reuse, P1 ;  /* 0x000000c9e0777208 */ /* 0x080fe20000800000 */
[----:B------:R-:W-:Y:S03]  /*4ee0*/  HMMA.16816.F32 R16, R96, R90, R16 ;  /* 0x0000005a6010723c */ /* 0x000fe60000001810 */
[----:B------:R-:W-:Y:S01]  /*4ef0*/  FSEL R118, R118, R201, P0 ;  /* 0x000000c976767208 */ /* 0x000fe20000000000 */
[----:B------:R-:W-:Y:S01]  /*4f00*/  FMUL.FTZ R119, R120, R119 ;  /* 0x0000007778777220 */ /* 0x000fe20000410000 */
[----:B------:R-:W-:Y:S01]  /*4f10*/  FSETP.GE.FTZ.AND P0, PT, R124, RZ, PT ;  /* 0x000000ff7c00720b */ /* 0x000fe20003f16000 */
[----:B------:R-:W-:Y:S01]  /*4f20*/  FADD.FTZ R120, -R201, R8 ;  /* 0x00000008c9787221 */ /* 0x000fe20000010100 */
[----:B------:R-:W-:Y:S01]  /*4f30*/  FSETP.GE.FTZ.AND P1, PT, R125, RZ, PT ;  /* 0x000000ff7d00720b */ /* 0x000fe20003f36000 */
[----:B------:R-:W-:Y:S01]  /*4f40*/  FMUL.FTZ R118, R121, R118 ;  /* 0x0000007679767220 */ /* 0x000fe20000410000 */
[C---:B------:R-:W-:Y:S01]  /*4f50*/  FADD.FTZ R224, -R201.reuse, R9 ;  /* 0x00000009c9e07221 */ /* 0x040fe20000010100 */
[C---:B------:R-:W-:Y:S01]  /*4f60*/  FADD.FTZ R252, -R201.reuse, R12 ;  /* 0x0000000cc9fc7221 */ /* 0x040fe20000010100 */
[-C--:B------:R-:W-:Y:S01]  /*4f70*/  FSEL R121, R120, R201.reuse, P0 ;  /* 0x000000c978797208 */ /* 0x080fe20000000000 */
[C---:B------:R-:W-:Y:S01]  /*4f80*/  FADD.FTZ R120, -R201.reuse, R13 ;  /* 0x0000000dc9787221 */ /* 0x040fe20000010100 */
[----:B------:R-:W-:Y:S02]  /*4f90*/  FSETP.GE.FTZ.AND P0, PT, R202, RZ, PT ;  /* 0x000000ffca00720b */ /* 0x000fe40003f16000 */
[----:B------:R-:W-:Y:S01]  /*4fa0*/  FSEL R203, R252, R201, P6 ;  /* 0x000000c9fccb7208 */ /* 0x000fe20003000000 */
[----:B------:R-:W-:Y:S01]  /*4fb0*/  FMUL.FTZ R121, R124, R121 ;  /* 0x000000797c797220 */ /* 0x000fe20000410000 */
[-C--:B------:R-:W-:Y:S02]  /*4fc0*/  FSEL R224, R224, R201.reuse, P1 ;  /* 0x000000c9e0e07208 */ /* 0x080fe40000800000 */
[----:B------:R-:W-:Y:S01]  /*4fd0*/  FSEL R120, R120, R201, P5 ;  /* 0x000000c978787208 */ /* 0x000fe20002800000 */
[----:B------:R-:W-:Y:S01]  /*4fe0*/  FADD.FTZ R252, -R201, R16 ;  /* 0x00000010c9fc7221 */ /* 0x000fe20000010100 */
[----:B------:R-:W-:Y:S01]  /*4ff0*/  FSETP.GE.FTZ.AND P1, PT, R197, RZ, PT ;  /* 0x000000ffc500720b */ /* 0x000fe20003f36000 */
[----:B------:R-:W-:Y:S01]  /*5000*/  FMUL.FTZ R224, R125, R224 ;  /* 0x000000e07de07220 */ /* 0x000fe20000410000 */
[----:B------:R-:W-:Y:S01]  /*5010*/  F2FP.F16.F32.PACK_AB R119, R118, R119 ;  /* 0x000000777677723e */ /* 0x000fe200000000ff */
[----:B------:R-:W-:Y:S01]  /*5020*/  FMUL.FTZ R203, R128, R203 ;  /* 0x000000cb80cb7220 */ /* 0x000fe20000410000 */
[----:B------:R-:W-:Y:S01]  /*5030*/  FSEL R252, R252, R201, P1 ;  /* 0x000000c9fcfc7208 */ /* 0x000fe20000800000 */
[----:B------:R-:W-:Y:S01]  /*5040*/  FMUL.FTZ R120, R129, R120 ;  /* 0x0000007881787220 */ /* 0x000fe20000410000 */
[----:B------:R-:W-:Y:S01]  /*5050*/  F2FP.F16.F32.PACK_AB R121, R224, R121 ;  /* 0x00000079e079723e */ /* 0x000fe200000000ff */
[----:B------:R-:W-:Y:S02]  /*5060*/  @P0 FADD.FTZ R201, -R201, R17 ;  /* 0x00000011c9c90221 */ /* 0x000fe40000010100 */
        /* <DEDUP_REMOVED lines=31> */
.L_x_2087:
[C---:B-----5:R-:W-:Y:S01]  /*5260*/  FADD.FTZ R7, -R206.reuse, R7 ;  /* 0x00000007ce077221 */ /* 0x060fe20000010100 */
[----:B------:R-:W-:Y:S01]  /*5270*/  FSETP.GE.FTZ.AND P0, PT, R123, RZ, PT ;  /* 0x000000ff7b00720b */ /* 0x000fe20003f16000 */
[----:B------:R-:W-:Y:S01]  /*5280*/  FADD.FTZ R5, -R206, R6 ;  /* 0x00000006ce057221 */ /* 0x000fe20000010100 */
[----:B------:R-:W-:Y:S01]  /*5290*/  FSETP.GE.FTZ.AND P1, PT, R122, RZ, PT ;  /* 0x000000ff7a00720b */ /* 0x000fe20003f36000 */
[C---:B------:R-:W-:Y:S01]  /*52a0*/  FADD.FTZ R11, -R206.reuse, R11 ;  /* 0x0000000bce0b7221 */ /* 0x040fe20000010100 */
[-C--:B------:R-:W-:Y:S01]  /*52b0*/  FSEL R4, R7, R206.reuse, P0 ;  /* 0x000000ce07047208 */ /* 0x080fe20000000000 */
[----:B-1----:R-:W-:Y:S01]  /*52c0*/  FADD.FTZ R9, -R206, R10 ;  /* 0x0000000ace097221 */ /* 0x002fe20000010100 */
[----:B------:R-:W-:Y:S01]  /*52d0*/  FSETP.GE.FTZ.AND P0, PT, R126, RZ, PT ;  /* 0x000000ff7e00720b */ /* 0x000fe20003f16000 */
[C---:B------:R-:W-:Y:S01]  /*52e0*/  FADD.FTZ R7, -R206.reuse, R14 ;  /* 0x0000000ece077221 */ /* 0x040fe20000010100 */
[----:B------:R-:W-:Y:S01]  /*52f0*/  FSEL R5, R5, R206, P1 ;  /* 0x000000ce05057208 */ /* 0x000fe20000800000 */
[----:B------:R-:W-:Y:S01]  /*5300*/  FADD.FTZ R15, -R206, R15 ;  /* 0x0000000fce0f7221 */ /* 0x000fe20000010100 */
[----:B------:R-:W-:Y:S01]  /*5310*/  FSETP.GE.FTZ.AND P1, PT, R127, RZ, PT ;  /* 0x000000ff7f00720b */ /* 0x000fe20003f36000 */
[----:B------:R-:W-:Y:S01]  /*5320*/  FMUL.FTZ R4, R123, R4 ;  /* 0x000000047b047220 */ /* 0x000fe20000410000 */
[-C--:B------:R-:W-:Y:S01]  /*5330*/  FSEL R11, R11, R206.reuse, P0 ;  /* 0x000000ce0b0b7208 */ /* 0x080fe20000000000 */
[----:B------:R-:W-:Y:S01]  /*5340*/  FMUL.FTZ R5, R122, R5 ;  /* 0x000000057a057220 */ /* 0x000fe20000410000 */
[----:B------:R-:W-:Y:S01]  /*5350*/  FSETP.GE.FTZ.AND P0, PT, R199, RZ, PT ;  /* 0x000000ffc700720b */ /* 0x000fe20003f16000 */
[----:B------:R-:W-:Y:S01]  /*5360*/  STS [R204+0x28000], R119 ;  /* 0x02800077cc007388 */ /* 0x000fe20000000800 */
[----:B------:R-:W-:Y:S01]  /*5370*/  FSEL R6, R9, R206, P1 ;  /* 0x000000ce09067208 */ /* 0x000fe20000800000 */
[----:B------:R-:W-:Y:S01]  /*5380*/  FMUL.FTZ R11, R126, R11 ;  /* 0x0000000b7e0b7220 */ /* 0x000fe20000410000 */
[----:B------:R-:W-:Y:S01]  /*5390*/  FSETP.GE.FTZ.AND P5, PT, R131, RZ, PT ;  /* 0x000000ff8300720b */ /* 0x000fe20003fb6000 */
[----:B------:R-:W-:Y:S01]  /*53a0*/  IMAD.IADD R88, R247, 0x1, R130 ;  /* 0x00000001f7587824 */ /* 0x000fe200078e0282 */
[----:B------:R-:W-:Y:S01]  /*53b0*/  FSETP.GE.FTZ.AND P1, PT, R198, RZ, PT ;  /* 0x000000ffc600720b */ /* 0x000fe20003f36000 */
[----:B------:R-:W-:Y:S01]  /*53c0*/  FMUL.FTZ R6, R127, R6 ;  /* 0x000000067f067220 */ /* 0x000fe20000410000 */
        /* <DEDUP_REMOVED lines=15> */
[----:B------:R-:W-:Y:S01]  /*54c0*/  F2FP.F16.F32.PACK_AB R85, R201, R252 ;  /* 0x000000fcc955723e */ /* 0x000fe200000000ff */
[----:B------:R-:W-:Y:S01]  /*54d0*/  IMAD R252, R243, UR9, RZ ;  /* 0x00000009f3fc7c24 */ /* 0x000fe2000f8e02ff */
[----:B------:R-:W-:Y:S01]  /*54e0*/  LOP3.LUT R5, R2, 0x10, RZ, 0xc0, !PT ;  /* 0x0000001002057812 */ /* 0x000fe200078ec0ff */
[----:B------:R-:W-:Y:S01]  /*54f0*/  STS [R196+0x28400], R11 ;  /* 0x0284000bc4007388 */ /* 0x000fe20000000800 */
[----:B------:R-:W-:Y:S02]  /*5500*/  F2FP.F16.F32.PACK_AB R206, R206, R7 ;  /* 0x00000007cece723e */ /* 0x000fe400000000ff */
[----:B------:R-:W-:Y:S01]  /*5510*/  LOP3.LUT R4, R5, 0x8, R212, 0xf8, !PT ;  /* 0x0000000805047812 */ /* 0x000fe200078ef8d4 */
[----:B------:R-:W-:Y:S01]  /*5520*/  STS [R130+-0x2000], R203 ;  /* 0xffe000cb82007388 */ /* 0x000fe20000000800 */
[--C-:B------:R-:W-:Y:S02]  /*5530*/  LOP3.LUT R5, R84, 0x1c0, R209.reuse, 0xf8, !PT ;  /* 0x000001c054057812 */ /* 0x100fe400078ef8d1 */
        /* <DEDUP_REMOVED lines=8> */
[----:B------:R-:W-:Y:S01]  /*55c0*/  LEA R223, R4, UR4, 0x1 ;  /* 0x0000000404df7c11 */ /* 0x000fe2000f8e08ff */
[----:B------:R-:W-:Y:S02]  /*55d0*/  BAR.SYNC.DEFER_BLOCKING 0x0 ;  /* 0x0000000000007b1d */ /* 0x000fe40000010000 */
[C---:B------:R-:W-:Y:S02]  /*55e0*/  VIADD R12, R221.reuse, 0x2a000 ;  /* 0x0002a000dd0c7836 */ /* 0x040fe40000000000 */
[----:B------:R-:W-:Y:S02]  /*55f0*/  VIADD R120, R221, 0x2a040 ;  /* 0x0002a040dd787836 */ /* 0x000fe40000000000 */
[----:B------:R-:W-:Y:S01]  /*5600*/  @P2 VIADD R120, R12, 0xffffffc0 ;  /* 0xffffffc00c782836 */ /* 0x000fe20000000000 */
        /* <DEDUP_REMOVED lines=74> */
[-C--:B---3--:R-:W-:Y:S05]  /*5ab0*/  HMMA.16816.F32 R20, R104, R108.reuse, R20 ;  /* 0x0000006c6814723c */ /* 0x088fea0000001814 */
        /* <DEDUP_REMOVED lines=24> */
[----:B------:R-:W-:Y:S01]  /*5c40*/  SHF.R.S64 R5, R4, 0x1f, R9 ;  /* 0x0000001f04057819 */ /* 0x000fe20000001009 */
[----:B------:R-:W-:Y:S01]  /*5c50*/  IMAD.U32 R4, RZ, RZ, UR47 ;  /* 0x0000002fff047e24 */ /* 0x000fe2000f8e00ff */
[----:B------:R-:W-:Y:S02]  /*5c60*/  LOP3.LUT R7, R7, 0x1e00, R208, 0xf8, !PT ;  /* 0x00001e0007077812 */ /* 0x000fe400078ef8d0 */
[----:B------:R-:W-:Y:S01]  /*5c70*/  IADD3 R236, P0, PT, R236, R5, RZ ;  /* 0x00000005ecec7210 */ /* 0x000fe20007f1e0ff */
[----:B------:R-:W-:Y:S03]  /*5c80*/  IMAD.U32 R5, RZ, RZ, UR50 ;  /* 0x00000032ff057e24 */ /* 0x000fe6000f8e00ff */
[----:B------:R-:W-:Y:S02]  /*5c90*/  LEA.HI.X.SX32 R237, R9, R237, 0x1, P0 ;  /* 0x000000ed09ed7211 */ /* 0x000fe400000f0eff */
[----:B------:R-:W-:Y:S02]  /*5ca0*/  LEA R9, R7, UR4, 0x1 ;  /* 0x0000000407097c11 */ /* 0x000fe4000f8e08ff */
[----:B------:R-:W-:Y:S03]  /*5cb0*/  LEA R10, P0, R5, R236, 0x1 ;  /* 0x000000ec050a7211 */ /* 0x000fe600078008ff */
        /* <DEDUP_REMOVED lines=13> */
.L_x_2088:
[----:B------:R-:W-:Y:S01]  /*5d90*/  LEA R201, R213, UR4, 0x1 ;  /* 0x00000004d5c97c11 */ /* 0x000fe2000f8e08ff */
[----:B------:R-:W-:Y:S01]  /*5da0*/  LDSM.16.MT88.4 R16, [R223+0x18000] ;  /* 0x01800000df10783b */ /* 0x000fe20000004200 */
[----:B------:R-:W-:Y:S01]  /*5db0*/  PLOP3.LUT P0, PT, PT, PT, UP2, 0x80, 0x8 ;  /* 0x000000000008781c */ /* 0x000fe20003f0f028 */
[----:B------:R-:W-:Y:S02]  /*5dc0*/  @UP2 UIADD3 UR58, UP0, UPT, UR52, -0x100, URZ ;  /* 0xffffff00343a2890 */ /* 0x000fe4000ff1e0ff */
[----:B------:R-:W2:Y:S01]  /*5dd0*/  LDSM.16.M88.4 R128, [R201+0x28000] ;  /* 0x02800000c980783b */ /* 0x000ea20000000200 */
[----:B------:R-:W-:Y:S01]  /*5de0*/  IMAD.IADD R224, R220, 0x1, R201 ;  /* 0x00000001dce07824 */ /* 0x000fe200078e02c9 */
[----:B------:R-:W-:Y:S01]  /*5df0*/  @UP2 UIADD3.X UR57, UPT, UPT, UR53, -0x1, URZ, UP0, !UPT ;  /* 0xffffffff35392890 */ /* 0x000fe200087fe4ff */
[C---:B------:R-:W-:Y:S01]  /*5e00*/  VIADD R225, R201.reuse, 0x28040 ;  /* 0x00028040c9e17836 */ /* 0x040fe20000000000 */
[----:B------:R-:W1:Y:S01]  /*5e10*/  LDSM.16.M88.4 R124, [R201+0x29000] ;  /* 0x02900000c97c783b */ /* 0x000e620000000200 */
[----:B------:R-:W-:Y:S02]  /*5e20*/  @UP2 UIADD3 UR16, UP0, UPT, UR16, -0x100, URZ ;  /* 0xffffff0010102890 */ /* 0x000fe4000ff1e0ff */
[----:B------:R-:W-:Y:S01]  /*5e30*/  ULOP3.LUT UR8, UR49, 0x1, URZ, 0xc0, !UPT ;  /* 0x0000000131087892 */ /* 0x000fe2000f8ec0ff */
[----:B------:R-:W3:Y:S01]  /*5e40*/  LDSM.16.MT88.4 R96, [R223+0x1a000] ;  /* 0x01a00000df60783b */ /* 0x000ee20000004200 */
[----:B------:R-:W-:Y:S02]  /*5e50*/  @UP2 UIADD3.X UR17, UPT, UPT, UR17, -0x1, URZ, UP0, !UPT ;  /* 0xffffffff11112890 */ /* 0x000fe400087fe4ff */
[----:B------:R-:W-:Y:S01]  /*5e60*/  UISETP.NE.U32.AND UP0, UPT, UR8, 0x1, UPT ;  /* 0x000000010800788c */ /* 0x000fe2000bf05070 */
[----:B------:R-:W4:Y:S01]  /*5e70*/  LDSM.16.MT88.4 R112, [R223+0x1c000] ;  /* 0x01c00000df70783b */ /* 0x000f220000004200 */
[----:B------:R-:W-:Y:S03]  /*5e80*/  UIADD3 UR8, UPT, UPT, UR49, -0x1, URZ ;  /* 0xffffffff31087890 */ /* 0x000fe6000fffe0ff */
[----:B------:R-:W4:Y:S01]  /*5e90*/  LDSM.16.MT88.4 R196, [R223+0x1e000] ;  /* 0x01e00000dfc4783b */ /* 0x000f220000004200 */
[----:B------:R-:W-:Y:S01]  /*5ea0*/  PLOP3.LUT P1, PT, PT, PT, UP0, 0x80, 0x8 ;  /* 0x000000000008781c */ /* 0x000fe20003f2f008 */
[----:B------:R-:W-:Y:S02]  /*5eb0*/  UISETP.GT.AND UP0, UPT, UR49, URZ, UPT ;  /* 0x000000ff3100728c */ /* 0x000fe4000bf04270 */
[----:B------:R-:W-:Y:S01]  /*5ec0*/  LDSM.16.M88.4 R204, [R224+0x29000] ;  /* 0x02900000e0cc783b */ /* 0x000fe20000000200 */
[----:B------:R-:W-:Y:S01]  /*5ed0*/  UMOV UR49, UR8 ;  /* 0x0000000800317c82 */ /* 0x000fe20008000000 */
[-C--:B--2---:R-:W-:Y:S08]  /*5ee0*/  HMMA.16816.F32 R4, R128, R16.reuse, RZ ;  /* 0x000000108004723c */ /* 0x084ff000000018ff */
[C---:B-1----:R-:W-:Y:S08]  /*5ef0*/  HMMA.16816.F32 R8, R124.reuse, R16, RZ ;  /* 0x000000107c08723c */ /* 0x042ff000000018ff */
        /* <DEDUP_REMOVED lines=58> */
[----:B------:R-:W-:Y:S04]  /*62a0*/  @P0 LOP3.LUT R200, R240, 0x30, RZ, 0xc0, !PT ;  /* 0x00000030f0c80812 */ /* 0x000fe800078ec0ff */
[-C--:B------:R-:W-:Y:S03]  /*62b0*/  HMMA.16816.F32 R124, R204, R202.reuse, R124 ;  /* 0x000000cacc7c723c */ /* 0x080fe6000000187c */
[----:B------:R-:W-:Y:S05]  /*62c0*/  @P0 LOP3.LUT R230, R200, 0x7, R241, 0xf8, !PT ;  /* 0x00000007c8e60812 */ /* 0x000fea00078ef8f1 */
[----:B------:R-:W-:Y:S01]  /*62d0*/  HMMA.16816.F32 R128, R196, R202, R128 ;  /* 0x000000cac480723c */ /* 0x000fe20000001880 */
[----:B------:R-:W-:Y:S03]  /*62e0*/  LDSM.16.MT88.4 R200, [R223+0x19800] ;  /* 0x01980000dfc8783b */ /* 0x000fe60000004200 */
[----:B------:R-:W-:Y:S01]  /*62f0*/  @P0 IMAD.WIDE.U32 R204, R230, R233, UR52 ;  /* 0x00000034e6cc0e25 */ /* 0x000fe2000f8e00e9 */
[----:B------:R-:W1:Y:S01]  /*6300*/  LDSM.16.M88.4 R196, [R225] ;  /* 0x00000000e1c4783b */ /* 0x000e620000000200 */
[----:B------:R-:W-:Y:S01]  /*6310*/  @UP2 UMOV UR52, UR58 ;  /* 0x0000003a00342c82 */ /* 0x000fe20008000000 */
[----:B------:R-:W-:Y:S02]  /*6320*/  @UP2 UMOV UR53, UR57 ;  /* 0x0000003900352c82 */ /* 0x000fe40008000000 */
[----:B------:R-:W5:Y:S04]  /*6330*/  @P0 LDG.E R229, desc[UR36][R204.64+-0x100] ;  /* 0xffff0024cce50981 */ /* 0x000f68000c1e1900 */
[----:B------:R2:W5:Y:S04]  /*6340*/  @P0 LDG.E R228, desc[UR36][R204.64+-0xe0] ;  /* 0xffff2024cce40981 */ /* 0x000568000c1e1900 */
[----:B--2---:R2:W3:Y:S01]  /*6350*/  LDSM.16.M88.4 R204, [R225+0x1000] ;  /* 0x00100000e1cc783b */ /* 0x0044e20000000200 */
[-C--:B-1----:R-:W-:Y:S01]  /*6360*/  HMMA.16816.F32 R4, R196, R200.reuse, R4 ;  /* 0x000000c8c404723c */ /* 0x082fe20000001804 */
[----:B--2---:R-:W-:Y:S11]  /*6370*/  IMAD.U32 R225, RZ, RZ, UR51 ;  /* 0x00000033ffe17e24 */ /* 0x004ff6000f8e00ff */
[----:B------:R-:W-:Y:S07]  /*6380*/  @!UPT UIADD3 URZ, UPT, UPT, URZ, URZ, URZ ;  /* 0x000000fffffff290 */ /* 0x000fee000fffe0ff */
[----:B------:R-:W-:Y:S01]  /*6390*/  REDG.E.ADD.F32.FTZ.RN.STRONG.GPU desc[UR36][R234.64], R4 ;  /* 0x00000004ea0079a6 */ /* 0x000fe2000c12f324 */
[----:B------:R-:W-:Y:S01]  /*63a0*/  LEA R224, P0, R225, R234, 0x2 ;  /* 0x000000eae1e07211 */ /* 0x000fe200078010ff */
        /* <DEDUP_REMOVED lines=283> */
[----:B------:R-:W-:Y:S02]  /*7560*/  SHF.L.U32 R2, R242, 0x5, RZ ;  /* 0x00000005f2027819 */ /* 0x000fe400000006ff */
        /* <DEDUP_REMOVED lines=114> */
[----:B--2---:R-:W-:Y:S01]  /*7c90*/  FMUL.FTZ R20, R20, UR9 ;  /* 0x0000000914147c20 */ /* 0x004fe20008410000 */
        /* <DEDUP_REMOVED lines=171> */
.L_x_2090:
[----:B------:R-:W2:Y:S01]  /*8750*/  LDCU.64 UR10, c[0x0][0x5c0] ;  /* 0x0000b800ff0a77ac */ /* 0x000ea20008000a00 */
[----:B------:R-:W-:-:S04]  /*8760*/  UIADD3 UR8, UPT, UPT, UR39, UR42, URZ ;  /* 0x0000002a27087290 */ /* 0x000fc8000fffe0ff */
[----:B--2---:R-:W-:Y:S02]  /*8770*/  UIMAD.WIDE.U32 UR16, UR8, UR10, URZ ;  /* 0x0000000a081072a5 */ /* 0x004fe4000f8e00ff */
[----:B------:R-:W-:-:S04]  /*8780*/  UIMAD UR8, UR8, UR11, URZ ;  /* 0x0000000b080872a4 */ /* 0x000fc8000f8e02ff */
[----:B------:R-:W-:-:S06]  /*8790*/  UIADD3 UR8, UPT, UPT, UR17, UR8, URZ ;  /* 0x0000000811087290 */ /* 0x000fcc000fffe0ff */
[----:B------:R-:W-:Y:S02]  /*87a0*/  MOV R2, UR8 ;  /* 0x0000000800027c02 */ /* 0x000fe40008000f00 */
.L_x_2091:
        /* <DEDUP_REMOVED lines=12> */
.L_x_2092:
[----:B------:R-:W2:Y:S01]  /*8870*/  LDCU.64 UR8, c[0x0][0x5c8] ;  /* 0x0000b900ff0877ac */ /* 0x000ea20008000a00 */
[----:B------:R-:W-:-:S04]  /*8880*/  UIADD3 UR12, UPT, UPT, UR39, UR42, URZ ;  /* 0x0000002a270c7290 */ /* 0x000fc8000fffe0ff */
[----:B--2---:R-:W-:Y:S02]  /*8890*/  UIMAD.WIDE.U32 UR30, UR12, UR8, URZ ;  /* 0x000000080c1e72a5 */ /* 0x004fe4000f8e00ff */
[----:B------:R-:W-:-:S04]  /*88a0*/  UIMAD UR12, UR12, UR9, URZ ;  /* 0x000000090c0c72a4 */ /* 0x000fc8000f8e02ff */
[----:B------:R-:W-:-:S06]  /*88b0*/  UIADD3 UR12, UPT, UPT, UR31, UR12, URZ ;  /* 0x0000000c1f0c7290 */ /* 0x000fcc000fffe0ff */
[----:B------:R-:W-:-:S07]  /*88c0*/  MOV R0, UR12 ;  /* 0x0000000c00007c02 */ /* 0x000fce0008000f00 */
.L_x_2093:
        /* <DEDUP_REMOVED lines=18> */
[----:B------:R-:W-:-:S02]  /*89f0*/  LOP3.LUT R52, R52, 0x38, R70, 0xf8, !PT ;  /* 0x0000003834347812 */ /* 0x000fc400078ef846 */
[C---:B------:R-:W-:Y:S01]  /*8a00*/  ISETP.GE.AND P1, PT, R3.reuse, UR35, PT ;  /* 0x0000002303007c0c */ /* 0x040fe2000bf26270 */
[----:B------:R-:W-:Y:S01]  /*8a10*/  IMAD.U32 R53, RZ, RZ, UR12 ;  /* 0x0000000cff357e24 */ /* 0x000fe2000f8e00ff */
[----:B------:R3:W4:Y:S01]  /*8a20*/  LDS.128 R48, [R68+0x19000] ;  /* 0x0190000044307984 */ /* 0x0007220000000c00 */
[----:B------:R-:W-:Y:S01]  /*8a30*/  IADD3 R72, P0, PT, R52, UR16, RZ ;  /* 0x0000001034487c10 */ /* 0x000fe2000ff1e0ff */
[C---:B------:R-:W-:Y:S01]  /*8a40*/  VIADD R52, R3.reuse, 0x20 ;  /* 0x0000002003347836 */ /* 0x040fe20000000000 */
[----:B------:R-:W-:Y:S01]  /*8a50*/  LOP3.LUT R70, R70, 0x38, RZ, 0xc0, !PT ;  /* 0x0000003846467812 */ /* 0x000fe200078ec0ff */
[----:B------:R3:W2:Y:S01]  /*8a60*/  LDS.128 R44, [R68+0x1b000] ;  /* 0x01b00000442c7984 */ /* 0x0006a20000000c00 */
[----:B------:R-:W-:Y:S02]  /*8a70*/  IADD3.X R73, PT, PT, R2, UR43, R53, P0, !PT ;  /* 0x0000002b02497c10 */ /* 0x000fe400087fe435 */
[----:B------:R-:W-:Y:S01]  /*8a80*/  IADD3 R2, P0, PT, R3, 0x20, RZ ;  /* 0x0000002003027810 */ /* 0x000fe20007f1e0ff */
[----:B------:R3:W2:Y:S01]  /*8a90*/  LDS.128 R40, [R68+0x1d000] ;  /* 0x01d0000044287984 */ /* 0x0006a20000000c00 */
[----:B------:R-:W-:Y:S01]  /*8aa0*/  ISETP.GE.AND P2, PT, R52, UR35, PT ;  /* 0x0000002334007c0c */ /* 0x000fe2000bf46270 */
        /* <DEDUP_REMOVED lines=28> */
.L_x_2095:
[----:B------:R-:W-:Y:S05]  /*8c70*/  BSYNC.RECONVERGENT B0 ;  /* 0x0000000000007941 */ /* 0x000fea0003800200 */
.L_x_2094:
        /* <DEDUP_REMOVED lines=16> */
.L_x_2097:
[----:B------:R-:W-:Y:S05]  /*8d80*/  BSYNC.RECONVERGENT B0 ;  /* 0x0000000000007941 */ /* 0x000fea0003800200 */
.L_x_2096:
        /* <DEDUP_REMOVED lines=10> */
[----:B------:R-:W1:Y:S01]  /*8e30*/  LDCU.64 UR10, c[0x0][0x568] ;  /* 0x0000ad00ff0a77ac */ /* 0x000e620008000a00 */
[----:B------:R-:W-:-:S05]  /*8e40*/  MOV R4, R6 ;  /* 0x0000000600047202 */ /* 0x000fca0000000f00 */
[----:B---3--:R-:W-:-:S04]  /*8e50*/  IMAD.WIDE.U32 R40, R3, UR8, R4 ;  /* 0x0000000803287c25 */ /* 0x008fc8000f8e0004 */
[----:B------:R-:W-:Y:S01]  /*8e60*/  IMAD R3, R3, UR9, R41 ;  /* 0x0000000903037c24 */ /* 0x000fe2000f8e0229 */
[----:B-1----:R-:W-:-:S04]  /*8e70*/  LEA R42, P0, R40, UR10, 0x1 ;  /* 0x0000000a282a7c11 */ /* 0x002fc8000f8008ff */
[----:B------:R-:W-:-:S05]  /*8e80*/  LEA.HI.X R43, R40, UR11, R3, 0x1, P0 ;  /* 0x0000000b282b7c11 */ /* 0x000fca00080f0c03 */
[----:B------:R1:W-:Y:S04]  /*8e90*/  STG.E.128 desc[UR36][R42.64], R36 ;  /* 0x000000242a007986 */ /* 0x0003e8000c101d24 */
[----:B------:R1:W-:Y:S04]  /*8ea0*/  STG.E.128 desc[UR36][R42.64+0x80], R28 ;  /* 0x0000801c2a007986 */ /* 0x0003e8000c101d24 */
[----:B------:R1:W-:Y:S04]  /*8eb0*/  STG.E.128 desc[UR36][R42.64+0x100], R20 ;  /* 0x000100142a007986 */ /* 0x0003e8000c101d24 */
[----:B------:R1:W-:Y:S02]  /*8ec0*/  STG.E.128 desc[UR36][R42.64+0x180], R12 ;  /* 0x0001800c2a007986 */ /* 0x0003e4000c101d24 */
.L_x_2099:
[----:B------:R-:W-:Y:S05]  /*8ed0*/  BSYNC.RECONVERGENT B0 ;  /* 0x0000000000007941 */ /* 0x000fea0003800200 */
.L_x_2098:
        /* <DEDUP_REMOVED lines=9> */
[----:B-1----:R1:W-:Y:S04]  /*8f70*/  STG.E.128 desc[UR36][R2.64], R32 ;  /* 0x0000002002007986 */ /* 0x0023e8000c101d24 */
[----:B------:R1:W-:Y:S04]  /*8f80*/  STG.E.128 desc[UR36][R2.64+0x80], R24 ;  /* 0x0000801802007986 */ /* 0x0003e8000c101d24 */
[----:B------:R1:W-:Y:S04]  /*8f90*/  STG.E.128 desc[UR36][R2.64+0x100], R16 ;  /* 0x0001001002007986 */ /* 0x0003e8000c101d24 */
[----:B------:R1:W-:Y:S02]  /*8fa0*/  STG.E.128 desc[UR36][R2.64+0x180], R8 ;  /* 0x0001800802007986 */ /* 0x0003e4000c101d24 */
.L_x_2086:
[----:B------:R-:W-:Y:S05]  /*8fb0*/  BSYNC.RECONVERGENT B1 ;  /* 0x0000000000017941 */ /* 0x000fea0003800200 */
.L_x_2064:
[----:B------:R-:W4:Y:S01]  /*8fc0*/  LDCU UR9, c[0x0][0x438] ;  /* 0x00008700ff0977ac */ /* 0x000f220008000800 */
[----:B------:R-:W2:Y:S01]  /*8fd0*/  LDCU UR10, c[0x0][0x370] ;  /* 0x00006e00ff0a77ac */ /* 0x000ea20008000800 */
[----:B----4-:R-:W-:-:S04]  /*8fe0*/  UIADD3 UR9, UPT, UPT, UR9, 0x3f, URZ ;  /* 0x0000003f09097890 */ /* 0x010fc8000fffe0ff */
        /* <DEDUP_REMOVED lines=8> */
.L_x_2101:
        /* <DEDUP_REMOVED lines=9> */
.L_x_2530:


//--------------------- .text._ZN5flash44flash_bwd_dq_dk_dv_loop_seqk_parallel_kernelI23Flash_bwd_kernel_traitsILi256ELi64ELi64ELi8ELi4ELi2ELi2ELb0ELb0EN7cutlass6half_tE19Flash_kernel_traitsILi256ELi64ELi64ELi8ES3_EELb0ELb0ELb0ELb0ELb0ELb1ELb1EEEvNS_16Flash_bwd_paramsE --------------------------
	.section	.text._ZN5flash44flash_bwd_dq_dk_dv_loop_seqk_parallel_kernelI23Flash_bwd_kernel_traitsILi256ELi64ELi64ELi8ELi4ELi2ELi2ELb0ELb0EN7cutlass6half_tE19Flash_kernel_traitsILi256ELi64ELi64ELi8ES3_EELb0ELb0ELb0ELb0ELb0ELb1ELb1EEEvNS_16Flash_bwd_paramsE,"ax",@progbits
	.align	128
        .global         _ZN5flash44flash_bwd_dq_dk_dv_loop_seqk_parallel_kernelI23Flash_bwd_kernel_traitsILi256ELi64ELi64ELi8ELi4ELi2ELi2ELb0ELb0EN7cutlass6half_tE19Flash_kernel_traitsILi256ELi64ELi64ELi8ES3_EELb0ELb0ELb0ELb0ELb0ELb1ELb1EEEvNS_16Flash_bwd_paramsE
        .type           _ZN5flash44flash_bwd_dq_dk_dv_loop_seqk_parallel_kernelI23Flash_bwd_kernel_traitsILi256ELi64ELi64ELi8ELi4ELi2ELi2ELb0ELb0EN7cutlass6half_tE19Flash_kernel_traitsILi256ELi64ELi64ELi8ES3_EELb0ELb0ELb0ELb0ELb0ELb1ELb1EEEvNS_16Flash_bwd_paramsE,@function
        .size           _ZN5flash44flash_bwd_dq_dk_dv_loop_seqk_parallel_kernelI23Flash_bwd_kernel_traitsILi256ELi64ELi64ELi8ELi4ELi2ELi2ELb0ELb0EN7cutlass6half_tE19Flash_kernel_traitsILi256ELi64ELi64ELi8ES3_EELb0ELb0ELb0ELb0ELb0ELb1ELb1EEEvNS_16Flash_bwd_paramsE,(.L_x_2531 - _ZN5flash44flash_bwd_dq_dk_dv_loop_seqk_parallel_kernelI23Flash_bwd_kernel_traitsILi256ELi64ELi64ELi8ELi4ELi2ELi2ELb0ELb0EN7cutlass6half_tE19Flash_kernel_traitsILi256ELi64ELi64ELi8ES3_EELb0ELb0ELb0ELb0ELb0ELb1ELb1EEEvNS_16Flash_bwd_paramsE)
        .other          _ZN5flash44flash_bwd_dq_dk_dv_loop_seqk_parallel_kernelI23Flash_bwd_kernel_traitsILi256ELi64ELi64ELi8ELi4ELi2ELi2ELb0ELb0EN7cutlass6half_tE19Flash_kernel_traitsILi256ELi64ELi64ELi8ES3_EELb0ELb0ELb0ELb0ELb0ELb1ELb1EEEvNS_16Flash_bwd_paramsE,@"STO_CUDA_ENTRY STV_DEFAULT"
_ZN5flash44flash_bwd_dq_dk_dv_loop_seqk_parallel_kernelI23Flash_bwd_kernel_traitsILi256ELi64ELi64ELi8ELi4ELi2ELi2ELb0ELb0EN7cutlass6half_tE19Flash_kernel_traitsILi256ELi64ELi64ELi8ES3_EELb0ELb0ELb0ELb0ELb0ELb1ELb1EEEvNS_16Flash_bwd_paramsE:
.text._ZN5flash44flash_bwd_dq_dk_dv_loop_seqk_parallel_kernelI23Flash_bwd_kernel_traitsILi256ELi64ELi64ELi8ELi4ELi2ELi2ELb0ELb0EN7cutlass6half_tE19Flash_kernel_traitsILi256ELi64ELi64ELi8ES3_EELb0ELb0ELb0ELb0ELb0ELb1ELb1EEEvNS_16Flash_bwd_paramsE:
        /* <DEDUP_REMOVED lines=49> */
.L_x_2139:
        /* <DEDUP_REMOVED lines=12> */
[----:B---3--:R-:W3:Y:S01]  /*03d0*/  @P1 LDG.E R3, desc[UR34][R2.64] ;  /* 0x0000002202031981 */ /* 0x008ee2000c1e1900 */
        /* <DEDUP_REMOVED lines=39> */
.L_x_2102:
        /* <DEDUP_REMOVED lines=34> */
.L_x_2104:
[----:B------:R-:W1:Y:S01]  /*0870*/  LDCU.64 UR14, c[0x0][0x3b8] ;  /* 0x00007700ff0e77ac */ /* 0x000e620008000a00 */
[----:B------:R-:W-:-:S04]  /*0880*/  UIADD3 UR5, UPT, UPT, UR40, UR41, URZ ;  /* 0x0000002928057290 */ /* 0x000fc8000fffe0ff */
[----:B-1----:R-:W-:Y:S02]  /*0890*/  UIMAD.WIDE.U32 UR8, UR5, UR14, URZ ;  /* 0x0000000e050872a5 */ /* 0x002fe4000f8e00ff */
[----:B------:R-:W-:-:S04]  /*08a0*/  UIMAD UR5, UR5, UR15, URZ ;  /* 0x0000000f050572a4 */ /* 0x000fc8000f8e02ff */
[----:B------:R-:W-:Y:S01]  /*08b0*/  UIADD3 UR5, UPT, UPT, UR9, UR5, URZ ;  /* 0x0000000509057290 */ /* 0x000fe2000fffe0ff */
[----:B------:R-:W-:-:S05]  /*08c0*/  UMOV UR44, UR8 ;  /* 0x00000008002c7c82 */ /* 0x000fca0008000000 */
[----:B------:R-:W-:-:S07]  /*08d0*/  MOV R4, UR5 ;  /* 0x0000000500047c02 */ /* 0x000fce0008000f00 */
.L_x_2105:
        /* <DEDUP_REMOVED lines=42> */
.L_x_2106:
[----:B------:R-:W1:Y:S01]  /*0b80*/  LDCU.64 UR12, c[0x0][0x3c0] ;  /* 0x00007800ff0c77ac */ /* 0x000e620008000a00 */
[----:B------:R-:W-:-:S04]  /*0b90*/  UIADD3 UR8, UPT, UPT, UR40, UR41, URZ ;  /* 0x0000002928087290 */ /* 0x000fc8000fffe0ff */
[----:B-1----:R-:W-:Y:S02]  /*0ba0*/  UIMAD.WIDE.U32 UR10, UR8, UR12, URZ ;  /* 0x0000000c080a72a5 */ /* 0x002fe4000f8e00ff */
[----:B------:R-:W-:-:S04]  /*0bb0*/  UIMAD UR8, UR8, UR13, URZ ;  /* 0x0000000d080872a4 */ /* 0x000fc8000f8e02ff */
[----:B------:R-:W-:Y:S01]  /*0bc0*/  UIADD3 UR8, UPT, UPT, UR11, UR8, URZ ;  /* 0x000000080b087290 */ /* 0x000fe2000fffe0ff */
[----:B------:R-:W-:-:S05]  /*0bd0*/  UMOV UR46, UR10 ;  /* 0x0000000a002e7c82 */ /* 0x000fca0008000000 */
[----:B------:R-:W-:-:S07]  /*0be0*/  MOV R3, UR8 ;  /* 0x0000000800037c02 */ /* 0x000fce0008000f00 */
.L_x_2107:
        /* <DEDUP_REMOVED lines=28> */
.L_x_2108:
[----:B------:R-:W-:Y:S02]  /*0db0*/  UIMAD.WIDE.U32 UR10, UR54, UR16, URZ ;  /* 0x00000010360a72a5 */ /* 0x000fe4000f8e00ff */
[----:B------:R-:W-:-:S04]  /*0dc0*/  UIMAD UR8, UR55, UR16, URZ ;  /* 0x00000010370872a4 */ /* 0x000fc8000f8e02ff */
[----:B------:R-:W-:-:S12]  /*0dd0*/  UIADD3 UR8, UPT, UPT, UR11, UR8, URZ ;  /* 0x000000080b087290 */ /* 0x000fd8000fffe0ff */
.L_x_2109:
        /* <DEDUP_REMOVED lines=20> */
.L_x_2110:
[----:B------:R-:W1:Y:S01]  /*0f20*/  LDCU UR55, c[0x0][0x434] ;  /* 0x00008680ff3777ac */ /* 0x000e620008000800 */
[----:B------:R-:W-:-:S04]  /*0f30*/  UIMAD UR11, UR37, UR17, UR23 ;  /* 0x00000011250b72a4 */ /* 0x000fc8000f8e0217 */
[----:B-1----:R-:W-:Y:S02]  /*0f40*/  UIMAD UR55, UR11, UR55, URZ ;  /* 0x000000370b3772a4 */ /* 0x002fe4000f8e02ff */
.L_x_2111:
        /* <DEDUP_REMOVED lines=11> */
.L_x_2112:
[----:B------:R-:W1:Y:S01]  /*1000*/  LDCU UR54, c[0x0][0x444] ;  /* 0x00008880ff3677ac */ /* 0x000e620008000800 */
[----:B------:R-:W-:-:S04]  /*1010*/  UIMAD UR9, UR37, UR17, UR23 ;  /* 0x00000011250972a4 */ /* 0x000fc8000f8e0217 */
[----:B-1----:R-:W-:-:S12]  /*1020*/  UIMAD UR54, UR9, UR54, URZ ;  /* 0x00000036093672a4 */ /* 0x002fd8000f8e02ff */
.L_x_2113:
        /* <DEDUP_REMOVED lines=15> */
[C---:B-1----:R-:W-:Y:S01]  /*1120*/  IMAD.SHL.U32 R9, R0.reuse, 0x8, RZ ;  /* 0x0000000800097824 */ /* 0x042fe200078e00ff */
[----:B------:R-:W-:Y:S01]  /*1130*/  SHF.R.U32.HI R2, RZ, 0x5, R0 ;  /* 0x00000005ff027819 */ /* 0x000fe20000011600 */
[----:B------:R-:W-:Y:S01]  /*1140*/  IMAD.U32 R14, RZ, RZ, UR8 ;  /* 0x00000008ff0e7e24 */ /* 0x000fe2000f8e00ff */
[----:B------:R-:W-:Y:S01]  /*1150*/  UIMAD UR16, UR43, UR9, UR16 ;  /* 0x000000092b1072a4 */ /* 0x000fe2000f8e0210 */
[----:B------:R-:W-:Y:S01]  /*1160*/  IMAD.U32 R10, RZ, RZ, UR10 ;  /* 0x0000000aff0a7e24 */ /* 0x000fe2000f8e00ff */
[----:B------:R-:W-:Y:S01]  /*1170*/  LOP3.LUT R18, R9, 0x38, RZ, 0xc0, !PT ;  /* 0x0000003809127812 */ /* 0x000fe200078ec0ff */
[----:B------:R-:W-:Y:S01]  /*1180*/  IMAD.U32 R16, RZ, RZ, UR11 ;  /* 0x0000000bff107e24 */ /* 0x000fe2000f8e00ff */
[----:B------:R-:W1:Y:S01]  /*1190*/  LDCU.64 UR10, c[0x0][0x550] ;  /* 0x0000aa00ff0a77ac */ /* 0x000e620008000a00 */
[----:B------:R-:W-:-:S02]  /*11a0*/  LOP3.LUT R5, R0, 0x1f, RZ, 0xc0, !PT ;  /* 0x0000001f00057812 */ /* 0x000fc400078ec0ff */
[----:B------:R-:W-:Y:S01]  /*11b0*/  IADD3 R6, P0, PT, R18, UR58, RZ ;  /* 0x0000003a12067c10 */ /* 0x000fe2000ff1e0ff */
[----:B------:R-:W2:Y:S02]  /*11c0*/  LDCU.64 UR58, c[0x0][0x5e8] ;  /* 0x0000bd00ff3a77ac */ /* 0x000ea40008000a00 */
[----:B------:R-:W-:Y:S02]  /*11d0*/  IMAD R5, R2, UR50, R5 ;  /* 0x0000003202057c24 */ /* 0x000fe4000f8e0205 */
        /* <DEDUP_REMOVED lines=11> */
[----:B------:R-:W-:-:S05]  /*1290*/  SHF.R.U32.HI R10, RZ, 0x3, R0 ;  /* 0x00000003ff0a7819 */ /* 0x000fca0000011600 */
[----:B------:R-:W-:Y:S01]  /*12a0*/  IMAD.WIDE.U32 R16, R10, UR8, R16 ;  /* 0x000000080a107c25 */ /* 0x000fe2000f8e0010 */
[----:B----4-:R-:W-:-:S03]  /*12b0*/  MOV R11, UR17 ;  /* 0x00000011000b7c02 */ /* 0x010fc60008000f00 */
[----:B---3--:R-:W-:Y:S01]  /*12c0*/  IMAD R8, R6, UR47, RZ ;  /* 0x0000002f06087c24 */ /* 0x008fe2000f8e02ff */
[----:B-1----:R-:W-:Y:S01]  /*12d0*/  LEA R238, P2, R16, UR10, 0x1 ;  /* 0x0000000a10ee7c11 */ /* 0x002fe2000f8408ff */
[----:B------:R-:W-:-:S04]  /*12e0*/  IMAD.WIDE.U32 R20, R6, UR43, R18 ;  /* 0x0000002b06147c25 */ /* 0x000fc8000f8e0012 */
[----:B------:R-:W-:Y:S01]  /*12f0*/  IMAD R8, R7, UR43, R8 ;  /* 0x0000002b07087c24 */ /* 0x000fe2000f8e0208 */
[----:B------:R-:W-:Y:S01]  /*1300*/  IADD3 R26, P0, PT, R20, UR48, RZ ;  /* 0x00000030141a7c10 */ /* 0x000fe2000ff1e0ff */
[----:B------:R-:W-:Y:S01]  /*1310*/  USHF.L.U32 UR43, UR8, 0x5, URZ ;  /* 0x00000005082b7899 */ /* 0x000fe200080006ff */
[----:B------:R-:W-:Y:S01]  /*1320*/  IMAD R2, R10, UR9, R17 ;  /* 0x000000090a027c24 */ /* 0x000fe2000f8e0211 */
[----:B------:R-:W1:Y:S01]  /*1330*/  LDCU.64 UR8, c[0x0][0x380] ;  /* 0x00007000ff0877ac */ /* 0x000e620008000a00 */
[----:B--2---:R-:W-:Y:S01]  /*1340*/  IMAD.WIDE.U32 R24, R14, UR21, RZ ;  /* 0x000000150e187c25 */ /* 0x004fe2000f8e00ff */
[----:B------:R-:W-:Y:S01]  /*1350*/  IADD3.X R27, PT, PT, R21, UR45, R8, P0, !PT ;  /* 0x0000002d151b7c10 */ /* 0x000fe200087fe408 */
[----:B------:R-:W-:Y:S02]  /*1360*/  USHF.L.U32 UR45, UR50, 0x6, URZ ;  /* 0x00000006322d7899 */ /* 0x000fe400080006ff */
[----:B------:R-:W-:Y:S01]  /*1370*/  IMAD.U32 R20, RZ, RZ, UR16 ;  /* 0x00000010ff147e24 */ /* 0x000fe2000f8e00ff */
[----:B------:R-:W2:Y:S01]  /*1380*/  LDCU.64 UR16, c[0x0][0x570] ;  /* 0x0000ae00ff1077ac */ /* 0x000ea20008000a00 */
[----:B------:R-:W-:Y:S01]  /*1390*/  SEL R8, R24, RZ, P5 ;  /* 0x000000ff18087207 */ /* 0x000fe20002800000 */
[----:B------:R-:W-:Y:S01]  /*13a0*/  IMAD R15, R15, UR21, R25 ;  /* 0x000000150f0f7c24 */ /* 0x000fe2000f8e0219 */
[----:B------:R-:W-:Y:S01]  /*13b0*/  LEA.HI.X R239, R16, UR11, R2, 0x1, P2 ;  /* 0x0000000b10ef7c11 */ /* 0x000fe200090f0c02 */
[----:B------:R-:W-:Y:S01]  /*13c0*/  IMAD.WIDE.U32 R20, R20, UR23, R26 ;  /* 0x0000001714147c25 */ /* 0x000fe2000f8e001a */
[----:B------:R-:W-:-:S02]  /*13d0*/  IADD3 R8, P1, P0, R5, UR53, R8 ;  /* 0x0000003505087c10 */ /* 0x000fc4000f83e008 */
[----:B------:R-:W-:Y:S01]  /*13e0*/  SHF.R.S32.HI R5, RZ, 0x1f, R5 ;  /* 0x0000001fff057819 */ /* 0x000fe20000011405 */
[----:B------:R-:W-:Y:S01]  /*13f0*/  IMAD R17, R11, UR23, R21 ;  /* 0x000000170b117c24 */ /* 0x000fe2000f8e0215 */
[----:B------:R-:W-:Y:S01]  /*1400*/  SEL R15, R15, RZ, P5 ;  /* 0x000000ff0f0f7207 */ /* 0x000fe20002800000 */
[----:B------:R-:W-:Y:S01]  /*1410*/  IMAD.MOV.U32 R16, RZ, RZ, R20 ;  /* 0x000000ffff107224 */ /* 0x000fe200078e0014 */
[----:B------:R-:W-:Y:S02]  /*1420*/  SHF.L.U32 R11, R6, 0x5, RZ ;  /* 0x00000005060b7819 */ /* 0x000fe400000006ff */
[----:B------:R-:W-:Y:S01]  /*1430*/  IADD3.X R15, PT, PT, R5, UR52, R15, P1, P0 ;  /* 0x00000034050f7c10 */ /* 0x000fe20008fe040f */
[----:B------:R-:W-:Y:S01]  /*1440*/  IMAD.U32 R5, RZ, RZ, UR45 ;  /* 0x0000002dff057e24 */ /* 0x000fe2000f8e00ff */
[----:B------:R-:W-:Y:S01]  /*1450*/  IADD3 R8, P0, PT, R8, UR45, RZ ;  /* 0x0000002d08087c10 */ /* 0x000fe2000ff1e0ff */
[----:B------:R-:W-:-:S03]  /*1460*/  IMAD.WIDE.U32 R16, R10, R6, R16 ;  /* 0x000000060a107225 */ /* 0x000fc600078e0010 */
[----:B------:R-:W-:Y:S01]  /*1470*/  LEA.HI.X.SX32 R5, R5, R15, 0x1, P0 ;  /* 0x0000000f05057211 */ /* 0x000fe200000f0eff */
[----:B------:R-:W-:Y:S01]  /*1480*/  IMAD R2, R10, R7, R17 ;  /* 0x000000070a027224 */ /* 0x000fe200078e0211 */
[----:B-1----:R-:W-:Y:S02]  /*1490*/  LEA R240, P1, R16, UR8, 0x1 ;  /* 0x0000000810f07c11 */ /* 0x002fe4000f8208ff */
[----:B--2---:R-:W-:Y:S01]  /*14a0*/  LEA R236, P0, R8, UR16, 0x2 ;  /* 0x0000001008ec7c11 */ /* 0x004fe2000f8010ff */
[----:B------:R-:W-:Y:S01]  /*14b0*/  UMOV UR16, UR58 ;  /* 0x0000003a00107c82 */ /* 0x000fe20008000000 */
[----:B------:R-:W-:Y:S02]  /*14c0*/  LEA.HI.X R241, R16, UR9, R2, 0x1, P1 ;  /* 0x0000000910f17c11 */ /* 0x000fe400088f0c02 */
        /* <DEDUP_REMOVED lines=20> */
.L_x_2115:
[----:B------:R-:W1:Y:S01]  /*1610*/  LDCU.64 UR12, c[0x0][0x5c0] ;  /* 0x0000b800ff0c77ac */ /* 0x000e620008000a00 */
[----:B------:R-:W-:-:S04]  /*1620*/  UIADD3 UR8, UPT, UPT, UR40, UR41, URZ ;  /* 0x0000002928087290 */ /* 0x000fc8000fffe0ff */
[----:B-1----:R-:W-:Y:S02]  /*1630*/  UIMAD.WIDE.U32 UR16, UR8, UR12, URZ ;  /* 0x0000000c081072a5 */ /* 0x002fe4000f8e00ff */
[----:B------:R-:W-:-:S04]  /*1640*/  UIMAD UR8, UR8, UR13, URZ ;  /* 0x0000000d080872a4 */ /* 0x000fc8000f8e02ff */
[----:B------:R-:W-:-:S06]  /*1650*/  UIADD3 UR8, UPT, UPT, UR17, UR8, URZ ;  /* 0x0000000811087290 */ /* 0x000fcc000fffe0ff */
[----:B------:R-:W-:Y:S02]  /*1660*/  MOV R0, UR8 ;  /* 0x0000000800007c02 */ /* 0x000fe40008000f00 */
.L_x_2116:
        /* <DEDUP_REMOVED lines=13> */
.L_x_2117:
[----:B------:R-:W1:Y:S01]  /*1740*/  LDCU.64 UR10, c[0x0][0x5c8] ;  /* 0x0000b900ff0a77ac */ /* 0x000e620008000a00 */
[----:B------:R-:W-:-:S04]  /*1750*/  UIADD3 UR40, UPT, UPT, UR40, UR41, URZ ;  /* 0x0000002928287290 */ /* 0x000fc8000fffe0ff */
[----:B-1----:R-:W-:Y:S02]  /*1760*/  UIMAD.WIDE.U32 UR14, UR40, UR10, URZ ;  /* 0x0000000a280e72a5 */ /* 0x002fe4000f8e00ff */
[----:B------:R-:W-:-:S04]  /*1770*/  UIMAD UR40, UR40, UR11, URZ ;  /* 0x0000000b282872a4 */ /* 0x000fc8000f8e02ff */
[----:B------:R-:W-:-:S06]  /*1780*/  UIADD3 UR40, UPT, UPT, UR15, UR40, URZ ;  /* 0x000000280f287290 */ /* 0x000fcc000fffe0ff */
[----:B------:R-:W-:-:S07]  /*1790*/  MOV R3, UR40 ;  /* 0x0000002800037c02 */ /* 0x000fce0008000f00 */
.L_x_2118:
        /* <DEDUP_REMOVED lines=27> */
.L_x_2120:
[----:B------:R-:W-:Y:S05]  /*1950*/  BSYNC.RECONVERGENT B0 ;  /* 0x0000000000007941 */ /* 0x000fea0003800200 */
.L_x_2119:
        /* <DEDUP_REMOVED lines=15> */
.L_x_2122:
[----:B------:R-:W-:Y:S05]  /*1a50*/  BSYNC.RECONVERGENT B0 ;  /* 0x0000000000007941 */ /* 0x000fea0003800200 */
.L_x_2121:
        /* <DEDUP_REMOVED lines=24> */
.L_x_2124:
[----:B------:R-:W-:Y:S05]  /*1be0*/  BSYNC.RECONVERGENT B0 ;  /* 0x0000000000007941 */ /* 0x000fea0003800200 */
.L_x_2123:
        /* <DEDUP_REMOVED lines=14> */
.L_x_2114:
[----:B------:R-:W1:Y:S01]  /*1cd0*/  LDCU.64 UR10, c[0x0][0x3d0] ;  /* 0x00007a00ff0a77ac */ /* 0x000e620008000a00 */
[----:B------:R-:W-:Y:S01]  /*1ce0*/  IMAD.U32 R6, RZ, RZ, UR14 ;  /* 0x0000000eff067e24 */ /* 0x000fe2000f8e00ff */
[----:B------:R-:W-:Y:S01]  /*1cf0*/  SHF.R.U32.HI R232, RZ, 0x2, R0 ;  /* 0x00000002ffe87819 */ /* 0x000fe20000011600 */
        /* <DEDUP_REMOVED lines=14> */
[----:B-1----:R-:W-:Y:S01]  /*1de0*/  IMAD R24, R22, UR10, RZ ;  /* 0x0000000a16187c24 */ /* 0x002fe2000f8e02ff */
[----:B------:R-:W-:Y:S01]  /*1df0*/  ISETP.GE.AND P2, PT, R8, UR37, PT ;  /* 0x0000002508007c0c */ /* 0x000fe2000bf46270 */
[----:B------:R-:W-:Y:S01]  /*1e00*/  IMAD.MOV.U32 R230, RZ, RZ, 0x7f800000 ;  /* 0x7f800000ffe67424 */ /* 0x000fe200078e00ff */
[----:B------:R-:W-:Y:S01]  /*1e10*/  IADD3.X R19, PT, PT, R4, UR45, R21, P1, !PT ;  /* 0x0000002d04137c10 */ /* 0x000fe20008ffe415 */
[----:B--2---:R-:W-:Y:S01]  /*1e20*/  IMAD R22, R22, UR8, RZ ;  /* 0x0000000816167c24 */ /* 0x004fe2000f8e02ff */
[----:B------:R-:W-:Y:S01]  /*1e30*/  SHF.R.U32.HI R8, RZ, 0x1, R0 ;  /* 0x00000001ff087819 */ /* 0x000fe20000011600 */
[C---:B------:R-:W-:Y:S01]  /*1e40*/  IMAD R24, R12.reuse, UR11, R24 ;  /* 0x0000000b0c187c24 */ /* 0x040fe2000f8e0218 */
[----:B------:R-:W-:Y:S01]  /*1e50*/  IADD3.X R15, PT, PT, R3, UR5, R15, P0, !PT ;  /* 0x00000005030f7c10 */ /* 0x000fe200087fe40f */
[----:B------:R-:W-:Y:S01]  /*1e60*/  IMAD.WIDE.U32 R18, R12, UR10, R18 ;  /* 0x0000000a0c127c25 */ /* 0x000fe2000f8e0012 */
[----:B------:R-:W-:Y:S01]  /*1e70*/  ISETP.GE.AND P3, PT, R10, UR37, PT ;  /* 0x000000250a007c0c */ /* 0x000fe2000bf66270 */
[----:B------:R-:W-:Y:S01]  /*1e80*/  ULOP3.LUT UR5, UR49, 0x80000001, URZ, 0xc0, !UPT ;  /* 0x8000000131057892 */ /* 0x000fe2000f8ec0ff */
[----:B------:R-:W-:Y:S01]  /*1e90*/  LOP3.LUT R5, R8, 0x30, RZ, 0xc0, !PT ;  /* 0x0000003008057812 */ /* 0x000fe200078ec0ff */
[C---:B------:R-:W-:Y:S01]  /*1ea0*/  IMAD R22, R12.reuse, UR9, R22 ;  /* 0x000000090c167c24 */ /* 0x040fe2000f8e0216 */
[----:B------:R-:W-:Y:S01]  /*1eb0*/  @P5 BAR.SYNC.DEFER_BLOCKING 0x0 ;  /* 0x0000000000005b1d */ /* 0x000fe20000010000 */
[----:B------:R-:W-:Y:S01]  /*1ec0*/  IMAD.U32 R4, RZ, RZ, UR43 ;  /* 0x0000002bff047e24 */ /* 0x000fe2000f8e00ff */
[----:B------:R-:W-:Y:S01]  /*1ed0*/  LOP3.LUT R232, R5, 0x7, R232, 0xf8, !PT ;  /* 0x0000000705e87812 */ /* 0x000fe200078ef8e8 */
[----:B------:R-:W-:Y:S01]  /*1ee0*/  IMAD.WIDE.U32 R12, R12, UR8, R14 ;  /* 0x000000080c0c7c25 */ /* 0x000fe2000f8e000e */
[C---:B------:R-:W-:Y:S01]  /*1ef0*/  @!P4 LEA R14, P0, R11.reuse, R240, 0x1 ;  /* 0x000000f00b0ec211 */ /* 0x040fe200078008ff */
[----:B------:R-:W-:Y:S01]  /*1f00*/  UISETP.NE.AND UP0, UPT, UR5, 0x1, UPT ;  /* 0x000000010500788c */ /* 0x000fe2000bf05270 */
        /* <DEDUP_REMOVED lines=14> */
[----:B------:R-:W-:Y:S01]  /*1ff0*/  USEL UR5, URZ, 0x8000, UP0 ;  /* 0x00008000ff057887 */ /* 0x000fe20008000000 */
[C---:B------:R-:W-:Y:S01]  /*2000*/  @!P2 IMAD R13, R2.reuse, UR14, RZ ;  /* 0x0000000e020dac24 */ /* 0x040fe2000f8e02ff */
[----:B------:R-:W-:Y:S01]  /*2010*/  LEA R11, R11, UR24, 0x1 ;  /* 0x000000180b0b7c11 */ /* 0x000fe2000f8e08ff */
[----:B------:R-:W-:Y:S01]  /*2020*/  @!P2 IMAD R12, R2, UR12, RZ ;  /* 0x0000000c020cac24 */ /* 0x000fe2000f8e02ff */
[----:B------:R-:W1:Y:S01]  /*2030*/  S2R R216, SR_TID.X ;  /* 0x0000000000d87919 */ /* 0x000e620000002100 */
[----:B------:R-:W-:Y:S01]  /*2040*/  @!P3 IMAD.MOV.U32 R24, RZ, RZ, R18 ;  /* 0x000000ffff18b224 */ /* 0x000fe200078e0012 */
[----:B------:R-:W2:Y:S01]  /*2050*/  LDC R243, c[0x0][0x44c] ;  /* 0x00011300fff37b82 */ /* 0x000ea20000000800 */
[C---:B------:R-:W-:Y:S01]  /*2060*/  @!P2 IMAD R13, R16.reuse, UR15, R13 ;  /* 0x0000000f100dac24 */ /* 0x040fe2000f8e020d */
[----:B------:R-:W3:Y:S01]  /*2070*/  LDCU UR11, c[0x0][0x590] ;  /* 0x0000b200ff0b77ac */ /* 0x000ee20008000800 */
[C---:B------:R-:W-:Y:S01]  /*2080*/  @!P2 IMAD R12, R16.reuse, UR13, R12 ;  /* 0x0000000d100cac24 */ /* 0x040fe2000f8e020c */
[----:B------:R-:W-:Y:S01]  /*2090*/  @!PT LDS RZ, [RZ] ;  /* 0x00000000fffff984 */ /* 0x000fe20000000800 */
[----:B------:R-:W-:Y:S01]  /*20a0*/  @!PT LDS RZ, [RZ] ;  /* 0x00000000fffff984 */ /* 0x000fe20000000800 */
[----:B------:R-:W-:Y:S01]  /*20b0*/  @!PT LDS RZ, [RZ] ;  /* 0x00000000fffff984 */ /* 0x000fe20000000800 */
[----:B------:R-:W-:Y:S01]  /*20c0*/  @!P1 LDGSTS.E.BYPASS.LTC128B.128 [R11+0x10000], desc[UR34][R238.64] ;  /* 0x10000000ee0b9fae */ /* 0x000fe2000b981a22 */
[----:B------:R-:W-:-:S04]  /*20d0*/  @!P2 IMAD.WIDE.U32 R18, R16, UR14, R18 ;  /* 0x0000000e1012ac25 */ /* 0x000fc8000f8e0012 */
[----:B------:R-:W-:Y:S01]  /*20e0*/  IMAD.MOV.U32 R231, RZ, RZ, 0x7f800000 ;  /* 0x7f800000ffe77424 */ /* 0x000fe200078e00ff */
[----:B------:R-:W-:Y:S01]  /*20f0*/  @!P1 LDGSTS.E.BYPASS.LTC128B.128 [R11+0x12000], desc[UR34][R238.64+0x80] ;  /* 0x12000080ee0b9fae */ /* 0x000fe2000b981a22 */
[----:B------:R-:W-:-:S04]  /*2100*/  @!P2 IMAD.WIDE.U32 R16, R16, UR12, R6 ;  /* 0x0000000c1010ac25 */ /* 0x000fc8000f8e0006 */
[----:B------:R-:W-:Y:S01]  /*2110*/  IMAD.MOV.U32 R225, RZ, RZ, 0x40 ;  /* 0x00000040ffe17424 */ /* 0x000fe200078e00ff */
[----:B------:R-:W4:Y:S01]  /*2120*/  @!P3 LDC.64 R6, c[0x0][0x388] ;  /* 0x0000e200ff06bb82 */ /* 0x000f220000000a00 */
[----:B------:R-:W-:Y:S01]  /*2130*/  @!P1 LDGSTS.E.BYPASS.LTC128B.128 [R11+0x14000], desc[UR34][R238.64+0x100] ;  /* 0x14000100ee0b9fae */ /* 0x000fe2000b981a22 */
[----:B------:R-:W-:Y:S02]  /*2140*/  VIADD R233, R11, UR5 ;  /* 0x000000050be97c36 */ /* 0x000fe40008000000 */
[----:B------:R-:W-:Y:S01]  /*2150*/  IMAD.MOV.U32 R224, RZ, RZ, 0x20 ;  /* 0x00000020ffe07424 */ /* 0x000fe200078e00ff */
[----:B------:R-:W-:Y:S01]  /*2160*/  @!P1 LDGSTS.E.BYPASS.LTC128B.128 [R11+0x16000], desc[UR34][R238.64+0x180] ;  /* 0x16000180ee0b9fae */ /* 0x000fe2000b981a22 */
[----:B------:R-:W-:Y:S02]  /*2170*/  VIADD R3, R232, 0x8 ;  /* 0x00000008e8037836 */ /* 0x000fe40000000000 */
[----:B------:R-:W-:Y:S01]  /*2180*/  IMAD.MOV.U32 R246, RZ, RZ, 0x10 ;  /* 0x00000010fff67424 */ /* 0x000fe200078e00ff */
[----:B------:R-:W-:Y:S01]  /*2190*/  @P1 STS.128 [R11+0x10000], RZ ;  /* 0x010000ff0b001388 */ /* 0x000fe20000000c00 */
[C---:B------:R-:W-:Y:S01]  /*21a0*/  @!P3 IMAD.WIDE.U32 R24, R10.reuse, UR14, R24 ;  /* 0x0000000e0a18bc25 */ /* 0x040fe2000f8e0018 */
[----:B------:R-:W-:Y:S01]  /*21b0*/  ISETP.GE.AND P0, PT, R3, UR42, PT ;  /* 0x0000002a03007c0c */ /* 0x000fe2000bf06270 */
[----:B------:R-:W-:Y:S01]  /*21c0*/  UIADD3 UR27, UPT, UPT, UR27, 0x40, URZ ;  /* 0x000000401b1b7890 */ /* 0x000fe2000fffe0ff */
[----:B------:R-:W-:Y:S01]  /*21d0*/  @P1 STS.128 [R11+0x12000], RZ ;  /* 0x012000ff0b001388 */ /* 0x000fe20000000c00 */
[----:B------:R-:W3:Y:S01]  /*21e0*/  @!P2 LDC.64 R2, c[0x0][0x388] ;  /* 0x0000e200ff02ab82 */ /* 0x000ee20000000a00 */
[----:B------:R-:W-:Y:S01]  /*21f0*/  @!P2 IMAD.IADD R13, R19, 0x1, R13 ;  /* 0x00000001130da824 */ /* 0x000fe200078e020d */
[----:B------:R-:W-:Y:S01]  /*2200*/  CS2R R190, SRZ ;  /* 0x0000000000be7805 */ /* 0x000fe2000001ff00 */
[----:B------:R-:W-:Y:S01]  /*2210*/  @P1 STS.128 [R11+0x14000], RZ ;  /* 0x014000ff0b001388 */ /* 0x000fe20000000c00 */
[----:B------:R-:W-:Y:S01]  /*2220*/  @!P3 IMAD.WIDE.U32 R22, R10, UR12, R22 ;  /* 0x0000000c0a16bc25 */ /* 0x000fe2000f8e0016 */
[----:B------:R-:W-:-:S02]  /*2230*/  CS2R R188, SRZ ;  /* 0x0000000000bc7805 */ /* 0x000fc4000001ff00 */
[----:B------:R-:W-:Y:S01]  /*2240*/  CS2R R194, SRZ ;  /* 0x0000000000c27805 */ /* 0x000fe2000001ff00 */
[----:B------:R-:W-:Y:S01]  /*2250*/  @P1 STS.128 [R11+0x16000], RZ ;  /* 0x016000ff0b001388 */ /* 0x000fe20000000c00 */
[----:B------:R-:W-:Y:S01]  /*2260*/  @!P2 IMAD.IADD R12, R17, 0x1, R12 ;  /* 0x00000001110ca824 */ /* 0x000fe200078e020c */
[----:B------:R-:W-:Y:S01]  /*2270*/  CS2R R192, SRZ ;  /* 0x0000000000c07805 */ /* 0x000fe2000001ff00 */
[----:B------:R-:W-:Y:S01]  /*2280*/  IMAD.MOV.U32 R245, RZ, RZ, 0x20 ;  /* 0x00000020fff57424 */ /* 0x000fe200078e00ff */
[----:B------:R-:W-:Y:S01]  /*2290*/  @P4 STS.128 [R11+0x11000], RZ ;  /* 0x011000ff0b004388 */ /* 0x000fe20000000c00 */
[----:B------:R-:W-:Y:S01]  /*22a0*/  IMAD.MOV.U32 R244, RZ, RZ, 0x40 ;  /* 0x00000040fff47424 */ /* 0x000fe200078e00ff */
[----:B------:R-:W-:Y:S01]  /*22b0*/  CS2R R186, SRZ ;  /* 0x0000000000ba7805 */ /* 0x000fe2000001ff00 */
[----:B------:R-:W-:Y:S01]  /*22c0*/  IMAD.MOV.U32 R235, RZ, RZ, 0x4 ;  /* 0x00000004ffeb7424 */ /* 0x000fe200078e00ff */
        /* <DEDUP_REMOVED lines=8> */
[----:B------:R-:W-:Y:S01]  /*2350*/  @P4 STS.128 [R11+0x17000], RZ ;  /* 0x017000ff0b004388 */ /* 0x000fe20000000c00 */
        /* <DEDUP_REMOVED lines=18> */
[----:B------:R1:W-:Y:S01]  /*2480*/  @!P4 LDGSTS.E.BYPASS.LTC128B.128 [R11+0x17000], desc[UR34][R4.64+0x180] ;  /* 0x17000180040bcfae */ /* 0x0003e2000b981a22 */
[----:B------:R-:W-:-:S02]  /*2490*/  CS2R R148, SRZ ;  /* 0x0000000000947805 */ /* 0x000fc4000001ff00 */
        /* <DEDUP_REMOVED lines=18> */
[----:B------:R-:W-:Y:S01]  /*25c0*/  @P1 STS.128 [R233], RZ ;  /* 0x000000ffe9001388 */ /* 0x000fe20000000c00 */
[----:B------:R-:W-:Y:S02]  /*25d0*/  CS2R R70, SRZ ;  /* 0x0000000000467805 */ /* 0x000fe4000001ff00 */
[----:B------:R-:W-:Y:S02]  /*25e0*/  CS2R R68, SRZ ;  /* 0x0000000000447805 */ /* 0x000fe4000001ff00 */
[----:B------:R-:W-:Y:S01]  /*25f0*/  CS2R R62, SRZ ;  /* 0x00000000003e7805 */ /* 0x000fe2000001ff00 */
[----:B------:R-:W-:Y:S01]  /*2600*/  @P1 STS.128 [R233+0x2000], RZ ;  /* 0x002000ffe9001388 */ /* 0x000fe20000000c00 */
[----:B------:R-:W-:-:S02]  /*2610*/  CS2R R60, SRZ ;  /* 0x00000000003c7805 */ /* 0x000fc4000001ff00 */
[----:B------:R-:W-:Y:S01]  /*2620*/  CS2R R66, SRZ ;  /* 0x0000000000427805 */ /* 0x000fe2000001ff00 */
[----:B-1----:R-:W1:Y:S01]  /*2630*/  @!P3 LDC.64 R4, c[0x0][0x390] ;  /* 0x0000e400ff04bb82 */ /* 0x002e620000000a00 */
[----:B------:R-:W-:Y:S01]  /*2640*/  @P1 STS.128 [R233+0x4000], RZ ;  /* 0x004000ffe9001388 */ /* 0x000fe20000000c00 */
[----:B------:R-:W-:Y:S02]  /*2650*/  CS2R R64, SRZ ;  /* 0x0000000000407805 */ /* 0x000fe4000001ff00 */
[----:B------:R-:W-:Y:S02]  /*2660*/  CS2R R58, SRZ ;  /* 0x00000000003a7805 */ /* 0x000fe4000001ff00 */
[----:B------:R-:W-:Y:S01]  /*2670*/  CS2R R56, SRZ ;  /* 0x0000000000387805 */ /* 0x000fe2000001ff00 */
[----:B------:R-:W-:Y:S01]  /*2680*/  @P1 STS.128 [R233+0x6000], RZ ;  /* 0x006000ffe9001388 */ /* 0x000fe20000000c00 */
[----:B---3--:R-:W-:Y:S02]  /*2690*/  @!P2 LEA R2, P1, R18, R2, 0x1 ;  /* 0x000000021202a211 */ /* 0x008fe400078208ff */
[----:B------:R-:W-:-:S02]  /*26a0*/  CS2R R54, SRZ ;  /* 0x0000000000367805 */ /* 0x000fc4000001ff00 */
[----:B------:R-:W-:Y:S01]  /*26b0*/  CS2R R52, SRZ ;  /* 0x0000000000347805 */ /* 0x000fe2000001ff00 */
[----:B------:R-:W-:Y:S01]  /*26c0*/  @P4 STS.128 [R233+0x1000], RZ ;  /* 0x001000ffe9004388 */ /* 0x000fe20000000c00 */
[----:B------:R-:W-:Y:S01]  /*26d0*/  @!P2 LEA.HI.X R3, R18, R3, R13, 0x1, P1 ;  /* 0x000000031203a211 */ /* 0x000fe200008f0c0d */
[----:B------:R-:W-:Y:S01]  /*26e0*/  @!P3 IMAD R13, R10, UR13, R23 ;  /* 0x0000000d0a0dbc24 */ /* 0x000fe2000f8e0217 */
        /* <DEDUP_REMOVED lines=9> */
[----:B------:R-:W-:Y:S01]  /*2780*/  @P4 STS.128 [R233+0x7000], RZ ;  /* 0x007000ffe9004388 */ /* 0x000fe20000000c00 */
[----:B------:R-:W-:Y:S02]  /*2790*/  CS2R R36, SRZ ;  /* 0x0000000000247805 */ /* 0x000fe4000001ff00 */
[----:B------:R-:W-:Y:S02]  /*27a0*/  CS2R R30, SRZ ;  /* 0x00000000001e7805 */ /* 0x000fe4000001ff00 */
[----:B-1----:R-:W-:Y:S01]  /*27b0*/  @!P3 LEA R4, P1, R22, R4, 0x1 ;  /* 0x000000041604b211 */ /* 0x002fe200078208ff */
[----:B------:R-:W-:Y:S01]  /*27c0*/  @!PT LDS RZ, [RZ] ;  /* 0x00000000fffff984 */ /* 0x000fe20000000800 */
[----:B------:R-:W-:Y:S01]  /*27d0*/  @!PT LDS RZ, [RZ] ;  /* 0x00000000fffff984 */ /* 0x000fe20000000800 */
[----:B------:R-:W-:Y:S01]  /*27e0*/  @!PT LDS RZ, [RZ] ;  /* 0x00000000fffff984 */ /* 0x000fe20000000800 */
[----:B------:R-:W-:Y:S01]  /*27f0*/  @!P4 LDGSTS.E.BYPASS.LTC128B.128 [R233+0x1000], desc[UR34][R14.64] ;  /* 0x010000000ee9cfae */ /* 0x000fe2000b981a22 */
[----:B------:R-:W-:-:S02]  /*2800*/  CS2R R28, SRZ ;  /* 0x00000000001c7805 */ /* 0x000fc4000001ff00 */
[----:B------:R-:W-:Y:S02]  /*2810*/  CS2R R34, SRZ ;  /* 0x0000000000227805 */ /* 0x000fe4000001ff00 */
[----:B------:R-:W-:Y:S01]  /*2820*/  @!P3 LEA.HI.X R5, R22, R5, R13, 0x1, P1 ;  /* 0x000000051605b211 */ /* 0x000fe200008f0c0d */
[----:B------:R-:W-:Y:S01]  /*2830*/  @!P4 LDGSTS.E.BYPASS.LTC128B.128 [R233+0x3000], desc[UR34][R14.64+0x80] ;  /* 0x030000800ee9cfae */ /* 0x000fe2000b981a22 */
[----:B------:R-:W-:Y:S02]  /*2840*/  CS2R R32, SRZ ;  /* 0x0000000000207805 */ /* 0x000fe4000001ff00 */
[----:B------:R-:W-:Y:S01]  /*2850*/  CS2R R26, SRZ ;  /* 0x00000000001a7805 */ /* 0x000fe2000001ff00 */
[----:B------:R-:W-:Y:S01]  /*2860*/  USHF.L.U32 UR50, UR50, 0x3, URZ ;  /* 0x0000000332327899 */ /* 0x000fe200080006ff */
[----:B------:R-:W-:Y:S01]  /*2870*/  @!P4 LDGSTS.E.BYPASS.LTC128B.128 [R233+0x5000], desc[UR34][R14.64+0x100] ;  /* 0x050001000ee9cfae */ /* 0x000fe2000b981a22 */
[----:B------:R-:W1:Y:S03]  /*2880*/  LDCU UR8, c[0x0][0x3e0] ;  /* 0x00007c00ff0877ac */ /* 0x000e660008000800 */
[----:B------:R3:W-:Y:S01]  /*2890*/  @!P4 LDGSTS.E.BYPASS.LTC128B.128 [R233+0x7000], desc[UR34][R14.64+0x180] ;  /* 0x070001800ee9cfae */ /* 0x0007e2000b981a22 */
[----:B----4-:R-:W-:Y:S01]  /*28a0*/  @!P3 LEA R20, P4, R24, R6, 0x1 ;  /* 0x000000061814b211 */ /* 0x010fe200078808ff */
[----:B------:R-:W4:Y:S01]  /*28b0*/  LDCU UR10, c[0x0][0x50c] ;  /* 0x0000a180ff0a77ac */ /* 0x000f220008000800 */
[----:B------:R-:W1:Y:S01]  /*28c0*/  LDCU UR9, c[0x0][0x45c] ;  /* 0x00008b80ff0977ac */ /* 0x000e620008000800 */
[----:B---3--:R-:W-:-:S05]  /*28d0*/  @!P3 IMAD R14, R10, UR15, R25 ;  /* 0x0000000f0a0ebc24 */ /* 0x008fca000f8e0219 */
        /* <DEDUP_REMOVED lines=34> */
[----:B------:R-:W5:Y:S04]  /*2b00*/  @!P0 LDG.E R230, desc[UR34][R12.64+0x20] ;  /* 0x000020220ce68981 */ /* 0x000f68000c1e1900 */
[----:B------:R-:W-:Y:S01]  /*2b10*/  @P2 STS.128 [R11+0x21000], RZ ;  /* 0x021000ff0b002388 */ /* 0x000fe20000000c00 */
[----:B--2---:R-:W-:-:S03]  /*2b20*/  IMAD.SHL.U32 R5, R0, 0x40, RZ ;  /* 0x0000004000057824 */ /* 0x004fc600078e00ff */
        /* <DEDUP_REMOVED lines=11> */
[----:B------:R-:W-:-:S02]  /*2be0*/  IMAD.SHL.U32 R4, R0, 0x2, RZ ;  /* 0x0000000200047824 */ /* 0x000fc400078e00ff */
[----:B------:R-:W-:Y:S01]  /*2bf0*/  IMAD.SHL.U32 R2, R0, 0x10, RZ ;  /* 0x0000001000027824 */ /* 0x000fe200078e00ff */
[----:B------:R-:W-:Y:S01]  /*2c00*/  SHF.R.U32.HI R229, RZ, 0x2, R216 ;  /* 0x00000002ffe57819 */ /* 0x000fe200000116d8 */
[----:B------:R-:W-:Y:S01]  /*2c10*/  IMAD.SHL.U32 R213, R216, 0x40, RZ ;  /* 0x00000040d8d57824 */ /* 0x000fe200078e00ff */
[----:B------:R-:W-:Y:S01]  /*2c20*/  LOP3.LUT R4, R4, 0x20, RZ, 0xc0, !PT ;  /* 0x0000002004047812 */ /* 0x000fe200078ec0ff */
[C---:B------:R-:W-:Y:S01]  /*2c30*/  IMAD.SHL.U32 R215, R216.reuse, 0x2, RZ ;  /* 0x00000002d8d77824 */ /* 0x040fe200078e00ff */
[----:B------:R1:W5:Y:S01]  /*2c40*/  @!P1 LDG.E R231, desc[UR34][R12.64] ;  /* 0x000000220ce79981 */ /* 0x000362000c1e1900 */
[----:B------:R-:W-:Y:S01]  /*2c50*/  IMAD.SHL.U32 R214, R216, 0x20, RZ ;  /* 0x00000020d8d67824 */ /* 0x000fe200078e00ff */
[----:B------:R-:W-:Y:S01]  /*2c60*/  LOP3.LUT R4, R4, 0x18, R10, 0xf8, !PT ;  /* 0x0000001804047812 */ /* 0x000fe200078ef80a */
[----:B---3--:R-:W-:Y:S01]  /*2c70*/  IMAD.SHL.U32 R7, R0, 0x20, RZ ;  /* 0x0000002000077824 */ /* 0x008fe200078e00ff */
[----:B------:R-:W-:-:S04]  /*2c80*/  LOP3.LUT R6, R5, 0x1c0, RZ, 0xc0, !PT ;  /* 0x000001c005067812 */ /* 0x000fc800078ec0ff */
[----:B------:R-:W-:Y:S02]  /*2c90*/  LOP3.LUT R3, R7, 0x200, RZ, 0xc0, !PT ;  /* 0x0000020007037812 */ /* 0x000fe400078ec0ff */
[----:B------:R-:W-:Y:S02]  /*2ca0*/  LOP3.LUT R6, R6, 0x38, R9, 0xf8, !PT ;  /* 0x0000003806067812 */ /* 0x000fe400078ef809 */
[----:B------:R-:W-:Y:S02]  /*2cb0*/  LOP3.LUT R2, R3, 0x3800, R2, 0xf8, !PT ;  /* 0x0000380003027812 */ /* 0x000fe400078ef802 */
[----:B------:R-:W-:Y:S01]  /*2cc0*/  LOP3.LUT R223, R6, 0x8, R0, 0x78, !PT ;  /* 0x0000000806df7812 */ /* 0x000fe200078e7800 */
[----:B------:R-:W-:Y:S01]  /*2cd0*/  IMAD.SHL.U32 R212, R216, 0x8, RZ ;  /* 0x00000008d8d47824 */ /* 0x000fe200078e00ff */
[----:B------:R-:W-:Y:S02]  /*2ce0*/  LOP3.LUT R3, R213, 0x1c0, RZ, 0xc0, !PT ;  /* 0x000001c0d5037812 */ /* 0x000fe400078ec0ff */
[----:B------:R-:W-:-:S02]  /*2cf0*/  LOP3.LUT R223, R2, R223, RZ, 0xfc, !PT ;  /* 0x000000df02df7212 */ /* 0x000fc400078efcff */
[----:B------:R-:W-:Y:S01]  /*2d00*/  LOP3.LUT R2, R215, 0x38, RZ, 0xc0, !PT ;  /* 0x00000038d7027812 */ /* 0x000fe200078ec0ff */
[----:B------:R-:W-:Y:S01]  /*2d10*/  IMAD.SHL.U32 R247, R216, 0x10, RZ ;  /* 0x00000010d8f77824 */ /* 0x000fe200078e00ff */
[----:B--2---:R-:W-:Y:S02]  /*2d20*/  LOP3.LUT R11, R5, 0x200, RZ, 0xc0, !PT ;  /* 0x00000200050b7812 */ /* 0x004fe400078ec0ff */
[----:B------:R-:W-:Y:S02]  /*2d30*/  LOP3.LUT R4, R4, 0x1c0, R5, 0xf8, !PT ;  /* 0x000001c004047812 */ /* 0x000fe400078ef805 */
[----:B------:R-:W-:Y:S02]  /*2d40*/  R2P PR, R0, 0x6 ;  /* 0x0000000600007804 */ /* 0x000fe40000000000 */
[----:B------:R-:W-:Y:S02]  /*2d50*/  LOP3.LUT R0, R214, 0x200, RZ, 0xc0, !PT ;  /* 0x00000200d6007812 */ /* 0x000fe400078ec0ff */
[----:B------:R-:W-:-:S02]  /*2d60*/  LOP3.LUT R3, R3, 0x38, R212, 0xf8, !PT ;  /* 0x0000003803037812 */ /* 0x000fc400078ef8d4 */
        /* <DEDUP_REMOVED lines=8> */
[----:B------:R-:W-:Y:S02]  /*2df0*/  LOP3.LUT R5, R9, 0x200, R5, 0xf8, !PT ;  /* 0x0000020009057812 */ /* 0x000fe400078ef805 */
[----:B------:R-:W-:Y:S02]  /*2e00*/  LOP3.LUT R4, R213, 0x200, RZ, 0xc0, !PT ;  /* 0x00000200d5047812 */ /* 0x000fe400078ec0ff */
[----:B------:R-:W-:Y:S02]  /*2e10*/  SHF.R.U32.HI R2, RZ, 0x1, R216 ;  /* 0x00000001ff027819 */ /* 0x000fe400000116d8 */
[----:B------:R-:W-:-:S02]  /*2e20*/  SEL R225, R225, 0xffffffc0, !P2 ;  /* 0xffffffc0e1e17807 */ /* 0x000fc40005000000 */
[----:B------:R-:W-:Y:S02]  /*2e30*/  LEA R223, R223, UR24, 0x1 ;  /* 0x00000018dfdf7c11 */ /* 0x000fe4000f8e08ff */
[----:B------:R-:W-:Y:S02]  /*2e40*/  LOP3.LUT R7, R214, 0xc00, RZ, 0xc0, !PT ;  /* 0x00000c00d6077812 */ /* 0x000fe400078ec0ff */
[----:B------:R-:W-:Y:S01]  /*2e50*/  LOP3.LUT R234, R0, R234, RZ, 0xfc, !PT ;  /* 0x000000ea00ea7212 */ /* 0x000fe200078efcff */
[----:B------:R-:W-:Y:S01]  /*2e60*/  IMAD.IADD R220, R225, 0x1, R223 ;  /* 0x00000001e1dc7824 */ /* 0x000fe200078e02df */
[----:B------:R-:W-:Y:S02]  /*2e70*/  LOP3.LUT R0, R4, 0xc00, R214, 0xf8, !PT ;  /* 0x00000c0004007812 */ /* 0x000fe400078ef8d6 */
[----:B------:R-:W-:Y:S02]  /*2e80*/  LOP3.LUT R217, R3, 0x8, R2, 0x78, !PT ;  /* 0x0000000803d97812 */ /* 0x000fe400078e7802 */
[----:B------:R-:W-:-:S02]  /*2e90*/  SEL R224, R224, 0xffffffe0, !P1 ;  /* 0xffffffe0e0e07807 */ /* 0x000fc40004800000 */
[----:B------:R-:W-:Y:S02]  /*2ea0*/  LEA R6, R6, UR24, 0x1 ;  /* 0x0000001806067c11 */ /* 0x000fe4000f8e08ff */
[----:B------:R-:W-:Y:S02]  /*2eb0*/  LEA R5, R5, UR24, 0x1 ;  /* 0x0000001805057c11 */ /* 0x000fe4000f8e08ff */
[----:B------:R-:W-:Y:S02]  /*2ec0*/  LOP3.LUT R4, R4, 0x400, R214, 0xf8, !PT ;  /* 0x0000040004047812 */ /* 0x000fe400078ef8d6 */
[----:B------:R-:W-:Y:S02]  /*2ed0*/  LOP3.LUT R7, R7, 0x6, R215, 0xf8, !PT ;  /* 0x0000000607077812 */ /* 0x000fe400078ef8d7 */
[----:B------:R-:W-:Y:S02]  /*2ee0*/  LOP3.LUT P2, RZ, R216, 0x4, RZ, 0xc0, !PT ;  /* 0x00000004d8ff7812 */ /* 0x000fe4000784c0ff */
[----:B------:R-:W-:-:S02]  /*2ef0*/  CS2R R24, SRZ ;  /* 0x0000000000187805 */ /* 0x000fc4000001ff00 */
[-C--:B------:R-:W-:Y:S02]  /*2f00*/  LOP3.LUT R0, R0, R217.reuse, RZ, 0xfc, !PT ;  /* 0x000000d900007212 */ /* 0x080fe400078efcff */
[----:B------:R-:W-:Y:S02]  /*2f10*/  CS2R R22, SRZ ;  /* 0x0000000000167805 */ /* 0x000fe4000001ff00 */
[----:B------:R-:W-:Y:S02]  /*2f20*/  LOP3.LUT R217, R4, R217, RZ, 0xfc, !PT ;  /* 0x000000d904d97212 */ /* 0x000fe400078efcff */
[----:B------:R-:W-:Y:S02]  /*2f30*/  CS2R R20, SRZ ;  /* 0x0000000000147805 */ /* 0x000fe4000001ff00 */
[----:B------:R-:W-:Y:S01]  /*2f40*/  LOP3.LUT R247, R7, R247, RZ, 0xfc, !PT ;  /* 0x000000f707f77212 */ /* 0x000fe200078efcff */
[----:B------:R-:W-:Y:S01]  /*2f50*/  VIADD R219, R6, UR5 ;  /* 0x0000000506db7c36 */ /* 0x000fe20008000000 */
[----:B------:R-:W-:Y:S01]  /*2f60*/  LOP3.LUT P3, RZ, R216, 0x2, RZ, 0xc0, !PT ;  /* 0x00000002d8ff7812 */ /* 0x000fe2000786c0ff */
[----:B------:R-:W-:Y:S01]  /*2f70*/  IMAD.IADD R222, R224, 0x1, R223 ;  /* 0x00000001e0de7824 */ /* 0x000fe200078e02df */
[----:B------:R-:W-:Y:S01]  /*2f80*/  LOP3.LUT P4, RZ, R216, 0x8, RZ, 0xc0, !PT ;  /* 0x00000008d8ff7812 */ /* 0x000fe2000788c0ff */
[----:B------:R-:W-:Y:S01]  /*2f90*/  VIADD R218, R5, UR5 ;  /* 0x0000000505da7c36 */ /* 0x000fe20008000000 */
[----:B------:R-:W-:Y:S01]  /*2fa0*/  SHF.R.U32.HI R242, RZ, 0x2, R216 ;  /* 0x00000002fff27819 */ /* 0x000fe200000116d8 */
[----:B------:R-:W-:Y:S01]  /*2fb0*/  IMAD.IADD R221, R224, 0x1, R220 ;  /* 0x00000001e0dd7824 */ /* 0x000fe200078e02dc */
[----:B------:R-:W-:Y:S01]  /*2fc0*/  SEL R246, R246, 0xfffffff0, !P2 ;  /* 0xfffffff0f6f67807 */ /* 0x000fe20005000000 */
[----:B------:R-:W-:-:S02]  /*2fd0*/  UISETP.GE.AND UP1, UPT, UR27, UR33, UPT ;  /* 0x000000211b00728c */ /* 0x000fc4000bf26270 */
[----:B-1--4-:R-:W-:-:S12]  /*2fe0*/  USHF.L.U32 UR11, UR11, 0x6, URZ ;  /* 0x000000060b0b7899 */ /* 0x012fd800080006ff */
.L_x_2128:
[----:B------:R-:W0:Y:S01]  /*2ff0*/  LDGDEPBAR ;  /* 0x00000000000079af */ /* 0x000e220000000000 */
[----:B------:R-:W-:Y:S01]  /*3000*/  IMAD.IADD R116, R219, 0x1, R224 ;  /* 0x00000001db747824 */ /* 0x000fe200078e02e0 */
[----:B------:R-:W-:Y:S01]  /*3010*/  LEA R197, R247, UR4, 0x1 ;  /* 0x00000004f7c57c11 */ /* 0x000fe2000f8e08ff */
[----:B------:R-:W-:Y:S02]  /*3020*/  IMAD.IADD R225, R219, 0x1, R225 ;  /* 0x00000001dbe17824 */ /* 0x000fe400078e02e1 */
[----:B-----5:R-:W-:Y:S01]  /*3030*/  FMUL.FTZ R200, R230, 1.4426950216293334961 ;  /* 0x3fb8aa3be6c87820 */ /* 0x020fe20000410000 */
[----:B------:R-:W-:Y:S01]  /*3040*/  PLOP3.LUT P6, PT, PT, PT, UP1, 0x80, 0x8 ;  /* 0x000000000008781c */ /* 0x000fe20003fcf018 */
[----:B------:R-:W-:Y:S01]  /*3050*/  UISETP.NE.AND UP2, UPT, UR49, URZ, UPT ;  /* 0x000000ff3100728c */ /* 0x000fe2000bf45270 */
[C---:B------:R-:W-:Y:S01]  /*3060*/  IMAD.IADD R130, R197.reuse, 0x1, R246 ;  /* 0x00000001c5827824 */ /* 0x040fe200078e02f6 */
[----:B------:R-:W-:Y:S01]  /*3070*/  IADD3 R224, PT, PT, R224, R225, RZ ;  /* 0x000000e1e0e07210 */ /* 0x000fe20007ffe0ff */
[----:B------:R-:W-:Y:S01]  /*3080*/  VIADD R127, R197, 0x2a020 ;  /* 0x0002a020c57f7836 */ /* 0x000fe20000000000 */
[----:B------:R-:W-:Y:S02]  /*3090*/  PLOP3.LUT P1, PT, PT, PT, UP1, 0x80, 0x8 ;  /* 0x000000000008781c */ /* 0x000fe40003f2f018 */
[----:B------:R-:W-:Y:S02]  /*30a0*/  PLOP3.LUT P5, PT, PT, PT, UP1, 0x80, 0x8 ;  /* 0x000000000008781c */ /* 0x000fe40003faf018 */
[----:B------:R-:W-:Y:S01]  /*30b0*/  PLOP3.LUT P0, PT, PT, PT, UP1, 0x80, 0x8 ;  /* 0x000000000008781c */ /* 0x000fe20003f0f018 */
[----:B------:R-:W-:Y:S04]  /*30c0*/  DEPBAR.LE SB0, 0x0 ;  /* 0x000080000000791a */ /* 0x000fe80000000000 */
[----:B------:R-:W-:Y:S06]  /*30d0*/  BAR.SYNC.DEFER_BLOCKING 0x0 ;  /* 0x0000000000007b1d */ /* 0x000fec0000010000 */
        /* <DEDUP_REMOVED lines=83> */
[----:B------:R1:W3:Y:S06]  /*3610*/  LDSM.16.M88.4 R84, [R223+0x1e800] ;  /* 0x01e80000df54783b */ /* 0x0002ec0000000200 */
[----:B------:R-:W3:Y:S01]  /*3620*/  LDSM.16.M88.4 R92, [R116+0x6000] ;  /* 0x00600000745c783b */ /* 0x000ee20000000200 */
[C---:B----4-:R-:W-:Y:S08]  /*3630*/  HMMA.16816.F32 R4, R100.reuse, R104, R4 ;  /* 0x000000686404723c */ /* 0x050ff00000001804 */
[C---:B------:R-:W-:Y:S01]  /*3640*/  HMMA.16816.F32 R8, R100.reuse, R106, R8 ;  /* 0x0000006a6408723c */ /* 0x040fe20000001808 */
[----:B------:R-:W-:Y:S07]  /*3650*/  LDSM.16.M88.4 R104, [R220+0x1e000] ;  /* 0x01e00000dc68783b */ /* 0x000fee0000000200 */
[C---:B--2---:R-:W-:Y:S03]  /*3660*/  HMMA.16816.F32 R12, R100.reuse, R88, R12 ;  /* 0x00000058640c723c */ /* 0x044fe6000000180c */
[----:B-1----:R-:W-:Y:S05]  /*3670*/  LEA R223, R234, UR4, 0x1 ;  /* 0x00000004eadf7c11 */ /* 0x002fea000f8e08ff */
[----:B------:R-:W-:Y:S01]  /*3680*/  HMMA.16816.F32 R16, R100, R90, R16 ;  /* 0x0000005a6410723c */ /* 0x000fe20000001810 */
[----:B------:R-:W1:Y:S06]  /*3690*/  LDSM.16.M88.4 R88, [R222+0x1e800] ;  /* 0x01e80000de58783b */ /* 0x000e6c0000000200 */
[----:B------:R2:W4:Y:S01]  /*36a0*/  LDSM.16.M88.4 R100, [R225+0x6000] ;  /* 0x00600000e164783b */ /* 0x0005220000000200 */
[C---:B------:R-:W-:Y:S08]  /*36b0*/  HMMA.16816.F32 R4, R108.reuse, R112, R4 ;  /* 0x000000706c04723c */ /* 0x040ff00000001804 */
[C---:B------:R-:W-:Y:S01]  /*36c0*/  HMMA.16816.F32 R8, R108.reuse, R114, R8 ;  /* 0x000000726c08723c */ /* 0x040fe20000001808 */
[----:B------:R-:W-:Y:S07]  /*36d0*/  LDSM.16.M88.4 R112, [R221+0x1e000] ;  /* 0x01e00000dd70783b */ /* 0x000fee0000000200 */
[C---:B---3--:R-:W-:Y:S03]  /*36e0*/  HMMA.16816.F32 R12, R108.reuse, R84, R12 ;  /* 0x000000546c0c723c */ /* 0x048fe6000000180c */
[----:B--2---:R-:W-:Y:S05]  /*36f0*/  SEL R225, R244, 0xffffffc0, !P2 ;  /* 0xffffffc0f4e17807 */ /* 0x004fea0005000000 */
[----:B------:R-:W-:Y:S01]  /*3700*/  HMMA.16816.F32 R16, R108, R86, R16 ;  /* 0x000000566c10723c */ /* 0x000fe20000001810 */
[----:B------:R2:W3:Y:S06]  /*3710*/  LDSM.16.M88.4 R84, [R220+0x1e800] ;  /* 0x01e80000dc54783b */ /* 0x0004ec0000000200 */
[----:B------:R4:W3:Y:S01]  /*3720*/  LDSM.16.M88.4 R108, [R224+0x6000] ;  /* 0x00600000e06c783b */ /* 0x0008e20000000200 */
[C---:B------:R-:W-:Y:S08]  /*3730*/  HMMA.16816.F32 R4, R92.reuse, R96, R4 ;  /* 0x000000605c04723c */ /* 0x040ff00000001804 */
[C---:B------:R-:W-:Y:S08]  /*3740*/  HMMA.16816.F32 R8, R92.reuse, R98, R8 ;  /* 0x000000625c08723c */ /* 0x040ff00000001808 */
[C---:B-1----:R-:W-:Y:S03]  /*3750*/  HMMA.16816.F32 R12, R92.reuse, R88, R12 ;  /* 0x000000585c0c723c */ /* 0x042fe6000000180c */
[-C--:B--2---:R-:W-:Y:S02]  /*3760*/  IADD3 R220, PT, PT, R225, R223.reuse, RZ ;  /* 0x000000dfe1dc7210 */ /* 0x084fe40007ffe0ff */
[----:B----4-:R-:W-:Y:S03]  /*3770*/  SEL R224, R245, 0xffffffe0, !P3 ;  /* 0xffffffe0f5e07807 */ /* 0x010fe60005800000 */
[----:B------:R-:W-:Y:S03]  /*3780*/  HMMA.16816.F32 R16, R92, R90, R16 ;  /* 0x0000005a5c10723c */ /* 0x000fe60000001810 */
[----:B------:R-:W-:Y:S05]  /*3790*/  IADD3 R222, PT, PT, R224, R223, RZ ;  /* 0x000000dfe0de7210 */ /* 0x000fea0007ffe0ff */
[C---:B------:R-:W-:Y:S08]  /*37a0*/  HMMA.16816.F32 R4, R100.reuse, R104, R4 ;  /* 0x000000686404723c */ /* 0x040ff00000001804 */
[C---:B------:R-:W-:Y:S08]  /*37b0*/  HMMA.16816.F32 R8, R100.reuse, R106, R8 ;  /* 0x0000006a6408723c */ /* 0x040ff00000001808 */
[C---:B---3--:R-:W-:Y:S08]  /*37c0*/  HMMA.16816.F32 R12, R100.reuse, R84, R12 ;  /* 0x00000054640c723c */ /* 0x048ff0000000180c */
[----:B------:R-:W-:Y:S01]  /*37d0*/  HMMA.16816.F32 R16, R100, R86, R16 ;  /* 0x000000566410723c */ /* 0x000fe20000001810 */
[----:B------:R1:W2:Y:S07]  /*37e0*/  LDSM.16.M88.4 R84, [R221+0x1e800] ;  /* 0x01e80000dd54783b */ /* 0x0002ae0000000200 */
[C---:B------:R-:W-:Y:S08]  /*37f0*/  HMMA.16816.F32 R4, R108.reuse, R112, R4 ;  /* 0x000000706c04723c */ /* 0x040ff00000001804 */
[C---:B------:R-:W-:Y:S03]  /*3800*/  HMMA.16816.F32 R8, R108.reuse, R114, R8 ;  /* 0x000000726c08723c */ /* 0x040fe60000001808 */
[----:B------:R-:W-:Y:S05]  /*3810*/  LEA R114, R0, UR4, 0x1 ;  /* 0x0000000400727c11 */ /* 0x000fea000f8e08ff */
[----:B------:R-:W-:Y:S01]  /*3820*/  IMAD.IADD R113, R114, 0x1, R224 ;  /* 0x0000000172717824 */ /* 0x000fe200078e02e0 */
[----:B-1----:R-:W-:Y:S01]  /*3830*/  IADD3 R221, PT, PT, R224, R220, RZ ;  /* 0x000000dce0dd7210 */ /* 0x002fe20007ffe0ff */
[----:B------:R-:W-:Y:S02]  /*3840*/  IMAD.IADD R112, R114, 0x1, R225 ;  /* 0x0000000172707824 */ /* 0x000fe400078e02e1 */
[----:B------:R-:W-:Y:S01]  /*3850*/  FMUL.FTZ R5, R5, UR10 ;  /* 0x0000000a05057c20 */ /* 0x000fe20008410000 */
[----:B------:R-:W-:Y:S01]  /*3860*/  FMUL.FTZ R4, R4, UR10 ;  /* 0x0000000a04047c20 */ /* 0x000fe20008410000 */
[----:B------:R-:W-:Y:S01]  /*3870*/  FMUL.FTZ R7, R7, UR10 ;  /* 0x0000000a07077c20 */ /* 0x000fe20008410000 */
[----:B------:R-:W-:Y:S01]  /*3880*/  FMUL.FTZ R6, R6, UR10 ;  /* 0x0000000a06067c20 */ /* 0x000fe20008410000 */
[----:B------:R1:W-:Y:S01]  /*3890*/  MUFU.TANH R119, R5 ;  /* 0x0000000500777308 */ /* 0x0003e20000002400 */
[----:B------:R-:W-:Y:S02]  /*38a0*/  IMAD.IADD R116, R224, 0x1, R112 ;  /* 0x00000001e0747824 */ /* 0x000fe400078e0270 */
[----:B------:R-:W-:Y:S01]  /*38b0*/  FMUL.FTZ R8, R8, UR10 ;  /* 0x0000000a08087c20 */ /* 0x000fe20008410000 */
[----:B------:R-:W-:Y:S01]  /*38c0*/  FMUL.FTZ R11, R11, UR10 ;  /* 0x0000000a0b0b7c20 */ /* 0x000fe20008410000 */
[----:B------:R-:W-:Y:S01]  /*38d0*/  FMUL.FTZ R9, R9, UR10 ;  /* 0x0000000a09097c20 */ /* 0x000fe20008410000 */
[----:B------:R-:W-:Y:S04]  /*38e0*/  FMUL.FTZ R10, R10, UR10 ;  /* 0x0000000a0a0a7c20 */ /* 0x000fe80008410000 */
[----:B------:R3:W4:Y:S01]  /*38f0*/  MUFU.TANH R117, R4 ;  /* 0x0000000400757308 */ /* 0x0007220000002400 */
[C---:B--2---:R-:W-:Y:S09]  /*3900*/  HMMA.16816.F32 R12, R108.reuse, R84, R12 ;  /* 0x000000546c0c723c */ /* 0x044ff2000000180c */
[----:B------:R4:W-:Y:S01]  /*3910*/  MUFU.TANH R120, R7 ;  /* 0x0000000700787308 */ /* 0x0009e20000002400 */
[----:B-1----:R-:W-:Y:S01]  /*3920*/  @P1 LOP3.LUT R5, R215, 0x6, RZ, 0xc0, !PT ;  /* 0x00000006d7051812 */ /* 0x002fe200078ec0ff */
[----:B------:R-:W-:Y:S01]  /*3930*/  HMMA.16816.F32 R16, R108, R86, R16 ;  /* 0x000000566c10723c */ /* 0x000fe20000001810 */
[----:B------:R-:W-:Y:S02]  /*3940*/  PLOP3.LUT P1, PT, PT, PT, UP1, 0x80, 0x8 ;  /* 0x000000000008781c */ /* 0x000fe40003f2f018 */
[----:B------:R-:W-:Y:S02]  /*3950*/  @P5 LOP3.LUT R5, R5, 0xe0, R229, 0xf8, !PT ;  /* 0x000000e005055812 */ /* 0x000fe400078ef8e5 */
[----:B------:R-:W-:Y:S03]  /*3960*/  PLOP3.LUT P5, PT, PT, PT, UP1, 0x80, 0x8 ;  /* 0x000000000008781c */ /* 0x000fe60003faf018 */
[----:B------:R-:W1:Y:S01]  /*3970*/  MUFU.TANH R118, R6 ;  /* 0x0000000600767308 */ /* 0x000e620000002400 */
[----:B---3--:R-:W-:Y:S04]  /*3980*/  IMAD.U32 R4, RZ, RZ, UR36 ;  /* 0x00000024ff047e24 */ /* 0x008fe8000f8e00ff */
[----:B------:R-:W-:Y:S01]  /*3990*/  @P0 IMAD R4, R4, 0x40, R5 ;  /* 0x0000004004040824 */ /* 0x000fe200078e0205 */
[----:B------:R-:W-:Y:S01]  /*39a0*/  PLOP3.LUT P0, PT, PT, PT, UP1, 0x80, 0x8 ;  /* 0x000000000008781c */ /* 0x000fe20003f0f018 */
[----:B------:R-:W-:Y:S03]  /*39b0*/  FMUL.FTZ R12, R12, UR10 ;  /* 0x0000000a0c0c7c20 */ /* 0x000fe60008410000 */
[----:B------:R2:W-:Y:S01]  /*39c0*/  MUFU.TANH R121, R8 ;  /* 0x0000000800797308 */ /* 0x0005e20000002400 */
[-C--:B----4-:R-:W-:Y:S01]  /*39d0*/  MOV R7, R117.reuse ;  /* 0x0000007500077202 */ /* 0x090fe20000000f00 */
[----:B------:R-:W-:Y:S01]  /*39e0*/  FMUL.FTZ R14, R14, UR10 ;  /* 0x0000000a0e0e7c20 */ /* 0x000fe20008410000 */
[----:B------:R-:W-:Y:S01]  /*39f0*/  @P6 ISETP.GE.AND P6, PT, R4, UR33, PT ;  /* 0x0000002104006c0c */ /* 0x000fe2000bfc6270 */
[----:B------:R-:W-:Y:S01]  /*3a00*/  FMUL.FTZ R15, R15, UR10 ;  /* 0x0000000a0f0f7c20 */ /* 0x000fe20008410000 */
[----:B------:R-:W-:Y:S01]  /*3a10*/  FMUL.FTZ R13, R13, UR10 ;  /* 0x0000000a0d0d7c20 */ /* 0x000fe20008410000 */
[----:B------:R-:W-:Y:S01]  /*3a20*/  FMUL.FTZ R16, R16, UR10 ;  /* 0x0000000a10107c20 */ /* 0x000fe20008410000 */
[----:B------:R-:W-:Y:S03]  /*3a30*/  @P1 FSEL R7, R117, -INF , !P6 ;  /* 0xff80000075071808 */ /* 0x000fe60007000000 */
[----:B------:R3:W-:Y:S01]  /*3a40*/  MUFU.TANH R124, R11 ;  /* 0x0000000b007c7308 */ /* 0x0007e20000002400 */
[----:B-1----:R-:W-:Y:S01]  /*3a50*/  IMAD.MOV.U32 R5, RZ, RZ, R118 ;  /* 0x000000ffff057224 */ /* 0x002fe200078e0076 */
[----:B------:R-:W-:Y:S01]  /*3a60*/  PLOP3.LUT P1, PT, PT, PT, UP1, 0x80, 0x8 ;  /* 0x000000000008781c */ /* 0x000fe20003f2f018 */
[----:B------:R-:W-:Y:S01]  /*3a70*/  @P0 VIADD R6, R4, 0x1 ;  /* 0x0000000104060836 */ /* 0x000fe20000000000 */
[----:B------:R-:W-:Y:S01]  /*3a80*/  @P5 FSEL R5, R118, -INF , !P6 ;  /* 0xff80000076055808 */ /* 0x000fe20007000000 */
[----:B------:R-:W-:Y:S01]  /*3a90*/  FMUL.FTZ R17, R17, UR10 ;  /* 0x0000000a11117c20 */ /* 0x000fe20008410000 */
[----:B------:R-:W-:Y:S01]  /*3aa0*/  PLOP3.LUT P5, PT, PT, PT, UP1, 0x80, 0x8 ;  /* 0x000000000008781c */ /* 0x000fe20003faf018 */
[----:B------:R-:W-:Y:S01]  /*3ab0*/  FMUL.FTZ R18, R18, UR10 ;  /* 0x0000000a12127c20 */ /* 0x000fe20008410000 */
[----:B------:R-:W-:Y:S02]  /*3ac0*/  PLOP3.LUT P6, PT, PT, PT, UP1, 0x80, 0x8 ;  /* 0x000000000008781c */ /* 0x000fe40003fcf018 */
[----:B------:R1:W-:Y:S01]  /*3ad0*/  MUFU.TANH R123, R9 ;  /* 0x00000009007b7308 */ /* 0x0003e20000002400 */
[----:B------:R-:W-:Y:S01]  /*3ae0*/  PLOP3.LUT P0, PT, PT, PT, UP1, 0x80, 0x8 ;  /* 0x000000000008781c */ /* 0x000fe20003f0f018 */
[----:B--2---:R-:W-:Y:S02]  /*3af0*/  IMAD.MOV.U32 R8, RZ, RZ, R120 ;  /* 0x000000ffff087224 */ /* 0x004fe400078e0078 */
[----:B------:R-:W-:Y:S01]  /*3b00*/  FMUL.FTZ R19, R19, UR10 ;  /* 0x0000000a13137c20 */ /* 0x000fe20008410000 */
[----:B------:R-:W-:Y:S01]  /*3b10*/  FFMA.FTZ R117, -R117, R117, 1 ;  /* 0x3f80000075757423 */ /* 0x000fe20000010175 */
[----:B------:R-:W-:Y:S04]  /*3b20*/  @P1 ISETP.GE.AND P1, PT, R6, UR33, PT ;  /* 0x0000002106001c0c */ /* 0x000fe8000bf26270 */
[----:B------:R-:W2:Y:S01]  /*3b30*/  MUFU.TANH R122, R10 ;  /* 0x0000000a007a7308 */ /* 0x000ea20000002400 */
[----:B---3--:R-:W-:Y:S01]  /*3b40*/  IMAD.MOV.U32 R11, RZ, RZ, R119 ;  /* 0x000000ffff0b7224 */ /* 0x008fe200078e0077 */
[----:B------:R-:W-:Y:S01]  /*3b50*/  @P5 IADD3 R6, PT, PT, R4, 0x8, RZ ;  /* 0x0000000804065810 */ /* 0x000fe20007ffe0ff */
[----:B------:R-:W-:Y:S01]  /*3b60*/  FMUL.FTZ R117, R117, UR10 ;  /* 0x0000000a75757c20 */ /* 0x000fe20008410000 */
[----:B------:R-:W-:Y:S02]  /*3b70*/  PLOP3.LUT P5, PT, PT, PT, UP1, 0x80, 0x8 ;  /* 0x000000000008781c */ /* 0x000fe40003faf018 */
[C---:B------:R-:W-:Y:S01]  /*3b80*/  @P6 FSEL R11, R119.reuse, -INF , !P1 ;  /* 0xff800000770b6808 */ /* 0x040fe20004800000 */
[----:B------:R-:W-:Y:S01]  /*3b90*/  FFMA.FTZ R119, -R119, R119, 1 ;  /* 0x3f80000077777423 */ /* 0x000fe20000010177 */
[----:B------:R-:W-:Y:S01]  /*3ba0*/  @P0 FSEL R8, R120, -INF , !P1 ;  /* 0xff80000078080808 */ /* 0x000fe20004800000 */
[----:B-1----:R-:W-:Y:S01]  /*3bb0*/  FMUL.FTZ R9, R231, 1.4426950216293334961 ;  /* 0x3fb8aa3be7097820 */ /* 0x002fe20000410000 */
[----:B------:R-:W-:Y:S01]  /*3bc0*/  PLOP3.LUT P6, PT, PT, PT, UP1, 0x80, 0x8 ;  /* 0x000000000008781c */ /* 0x000fe20003fcf018 */
[----:B------:R-:W-:Y:S01]  /*3bd0*/  MUFU.TANH R125, R12 ;  /* 0x0000000c007d7308 */ /* 0x000fe20000002400 */
[----:B------:R-:W-:Y:S01]  /*3be0*/  PLOP3.LUT P1, PT, PT, PT, UP1, 0x80, 0x8 ;  /* 0x000000000008781c */ /* 0x000fe20003f2f018 */
[----:B------:R-:W-:Y:S01]  /*3bf0*/  FMUL.FTZ R119, R119, UR10 ;  /* 0x0000000a77777c20 */ /* 0x000fe20008410000 */
[----:B------:R-:W-:Y:S03]  /*3c00*/  FSETP.NEU.FTZ.AND P0, PT, R231, -INF , PT ;  /* 0xff800000e700780b */ /* 0x000fe60003f1d000 */
[----:B------:R-:W-:Y:S02]  /*3c10*/  @P5 ISETP.GE.AND P5, PT, R6, UR33, PT ;  /* 0x0000002106005c0c */ /* 0x000fe4000bfa6270 */
[----:B------:R-:W-:Y:S01]  /*3c20*/  FSEL R6, R9, RZ, P0 ;  /* 0x000000ff09067208 */ /* 0x000fe20000000000 */
[----:B--2---:R-:W-:Y:S01]  /*3c30*/  IMAD.MOV.U32 R9, RZ, RZ, R122 ;  /* 0x000000ffff097224 */ /* 0x004fe200078e007a */
[----:B------:R-:W-:Y:S01]  /*3c40*/  PLOP3.LUT P0, PT, PT, PT, UP1, 0x80, 0x8 ;  /* 0x000000000008781c */ /* 0x000fe20003f0f018 */
[----:B------:R-:W1:Y:S01]  /*3c50*/  MUFU.TANH R126, R14 ;  /* 0x0000000e007e7308 */ /* 0x000e620000002400 */
[-C--:B------:R-:W-:Y:S01]  /*3c60*/  MOV R10, R121.reuse ;  /* 0x00000079000a7202 */ /* 0x080fe20000000f00 */
[--C-:B------:R-:W-:Y:S01]  /*3c70*/  FFMA.FTZ R248, R7, UR9, -R6.reuse ;  /* 0x0000000907f87c23 */ /* 0x100fe20008010806 */
[----:B------:R-:W-:Y:S01]  /*3c80*/  @P6 FSEL R10, R121, -INF , !P5 ;  /* 0xff800000790a6808 */ /* 0x000fe20006800000 */
[--C-:B------:R-:W-:Y:S01]  /*3c90*/  FFMA.FTZ R228, R11, UR9, -R6.reuse ;  /* 0x000000090be47c23 */ /* 0x100fe20008010806 */
[----:B------:R-:W-:Y:S01]  /*3ca0*/  @P1 FSEL R9, R122, -INF , !P5 ;  /* 0xff8000007a091808 */ /* 0x000fe20006800000 */
[----:B------:R-:W-:Y:S01]  /*3cb0*/  FFMA.FTZ R121, -R121, R121, 1 ;  /* 0x3f80000079797423 */ /* 0x000fe20000010179 */
[----:B------:R-:W-:Y:S03]  /*3cc0*/  FSETP.NEU.FTZ.AND P1, PT, R230, -INF , PT ;  /* 0xff800000e600780b */ /* 0x000fe60003f3d000 */
[----:B------:R-:W2:Y:S01]  /*3cd0*/  MUFU.TANH R129, R15 ;  /* 0x0000000f00817308 */ /* 0x000ea20000002400 */
[----:B------:R-:W-:Y:S01]  /*3ce0*/  PLOP3.LUT P6, PT, PT, PT, UP1, 0x80, 0x8 ;  /* 0x000000000008781c */ /* 0x000fe20003fcf018 */
[----:B------:R-:W-:Y:S01]  /*3cf0*/  FFMA.FTZ R227, R10, UR9, -R6 ;  /* 0x000000090ae37c23 */ /* 0x000fe20008010806 */
[----:B------:R-:W-:Y:S01]  /*3d00*/  PLOP3.LUT P5, PT, PT, PT, UP1, 0x80, 0x8 ;  /* 0x000000000008781c */ /* 0x000fe20003faf018 */
[----:B------:R-:W-:Y:S01]  /*3d10*/  @P0 VIADD R7, R4, 0x9 ;  /* 0x0000000904070836 */ /* 0x000fe20000000000 */
[----:B------:R-:W-:Y:S01]  /*3d20*/  FSEL R200, R200, RZ, P1 ;  /* 0x000000ffc8c87208 */ /* 0x000fe20000800000 */
[----:B------:R-:W-:Y:S01]  /*3d30*/  FMUL.FTZ R121, R121, UR10 ;  /* 0x0000000a79797c20 */ /* 0x000fe20008410000 */
[----:B------:R-:W-:Y:S03]  /*3d40*/  PLOP3.LUT P1, PT, PT, PT, UP1, 0x80, 0x8 ;  /* 0x000000000008781c */ /* 0x000fe60003f2f018 */
[----:B------:R-:W3:Y:S01]  /*3d50*/  MUFU.TANH R128, R13 ;  /* 0x0000000d00807308 */ /* 0x000ee20000002400 */
[----:B------:R-:W-:Y:S01]  /*3d60*/  PLOP3.LUT P0, PT, PT, PT, UP1, 0x80, 0x8 ;  /* 0x000000000008781c */ /* 0x000fe20003f0f018 */
[--C-:B------:R-:W-:Y:S01]  /*3d70*/  FFMA.FTZ R206, R8, UR9, -R200.reuse ;  /* 0x0000000908ce7c23 */ /* 0x100fe200080108c8 */
[----:B------:R-:W-:Y:S02]  /*3d80*/  IMAD.MOV.U32 R8, RZ, RZ, R123 ;  /* 0x000000ffff087224 */ /* 0x000fe400078e007b */
[----:B------:R-:W-:Y:S01]  /*3d90*/  FFMA.FTZ R207, R5, UR9, -R200 ;  /* 0x0000000905cf7c23 */ /* 0x000fe200080108c8 */
[----:B------:R-:W-:Y:S01]  /*3da0*/  IMAD.MOV.U32 R5, RZ, RZ, R124 ;  /* 0x000000ffff057224 */ /* 0x000fe200078e007c */
[----:B------:R-:W-:Y:S01]  /*3db0*/  @P6 ISETP.GE.AND P6, PT, R7, UR33, PT ;  /* 0x0000002107006c0c */ /* 0x000fe2000bfc6270 */
[----:B------:R-:W-:Y:S01]  /*3dc0*/  FFMA.FTZ R205, R9, UR9, -R200 ;  /* 0x0000000909cd7c23 */ /* 0x000fe200080108c8 */
[----:B------:R-:W-:Y:S01]  /*3dd0*/  @P5 IADD3 R7, PT, PT, R4, 0x10, RZ ;  /* 0x0000001004075810 */ /* 0x000fe20007ffe0ff */
[----:B------:R-:W4:Y:S01]  /*3de0*/  MUFU.TANH R131, R16 ;  /* 0x0000001000837308 */ /* 0x000f220000002400 */
[----:B------:R-:W-:Y:S02]  /*3df0*/  PLOP3.LUT P5, PT, PT, PT, UP1, 0x80, 0x8 ;  /* 0x000000000008781c */ /* 0x000fe40003faf018 */
[C---:B------:R-:W-:Y:S01]  /*3e00*/  @P1 FSEL R8, R123.reuse, -INF , !P6 ;  /* 0xff8000007b081808 */ /* 0x040fe20007000000 */
[----:B------:R-:W-:Y:S01]  /*3e10*/  FFMA.FTZ R123, -R123, R123, 1 ;  /* 0x3f8000007b7b7423 */ /* 0x000fe2000001017b */
[----:B------:R-:W-:Y:S02]  /*3e20*/  PLOP3.LUT P1, PT, PT, PT, UP1, 0x80, 0x8 ;  /* 0x000000000008781c */ /* 0x000fe40003f2f018 */
[----:B------:R-:W-:Y:S01]  /*3e30*/  @P0 FSEL R5, R124, -INF , !P6 ;  /* 0xff8000007c050808 */ /* 0x000fe20007000000 */
[----:B------:R-:W-:Y:S01]  /*3e40*/  FFMA.FTZ R226, R8, UR9, -R6 ;  /* 0x0000000908e27c23 */ /* 0x000fe20008010806 */
[----:B------:R-:W-:Y:S01]  /*3e50*/  PLOP3.LUT P0, PT, PT, PT, UP1, 0x80, 0x8 ;  /* 0x000000000008781c */ /* 0x000fe20003f0f018 */
[----:B-1----:R-:W-:Y:S01]  /*3e60*/  IMAD.MOV.U32 R8, RZ, RZ, R126 ;  /* 0x000000ffff087224 */ /* 0x002fe200078e007e */
[----:B------:R-:W-:Y:S01]  /*3e70*/  PLOP3.LUT P6, PT, PT, PT, UP1, 0x80, 0x8 ;  /* 0x000000000008781c */ /* 0x000fe20003fcf018 */
[----:B------:R-:W-:Y:S01]  /*3e80*/  FFMA.FTZ R204, R5, UR9, -R200 ;  /* 0x0000000905cc7c23 */ /* 0x000fe200080108c8 */
[----:B------:R-:W1:Y:S01]  /*3e90*/  MUFU.TANH R196, R17 ;  /* 0x0000001100c47308 */ /* 0x000e620000002400 */
[----:B------:R-:W-:Y:S01]  /*3ea0*/  @P5 ISETP.GE.AND P5, PT, R7, UR33, PT ;  /* 0x0000002107005c0c */ /* 0x000fe2000bfa6270 */
[----:B------:R-:W-:Y:S01]  /*3eb0*/  FMUL.FTZ R123, R123, UR10 ;  /* 0x0000000a7b7b7c20 */ /* 0x000fe20008410000 */
[-C--:B------:R-:W-:Y:S02]  /*3ec0*/  MOV R7, R125.reuse ;  /* 0x0000007d00077202 */ /* 0x080fe40000000f00 */
[C---:B------:R-:W-:Y:S01]  /*3ed0*/  @P1 FSEL R7, R125.reuse, -INF , !P5 ;  /* 0xff8000007d071808 */ /* 0x040fe20006800000 */
[----:B------:R-:W-:Y:S01]  /*3ee0*/  FFMA.FTZ R125, -R125, R125, 1 ;  /* 0x3f8000007d7d7423 */ /* 0x000fe2000001017d */
[----:B------:R-:W-:Y:S03]  /*3ef0*/  PLOP3.LUT P1, PT, PT, PT, UP1, 0x80, 0x8 ;  /* 0x000000000008781c */ /* 0x000fe60003f2f018 */
[----:B------:R-:W1:Y:S01]  /*3f00*/  MUFU.TANH R199, R18 ;  /* 0x0000001200c77308 */ /* 0x000e620000002400 */
[----:B------:R-:W-:Y:S01]  /*3f10*/  @P0 FSEL R8, R126, -INF , !P5 ;  /* 0xff8000007e080808 */ /* 0x000fe20006800000 */
[----:B------:R-:W-:Y:S01]  /*3f20*/  FFMA.FTZ R211, R7, UR9, -R6 ;  /* 0x0000000907d37c23 */ /* 0x000fe20008010806 */
[----:B------:R-:W-:Y:S01]  /*3f30*/  PLOP3.LUT P0, PT, PT, PT, UP1, 0x80, 0x8 ;  /* 0x000000000008781c */ /* 0x000fe20003f0f018 */
[----:B------:R-:W-:Y:S01]  /*3f40*/  @P6 VIADD R5, R4, 0x11 ;  /* 0x0000001104056836 */ /* 0x000fe20000000000 */
[----:B------:R-:W-:Y:S01]  /*3f50*/  PLOP3.LUT P5, PT, PT, PT, UP1, 0x80, 0x8 ;  /* 0x000000000008781c */ /* 0x000fe20003faf018 */
[----:B--2---:R-:W-:Y:S01]  /*3f60*/  IMAD.MOV.U32 R7, RZ, RZ, R129 ;  /* 0x000000ffff077224 */ /* 0x004fe200078e0081 */
[----:B------:R-:W-:Y:S03]  /*3f70*/  PLOP3.LUT P6, PT, PT, PT, UP1, 0x80, 0x8 ;  /* 0x000000000008781c */ /* 0x000fe60003fcf018 */
[----:B------:R-:W2:Y:S01]  /*3f80*/  MUFU.TANH R198, R19 ;  /* 0x0000001300c67308 */ /* 0x000ea20000002400 */
[--C-:B------:R-:W-:Y:S01]  /*3f90*/  FFMA.FTZ R203, R8, UR9, -R200.reuse ;  /* 0x0000000908cb7c23 */ /* 0x100fe200080108c8 */
[----:B------:R-:W-:Y:S01]  /*3fa0*/  FMUL.FTZ R125, R125, UR10 ;  /* 0x0000000a7d7d7c20 */ /* 0x000fe20008410000 */
[----:B------:R-:W-:Y:S02]  /*3fb0*/  @P1 ISETP.GE.AND P1, PT, R5, UR33, PT ;  /* 0x0000002105001c0c */ /* 0x000fe4000bf26270 */
[-C--:B---3--:R-:W-:Y:S02]  /*3fc0*/  MOV R5, R128.reuse ;  /* 0x0000008000057202 */ /* 0x088fe40000000f00 */
[----:B------:R-:W-:Y:S03]  /*3fd0*/  @P0 FSEL R7, R129, -INF , !P1 ;  /* 0xff80000081070808 */ /* 0x000fe60004800000 */
[----:B------:R-:W-:Y:S01]  /*3fe0*/  MUFU.EX2 R248, R248 ;  /* 0x000000f800f87308 */ /* 0x000fe20000000800 */
[----:B------:R-:W-:Y:S02]  /*3ff0*/  PLOP3.LUT P0, PT, PT, PT, UP1, 0x80, 0x8 ;  /* 0x000000000008781c */ /* 0x000fe40003f0f018 */
[C---:B------:R-:W-:Y:S01]  /*4000*/  @P5 FSEL R5, R128.reuse, -INF , !P1 ;  /* 0xff80000080055808 */ /* 0x040fe20004800000 */
[----:B------:R-:W-:Y:S01]  /*4010*/  FFMA.FTZ R202, R7, UR9, -R200 ;  /* 0x0000000907ca7c23 */ /* 0x000fe200080108c8 */
[----:B------:R-:W-:Y:S01]  /*4020*/  PLOP3.LUT P5, PT, PT, PT, UP1, 0x80, 0x8 ;  /* 0x000000000008781c */ /* 0x000fe20003faf018 */
[----:B------:R-:W-:Y:S01]  /*4030*/  FFMA.FTZ R128, -R128, R128, 1 ;  /* 0x3f80000080807423 */ /* 0x000fe20000010180 */
[----:B------:R-:W-:Y:S01]  /*4040*/  PLOP3.LUT P1, PT, PT, PT, UP1, 0x80, 0x8 ;  /* 0x000000000008781c */ /* 0x000fe20003f2f018 */
[----:B------:R-:W-:Y:S01]  /*4050*/  FFMA.FTZ R210, R5, UR9, -R6 ;  /* 0x0000000905d27c23 */ /* 0x000fe20008010806 */
[----:B------:R-:W-:Y:S01]  /*4060*/  @P6 IADD3 R5, PT, PT, R4, 0x18, RZ ;  /* 0x0000001804056810 */ /* 0x000fe20007ffe0ff */
[----:B------:R-:W3:Y:S01]  /*4070*/  MUFU.EX2 R228, R228 ;  /* 0x000000e400e47308 */ /* 0x000ee20000000800 */
[----:B------:R-:W-:Y:S01]  /*4080*/  PLOP3.LUT P6, PT, PT, PT, UP1, 0x80, 0x8 ;  /* 0x000000000008781c */ /* 0x000fe20003fcf018 */
[----:B------:R-:W-:Y:S02]  /*4090*/  FMUL.FTZ R128, R128, UR10 ;  /* 0x0000000a80807c20 */ /* 0x000fe40008410000 */
[----:B------:R-:W-:Y:S01]  /*40a0*/  @P0 VIADD R4, R4, 0x19 ;  /* 0x0000001904040836 */ /* 0x000fe20000000000 */
[----:B------:R-:W-:Y:S03]  /*40b0*/  PLOP3.LUT P0, PT, PT, PT, UP1, 0x80, 0x8 ;  /* 0x000000000008781c */ /* 0x000fe60003f0f018 */
[----:B------:R-:W-:Y:S02]  /*40c0*/  @P5 ISETP.GE.AND P5, PT, R5, UR33, PT ;  /* 0x0000002105005c0c */ /* 0x000fe4000bfa6270 */
[----:B------:R-:W-:Y:S01]  /*40d0*/  MUFU.EX2 R207, R207 ;  /* 0x000000cf00cf7308 */ /* 0x000fe20000000800 */
[-C--:B----4-:R-:W-:Y:S02]  /*40e0*/  MOV R5, R131.reuse ;  /* 0x0000008300057202 */ /* 0x090fe40000000f00 */
[C---:B------:R-:W-:Y:S01]  /*40f0*/  @P1 FSEL R5, R131.reuse, -INF , !P5 ;  /* 0xff80000083051808 */ /* 0x040fe20006800000 */
[----:B------:R-:W-:Y:S01]  /*4100*/  FFMA.FTZ R131, -R131, R131, 1 ;  /* 0x3f80000083837423 */ /* 0x000fe20000010183 */
[----:B------:R-:W-:Y:S01]  /*4110*/  @P6 ISETP.GE.AND P6, PT, R4, UR33, PT ;  /* 0x0000002104006c0c */ /* 0x000fe2000bfc6270 */
[----:B-1----:R-:W-:Y:S01]  /*4120*/  IMAD.MOV.U32 R4, RZ, RZ, R196 ;  /* 0x000000ffff047224 */ /* 0x002fe200078e00c4 */
[----:B------:R-:W-:Y:S01]  /*4130*/  PLOP3.LUT P1, PT, PT, PT, UP1, 0x80, 0x8 ;  /* 0x000000000008781c */ /* 0x000fe20003f2f018 */
[--C-:B------:R-:W-:Y:S01]  /*4140*/  FFMA.FTZ R209, R5, UR9, -R6.reuse ;  /* 0x0000000905d17c23 */ /* 0x100fe20008010806 */
[C---:B------:R-:W-:Y:S01]  /*4150*/  @P0 FSEL R4, R196.reuse, -INF , !P6 ;  /* 0xff800000c4040808 */ /* 0x040fe20007000000 */
[----:B------:R-:W1:Y:S01]  /*4160*/  MUFU.EX2 R206, R206 ;  /* 0x000000ce00ce7308 */ /* 0x000e620000000800 */
[----:B------:R-:W-:Y:S01]  /*4170*/  PLOP3.LUT P0, PT, PT, PT, UP1, 0x80, 0x8 ;  /* 0x000000000008781c */ /* 0x000fe20003f0f018 */
[----:B------:R-:W-:Y:S01]  /*4180*/  FFMA.FTZ R196, -R196, R196, 1 ;  /* 0x3f800000c4c47423 */ /* 0x000fe200000101c4 */
[----:B------:R-:W-:Y:S01]  /*4190*/  MOV R5, R199 ;  /* 0x000000c700057202 */ /* 0x000fe20000000f00 */
[----:B------:R-:W-:Y:S01]  /*41a0*/  FFMA.FTZ R6, R4, UR9, -R6 ;  /* 0x0000000904067c23 */ /* 0x000fe20008010806 */
[----:B--2---:R-:W-:Y:S01]  /*41b0*/  IMAD.MOV.U32 R4, RZ, RZ, R198 ;  /* 0x000000ffff047224 */ /* 0x004fe200078e00c6 */
[----:B---3--:R-:W-:Y:S01]  /*41c0*/  F2FP.F16.F32.PACK_AB R8, R228, R248 ;  /* 0x000000f8e408723e */ /* 0x008fe200000000ff */
[----:B------:R-:W-:Y:S03]  /*41d0*/  FMUL.FTZ R131, R131, UR10 ;  /* 0x0000000a83837c20 */ /* 0x000fe60008410000 */
[----:B------:R-:W-:Y:S01]  /*41e0*/  MUFU.EX2 R227, R227 ;  /* 0x000000e300e37308 */ /* 0x000fe20000000800 */
[----:B------:R-:W-:Y:S01]  /*41f0*/  FMUL.FTZ R196, R196, UR10 ;  /* 0x0000000ac4c47c20 */ /* 0x000fe20008410000 */
[----:B------:R-:W-:Y:S01]  /*4200*/  @P1 FSEL R5, R199, -INF , !P5 ;  /* 0xff800000c7051808 */ /* 0x000fe20006800000 */
[----:B------:R-:W-:Y:S01]  /*4210*/  STS [R197+0x2a000], R8 ;  /* 0x02a00008c5007388 */ /* 0x000fe20000000800 */
[----:B------:R-:W-:Y:S03]  /*4220*/  @P0 FSEL R4, R198, -INF , !P6 ;  /* 0xff800000c6040808 */ /* 0x000fe60007000000 */
[--C-:B------:R-:W-:Y:S03]  /*4230*/  FFMA.FTZ R201, R5, UR9, -R200.reuse ;  /* 0x0000000905c97c23 */ /* 0x100fe600080108c8 */
[----:B------:R-:W-:Y:S01]  /*4240*/  MUFU.EX2 R226, R226 ;  /* 0x000000e200e27308 */ /* 0x000fe20000000800 */
[----:B-1----:R-:W-:Y:S01]  /*4250*/  F2FP.F16.F32.PACK_AB R7, R206, R207 ;  /* 0x000000cfce07723e */ /* 0x002fe200000000ff */
[----:B------:R-:W-:Y:S01]  /*4260*/  FFMA.FTZ R200, R4, UR9, -R200 ;  /* 0x0000000904c87c23 */ /* 0x000fe200080108c8 */
[----:B------:R-:W-:Y:S03]  /*4270*/  IADD3 R4, PT, PT, R197, 0x2a000, RZ ;  /* 0x0002a000c5047810 */ /* 0x000fe60007ffe0ff */
[----:B------:R1:W-:Y:S04]  /*4280*/  STS [R197+0x2a400], R7 ;  /* 0x02a40007c5007388 */ /* 0x0003e80000000800 */
[----:B------:R-:W-:Y:S01]  /*4290*/  MUFU.EX2 R205, R205 ;  /* 0x000000cd00cd7308 */ /* 0x000fe20000000800 */
[----:B------:R-:W-:Y:S09]  /*42a0*/  @P4 IADD3 R127, PT, PT, R4, -0x20, RZ ;  /* 0xffffffe0047f4810 */ /* 0x000ff20007ffe0ff */
[----:B------:R-:W2:Y:S10]  /*42b0*/  MUFU.EX2 R204, R204 ;  /* 0x000000cc00cc7308 */ /* 0x000eb40000000800 */
[----:B------:R3:W-:Y:S10]  /*42c0*/  MUFU.EX2 R208, R6 ;  /* 0x0000000600d07308 */ /* 0x0007f40000000800 */
[----:B------:R-:W-:Y:S01]  /*42d0*/  MUFU.EX2 R211, R211 ;  /* 0x000000d300d37308 */ /* 0x000fe20000000800 */
[----:B--2---:R-:W-:Y:S05]  /*42e0*/  F2FP.F16.F32.PACK_AB R5, R204, R205 ;  /* 0x000000cdcc05723e */ /* 0x004fea00000000ff */
[----:B------:R-:W-:Y:S04]  /*42f0*/  STS [R130+0x2a400], R5 ;  /* 0x02a4000582007388 */ /* 0x000fe80000000800 */
[----:B------:R-:W2:Y:S01]  /*4300*/  MUFU.EX2 R210, R210 ;  /* 0x000000d200d27308 */ /* 0x000ea20000000800 */
[----:B---3--:R-:W-:Y:S05]  /*4310*/  F2FP.F16.F32.PACK_AB R6, R226, R227 ;  /* 0x000000e3e206723e */ /* 0x008fea00000000ff */
[----:B------:R3:W-:Y:S04]  /*4320*/  STS [R130+0x2a000], R6 ;  /* 0x02a0000682007388 */ /* 0x0007e80000000800 */
[----:B------:R-:W-:Y:S10]  /*4330*/  MUFU.EX2 R203, R203 ;  /* 0x000000cb00cb7308 */ /* 0x000ff40000000800 */
[----:B------:R-:W1:Y:S01]  /*4340*/  MUFU.EX2 R202, R202 ;  /* 0x000000ca00ca7308 */ /* 0x000e620000000800 */
[----:B--2---:R-:W-:Y:S05]  /*4350*/  F2FP.F16.F32.PACK_AB R4, R210, R211 ;  /* 0x000000d3d204723e */ /* 0x004fea00000000ff */
[----:B------:R2:W-:Y:S04]  /*4360*/  STS [R127], R4 ;  /* 0x000000047f007388 */ /* 0x0005e80000000800 */
[----:B------:R-:W3:Y:S10]  /*4370*/  MUFU.EX2 R209, R209 ;  /* 0x000000d100d17308 */ /* 0x000ef40000000800 */
[----:B------:R-:W-:Y:S01]  /*4380*/  MUFU.EX2 R201, R201 ;  /* 0x000000c900c97308 */ /* 0x000fe20000000800 */
[----:B-1----:R-:W-:Y:S05]  /*4390*/  F2FP.F16.F32.PACK_AB R7, R202, R203 ;  /* 0x000000cbca07723e */ /* 0x002fea00000000ff */
[----:B------:R-:W-:Y:S04]  /*43a0*/  STS [R127+0x400], R7 ;  /* 0x000400077f007388 */ /* 0x000fe80000000800 */
[----:B------:R-:W1:Y:S01]  /*43b0*/  MUFU.EX2 R200, R200 ;  /* 0x000000c800c87308 */ /* 0x000e620000000800 */
[----:B---3--:R-:W-:Y:S02]  /*43c0*/  F2FP.F16.F32.PACK_AB R6, R208, R209 ;  /* 0x000000d1d006723e */ /* 0x008fe400000000ff */
[----:B--2---:R-:W-:Y:S05]  /*43d0*/  IADD3 R4, PT, PT, R246, R127, RZ ;  /* 0x0000007ff6047210 */ /* 0x004fea0007ffe0ff */
[----:B------:R-:W-:Y:S01]  /*43e0*/  STS [R4], R6 ;  /* 0x0000000604007388 */ /* 0x000fe20000000800 */
[----:B-1----:R-:W-:Y:S05]  /*43f0*/  F2FP.F16.F32.PACK_AB R5, R200, R201 ;  /* 0x000000c9c805723e */ /* 0x002fea00000000ff */
        /* <DEDUP_REMOVED lines=22> */
[C---:B------:R-:W-:Y:S01]  /*4560*/  HMMA.16816.F32 R4, R100.reuse, R104, R4 ;  /* 0x000000686404723c */ /* 0x040fe20000001804 */
[----:B------:R-:W-:Y:S01]  /*4570*/  IMAD.U32 R104, RZ, RZ, UR16 ;  /* 0x00000010ff687e24 */ /* 0x000fe2000f8e00ff */
[----:B------:R-:W-:Y:S04]  /*4580*/  MOV R105, UR17 ;  /* 0x0000001100697c02 */ /* 0x000fe80008000f00 */
[C---:B------:R-:W-:Y:S02]  /*4590*/  LEA R250, P0, R232.reuse, R104, 0x2 ;  /* 0x00000068e8fa7211 */ /* 0x040fe400078010ff */
[C---:B------:R-:W-:Y:S03]  /*45a0*/  HMMA.16816.F32 R8, R100.reuse, R106, R8 ;  /* 0x0000006a6408723c */ /* 0x040fe60000001808 */
[----:B------:R-:W-:Y:S02]  /*45b0*/  LEA.HI.X R251, R232, R105, RZ, 0x2, P0 ;  /* 0x00000069e8fb7211 */ /* 0x000fe400000f14ff */
[----:B------:R-:W-:Y:S03]  /*45c0*/  LDSM.16.M88.4 R104, [R223+0x22800] ;  /* 0x02280000df68783b */ /* 0x000fe60000000200 */
[C---:B-1----:R-:W-:Y:S03]  /*45d0*/  HMMA.16816.F32 R12, R100.reuse, R84, R12 ;  /* 0x00000054640c723c */ /* 0x042fe6000000180c */
[----:B------:R-:W4:Y:S05]  /*45e0*/  LDG.E R249, desc[UR34][R250.64] ;  /* 0x00000022faf97981 */ /* 0x000f2a000c1e1900 */
[----:B------:R-:W-:Y:S01]  /*45f0*/  HMMA.16816.F32 R16, R100, R86, R16 ;  /* 0x000000566410723c */ /* 0x000fe20000001810 */
[----:B------:R-:W-:Y:S06]  /*4600*/  LDSM.16.M88.4 R84, [R114+0x12000] ;  /* 0x012000007254783b */ /* 0x000fec0000000200 */
[----:B------:R-:W1:Y:S01]  /*4610*/  LDSM.16.M88.4 R100, [R223+0x22000] ;  /* 0x02200000df64783b */ /* 0x000e620000000200 */
[C---:B--2---:R-:W-:Y:S08]  /*4620*/  HMMA.16816.F32 R4, R88.reuse, R92, R4 ;  /* 0x0000005c5804723c */ /* 0x044ff00000001804 */
[C---:B------:R-:W-:Y:S01]  /*4630*/  HMMA.16816.F32 R8, R88.reuse, R94, R8 ;  /* 0x0000005e5808723c */ /* 0x040fe20000001808 */
[----:B------:R-:W2:Y:S06]  /*4640*/  LDSM.16.M88.4 R92, [R113+0x12000] ;  /* 0x01200000715c783b */ /* 0x000eac0000000200 */
[----:B------:R-:W4:Y:S01]  /*4650*/  LDG.E R250, desc[UR34][R250.64+0x20] ;  /* 0x00002022fafa7981 */ /* 0x000f22000c1e1900 */
[C---:B---3--:R-:W-:Y:S08]  /*4660*/  HMMA.16816.F32 R12, R88.reuse, R96, R12 ;  /* 0x00000060580c723c */ /* 0x048ff0000000180c */
[----:B------:R-:W-:Y:S01]  /*4670*/  HMMA.16816.F32 R16, R88, R98, R16 ;  /* 0x000000625810723c */ /* 0x000fe20000001810 */
        /* <DEDUP_REMOVED lines=58> */
[C---:B-1----:R-:W-:Y:S05]  /*4a20*/  HMMA.16816.F32 R4, R96.reuse, R104, R4 ;  /* 0x000000686004723c */ /* 0x042fea0000001804 */
[----:B------:R-:W1:Y:S03]  /*4a30*/  LDSM.16.M88.4 R112, [R220+0x26000] ;  /* 0x02600000dc70783b */ /* 0x000e660000000200 */
[C---:B------:R-:W-:Y:S03]  /*4a40*/  HMMA.16816.F32 R8, R96.reuse, R106, R8 ;  /* 0x0000006a6008723c */ /* 0x040fe60000001808 */
[----:B------:R-:W-:Y:S05]  /*4a50*/  LDSM.16.M88.4 R104, [R221+0x26000] ;  /* 0x02600000dd68783b */ /* 0x000fea0000000200 */
[C---:B------:R-:W-:Y:S08]  /*4a60*/  HMMA.16816.F32 R12, R96.reuse, R84, R12 ;  /* 0x00000054600c723c */ /* 0x040ff0000000180c */
[----:B------:R-:W-:Y:S01]  /*4a70*/  HMMA.16816.F32 R16, R96, R86, R16 ;  /* 0x000000566010723c */ /* 0x000fe20000001810 */
[----:B------:R-:W4:Y:S06]  /*4a80*/  LDSM.16.M88.4 R84, [R220+0x26800] ;  /* 0x02680000dc54783b */ /* 0x000f2c0000000200 */
[----:B------:R-:W4:Y:S01]  /*4a90*/  LDSM.16.M88.4 R96, [R116+0x16000] ;  /* 0x016000007460783b */ /* 0x000f220000000200 */
[C---:B--2---:R-:W-:Y:S08]  /*4aa0*/  HMMA.16816.F32 R4, R100.reuse, R108, R4 ;  /* 0x0000006c6404723c */ /* 0x044ff00000001804 */
[C---:B------:R-:W-:Y:S08]  /*4ab0*/  HMMA.16816.F32 R8, R100.reuse, R110, R8 ;  /* 0x0000006e6408723c */ /* 0x040ff00000001808 */
[C---:B---3--:R-:W-:Y:S08]  /*4ac0*/  HMMA.16816.F32 R12, R100.reuse, R88, R12 ;  /* 0x00000058640c723c */ /* 0x048ff0000000180c */
[----:B------:R-:W-:Y:S01]  /*4ad0*/  HMMA.16816.F32 R16, R100, R90, R16 ;  /* 0x0000005a6410723c */ /* 0x000fe20000001810 */
[----:B------:R-:W2:Y:S07]  /*4ae0*/  LDSM.16.M88.4 R88, [R221+0x26800] ;  /* 0x02680000dd58783b */ /* 0x000eae0000000200 */
[C---:B-1----:R-:W-:Y:S08]  /*4af0*/  HMMA.16816.F32 R4, R92.reuse, R112, R4 ;  /* 0x000000705c04723c */ /* 0x042ff00000001804 */
[C---:B------:R-:W-:Y:S08]  /*4b00*/  HMMA.16816.F32 R8, R92.reuse, R114, R8 ;  /* 0x000000725c08723c */ /* 0x040ff00000001808 */
[C---:B----4-:R-:W-:Y:S03]  /*4b10*/  HMMA.16816.F32 R12, R92.reuse, R84, R12 ;  /* 0x000000545c0c723c */ /* 0x050fe6000000180c */
[----:B------:R-:W-:Y:S02]  /*4b20*/  LOP3.LUT R85, R215, 0x20, RZ, 0xc0, !PT ;  /* 0x00000020d7557812 */ /* 0x000fe400078ec0ff */
[----:B------:R-:W-:Y:S03]  /*4b30*/  SHF.R.U32.HI R84, RZ, 0x3, R216 ;  /* 0x00000003ff547819 */ /* 0x000fe600000116d8 */
[----:B------:R-:W-:Y:S03]  /*4b40*/  HMMA.16816.F32 R16, R92, R86, R16 ;  /* 0x000000565c10723c */ /* 0x000fe60000001810 */
[----:B------:R-:W-:Y:S05]  /*4b50*/  LOP3.LUT R84, R85, 0x18, R84, 0xf8, !PT ;  /* 0x0000001855547812 */ /* 0x000fea00078ef854 */
[C---:B------:R-:W-:Y:S08]  /*4b60*/  HMMA.16816.F32 R4, R96.reuse, R104, R4 ;  /* 0x000000686004723c */ /* 0x040ff00000001804 */
        /* <DEDUP_REMOVED lines=60> */
.L_x_2126:
[----:B------:R2:W-:Y:S01]  /*4f30*/  STS [R197+0x28000], R4 ;  /* 0x02800004c5007388 */ /* 0x0005e20000000800 */
[----:B------:R-:W-:Y:S01]  /*4f40*/  FFMA.FTZ R118, -R118, R118, 1 ;  /* 0x3f80000076767423 */ /* 0x000fe20000010176 */
[----:B------:R-:W-:Y:S01]  /*4f50*/  FFMA.FTZ R120, -R120, R120, 1 ;  /* 0x3f80000078787423 */ /* 0x000fe20000010178 */
[----:B------:R-:W-:Y:S01]  /*4f60*/  FMUL.FTZ R6, R207, R6 ;  /* 0x00000006cf067220 */ /* 0x000fe20000410000 */
[----:B------:R-:W-:Y:S01]  /*4f70*/  FMUL.FTZ R7, R206, R7 ;  /* 0x00000007ce077220 */ /* 0x000fe20000410000 */
[----:B------:R-:W-:Y:S01]  /*4f80*/  FMUL.FTZ R118, R118, UR10 ;  /* 0x0000000a76767c20 */ /* 0x000fe20008410000 */
[----:B------:R-:W-:Y:S01]  /*4f90*/  FMUL.FTZ R120, R120, UR10 ;  /* 0x0000000a78787c20 */ /* 0x000fe20008410000 */
[----:B------:R-:W-:Y:S01]  /*4fa0*/  FADD.FTZ R11, -R250, R11 ;  /* 0x0000000bfa0b7221 */ /* 0x000fe20000010100 */
[----:B------:R-:W-:Y:S01]  /*4fb0*/  FFMA.FTZ R124, -R124, R124, 1 ;  /* 0x3f8000007c7c7423 */ /* 0x000fe2000001017c */
[----:B------:R-:W-:Y:S01]  /*4fc0*/  FADD.FTZ R10, -R250, R10 ;  /* 0x0000000afa0a7221 */ /* 0x000fe20000010100 */
[----:B------:R-:W-:Y:S01]  /*4fd0*/  FFMA.FTZ R122, -R122, R122, 1 ;  /* 0x3f8000007a7a7423 */ /* 0x000fe2000001017a */
[----:B------:R-:W-:Y:S01]  /*4fe0*/  FMUL.FTZ R6, R6, R118 ;  /* 0x0000007606067220 */ /* 0x000fe20000410000 */
[----:B------:R-:W-:Y:S01]  /*4ff0*/  FMUL.FTZ R7, R7, R120 ;  /* 0x0000007807077220 */ /* 0x000fe20000410000 */
[----:B------:R-:W-:Y:S01]  /*5000*/  FMUL.FTZ R11, R204, R11 ;  /* 0x0000000bcc0b7220 */ /* 0x000fe20000410000 */
[----:B------:R-:W-:Y:S01]  /*5010*/  FMUL.FTZ R124, R124, UR10 ;  /* 0x0000000a7c7c7c20 */ /* 0x000fe20008410000 */
[----:B------:R-:W-:Y:S01]  /*5020*/  FMUL.FTZ R10, R205, R10 ;  /* 0x0000000acd0a7220 */ /* 0x000fe20000410000 */
[----:B------:R-:W-:Y:S01]  /*5030*/  FADD.FTZ R15, -R250, R15 ;  /* 0x0000000ffa0f7221 */ /* 0x000fe20000010100 */
[----:B------:R-:W-:Y:S01]  /*5040*/  FMUL.FTZ R122, R122, UR10 ;  /* 0x0000000a7a7a7c20 */ /* 0x000fe20008410000 */
[----:B------:R-:W-:Y:S01]  /*5050*/  FFMA.FTZ R129, -R129, R129, 1 ;  /* 0x3f80000081817423 */ /* 0x000fe20000010181 */
[----:B------:R-:W-:Y:S01]  /*5060*/  FADD.FTZ R14, -R250, R14 ;  /* 0x0000000efa0e7221 */ /* 0x000fe20000010100 */
[----:B------:R-:W-:Y:S01]  /*5070*/  FFMA.FTZ R126, -R126, R126, 1 ;  /* 0x3f8000007e7e7423 */ /* 0x000fe2000001017e */
[----:B------:R-:W-:Y:S01]  /*5080*/  FMUL.FTZ R11, R11, R124 ;  /* 0x0000007c0b0b7220 */ /* 0x000fe20000410000 */
[----:B------:R-:W-:Y:S01]  /*5090*/  FMUL.FTZ R15, R202, R15 ;  /* 0x0000000fca0f7220 */ /* 0x000fe20000410000 */
[----:B------:R-:W-:Y:S01]  /*50a0*/  FMUL.FTZ R10, R10, R122 ;  /* 0x0000007a0a0a7220 */ /* 0x000fe20000410000 */
[----:B------:R-:W-:Y:S01]  /*50b0*/  FMUL.FTZ R129, R129, UR10 ;  /* 0x0000000a81817c20 */ /* 0x000fe20008410000 */
[----:B------:R-:W-:Y:S01]  /*50c0*/  FADD.FTZ R19, -R250, R19 ;  /* 0x00000013fa137221 */ /* 0x000fe20000010100 */
[----:B------:R-:W-:Y:S01]  /*50d0*/  FMUL.FTZ R14, R203, R14 ;  /* 0x0000000ecb0e7220 */ /* 0x000fe20000410000 */
[----:B------:R-:W-:Y:S01]  /*50e0*/  FMUL.FTZ R126, R126, UR10 ;  /* 0x0000000a7e7e7c20 */ /* 0x000fe20008410000 */
[----:B------:R-:W-:Y:S01]  /*50f0*/  FFMA.FTZ R198, -R198, R198, 1 ;  /* 0x3f800000c6c67423 */ /* 0x000fe200000101c6 */
[----:B------:R-:W-:Y:S01]  /*5100*/  FADD.FTZ R18, -R250, R18 ;  /* 0x00000012fa127221 */ /* 0x000fe20000010100 */
[----:B------:R-:W-:Y:S01]  /*5110*/  FFMA.FTZ R199, -R199, R199, 1 ;  /* 0x3f800000c7c77423 */ /* 0x000fe200000101c7 */
[----:B------:R-:W-:Y:S01]  /*5120*/  F2FP.F16.F32.PACK_AB R6, R7, R6 ;  /* 0x000000060706723e */ /* 0x000fe200000000ff */
[----:B------:R-:W-:Y:S01]  /*5130*/  FMUL.FTZ R15, R15, R129 ;  /* 0x000000810f0f7220 */ /* 0x000fe20000410000 */
[----:B------:R-:W-:Y:S01]  /*5140*/  FMUL.FTZ R19, R200, R19 ;  /* 0x00000013c8137220 */ /* 0x000fe20000410000 */
[----:B------:R-:W-:Y:S01]  /*5150*/  FMUL.FTZ R14, R14, R126 ;  /* 0x0000007e0e0e7220 */ /* 0x000fe20000410000 */
[----:B------:R-:W-:Y:S01]  /*5160*/  FMUL.FTZ R198, R198, UR10 ;  /* 0x0000000ac6c67c20 */ /* 0x000fe20008410000 */
[----:B------:R-:W-:Y:S01]  /*5170*/  FMUL.FTZ R18, R201, R18 ;  /* 0x00000012c9127220 */ /* 0x000fe20000410000 */
[----:B------:R-:W-:Y:S01]  /*5180*/  FMUL.FTZ R199, R199, UR10 ;  /* 0x0000000ac7c77c20 */ /* 0x000fe20008410000 */
[----:B------:R-:W-:Y:S01]  /*5190*/  F2FP.F16.F32.PACK_AB R10, R11, R10 ;  /* 0x0000000a0b0a723e */ /* 0x000fe200000000ff */
[----:B------:R-:W-:Y:S01]  /*51a0*/  STS [R197+0x28400], R6 ;  /* 0x02840006c5007388 */ /* 0x000fe20000000800 */
[----:B------:R-:W-:Y:S01]  /*51b0*/  FMUL.FTZ R19, R19, R198 ;  /* 0x000000c613137220 */ /* 0x000fe20000410000 */
[----:B------:R-:W-:Y:S01]  /*51c0*/  FMUL.FTZ R18, R18, R199 ;  /* 0x000000c712127220 */ /* 0x000fe20000410000 */
[----:B------:R-:W-:Y:S01]  /*51d0*/  F2FP.F16.F32.PACK_AB R14, R15, R14 ;  /* 0x0000000e0f0e723e */ /* 0x000fe200000000ff */
[----:B------:R-:W-:Y:S01]  /*51e0*/  STS [R130+0x28000], R8 ;  /* 0x0280000882007388 */ /* 0x000fe20000000800 */
[----:B--2---:R-:W-:Y:S01]  /*51f0*/  F2FP.F16.F32.PACK_AB R4, R17, R16 ;  /* 0x000000101104723e */ /* 0x004fe200000000ff */
[----:B------:R-:W-:Y:S01]  /*5200*/  IMAD R248, R243, UR8, RZ ;  /* 0x00000008f3f87c24 */ /* 0x000fe2000f8e02ff */
[----:B------:R-:W-:Y:S01]  /*5210*/  F2FP.F16.F32.PACK_AB R18, R19, R18 ;  /* 0x000000121312723e */ /* 0x000fe200000000ff */
[----:B------:R-:W-:Y:S01]  /*5220*/  STS [R130+0x28400], R10 ;  /* 0x0284000a82007388 */ /* 0x000fe20000000800 */
[----:B------:R-:W-:Y:S02]  /*5230*/  IADD3 R5, PT, PT, R246, R127, RZ ;  /* 0x0000007ff6057210 */ /* 0x000fe40007ffe0ff */
[----:B------:R-:W-:Y:S01]  /*5240*/  LOP3.LUT R226, R2, 0x10, RZ, 0xc0, !PT ;  /* 0x0000001002e27812 */ /* 0x000fe200078ec0ff */
[----:B------:R2:W-:Y:S01]  /*5250*/  STS [R127+-0x2000], R12 ;  /* 0xffe0000c7f007388 */ /* 0x0005e20000000800 */
        /* <DEDUP_REMOVED lines=11> */
[----:B------:R-:W-:Y:S03]  /*5310*/  BAR.SYNC.DEFER_BLOCKING 0x0 ;  /* 0x0000000000007b1d */ /* 0x000fe60000010000 */
[C---:B------:R-:W-:Y:S02]  /*5320*/  IADD3 R112, PT, PT, R226.reuse, 0x2a040, RZ ;  /* 0x0002a040e2707810 */ /* 0x040fe40007ffe0ff */
[----:B--2---:R-:W-:Y:S04]  /*5330*/  IADD3 R12, PT, PT, R226, 0x2a000, RZ ;  /* 0x0002a000e20c7810 */ /* 0x004fe80007ffe0ff */
[----:B------:R-:W-:Y:S01]  /*5340*/  @P2 IADD3 R112, PT, PT, R12, -0x40, RZ ;  /* 0xffffffc00c702810 */ /* 0x000fe20007ffe0ff */
        /* <DEDUP_REMOVED lines=120> */
.L_x_2127:
        /* <DEDUP_REMOVED lines=25> */
[----:B------:R-:W1:Y:S04]  /*5c60*/  LDSM.16.M88.4 R200, [R208+0x28000] ;  /* 0x02800000d0c8783b */ /* 0x000e680000000200 */
[----:B------:R-:W1:Y:S04]  /*5c70*/  LDSM.16.M88.4 R208, [R208+0x29000] ;  /* 0x02900000d0d0783b */ /* 0x000e680000000200 */
[----:B------:R-:W5:Y:S04]  /*5c80*/  @P5 LDG.E R231, desc[UR34][R250.64+-0x100] ;  /* 0xffff0022fae75981 */ /* 0x000f68000c1e1900 */
[----:B------:R-:W-:Y:S01]  /*5c90*/  STL.64 [R1], R20 ;  /* 0x0000001401007387 */ /* 0x000fe20000100a00 */
[-C--:B--2---:R-:W-:Y:S03]  /*5ca0*/  HMMA.16816.F32 R4, R128, R16.reuse, RZ ;  /* 0x000000108004723c */ /* 0x084fe600000018ff */
[----:B------:R2:W5:Y:S05]  /*5cb0*/  @P5 LDG.E R230, desc[UR34][R250.64+-0xe0] ;  /* 0xffff2022fae65981 */ /* 0x00056a000c1e1900 */
        /* <DEDUP_REMOVED lines=17> */
[C---:B------:R-:W-:Y:S08]  /*5dd0*/  HMMA.16816.F32 R8, R208.reuse, R204, R8 ;  /* 0x000000ccd008723c */ /* 0x040ff00000001808 */
[-C--:B------:R-:W-:Y:S08]  /*5de0*/  HMMA.16816.F32 R12, R208, R206.reuse, R12 ;  /* 0x000000ced00c723c */ /* 0x080ff0000000180c */
[C---:B------:R-:W-:Y:S01]  /*5df0*/  HMMA.16816.F32 R16, R200.reuse, R206, R16 ;  /* 0x000000cec810723c */ /* 0x040fe20000001810 */
[----:B------:R-:W3:Y:S07]  /*5e00*/  LDSM.16.MT88.4 R204, [R227+0x1c800] ;  /* 0x01c80000e3cc783b */ /* 0x000eee0000004200 */
[-C--:B-1----:R-:W-:Y:S08]  /*5e10*/  HMMA.16816.F32 R84, R200, R196.reuse, R84 ;  /* 0x000000c4c854723c */ /* 0x082ff00000001854 */
[C---:B------:R-:W-:Y:S08]  /*5e20*/  HMMA.16816.F32 R88, R208.reuse, R196, R88 ;  /* 0x000000c4d058723c */ /* 0x040ff00000001858 */
[-C--:B------:R-:W-:Y:S08]  /*5e30*/  HMMA.16816.F32 R92, R208, R198.reuse, R92 ;  /* 0x000000c6d05c723c */ /* 0x080ff0000000185c */
[C---:B------:R-:W-:Y:S01]  /*5e40*/  HMMA.16816.F32 R96, R200.reuse, R198, R96 ;  /* 0x000000c6c860723c */ /* 0x040fe20000001860 */
[----:B------:R-:W1:Y:S07]  /*5e50*/  LDSM.16.MT88.4 R196, [R227+0x1e800] ;  /* 0x01e80000e3c4783b */ /* 0x000e6e0000004200 */
[-C--:B---3--:R-:W-:Y:S08]  /*5e60*/  HMMA.16816.F32 R100, R200, R204.reuse, R100 ;  /* 0x000000ccc864723c */ /* 0x088ff00000001864 */
[C---:B------:R-:W-:Y:S08]  /*5e70*/  HMMA.16816.F32 R104, R208.reuse, R204, R104 ;  /* 0x000000ccd068723c */ /* 0x040ff00000001868 */
[-C--:B------:R-:W-:Y:S08]  /*5e80*/  HMMA.16816.F32 R108, R208, R206.reuse, R108 ;  /* 0x000000ced06c723c */ /* 0x080ff0000000186c */
[C---:B------:R-:W-:Y:S08]  /*5e90*/  HMMA.16816.F32 R112, R200.reuse, R206, R112 ;  /* 0x000000cec870723c */ /* 0x040ff00000001870 */
[-C--:B-1----:R-:W-:Y:S08]  /*5ea0*/  HMMA.16816.F32 R116, R200, R196.reuse, R116 ;  /* 0x000000c4c874723c */ /* 0x082ff00000001874 */
        /* <DEDUP_REMOVED lines=8> */
[----:B------:R-:W1:Y:S04]  /*5f30*/  LDSM.16.M88.4 R196, [R228] ;  /* 0x00000000e4c4783b */ /* 0x000e680000000200 */
[----:B------:R-:W3:Y:S01]  /*5f40*/  LDSM.16.M88.4 R204, [R228+0x1000] ;  /* 0x00100000e4cc783b */ /* 0x000ee20000000200 */
[-C--:B-1----:R-:W-:Y:S08]  /*5f50*/  HMMA.16816.F32 R4, R196, R200.reuse, R4 ;  /* 0x000000c8c404723c */ /* 0x082ff00000001804 */
[C---:B---3--:R-:W-:Y:S08]  /*5f60*/  HMMA.16816.F32 R8, R204.reuse, R200, R8 ;  /* 0x000000c8cc08723c */ /* 0x048ff00000001808 */
[-C--:B------:R-:W-:Y:S08]  /*5f70*/  HMMA.16816.F32 R12, R204, R202.reuse, R12 ;  /* 0x000000cacc0c723c */ /* 0x080ff0000000180c */
[C---:B------:R-:W-:Y:S01]  /*5f80*/  HMMA.16816.F32 R16, R196.reuse, R202, R16 ;  /* 0x000000cac410723c */ /* 0x040fe20000001810 */
        /* <DEDUP_REMOVED lines=10> */
[----:B------:R-:W-:Y:S07]  /*6030*/  LDSM.16.MT88.4 R200, [R227+0x19800] ;  /* 0x01980000e3c8783b */ /* 0x000fee0000004200 */
[-C--:B---3--:R-:W-:Y:S08]  /*6040*/  HMMA.16816.F32 R116, R196, R208.reuse, R116 ;  /* 0x000000d0c474723c */ /* 0x088ff00000001874 */
[C---:B------:R-:W-:Y:S08]  /*6050*/  HMMA.16816.F32 R120, R204.reuse, R208, R120 ;  /* 0x000000d0cc78723c */ /* 0x040ff00000001878 */
[-C--:B------:R-:W-:Y:S03]  /*6060*/  HMMA.16816.F32 R124, R204, R210.reuse, R124 ;  /* 0x000000d2cc7c723c */ /* 0x080fe6000000187c */
[----:B------:R-:W-:Y:S05]  /*6070*/  IMAD.IADD R204, R224, 0x1, R228 ;  /* 0x00000001e0cc7824 */ /* 0x000fea00078e02e4 */
[----:B------:R-:W-:Y:S01]  /*6080*/  HMMA.16816.F32 R128, R196, R210, R128 ;  /* 0x000000d2c480723c */ /* 0x000fe20000001880 */
[----:B------:R-:W1:Y:S04]  /*6090*/  LDSM.16.M88.4 R196, [R204] ;  /* 0x00000000ccc4783b */ /* 0x000e680000000200 */
[----:B------:R-:W3:Y:S04]  /*60a0*/  LDSM.16.M88.4 R204, [R204+0x1000] ;  /* 0x00100000cccc783b */ /* 0x000ee80000000200 */
[----:B------:R-:W4:Y:S01]  /*60b0*/  LDSM.16.MT88.4 R208, [R227+0x1b800] ;  /* 0x01b80000e3d0783b */ /* 0x000f220000004200 */
[-C--:B-1----:R-:W-:Y:S08]  /*60c0*/  HMMA.16816.F32 R4, R196, R200.reuse, R4 ;  /* 0x000000c8c404723c */ /* 0x082ff00000001804 */
[C---:B---3--:R-:W-:Y:S08]  /*60d0*/  HMMA.16816.F32 R8, R204.reuse, R200, R8 ;  /* 0x000000c8cc08723c */ /* 0x048ff00000001808 */
[-C--:B------:R-:W-:Y:S03]  /*60e0*/  HMMA.16816.F32 R12, R204, R202.reuse, R12 ;  /* 0x000000cacc0c723c */ /* 0x080fe6000000180c */
[----:B------:R-:W-:Y:S05]  /*60f0*/  REDG.E.ADD.F32.FTZ.RN.STRONG.GPU desc[UR34][R236.64], R4 ;  /* 0x00000004ec0079a6 */ /* 0x000fea000c12f322 */
[C---:B------:R-:W-:Y:S01]  /*6100*/  HMMA.16816.F32 R16, R196.reuse, R202, R16 ;  /* 0x000000cac410723c */ /* 0x040fe20000001810 */
[----:B------:R-:W1:Y:S07]  /*6110*/  LDSM.16.MT88.4 R200, [R227+0x1d800] ;  /* 0x01d80000e3c8783b */ /* 0x000e6e0000004200 */
[-C--:B----4-:R-:W-:Y:S08]  /*6120*/  HMMA.16816.F32 R84, R196, R208.reuse, R84 ;  /* 0x000000d0c454723c */ /* 0x090ff00000001854 */
[C---:B------:R-:W-:Y:S08]  /*6130*/  HMMA.16816.F32 R88, R204.reuse, R208, R88 ;  /* 0x000000d0cc58723c */ /* 0x040ff00000001858 */
[-C--:B------:R-:W-:Y:S08]  /*6140*/  HMMA.16816.F32 R92, R204, R210.reuse, R92 ;  /* 0x000000d2cc5c723c */ /* 0x080ff0000000185c */
[C---:B------:R-:W-:Y:S01]  /*6150*/  HMMA.16816.F32 R96, R196.reuse, R210, R96 ;  /* 0x000000d2c460723c */ /* 0x040fe20000001860 */
[----:B------:R-:W3:Y:S07]  /*6160*/  LDSM.16.MT88.4 R208, [R227+0x1f800] ;  /* 0x01f80000e3d0783b */ /* 0x000eee0000004200 */
        /* <DEDUP_REMOVED lines=10> */
[-C--:B---3--:R-:W-:Y:S03]  /*6210*/  HMMA.16816.F32 R116, R196, R208.reuse, R116 ;  /* 0x000000d0c474723c */ /* 0x088fe60000001874 */
[C---:B------:R-:W-:Y:S02]  /*6220*/  LEA.HI.X.SX32 R203, R248.reuse, R201, 0x5, P0 ;  /* 0x000000c9f8cb7211 */ /* 0x040fe400000f2eff */
[C---:B------:R-:W-:Y:S03]  /*6230*/  LEA R20, P0, R248.reuse, R202, 0x5 ;  /* 0x000000caf8147211 */ /* 0x040fe600078028ff */
[C---:B------:R-:W-:Y:S01]  /*6240*/  HMMA.16816.F32 R120, R204.reuse, R208, R120 ;  /* 0x000000d0cc78723c */ /* 0x040fe20000001878 */
[----:B------:R3:W-:Y:S03]  /*6250*/  REDG.E.ADD.F32.FTZ.RN.STRONG.GPU desc[UR34][R202.64], R6 ;  /* 0x00000006ca0079a6 */ /* 0x0007e6000c12f322 */
[C---:B------:R-:W-:Y:S02]  /*6260*/  LEA.HI.X.SX32 R21, R248.reuse, R203, 0x5, P0 ;  /* 0x000000cbf8157211 */ /* 0x040fe400000f2eff */
[C---:B------:R-:W-:Y:S02]  /*6270*/  LEA R208, P0, R248.reuse, R20, 0x5 ;  /* 0x00000014f8d07211 */ /* 0x040fe400078028ff */
[-C--:B------:R-:W-:Y:S01]  /*6280*/  HMMA.16816.F32 R124, R204, R210.reuse, R124 ;  /* 0x000000d2cc7c723c */ /* 0x080fe2000000187c */
[----:B------:R4:W-:Y:S02]  /*6290*/  REDG.E.ADD.F32.FTZ.RN.STRONG.GPU desc[UR34][R20.64], R7 ;  /* 0x00000007140079a6 */ /* 0x0009e4000c12f322 */
        /* <DEDUP_REMOVED lines=31> */
[C---:B----4-:R-:W-:Y:S03]  /*6490*/  LEA.HI.X.SX32 R7, R248.reuse, R203, 0x5, P0 ;  /* 0x000000cbf8077211 */ /* 0x050fe600000f2eff */
        /* <DEDUP_REMOVED lines=27> */
[C---:B--2---:R-:W-:Y:S03]  /*6650*/  LEA R196, P0, R248.reuse, R16, 0x5 ;  /* 0x00000010f8c47211 */ /* 0x044fe600078028ff */
        /* <DEDUP_REMOVED lines=60> */
[----:B------:R1:W5:Y:S01]  /*6a20*/  LDL.LU.64 R20, [R1] ;  /* 0x0000000001147983 */ /* 0x0003620000300a00 */
        /* <DEDUP_REMOVED lines=44> */
[C---:B---3--:R-:W-:Y:S03]  /*6cf0*/  LEA R10, P0, R248.reuse, R8, 0x5 ;  /* 0x00000008f80a7211 */ /* 0x048fe600078028ff */
        /* <DEDUP_REMOVED lines=31> */
[-C--:B------:R-:W-:Y:S08]  /*6ef0*/  HMMA.16816.F32 R132, R92, R96.reuse, R132 ;  /* 0x000000605c84723c */ /* 0x080ff00000001884 */
        /* <DEDUP_REMOVED lines=67> */
[----:B-----5:R-:W-:-:S02]  /*7330*/  F2FP.F16.F32.PACK_AB R20, R21, R20 ;  /* 0x000000141514723e */ /* 0x020fc400000000ff */
[--C-:B------:R-:W-:Y:S02]  /*7340*/  LOP3.LUT R3, R3, 0x6, R5.reuse, 0xf8, !PT ;  /* 0x0000000603037812 */ /* 0x100fe400078ef805 */
        /* <DEDUP_REMOVED lines=212> */
.L_x_2129:
[----:B------:R-:W2:Y:S01]  /*8090*/  LDCU.64 UR10, c[0x0][0x5c0] ;  /* 0x0000b800ff0a77ac */ /* 0x000ea20008000a00 */
[----:B------:R-:W-:-:S04]  /*80a0*/  UIADD3 UR5, UPT, UPT, UR40, UR41, URZ ;  /* 0x0000002928057290 */ /* 0x000fc8000fffe0ff */
[----:B--2---:R-:W-:Y:S02]  /*80b0*/  UIMAD.WIDE.U32 UR16, UR5, UR10, URZ ;  /* 0x0000000a051072a5 */ /* 0x004fe4000f8e00ff */
[----:B------:R-:W-:-:S04]  /*80c0*/  UIMAD UR5, UR5, UR11, URZ ;  /* 0x0000000b050572a4 */ /* 0x000fc8000f8e02ff */
[----:B------:R-:W-:-:S06]  /*80d0*/  UIADD3 UR5, UPT, UPT, UR17, UR5, URZ ;  /* 0x0000000511057290 */ /* 0x000fcc000fffe0ff */
[----:B-1----:R-:W-:Y:S02]  /*80e0*/  MOV R52, UR5 ;  /* 0x0000000500347c02 */ /* 0x002fe40008000f00 */
.L_x_2130:
        /* <DEDUP_REMOVED lines=12> */
.L_x_2131:
[----:B------:R-:W1:Y:S01]  /*81b0*/  LDCU.64 UR8, c[0x0][0x5c8] ;  /* 0x0000b900ff0877ac */ /* 0x000e620008000a00 */
[----:B------:R-:W-:-:S04]  /*81c0*/  UIADD3 UR5, UPT, UPT, UR40, UR41, URZ ;  /* 0x0000002928057290 */ /* 0x000fc8000fffe0ff */
[----:B-1----:R-:W-:Y:S02]  /*81d0*/  UIMAD.WIDE.U32 UR40, UR5, UR8, URZ ;  /* 0x00000008052872a5 */ /* 0x002fe4000f8e00ff */
[----:B------:R-:W-:-:S04]  /*81e0*/  UIMAD UR5, UR5, UR9, URZ ;  /* 0x00000009050572a4 */ /* 0x000fc8000f8e02ff */
[----:B------:R-:W-:-:S06]  /*81f0*/  UIADD3 UR5, UPT, UPT, UR41, UR5, URZ ;  /* 0x0000000529057290 */ /* 0x000fcc000fffe0ff */
[----:B------:R-:W-:-:S07]  /*8200*/  MOV R3, UR5 ;  /* 0x0000000500037c02 */ /* 0x000fce0008000f00 */
.L_x_2132:
[----:B------:R-:W-:Y:S01]  /*8210*/  BAR.SYNC.DEFER_BLOCKING 0x0 ;  /* 0x0000000000007b1d */ /* 0x000fe20000010000 */
[----:B------:R-:W-:Y:S01]  /*8220*/  LOP3.LUT R4, R212, 0x1f8, RZ, 0xc0, !PT ;  /* 0x000001f8d4047812 */ /* 0x000fe200078ec0ff */
[----:B------:R-:W-:Y:S01]  /*8230*/  USHF.L.U32 UR5, UR36, 0x6, URZ ;  /* 0x0000000624057899 */ /* 0x000fe200080006ff */
[----:B------:R-:W-:Y:S01]  /*8240*/  IMAD.SHL.U32 R69, R0, 0x8, RZ ;  /* 0x0000000800457824 */ /* 0x000fe200078e00ff */
[----:B------:R-:W-:Y:S01]  /*8250*/  USHF.L.U32 UR13, UR36, 0x6, URZ ;  /* 0x00000006240d7899 */ /* 0x000fe200080006ff */
[----:B------:R-:W-:Y:S01]  /*8260*/  LOP3.LUT R4, R4, 0x38, R216, 0x78, !PT ;  /* 0x0000003804047812 */ /* 0x000fe200078e78d8 */
[----:B------:R-:W-:Y:S01]  /*8270*/  UIMAD.WIDE.U32 UR42, UR5, UR10, URZ ;  /* 0x0000000a052a72a5 */ /* 0x000fe2000f8e00ff */
[----:B------:R-:W-:Y:S01]  /*8280*/  VIADD R54, R2, 0x20 ;  /* 0x0000002002367836 */ /* 0x000fe20000000000 */
        /* <DEDUP_REMOVED lines=9> */
[----:B------:R-:W-:Y:S01]  /*8320*/  BSSY.RECONVERGENT B0, `(.L_x_2133) ;  /* 0x0000029000007945 */ /* 0x000fe20003800200 */
[----:B------:R-:W-:Y:S01]  /*8330*/  LOP3.LUT R212, R6, 0x38, R212, 0xf8, !PT ;  /* 0x0000003806d47812 */ /* 0x000fe200078ef8d4 */
[----:B------:R-:W-:Y:S01]  /*8340*/  UIMAD UR12, UR5, UR11, UR12 ;  /* 0x0000000b050c72a4 */ /* 0x000fe2000f8e020c */
[----:B------:R-:W2:Y:S01]  /*8350*/  LDC.64 R6, c[0x0][0x5e0] ;  /* 0x00017800ff067b82 */ /* 0x000ea20000000a00 */
[----:B------:R-:W-:-:S02]  /*8360*/  ISETP.GE.AND P2, PT, R54, UR33, PT ;  /* 0x0000002136007c0c */ /* 0x000fc4000bf46270 */
[----:B------:R-:W-:Y:S01]  /*8370*/  IADD3 R72, P0, PT, R212, UR16, RZ ;  /* 0x00000010d4487c10 */ /* 0x000fe2000ff1e0ff */
[----:B------:R3:W4:Y:S01]  /*8380*/  LDS.128 R48, [R68+0x19000] ;  /* 0x0190000044307984 */ /* 0x0007220000000c00 */
[----:B------:R-:W-:Y:S01]  /*8390*/  IMAD.U32 R53, RZ, RZ, UR12 ;  /* 0x0000000cff357e24 */ /* 0x000fe2000f8e00ff */
[----:B------:R-:W-:Y:S02]  /*83a0*/  LOP3.LUT R69, R69, 0x38, RZ, 0xc0, !PT ;  /* 0x0000003845457812 */ /* 0x000fe400078ec0ff */
[----:B------:R3:W2:Y:S02]  /*83b0*/  LDS.128 R44, [R68+0x1b000] ;  /* 0x01b00000442c7984 */ /* 0x0006a40000000c00 */
[----:B------:R-:W-:Y:S02]  /*83c0*/  IADD3.X R73, PT, PT, R52, UR43, R53, P0, !PT ;  /* 0x0000002b34497c10 */ /* 0x000fe400087fe435 */
        /* <DEDUP_REMOVED lines=18> */
[----:B------:R-:W5:Y:S01]  /*84f0*/  LDS.128 R56, [R68+0x1a000] ;  /* 0x01a0000044387984 */ /* 0x000f620000000c00 */
[----:B------:R-:W-:-:S03]  /*8500*/  MOV R75, R5 ;  /* 0x00000005004b7202 */ /* 0x000fc60000000f00 */
[----:B------:R-:W3:Y:S01]  /*8510*/  LDS.128 R52, [R68+0x18000] ;  /* 0x0180000044347984 */ /* 0x000ee20000000c00 */
[----:B------:R-:W-:-:S03]  /*8520*/  IMAD.WIDE.U32 R74, R2, UR10, R74 ;  /* 0x0000000a024a7c25 */ /* 0x000fc6000f8e004a */
[----:B------:R-:W1:Y:S01]  /*8530*/  LDS.128 R64, [R68+0x1e000] ;  /* 0x01e0000044407984 */ /* 0x000e620000000c00 */
[----:B------:R-:W-:Y:S01]  /*8540*/  IMAD R71, R2, UR11, R75 ;  /* 0x0000000b02477c24 */ /* 0x000fe2000f8e024b */
[----:B----4-:R-:W-:-:S04]  /*8550*/  LEA R76, P0, R74, UR12, 0x1 ;  /* 0x0000000c4a4c7c11 */ /* 0x010fc8000f8008ff */
[----:B------:R-:W-:-:S05]  /*8560*/  LEA.HI.X R77, R74, UR13, R71, 0x1, P0 ;  /* 0x0000000d4a4d7c11 */ /* 0x000fca00080f0c47 */
[----:B--2---:R2:W-:Y:S04]  /*8570*/  STG.E.128 desc[UR34][R76.64+0x100], R60 ;  /* 0x0001003c4c007986 */ /* 0x0045e8000c101d22 */
[----:B-----5:R2:W-:Y:S04]  /*8580*/  STG.E.128 desc[UR34][R76.64+0x80], R56 ;  /* 0x000080384c007986 */ /* 0x0205e8000c101d22 */
[----:B---3--:R2:W-:Y:S04]  /*8590*/  STG.E.128 desc[UR34][R76.64], R52 ;  /* 0x000000344c007986 */ /* 0x0085e8000c101d22 */
[----:B-1----:R2:W-:Y:S02]  /*85a0*/  STG.E.128 desc[UR34][R76.64+0x180], R64 ;  /* 0x000180404c007986 */ /* 0x0025e4000c101d22 */
.L_x_2134:
[----:B------:R-:W-:Y:S05]  /*85b0*/  BSYNC.RECONVERGENT B0 ;  /* 0x0000000000007941 */ /* 0x000fea0003800200 */
.L_x_2133:
[----:B--2---:R2:W4:Y:S01]  /*85c0*/  LDS.128 R52, [R68+0x1f000] ;  /* 0x01f0000044347984 */ /* 0x0045220000000c00 */
[----:B------:R-:W-:Y:S04]  /*85d0*/  BSSY.RECONVERGENT B0, `(.L_x_2135) ;  /* 0x000000f000007945 */ /* 0x000fe80003800200 */
[----:B------:R-:W-:Y:S05]  /*85e0*/  @P2 BRA `(.L_x_2136) ;  /* 0x0000000000342947 */ /* 0x000fea0003800000 */
[----:B------:R-:W5:Y:S01]  /*85f0*/  LDCU.64 UR12, c[0x0][0x560] ;  /* 0x0000ac00ff0c77ac */ /* 0x000f620008000a00 */
[----:B------:R-:W-:Y:S01]  /*8600*/  MOV R58, R72 ;  /* 0x00000048003a7202 */ /* 0x000fe20000000f00 */
[----:B------:R-:W-:Y:S01]  /*8610*/  IMAD R56, R70, UR10, RZ ;  /* 0x0000000a46387c24 */ /* 0x000fe2000f8e02ff */
[----:B------:R-:W-:-:S03]  /*8620*/  MOV R59, R5 ;  /* 0x00000005003b7202 */ /* 0x000fc60000000f00 */
[C---:B------:R-:W-:Y:S02]  /*8630*/  IMAD R56, R0.reuse, UR11, R56 ;  /* 0x0000000b00387c24 */ /* 0x040fe4000f8e0238 */
[----:B------:R-:W-:-:S05]  /*8640*/  IMAD.WIDE.U32 R58, R0, UR10, R58 ;  /* 0x0000000a003a7c25 */ /* 0x000fca000f8e003a */
[----:B------:R-:W-:Y:S02]  /*8650*/  IADD3 R56, PT, PT, R56, R59, RZ ;  /* 0x0000003b38387210 */ /* 0x000fe40007ffe0ff */
[----:B-----5:R-:W-:-:S04]  /*8660*/  LEA R60, P0, R58, UR12, 0x1 ;  /* 0x0000000c3a3c7c11 */ /* 0x020fc8000f8008ff */
[----:B------:R-:W-:-:S05]  /*8670*/  LEA.HI.X R61, R58, UR13, R56, 0x1, P0 ;  /* 0x0000000d3a3d7c11 */ /* 0x000fca00080f0c38 */
[----:B------:R1:W-:Y:S04]  /*8680*/  STG.E.128 desc[UR34][R60.64], R48 ;  /* 0x000000303c007986 */ /* 0x0003e8000c101d22 */
[----:B------:R1:W-:Y:S04]  /*8690*/  STG.E.128 desc[UR34][R60.64+0x80], R44 ;  /* 0x0000802c3c007986 */ /* 0x0003e8000c101d22 */
[----:B------:R1:W-:Y:S04]  /*86a0*/  STG.E.128 desc[UR34][R60.64+0x100], R40 ;  /* 0x000100283c007986 */ /* 0x0003e8000c101d22 */
[----:B----4-:R4:W-:Y:S02]  /*86b0*/  STG.E.128 desc[UR34][R60.64+0x180], R52 ;  /* 0x000180343c007986 */ /* 0x0109e4000c101d22 */
.L_x_2136:
[----:B------:R-:W-:Y:S05]  /*86c0*/  BSYNC.RECONVERGENT B0 ;  /* 0x0000000000007941 */ /* 0x000fea0003800200 */
.L_x_2135:
        /* <DEDUP_REMOVED lines=17> */
[----:B------:R1:W-:Y:S04]  /*87e0*/  STG.E.128 desc[UR34][R42.64], R36 ;  /* 0x000000242a007986 */ /* 0x0003e8000c101d22 */
[----:B------:R1:W-:Y:S04]  /*87f0*/  STG.E.128 desc[UR34][R42.64+0x80], R28 ;  /* 0x0000801c2a007986 */ /* 0x0003e8000c101d22 */
[----:B------:R1:W-:Y:S04]  /*8800*/  STG.E.128 desc[UR34][R42.64+0x100], R20 ;  /* 0x000100142a007986 */ /* 0x0003e8000c101d22 */
[----:B------:R1:W-:Y:S02]  /*8810*/  STG.E.128 desc[UR34][R42.64+0x180], R12 ;  /* 0x0001800c2a007986 */ /* 0x0003e4000c101d22 */
.L_x_2138:
[----:B------:R-:W-:Y:S05]  /*8820*/  BSYNC.RECONVERGENT B0 ;  /* 0x0000000000007941 */ /* 0x000fea0003800200 */
.L_x_2137:
        /* <DEDUP_REMOVED lines=13> */
[----:B------:R1:W-:Y:S02]  /*8900*/  STG.E.128 desc[UR34][R4.64+0x180], R8 ;  /* 0x0001800804007986 */ /* 0x0003e4000c101d22 */
.L_x_2125:
[----:B------:R-:W-:Y:S05]  /*8910*/  BSYNC.RECONVERGENT B1 ;  /* 0x0000000000017941 */ /* 0x000fea0003800200 */
.L_x_2103:
[----:B------:R-:W5:Y:S01]  /*8920*/  LDCU UR8, c[0x0][0x438] ;  /* 0x00008700ff0877ac */ /* 0x000f620008000800 */
[----:B------:R-:W4:Y:S01]  /*8930*/  LDCU UR9, c[0x0][0x370] ;  /* 0x00006e00ff0977ac */ /* 0x000f220008000800 */
[----:B------:R-:W-:Y:S01]  /*8940*/  UMOV UR10, UR19 ;  /* 0x00000013000a7c82 */ /* 0x000fe20008000000 */
[----:B-----5:R-:W-:-:S04]  /*8950*/  UIADD3 UR8, UPT, UPT, UR8, 0x3f, URZ ;  /* 0x0000003f08087890 */ /* 0x020fc8000fffe0ff */
[----:B------:R-:W-:Y:S02]  /*8960*/  USHF.R.S32.HI UR5, URZ, 0x1f, UR8 ;  /* 0x0000001fff057899 */ /* 0x000fe40008011408 */
[----:B----4-:R-:W-:Y:S02]  /*8970*/  UIADD3 UR36, UPT, UPT, UR9, UR36, URZ ;  /* 0x0000002409247290 */ /* 0x010fe4000fffe0ff */
[----:B------:R-:W-:-:S04]  /*8980*/  ULEA.HI UR5, UR5, UR8, URZ, 0x6 ;  /* 0x0000000805057291 */ /* 0x000fc8000f8f30ff */
[----:B------:R-:W-:-:S04]  /*8990*/  USHF.R.S32.HI UR5, URZ, 0x6, UR5 ;  /* 0x00000006ff057899 */ /* 0x000fc80008011405 */
[----:B------:R-:W-:-:S09]  /*89a0*/  UISETP.GE.AND UP0, UPT, UR36, UR5, UPT ;  /* 0x000000052400728c */ /* 0x000fd2000bf06270 */
[----:B------:R-:W-:Y:S05]  /*89b0*/  BRA.U !UP0, `(.L_x_2139) ;  /* 0xffffff7908547547 */ /* 0x000fea000b83ffff */
[----:B------:R-:W-:Y:S05]  /*89c0*/  EXIT ;  /* 0x000000000000794d */ /* 0x000fea0003800000 */
.L_x_2140:
        /* <DEDUP_REMOVED lines=11> */
.L_x_2531:


//--------------------- .text._ZN5flash44flash_bwd_dq_dk_dv_loop_seqk_parallel_kernelI23Flash_bwd_kernel_traitsILi256ELi64ELi64ELi8ELi4ELi2ELi2ELb0ELb0EN7cutlass6half_tE19Flash_kernel_traitsILi256ELi64ELi64ELi8ES3_EELb1ELb0ELb0ELb1ELb0ELb0ELb0EEEvNS_16Flash_bwd_paramsE --------------------------
	.section	.text._ZN5flash44flash_bwd_dq_dk_dv_loop_seqk_parallel_kernelI23Flash_bwd_kernel_traitsILi256ELi64ELi64ELi8ELi4ELi2ELi2ELb0ELb0EN7cutlass6half_tE19Flash_kernel_traitsILi256ELi64ELi64ELi8ES3_EELb1ELb0ELb0ELb1ELb0ELb0ELb0EEEvNS_16Flash_bwd_paramsE,"ax",@progbits
	.align	128
        .global         _ZN5flash44flash_bwd_dq_dk_dv_loop_seqk_parallel_kernelI23Flash_bwd_kernel_traitsILi256ELi64ELi64ELi8ELi4ELi2ELi2ELb0ELb0EN7cutlass6half_tE19Flash_kernel_traitsILi256ELi64ELi64ELi8ES3_EELb1ELb0ELb0ELb1ELb0ELb0ELb0EEEvNS_16Flash_bwd_paramsE
        .type           _ZN5flash44flash_bwd_dq_dk_dv_loop_seqk_parallel_kernelI23Flash_bwd_kernel_traitsILi256ELi64ELi64ELi8ELi4ELi2ELi2ELb0ELb0EN7cutlass6half_tE19Flash_kernel_traitsILi256ELi64ELi64ELi8ES3_EELb1ELb0ELb0ELb1ELb0ELb0ELb0EEEvNS_16Flash_bwd_paramsE,@function
        .size           _ZN5flash44flash_bwd_dq_dk_dv_loop_seqk_parallel_kernelI23Flash_bwd_kernel_traitsILi256ELi64ELi64ELi8ELi4ELi2ELi2ELb0ELb0EN7cutlass6half_tE19Flash_kernel_traitsILi256ELi64ELi64ELi8ES3_EELb1ELb0ELb0ELb1ELb0ELb0ELb0EEEvNS_16Flash_bwd_paramsE,(.L_x_2532 - _ZN5flash44flash_bwd_dq_dk_dv_loop_seqk_parallel_kernelI23Flash_bwd_kernel_traitsILi256ELi64ELi64ELi8ELi4ELi2ELi2ELb0ELb0EN7cutlass6half_tE19Flash_kernel_traitsILi256ELi64ELi64ELi8ES3_EELb1ELb0ELb0ELb1ELb0ELb0ELb0EEEvNS_16Flash_bwd_paramsE)
        .other          _ZN5flash44flash_bwd_dq_dk_dv_loop_seqk_parallel_kernelI23Flash_bwd_kernel_traitsILi256ELi64ELi64ELi8ELi4ELi2ELi2ELb0ELb0EN7cutlass6half_tE19Flash_kernel_traitsILi256ELi64ELi64ELi8ES3_EELb1ELb0ELb0ELb1ELb0ELb0ELb0EEEvNS_16Flash_bwd_paramsE,@"STO_CUDA_ENTRY STV_DEFAULT"
_ZN5flash44flash_bwd_dq_dk_dv_loop_seqk_parallel_kernelI23Flash_bwd_kernel_traitsILi256ELi64ELi64ELi8ELi4ELi2ELi2ELb0ELb0EN7cutlass6half_tE19Flash_kernel_traitsILi256ELi64ELi64ELi8ES3_EELb1ELb0ELb0ELb1ELb0ELb0ELb0EEEvNS_16Flash_bwd_paramsE:
.text._ZN5flash44flash_bwd_dq_dk_dv_loop_seqk_parallel_kernelI23Flash_bwd_kernel_traitsILi256ELi64ELi64ELi8ELi4ELi2ELi2ELb0ELb0EN7cutlass6half_tE19Flash_kernel_traitsILi256ELi64ELi64ELi8ES3_EELb1ELb0ELb0ELb1ELb0ELb0ELb0EEEvNS_16Flash_bwd_paramsE:
        /* <DEDUP_REMOVED lines=49> */
.L_x_2198:
        /* <DEDUP_REMOVED lines=13> */
[----:B--2---:R-:W3:Y:S02]  /*03e0*/  @P1 LDG.E R3, desc[UR34][R12.64] ;  /* 0x000000220c031981 */ /* 0x004ee4000c1e1900 */
        /* <DEDUP_REMOVED lines=40> */
.L_x_2141:
        /* <DEDUP_REMOVED lines=33> */
.L_x_2143:
[----:B------:R-:W1:Y:S01]  /*0880*/  LDCU.64 UR14, c[0x0][0x3b8] ;  /* 0x00007700ff0e77ac */ /* 0x000e620008000a00 */
[----:B------:R-:W-:-:S04]  /*0890*/  UIADD3 UR8, UPT, UPT, UR37, UR39, URZ ;  /* 0x0000002725087290 */ /* 0x000fc8000fffe0ff */
[----:B-1----:R-:W-:Y:S02]  /*08a0*/  UIMAD.WIDE.U32 UR50, UR8, UR14, URZ ;  /* 0x0000000e083272a5 */ /* 0x002fe4000f8e00ff */
[----:B------:R-:W-:-:S04]  /*08b0*/  UIMAD UR8, UR8, UR15, URZ ;  /* 0x0000000f080872a4 */ /* 0x000fc8000f8e02ff */
[----:B------:R-:W-:-:S06]  /*08c0*/  UIADD3 UR8, UPT, UPT, UR51, UR8, URZ ;  /* 0x0000000833087290 */ /* 0x000fcc000fffe0ff */
[----:B------:R-:W-:Y:S02]  /*08d0*/  MOV R11, UR8 ;  /* 0x00000008000b7c02 */ /* 0x000fe40008000f00 */
.L_x_2144:
        /* <DEDUP_REMOVED lines=41> */
.L_x_2145:
[----:B------:R-:W1:Y:S01]  /*0b70*/  LDCU.64 UR12, c[0x0][0x3c0] ;  /* 0x00007800ff0c77ac */ /* 0x000e620008000a00 */
[----:B------:R-:W-:-:S04]  /*0b80*/  UIADD3 UR8, UPT, UPT, UR37, UR39, URZ ;  /* 0x0000002725087290 */ /* 0x000fc8000fffe0ff */
[----:B-1----:R-:W-:Y:S02]  /*0b90*/  UIMAD.WIDE.U32 UR10, UR8, UR12, URZ ;  /* 0x0000000c080a72a5 */ /* 0x002fe4000f8e00ff */
[----:B------:R-:W-:-:S04]  /*0ba0*/  UIMAD UR8, UR8, UR13, URZ ;  /* 0x0000000d080872a4 */ /* 0x000fc8000f8e02ff */
[----:B------:R-:W-:Y:S01]  /*0bb0*/  UIADD3 UR8, UPT, UPT, UR11, UR8, URZ ;  /* 0x000000080b087290 */ /* 0x000fe2000fffe0ff */
[----:B------:R-:W-:-:S05]  /*0bc0*/  UMOV UR48, UR10 ;  /* 0x0000000a00307c82 */ /* 0x000fca0008000000 */
[----:B------:R-:W-:-:S07]  /*0bd0*/  MOV R12, UR8 ;  /* 0x00000008000c7c02 */ /* 0x000fce0008000f00 */
.L_x_2146:
        /* <DEDUP_REMOVED lines=28> */
.L_x_2147:
[----:B------:R-:W-:Y:S02]  /*0da0*/  UIMAD.WIDE.U32 UR10, UR62, UR16, URZ ;  /* 0x000000103e0a72a5 */ /* 0x000fe4000f8e00ff */
[----:B------:R-:W-:-:S04]  /*0db0*/  UIMAD UR8, UR63, UR16, URZ ;  /* 0x000000103f0872a4 */ /* 0x000fc8000f8e02ff */
[----:B------:R-:W-:-:S12]  /*0dc0*/  UIADD3 UR8, UPT, UPT, UR11, UR8, URZ ;  /* 0x000000080b087290 */ /* 0x000fd8000fffe0ff */
.L_x_2148:
        /* <DEDUP_REMOVED lines=20> */
.L_x_2149:
[----:B------:R-:W1:Y:S01]  /*0f10*/  LDCU UR55, c[0x0][0x434] ;  /* 0x00008680ff3777ac */ /* 0x000e620008000800 */
[----:B------:R-:W-:-:S04]  /*0f20*/  UIMAD UR9, UR23, UR41, UR24 ;  /* 0x00000029170972a4 */ /* 0x000fc8000f8e0218 */
[----:B-1----:R-:W-:Y:S02]  /*0f30*/  UIMAD UR55, UR9, UR55, URZ ;  /* 0x00000037093772a4 */ /* 0x002fe4000f8e02ff */
.L_x_2150:
        /* <DEDUP_REMOVED lines=11> */
.L_x_2151:
[----:B------:R-:W1:Y:S01]  /*0ff0*/  LDCU UR54, c[0x0][0x444] ;  /* 0x00008880ff3677ac */ /* 0x000e620008000800 */
[----:B------:R-:W-:-:S04]  /*1000*/  UIMAD UR9, UR23, UR41, UR24 ;  /* 0x00000029170972a4 */ /* 0x000fc8000f8e0218 */
[----:B-1----:R-:W-:-:S12]  /*1010*/  UIMAD UR54, UR9, UR54, URZ ;  /* 0x00000036093672a4 */ /* 0x002fd8000f8e02ff */
.L_x_2152:
[----:B------:R-:W1:Y:S01]  /*1020*/  S2R R2, SR_TID.X ;  /* 0x0000000000027919 */ /* 0x000e620000002100 */
[----:B------:R-:W-:Y:S01]  /*1030*/  USHF.R.S32.HI UR9, URZ, 0x1f, UR53 ;  /* 0x0000001fff097899 */ /* 0x000fe20008011435 */
[----:B------:R-:W2:Y:S01]  /*1040*/  LDC.64 R8, c[0x0][0x3b0] ;  /* 0x0000ec00ff087b82 */ /* 0x000ea20000000a00 */
[----:B------:R-:W-:Y:S01]  /*1050*/  UIADD3 UR53, UP1, UP0, UR60, UR10, UR53 ;  /* 0x0000000a3c357290 */ /* 0x000fe2000f83e035 */
[----:B------:R-:W-:Y:S01]  /*1060*/  MOV R25, RZ ;  /* 0x000000ff00197202 */ /* 0x000fe20000000f00 */
[----:B------:R-:W-:Y:S01]  /*1070*/  ULEA UR54, UR45, UR54, 0x6 ;  /* 0x000000362d367291 */ /* 0x000fe2000f8e30ff */
[----:B------:R-:W-:Y:S01]  /*1080*/  ISETP.NE.AND P3, PT, RZ, UR56, PT ;  /* 0x00000038ff007c0c */ /* 0x000fe2000bf65270 */
[----:B------:R-:W-:Y:S01]  /*1090*/  UIADD3.X UR51, UPT, UPT, UR51, UR8, UR9, UP1, UP0 ;  /* 0x0000000833337290 */ /* 0x000fe20008fe0409 */
[----:B------:R-:W-:Y:S01]  /*10a0*/  BSSY.RECONVERGENT B1, `(.L_x_2142) ;  /* 0x000099c000017945 */ /* 0x000fe20003800200 */
[----:B------:R-:W-:Y:S01]  /*10b0*/  UISETP.GT.AND UP0, UPT, UR38, URZ, UPT ;  /* 0x000000ff2600728c */ /* 0x000fe2000bf04270 */
[----:B------:R-:W3:Y:S01]  /*10c0*/  LDC.64 R14, c[0x0][0x5f8] ;  /* 0x00017e00ff0e7b82 */ /* 0x000ee20000000a00 */
[----:B------:R-:W-:Y:S01]  /*10d0*/  ULEA UR55, UR45, UR55, 0x6 ;  /* 0x000000372d377291 */ /* 0x000fe2000f8e30ff */
[----:B------:R-:W4:Y:S02]  /*10e0*/  LDCU.128 UR8, c[0x0][0x590] ;  /* 0x0000b200ff0877ac */ /* 0x000f240008000c00 */
[----:B----4-:R-:W-:Y:S01]  /*10f0*/  UIMAD UR16, UR47, UR8, URZ ;  /* 0x000000082f1072a4 */ /* 0x010fe2000f8e02ff */
[----:B-1----:R-:W-:-:S02]  /*1100*/  IMAD.SHL.U32 R6, R2, 0x8, RZ ;  /* 0x0000000802067824 */ /* 0x002fc400078e00ff */
[----:B------:R-:W-:Y:S01]  /*1110*/  IMAD.U32 R3, RZ, RZ, UR8 ;  /* 0x00000008ff037e24 */ /* 0x000fe2000f8e00ff */
[----:B------:R-:W-:Y:S01]  /*1120*/  UIMAD UR16, UR49, UR9, UR16 ;  /* 0x00000009311072a4 */ /* 0x000fe2000f8e0210 */
[----:B------:R-:W-:Y:S01]  /*1130*/  IMAD.U32 R16, RZ, RZ, UR10 ;  /* 0x0000000aff107e24 */ /* 0x000fe2000f8e00ff */
[----:B------:R-:W-:Y:S01]  /*1140*/  LOP3.LUT R24, R6, 0x38, RZ, 0xc0, !PT ;  /* 0x0000003806187812 */ /* 0x000fe200078ec0ff */
[----:B---3--:R-:W-:-:S03]  /*1150*/  IMAD.WIDE.U32 R22, R14, UR21, RZ ;  /* 0x000000150e167c25 */ /* 0x008fc6000f8e00ff */
[----:B------:R-:W-:Y:S01]  /*1160*/  IADD3 R4, P0, PT, R24, UR58, RZ ;  /* 0x0000003a18047c10 */ /* 0x000fe2000ff1e0ff */
[----:B--2---:R-:W-:Y:S01]  /*1170*/  IMAD.WIDE.U32 R18, R8, UR49, R24 ;  /* 0x0000003108127c25 */ /* 0x004fe2000f8e0018 */
[----:B------:R-:W-:Y:S01]  /*1180*/  SEL R14, R22, RZ, P3 ;  /* 0x000000ff160e7207 */ /* 0x000fe20001800000 */
[----:B------:R-:W1:Y:S02]  /*1190*/  LDCU.64 UR58, c[0x0][0x5e8] ;  /* 0x0000bd00ff3a77ac */ /* 0x000e640008000a00 */
[----:B------:R-:W-:Y:S02]  /*11a0*/  IMAD.X R5, RZ, RZ, UR17, P0 ;  /* 0x00000011ff057e24 */ /* 0x000fe400080e06ff */
[----:B------:R-:W-:Y:S02]  /*11b0*/  IMAD R15, R15, UR21, R23 ;  /* 0x000000150f0f7c24 */ /* 0x000fe4000f8e0217 */
        /* <DEDUP_REMOVED lines=9> */
[----:B------:R-:W-:Y:S01]  /*1250*/  SHF.R.U32.HI R3, RZ, 0x3, R2 ;  /* 0x00000003ff037819 */ /* 0x000fe20000011602 */
[----:B------:R-:W-:Y:S01]  /*1260*/  IMAD R5, R9, UR49, R4 ;  /* 0x0000003109057c24 */ /* 0x000fe2000f8e0204 */
[----:B------:R-:W-:Y:S01]  /*1270*/  IADD3 R4, P0, PT, R18, UR52, RZ ;  /* 0x0000003412047c10 */ /* 0x000fe2000ff1e0ff */
[----:B------:R-:W-:-:S02]  /*1280*/  USHF.L.U32 UR49, UR8, 0x5, URZ ;  /* 0x0000000508317899 */ /* 0x000fc400080006ff */
[----:B------:R-:W-:Y:S01]  /*1290*/  USHF.L.U32 UR52, UR47, 0x6, URZ ;  /* 0x000000062f347899 */ /* 0x000fe200080006ff */
[----:B------:R-:W-:Y:S01]  /*12a0*/  IADD3.X R5, PT, PT, R19, UR46, R5, P0, !PT ;  /* 0x0000002e13057c10 */ /* 0x000fe200087fe405 */
[----:B------:R-:W-:Y:S01]  /*12b0*/  IMAD.WIDE.U32 R18, R3, UR8, R16 ;  /* 0x0000000803127c25 */ /* 0x000fe2000f8e0010 */
[----:B------:R-:W-:Y:S01]  /*12c0*/  USHF.L.U64.HI UR46, UR8, 0x5, UR9 ;  /* 0x00000005082e7899 */ /* 0x000fe20008010209 */
[----:B------:R-:W4:Y:S02]  /*12d0*/  LDCU.64 UR56, c[0x0][0x420] ;  /* 0x00008400ff3877ac */ /* 0x000f240008000a00 */
[----:B--2---:R-:W-:Y:S01]  /*12e0*/  IMAD.U32 R20, RZ, RZ, UR16 ;  /* 0x00000010ff147e24 */ /* 0x004fe2000f8e00ff */
[----:B---3--:R-:W-:Y:S01]  /*12f0*/  LEA R242, P2, R18, UR10, 0x1 ;  /* 0x0000000a12f27c11 */ /* 0x008fe2000f8408ff */
[----:B------:R-:W-:Y:S01]  /*1300*/  IMAD.U32 R16, RZ, RZ, UR17 ;  /* 0x00000011ff107e24 */ /* 0x000fe2000f8e00ff */
[----:B------:R-:W2:Y:S01]  /*1310*/  LDCU.64 UR16, c[0x0][0x570] ;  /* 0x0000ae00ff1077ac */ /* 0x000ea20008000a00 */
[----:B------:R-:W-:Y:S01]  /*1320*/  IMAD.WIDE.U32 R20, R20, UR24, R4 ;  /* 0x0000001814147c25 */ /* 0x000fe2000f8e0004 */
[----:B------:R-:W-:-:S02]  /*1330*/  LOP3.LUT R4, R2, 0x1f, RZ, 0xc0, !PT ;  /* 0x0000001f02047812 */ /* 0x000fc400078ec0ff */
[----:B------:R-:W-:Y:S01]  /*1340*/  SHF.R.U32.HI R5, RZ, 0x5, R2 ;  /* 0x00000005ff057819 */ /* 0x000fe20000011602 */
[----:B------:R-:W-:Y:S01]  /*1350*/  IMAD R7, R3, UR9, R19 ;  /* 0x0000000903077c24 */ /* 0x000fe2000f8e0213 */
[----:B------:R-:W3:Y:S01]  /*1360*/  LDCU.64 UR8, c[0x0][0x380] ;  /* 0x00007000ff0877ac */ /* 0x000ee20008000a00 */
[----:B------:R-:W-:Y:S01]  /*1370*/  IMAD R21, R16, UR24, R21 ;  /* 0x0000001810157c24 */ /* 0x000fe2000f8e0215 */
[----:B------:R-:W-:Y:S01]  /*1380*/  SEL R16, R15, RZ, P3 ;  /* 0x000000ff0f107207 */ /* 0x000fe20001800000 */
[----:B------:R-:W-:Y:S01]  /*1390*/  IMAD R13, R5, UR47, R4 ;  /* 0x0000002f050d7c24 */ /* 0x000fe2000f8e0204 */
[----:B------:R-:W-:Y:S01]  /*13a0*/  LEA.HI.X R243, R18, UR11, R7, 0x1, P2 ;  /* 0x0000000b12f37c11 */ /* 0x000fe200090f0c07 */
[----:B------:R-:W-:Y:S01]  /*13b0*/  IMAD.WIDE.U32 R18, R3, R8, R20 ;  /* 0x0000000803127225 */ /* 0x000fe200078e0014 */
[----:B-1----:R-:W-:Y:S01]  /*13c0*/  UIMAD.WIDE UR58, UR54, 0x4, UR58 ;  /* 0x00000004363a78a5 */ /* 0x002fe2000f8e023a */
[----:B------:R-:W-:Y:S02]  /*13d0*/  SHF.L.U32 R15, R8, 0x5, RZ ;  /* 0x00000005080f7819 */ /* 0x000fe400000006ff */
[----:B------:R-:W-:Y:S01]  /*13e0*/  IADD3 R14, P1, P0, R13, UR53, R14 ;  /* 0x000000350d0e7c10 */ /* 0x000fe2000f83e00e */
[----:B------:R-:W-:Y:S01]  /*13f0*/  IMAD R7, R3, R9, R19 ;  /* 0x0000000903077224 */ /* 0x000fe200078e0213 */
[----:B------:R-:W-:-:S02]  /*1400*/  SHF.R.S32.HI R13, RZ, 0x1f, R13 ;  /* 0x0000001fff0d7819 */ /* 0x000fc4000001140d */
[----:B------:R-:W-:Y:S02]  /*1410*/  SHF.L.U64.HI R9, R8, 0x5, R9 ;  /* 0x0000000508097819 */ /* 0x000fe40000010209 */
[----:B------:R-:W-:Y:S01]  /*1420*/  IADD3.X R16, PT, PT, R13, UR51, R16, P1, P0 ;  /* 0x000000330d107c10 */ /* 0x000fe20008fe0410 */
[----:B------:R-:W-:Y:S01]  /*1430*/  IMAD.U32 R13, RZ, RZ, UR52 ;  /* 0x00000034ff0d7e24 */ /* 0x000fe2000f8e00ff */
[----:B------:R-:W-:Y:S01]  /*1440*/  IADD3 R14, P0, PT, R14, UR52, RZ ;  /* 0x000000340e0e7c10 */ /* 0x000fe2000ff1e0ff */
[----:B----4-:R-:W-:Y:S01]  /*1450*/  UIMAD.WIDE UR52, UR55, 0x4, UR56 ;  /* 0x00000004373478a5 */ /* 0x010fe2000f8e0238 */
[----:B---3--:R-:W-:Y:S02]  /*1460*/  LEA R244, P1, R18, UR8, 0x1 ;  /* 0x0000000812f47c11 */ /* 0x008fe4000f8208ff */
[----:B------:R-:W-:Y:S01]  /*1470*/  LEA.HI.X.SX32 R13, R13, R16, 0x1, P0 ;  /* 0x000000100d0d7211 */ /* 0x000fe200000f0eff */
[----:B------:R-:W-:Y:S01]  /*1480*/  VIADD R16, R3, 0x20 ;  /* 0x0000002003107836 */ /* 0x000fe20000000000 */
[----:B--2---:R-:W-:Y:S01]  /*1490*/  LEA R240, P0, R14, UR16, 0x2 ;  /* 0x000000100ef07c11 */ /* 0x004fe2000f8010ff */
[----:B------:R-:W-:Y:S01]  /*14a0*/  UMOV UR16, UR58 ;  /* 0x0000003a00107c82 */ /* 0x000fe20008000000 */
[----:B------:R-:W-:-:S02]  /*14b0*/  LEA.HI.X R245, R18, UR9, R7, 0x1, P1 ;  /* 0x0000000912f57c11 */ /* 0x000fc400088f0c07 */
[----:B------:R-:W-:Y:S01]  /*14c0*/  LEA.HI.X R241, R14, UR17, R13, 0x2, P0 ;  /* 0x000000110ef17c11 */ /* 0x000fe200080f140d */
[----:B------:R-:W-:Y:S01]  /*14d0*/  UMOV UR17, UR59 ;  /* 0x0000003b00117c82 */ /* 0x000fe20008000000 */
[----:B------:R-:W-:Y:S02]  /*14e0*/  IADD3 R14, P0, PT, R3, 0x20, RZ ;  /* 0x00000020030e7810 */ /* 0x000fe40007f1e0ff */
[C---:B------:R-:W-:Y:S02]  /*14f0*/  LOP3.LUT R20, R24.reuse, 0x40, RZ, 0xfc, !PT ;  /* 0x0000004018147812 */ /* 0x040fe400078efcff */
        /* <DEDUP_REMOVED lines=15> */
[----:B------:R-:W-:Y:S05]  /*15f0*/  BRA `(.L_x_2155) ;  /* 0x0000000000187947 */ /* 0x000fea0003800000 */
.L_x_2154:
[----:B------:R-:W1:Y:S01]  /*1600*/  LDCU.64 UR10, c[0x0][0x5c0] ;  /* 0x0000b800ff0a77ac */ /* 0x000e620008000a00 */
[----:B------:R-:W-:-:S04]  /*1610*/  UIADD3 UR5, UPT, UPT, UR37, UR39, URZ ;  /* 0x0000002725057290 */ /* 0x000fc8000fffe0ff */
[----:B-1----:R-:W-:Y:S02]  /*1620*/  UIMAD.WIDE.U32 UR16, UR5, UR10, URZ ;  /* 0x0000000a051072a5 */ /* 0x002fe4000f8e00ff */
[----:B------:R-:W-:-:S04]  /*1630*/  UIMAD UR5, UR5, UR11, URZ ;  /* 0x0000000b050572a4 */ /* 0x000fc8000f8e02ff */
[----:B------:R-:W-:-:S06]  /*1640*/  UIADD3 UR5, UPT, UPT, UR17, UR5, URZ ;  /* 0x0000000511057290 */ /* 0x000fcc000fffe0ff */
[----:B------:R-:W-:Y:S02]  /*1650*/  MOV R2, UR5 ;  /* 0x0000000500027c02 */ /* 0x000fe40008000f00 */
.L_x_2155:
        /* <DEDUP_REMOVED lines=12> */
.L_x_2156:
[----:B------:R-:W1:Y:S01]  /*1720*/  LDCU.64 UR8, c[0x0][0x5c8] ;  /* 0x0000b900ff0877ac */ /* 0x000e620008000a00 */
[----:B------:R-:W-:-:S04]  /*1730*/  UIADD3 UR37, UPT, UPT, UR37, UR39, URZ ;  /* 0x0000002725257290 */ /* 0x000fc8000fffe0ff */
[----:B-1----:R-:W-:Y:S02]  /*1740*/  UIMAD.WIDE.U32 UR14, UR37, UR8, URZ ;  /* 0x00000008250e72a5 */ /* 0x002fe4000f8e00ff */
[----:B------:R-:W-:-:S04]  /*1750*/  UIMAD UR37, UR37, UR9, URZ ;  /* 0x00000009252572a4 */ /* 0x000fc8000f8e02ff */
[----:B------:R-:W-:-:S06]  /*1760*/  UIADD3 UR37, UPT, UPT, UR15, UR37, URZ ;  /* 0x000000250f257290 */ /* 0x000fcc000fffe0ff */
[----:B------:R-:W-:Y:S02]  /*1770*/  MOV R0, UR37 ;  /* 0x0000002500007c02 */ /* 0x000fe40008000f00 */
.L_x_2157:
        /* <DEDUP_REMOVED lines=31> */
.L_x_2159:
[----:B------:R-:W-:Y:S05]  /*1970*/  BSYNC.RECONVERGENT B0 ;  /* 0x0000000000007941 */ /* 0x000fea0003800200 */
.L_x_2158:
        /* <DEDUP_REMOVED lines=19> */
.L_x_2161:
[----:B------:R-:W-:Y:S05]  /*1ab0*/  BSYNC.RECONVERGENT B0 ;  /* 0x0000000000007941 */ /* 0x000fea0003800200 */
.L_x_2160:
        /* <DEDUP_REMOVED lines=28> */
.L_x_2163:
[----:B------:R-:W-:Y:S05]  /*1c80*/  BSYNC.RECONVERGENT B0 ;  /* 0x0000000000007941 */ /* 0x000fea0003800200 */
.L_x_2162:
[----:B------:R-:W-:Y:S05]  /*1c90*/  @P5 BRA `(.L_x_2164) ;  /* 0x0000008c00705947 */ /* 0x000fea0003800000 */
[----:B------:R-:W3:Y:S01]  /*1ca0*/  LDCU UR5, c[0x0][0x440] ;  /* 0x00008800ff0577ac */ /* 0x000ee20008000800 */
[----:B------:R-:W-:Y:S02]  /*1cb0*/  IMAD R13, R13, UR8, RZ ;  /* 0x000000080d0d7c24 */ /* 0x000fe4000f8e02ff */
[----:B------:R-:W-:Y:S01]  /*1cc0*/  IMAD.MOV.U32 R4, RZ, RZ, R6 ;  /* 0x000000ffff047224 */ /* 0x000fe200078e0006 */
[----:B------:R-:W4:Y:S01]  /*1cd0*/  LDCU.64 UR10, c[0x0][0x568] ;  /* 0x0000ad00ff0a77ac */ /* 0x000f220008000a00 */
[C---:B------:R-:W-:Y:S02]  /*1ce0*/  IMAD R13, R14.reuse, UR9, R13 ;  /* 0x000000090e0d7c24 */ /* 0x040fe4000f8e020d */
[----:B--2---:R-:W-:-:S04]  /*1cf0*/  IMAD.WIDE.U32 R2, R14, UR8, R4 ;  /* 0x000000080e027c25 */ /* 0x004fc8000f8e0004 */
        /* <DEDUP_REMOVED lines=13> */
.L_x_2153:
        /* <DEDUP_REMOVED lines=38> */
.L_x_2166:
[----:B------:R2:W-:Y:S04]  /*2030*/  STS.128 [R17+0x10000], RZ ;  /* 0x010000ff11007388 */ /* 0x0005e80000000c00 */
[----:B------:R2:W-:Y:S04]  /*2040*/  STS.128 [R17+0x12000], RZ ;  /* 0x012000ff11007388 */ /* 0x0005e80000000c00 */
[----:B------:R2:W-:Y:S04]  /*2050*/  STS.128 [R17+0x14000], RZ ;  /* 0x014000ff11007388 */ /* 0x0005e80000000c00 */
[----:B------:R2:W-:Y:S02]  /*2060*/  STS.128 [R17+0x16000], RZ ;  /* 0x016000ff11007388 */ /* 0x0005e40000000c00 */
.L_x_2167:
[----:B------:R-:W-:Y:S05]  /*2070*/  BSYNC.RECONVERGENT B0 ;  /* 0x0000000000007941 */ /* 0x000fea0003800200 */
.L_x_2165:
        /* <DEDUP_REMOVED lines=37> */
.L_x_2169:
[----:B------:R-:W-:Y:S05]  /*22d0*/  BSYNC.RECONVERGENT B0 ;  /* 0x0000000000007941 */ /* 0x000fea0003800200 */
.L_x_2168:
        /* <DEDUP_REMOVED lines=29> */
.L_x_2171:
[----:B------:R1:W-:Y:S04]  /*24b0*/  STS.128 [R238], RZ ;  /* 0x000000ffee007388 */ /* 0x0003e80000000c00 */
[----:B------:R1:W-:Y:S04]  /*24c0*/  STS.128 [R238+0x2000], RZ ;  /* 0x002000ffee007388 */ /* 0x0003e80000000c00 */
[----:B------:R1:W-:Y:S04]  /*24d0*/  STS.128 [R238+0x4000], RZ ;  /* 0x004000ffee007388 */ /* 0x0003e80000000c00 */
[----:B------:R1:W-:Y:S02]  /*24e0*/  STS.128 [R238+0x6000], RZ ;  /* 0x006000ffee007388 */ /* 0x0003e40000000c00 */
.L_x_2172:
[----:B------:R-:W-:Y:S05]  /*24f0*/  BSYNC.RECONVERGENT B0 ;  /* 0x0000000000007941 */ /* 0x000fea0003800200 */
.L_x_2170:
[--C-:B------:R-:W-:Y:S01]  /*2500*/  SHF.R.U32.HI R7, RZ, 0x1, R2.reuse ;  /* 0x00000001ff077819 */ /* 0x100fe20000011602 */
[----:B----4-:R-:W-:Y:S01]  /*2510*/  IMAD.MOV.U32 R22, RZ, RZ, 0x4 ;  /* 0x00000004ff167424 */ /* 0x010fe200078e00ff */
[----:B------:R-:W-:Y:S01]  /*2520*/  SHF.R.U32.HI R8, RZ, 0x2, R2 ;  /* 0x00000002ff087819 */ /* 0x000fe20000011602 */
[----:B------:R-:W-:Y:S01]  /*2530*/  IMAD.MOV.U32 R236, RZ, RZ, 0x7f800000 ;  /* 0x7f800000ffec7424 */ /* 0x000fe200078e00ff */
[----:B------:R-:W-:Y:S01]  /*2540*/  LOP3.LUT R237, R7, 0x30, RZ, 0xc0, !PT ;  /* 0x0000003007ed7812 */ /* 0x000fe200078ec0ff */
[----:B------:R-:W-:-:S03]  /*2550*/  IMAD.MOV.U32 R235, RZ, RZ, 0x7f800000 ;  /* 0x7f800000ffeb7424 */ /* 0x000fc600078e00ff */
[----:B------:R-:W-:-:S04]  /*2560*/  LOP3.LUT R237, R237, 0x7, R8, 0xf8, !PT ;  /* 0x00000007eded7812 */ /* 0x000fc800078ef808 */
        /* <DEDUP_REMOVED lines=39> */
.L_x_2174:
[----:B------:R-:W-:Y:S05]  /*27e0*/  BSYNC.RECONVERGENT B0 ;  /* 0x0000000000007941 */ /* 0x000fea0003800200 */
.L_x_2173:
        /* <DEDUP_REMOVED lines=48> */
.L_x_2176:
[----:B------:R2:W-:Y:S04]  /*2af0*/  STS.128 [R17+0x18000], RZ ;  /* 0x018000ff11007388 */ /* 0x0005e80000000c00 */
[----:B------:R2:W-:Y:S04]  /*2b00*/  STS.128 [R17+0x1a000], RZ ;  /* 0x01a000ff11007388 */ /* 0x0005e80000000c00 */
[----:B------:R2:W-:Y:S04]  /*2b10*/  STS.128 [R17+0x1c000], RZ ;  /* 0x01c000ff11007388 */ /* 0x0005e80000000c00 */
[----:B------:R2:W-:Y:S02]  /*2b20*/  STS.128 [R17+0x1e000], RZ ;  /* 0x01e000ff11007388 */ /* 0x0005e40000000c00 */
.L_x_2177:
[----:B------:R-:W-:Y:S05]  /*2b30*/  BSYNC.RECONVERGENT B0 ;  /* 0x0000000000007941 */ /* 0x000fea0003800200 */
.L_x_2175:
        /* <DEDUP_REMOVED lines=40> */
.L_x_2179:
[----:B------:R-:W-:Y:S05]  /*2dc0*/  BSYNC.RECONVERGENT B0 ;  /* 0x0000000000007941 */ /* 0x000fea0003800200 */
.L_x_2178:
        /* <DEDUP_REMOVED lines=46> */
.L_x_2181:
[----:B------:R2:W-:Y:S04]  /*30b0*/  STS.128 [R17+0x20000], RZ ;  /* 0x020000ff11007388 */ /* 0x0005e80000000c00 */
[----:B------:R2:W-:Y:S04]  /*30c0*/  STS.128 [R17+0x22000], RZ ;  /* 0x022000ff11007388 */ /* 0x0005e80000000c00 */
[----:B------:R2:W-:Y:S04]  /*30d0*/  STS.128 [R17+0x24000], RZ ;  /* 0x024000ff11007388 */ /* 0x0005e80000000c00 */
[----:B------:R2:W-:Y:S02]  /*30e0*/  STS.128 [R17+0x26000], RZ ;  /* 0x026000ff11007388 */ /* 0x0005e40000000c00 */
.L_x_2182:
[----:B------:R-:W-:Y:S05]  /*30f0*/  BSYNC.RECONVERGENT B0 ;  /* 0x0000000000007941 */ /* 0x000fea0003800200 */
.L_x_2180:
        /* <DEDUP_REMOVED lines=40> */
.L_x_2184:
[----:B------:R-:W-:Y:S05]  /*3380*/  BSYNC.RECONVERGENT B0 ;  /* 0x0000000000007941 */ /* 0x000fea0003800200 */
.L_x_2183:
[----:B------:R-:W2:Y:S01]  /*3390*/  LDCU.64 UR10, c[0x0][0x538] ;  /* 0x0000a700ff0a77ac */ /* 0x000ea20008000a00 */
[----:B------:R-:W3:Y:S01]  /*33a0*/  LDC.64 R18, c[0x0][0x528] ;  /* 0x00014a00ff127b82 */ /* 0x000ee20000000a00 */
[----:B------:R-:W4:Y:S01]  /*33b0*/  S2R R219, SR_TID.X ;  /* 0x0000000000db7919 */ /* 0x000f220000002100 */
[C---:B------:R-:W-:Y:S01]  /*33c0*/  IMAD.SHL.U32 R16, R2.reuse, 0x2, RZ ;  /* 0x0000000202107824 */ /* 0x040fe200078e00ff */
[----:B-1----:R-:W-:Y:S01]  /*33d0*/  LOP3.LUT R10, R5, 0x3, RZ, 0xc0, !PT ;  /* 0x00000003050a7812 */ /* 0x002fe200078ec0ff */
[----:B------:R-:W-:Y:S01]  /*33e0*/  IMAD.U32 R233, RZ, RZ, UR5 ;  /* 0x00000005ffe97e24 */ /* 0x000fe2000f8e00ff */
[----:B------:R-:W0:Y:S01]  /*33f0*/  LDGDEPBAR ;  /* 0x00000000000079af */ /* 0x000e220000000000 */
[----:B------:R-:W-:Y:S02]  /*3400*/  VIADD R234, R237, UR36 ;  /* 0x00000024edea7c36 */ /* 0x000fe40008000000 */
[----:B------:R-:W-:Y:S01]  /*3410*/  IMAD.SHL.U32 R226, R2, 0x10, RZ ;  /* 0x0000001002e27824 */ /* 0x000fe200078e00ff */
[----:B------:R-:W1:Y:S01]  /*3420*/  LDC R248, c[0x0][0x44c] ;  /* 0x00011300fff87b82 */ /* 0x000e620000000800 */
[----:B--2---:R-:W-:-:S04]  /*3430*/  UISETP.NE.U32.AND UP0, UPT, UR10, URZ, UPT ;  /* 0x000000ff0a00728c */ /* 0x004fc8000bf05070 */
[----:B------:R-:W-:Y:S01]  /*3440*/  UISETP.NE.AND.EX UP0, UPT, UR11, URZ, UPT, UP0 ;  /* 0x000000ff0b00728c */ /* 0x000fe2000bf05300 */
[----:B---3--:R-:W2:Y:S05]  /*3450*/  LDG.E.64 R14, desc[UR34][R18.64+0x8] ;  /* 0x00000822120e7981 */ /* 0x008eaa000c1e1b00 */
[----:B------:R-:W-:Y:S01]  /*3460*/  PLOP3.LUT P0, PT, PT, PT, UP0, 0x80, 0x8 ;  /* 0x000000000008781c */ /* 0x000fe20003f0f008 */
[----:B------:R-:W3:Y:S04]  /*3470*/  LDG.E.64 R12, desc[UR34][R18.64] ;  /* 0x00000022120c7981 */ /* 0x000ee8000c1e1b00 */
[----:B------:R-:W4:Y:S01]  /*3480*/  @UP0 LDCU.64 UR8, c[0x0][0x540] ;  /* 0x0000a800ff0807ac */ /* 0x000f220008000a00 */
[----:B------:R-:W-:Y:S01]  /*3490*/  @UP0 UMOV UR12, UR24 ;  /* 0x00000018000c0c82 */ /* 0x000fe20008000000 */
[----:B------:R-:W-:Y:S01]  /*34a0*/  @UP0 UMOV UR13, URZ ;  /* 0x000000ff000d0c82 */ /* 0x000fe20008000000 */
[----:B------:R-:W-:Y:S01]  /*34b0*/  LOP3.LUT R9, R16, 0x6, RZ, 0xc0, !PT ;  /* 0x0000000610097812 */ /* 0x000fe200078ec0ff */
[----:B------:R-:W-:Y:S01]  /*34c0*/  IMAD.SHL.U32 R5, R2, 0x40, RZ ;  /* 0x0000004002057824 */ /* 0x000fe200078e00ff */
[----:B------:R-:W1:Y:S01]  /*34d0*/  @UP0 LDCU UR5, c[0x0][0x458] ;  /* 0x00008b00ff0507ac */ /* 0x000e620008000800 */
[----:B----4-:R-:W-:Y:S01]  /*34e0*/  @UP0 UIMAD.WIDE.U32 UR12, UR23, UR8, UR12 ;  /* 0x00000008170c02a5 */ /* 0x010fe2000f8e000c */
[----:B------:R-:W-:Y:S01]  /*34f0*/  LOP3.LUT R16, R16, 0x20, RZ, 0xc0, !PT ;  /* 0x0000002010107812 */ /* 0x000fe200078ec0ff */
[----:B------:R-:W-:Y:S01]  /*3500*/  IMAD R234, R233, 0x40, R234 ;  /* 0x00000040e9ea7824 */ /* 0x000fe200078e02ea */
[----:B------:R-:W-:Y:S01]  /*3510*/  LOP3.LUT R9, R9, 0xe0, R8, 0xf8, !PT ;  /* 0x000000e009097812 */ /* 0x000fe200078ef808 */
[----:B------:R-:W-:-:S02]  /*3520*/  @UP0 UIMAD UR9, UR23, UR9, UR13 ;  /* 0x00000009170902a4 */ /* 0x000fc4000f8e020d */
[----:B------:R-:W-:Y:S01]  /*3530*/  @UP0 ULEA UR10, UP1, UR12, UR10, 0x2 ;  /* 0x0000000a0c0a0291 */ /* 0x000fe2000f8210ff */
[----:B------:R-:W-:Y:S01]  /*3540*/  LOP3.LUT R17, R5, 0x200, RZ, 0xc0, !PT ;  /* 0x0000020005117812 */ /* 0x000fe200078ec0ff */
[C---:B------:R-:W-:Y:S02]  /*3550*/  IMAD.SHL.U32 R218, R219.reuse, 0x2, RZ ;  /* 0x00000002dbda7824 */ /* 0x040fe400078e00ff */
[----:B------:R-:W-:Y:S01]  /*3560*/  IMAD.SHL.U32 R216, R219, 0x20, RZ ;  /* 0x00000020dbd87824 */ /* 0x000fe200078e00ff */
[----:B------:R-:W-:Y:S01]  /*3570*/  @UP0 ULEA.HI.X UR11, UR12, UR11, UR9, 0x2, UP1 ;  /* 0x0000000b0c0b0291 */ /* 0x000fe200088f1409 */
[----:B------:R-:W-:Y:S01]  /*3580*/  IMAD.U32 R20, RZ, RZ, UR10 ;  /* 0x0000000aff147e24 */ /* 0x000fe2000f8e00ff */
[C---:B------:R-:W-:Y:S01]  /*3590*/  R2P PR, R2.reuse, 0x6 ;  /* 0x0000000602007804 */ /* 0x040fe20000000000 */
[----:B------:R-:W-:Y:S01]  /*35a0*/  IMAD.SHL.U32 R8, R2, 0x20, RZ ;  /* 0x0000002002087824 */ /* 0x000fe200078e00ff */
[----:B------:R-:W-:Y:S01]  /*35b0*/  LOP3.LUT R16, R16, 0x18, R3, 0xf8, !PT ;  /* 0x0000001810107812 */ /* 0x000fe200078ef803 */
[----:B------:R-:W-:Y:S01]  /*35c0*/  IMAD R233, R233, 0x4, R10 ;  /* 0x00000004e9e97824 */ /* 0x000fe200078e020a */
[----:B------:R-:W-:Y:S01]  /*35d0*/  SHF.R.U32.HI R232, RZ, 0x2, R219 ;  /* 0x00000002ffe87819 */ /* 0x000fe200000116db */
[----:B------:R-:W-:-:S02]  /*35e0*/  IMAD.U32 R21, RZ, RZ, UR11 ;  /* 0x0000000bff157e24 */ /* 0x000fc4000f8e00ff */
[----:B------:R-:W-:Y:S02]  /*35f0*/  IMAD.SHL.U32 R217, R219, 0x8, RZ ;  /* 0x00000008dbd97824 */ /* 0x000fe400078e00ff */
[----:B------:R-:W-:Y:S01]  /*3600*/  IMAD.MOV.U32 R229, RZ, RZ, 0x40 ;  /* 0x00000040ffe57424 */ /* 0x000fe200078e00ff */
[----:B------:R4:W3:Y:S01]  /*3610*/  @P0 LDG.E R0, desc[UR34][R20.64] ;  /* 0x0000002214000981 */ /* 0x0008e2000c1e1900 */
[----:B------:R-:W-:Y:S01]  /*3620*/  LOP3.LUT R3, R5, 0x1c0, RZ, 0xc0, !PT ;  /* 0x000001c005037812 */ /* 0x000fe200078ec0ff */
[----:B------:R-:W-:Y:S01]  /*3630*/  IMAD.U32 R10, RZ, RZ, UR30 ;  /* 0x0000001eff0a7e24 */ /* 0x000fe2000f8e00ff */
[----:B------:R-:W-:Y:S01]  /*3640*/  LOP3.LUT R11, R8, 0x200, RZ, 0xc0, !PT ;  /* 0x00000200080b7812 */ /* 0x000fe200078ec0ff */
[----:B------:R-:W-:Y:S01]  /*3650*/  IMAD.MOV.U32 R227, RZ, RZ, 0x20 ;  /* 0x00000020ffe37424 */ /* 0x000fe200078e00ff */
[----:B------:R-:W-:Y:S01]  /*3660*/  LOP3.LUT R3, R3, 0x38, R6, 0xf8, !PT ;  /* 0x0000003803037812 */ /* 0x000fe200078ef806 */
[----:B------:R-:W-:Y:S01]  /*3670*/  IMAD.MOV.U32 R250, RZ, RZ, 0x20 ;  /* 0x00000020fffa7424 */ /* 0x000fe200078e00ff */
[----:B------:R-:W-:Y:S01]  /*3680*/  LOP3.LUT R226, R11, 0x3800, R226, 0xf8, !PT ;  /* 0x000038000be27812 */ /* 0x000fe200078ef8e2 */
[----:B------:R-:W-:Y:S01]  /*3690*/  IMAD.MOV.U32 R249, RZ, RZ, 0x40 ;  /* 0x00000040fff97424 */ /* 0x000fe200078e00ff */
[----:B------:R-:W-:Y:S01]  /*36a0*/  IADD3 R11, PT, PT, R9, UR38, R10 ;  /* 0x00000026090b7c10 */ /* 0x000fe2000fffe00a */
[----:B------:R-:W-:Y:S01]  /*36b0*/  IMAD.MOV.U32 R246, RZ, RZ, 0x4 ;  /* 0x00000004fff67424 */ /* 0x000fe200078e00ff */
[----:B------:R-:W-:-:S02]  /*36c0*/  LOP3.LUT R9, R16, 0x1c0, R5, 0xf8, !PT ;  /* 0x000001c010097812 */ /* 0x000fc400078ef805 */
[----:B------:R-:W-:Y:S02]  /*36d0*/  CS2R R190, SRZ ;  /* 0x0000000000be7805 */ /* 0x000fe4000001ff00 */
[C---:B------:R-:W-:Y:S02]  /*36e0*/  LOP3.LUT R7, R3.reuse, 0x8, R7, 0x78, !PT ;  /* 0x0000000803077812 */ /* 0x040fe400078e7807 */
[----:B------:R-:W-:Y:S02]  /*36f0*/  CS2R R188, SRZ ;  /* 0x0000000000bc7805 */ /* 0x000fe4000001ff00 */
[----:B------:R-:W-:Y:S02]  /*3700*/  LOP3.LUT R3, R3, 0x8, R2, 0x78, !PT ;  /* 0x0000000803037812 */ /* 0x000fe400078e7802 */
[----:B------:R-:W-:Y:S02]  /*3710*/  CS2R R194, SRZ ;  /* 0x0000000000c27805 */ /* 0x000fe4000001ff00 */
[----:B------:R-:W-:-:S02]  /*3720*/  LOP3.LUT R6, R9, 0x38, R6, 0x78, !PT ;  /* 0x0000003809067812 */ /* 0x000fc400078e7806 */
[----:B------:R-:W-:Y:S02]  /*3730*/  CS2R R192, SRZ ;  /* 0x0000000000c07805 */ /* 0x000fe4000001ff00 */
[----:B------:R-:W-:Y:S01]  /*3740*/  LOP3.LUT R8, R17, 0xc00, R8, 0xf8, !PT ;  /* 0x00000c0011087812 */ /* 0x000fe200078ef808 */
[----:B-1----:R-:W1:Y:S01]  /*3750*/  @P0 MUFU.RCP R9, UR5 ;  /* 0x0000000500090d08 */ /* 0x002e620008001000 */
[----:B------:R-:W-:Y:S01]  /*3760*/  LOP3.LUT R226, R226, R3, RZ, 0xfc, !PT ;  /* 0x00000003e2e27212 */ /* 0x000fe200078efcff */
[C---:B------:R-:W-:Y:S01]  /*3770*/  IMAD.SHL.U32 R3, R219.reuse, 0x40, RZ ;  /* 0x00000040db037824 */ /* 0x040fe200078e00ff */
[----:B------:R-:W-:Y:S01]  /*3780*/  LOP3.LUT R8, R8, R7, RZ, 0xfc, !PT ;  /* 0x0000000708087212 */ /* 0x000fe200078efcff */
[----:B------:R-:W-:Y:S01]  /*3790*/  IMAD.SHL.U32 R10, R219, 0x10, RZ ;  /* 0x00000010db0a7824 */ /* 0x000fe200078e00ff */
[----:B------:R-:W-:Y:S01]  /*37a0*/  LOP3.LUT R7, R218, 0x38, RZ, 0xc0, !PT ;  /* 0x00000038da077812 */ /* 0x000fe200078ec0ff */
[----:B------:R-:W-:Y:S01]  /*37b0*/  UIMAD UR10, UR23, UR41, UR24 ;  /* 0x00000029170a72a4 */ /* 0x000fe2000f8e0218 */
[----:B------:R-:W-:-:S02]  /*37c0*/  IADD3 R234, PT, PT, R234, -0x59, -R11 ;  /* 0xffffffa7eaea7810 */ /* 0x000fc40007ffe80b */
        /* <DEDUP_REMOVED lines=15> */
[----:B------:R-:W-:Y:S02]  /*38c0*/  LOP3.LUT R16, R11, 0x3800, R10, 0xf8, !PT ;  /* 0x000038000b107812 */ /* 0x000fe400078ef80a */
[----:B------:R-:W-:Y:S02]  /*38d0*/  CS2R R170, SRZ ;  /* 0x0000000000aa7805 */ /* 0x000fe4000001ff00 */
[----:B------:R-:W-:-:S02]  /*38e0*/  LOP3.LUT R11, R216, 0xc00, RZ, 0xc0, !PT ;  /* 0x00000c00d80b7812 */ /* 0x000fc400078ec0ff */
[----:B------:R-:W-:Y:S02]  /*38f0*/  CS2R R168, SRZ ;  /* 0x0000000000a87805 */ /* 0x000fe4000001ff00 */
[----:B------:R-:W-:Y:S02]  /*3900*/  LOP3.LUT R10, R7, 0x1c0, R10, 0xf8, !PT ;  /* 0x000001c0070a7812 */ /* 0x000fe400078ef80a */
[----:B------:R-:W-:Y:S02]  /*3910*/  CS2R R166, SRZ ;  /* 0x0000000000a67805 */ /* 0x000fe4000001ff00 */
[C-C-:B------:R-:W-:Y:S02]  /*3920*/  LOP3.LUT R7, R5.reuse, 0xc00, R216.reuse, 0xf8, !PT ;  /* 0x00000c0005077812 */ /* 0x140fe400078ef8d8 */
[----:B------:R-:W-:Y:S02]  /*3930*/  CS2R R164, SRZ ;  /* 0x0000000000a47805 */ /* 0x000fe4000001ff00 */
[----:B------:R-:W-:Y:S01]  /*3940*/  LOP3.LUT R220, R2, 0x8, R17, 0x78, !PT ;  /* 0x0000000802dc7812 */ /* 0x000fe200078e7811 */
[----:B------:R-:W-:Y:S01]  /*3950*/  USHF.L.U32 UR10, UR10, 0x5, URZ ;  /* 0x000000050a0a7899 */ /* 0x000fe200080006ff */
[----:B------:R-:W-:-:S02]  /*3960*/  LOP3.LUT R5, R5, 0x400, R216, 0xf8, !PT ;  /* 0x0000040005057812 */ /* 0x000fc400078ef8d8 */
[----:B------:R-:W-:Y:S02]  /*3970*/  CS2R R158, SRZ ;  /* 0x00000000009e7805 */ /* 0x000fe4000001ff00 */
[----:B------:R-:W-:Y:S01]  /*3980*/  LOP3.LUT R11, R11, 0x6, R218, 0xf8, !PT ;  /* 0x000000060b0b7812 */ /* 0x000fe200078ef8da */
[----:B------:R-:W-:Y:S01]  /*3990*/  USHF.R.S32.HI UR11, URZ, 0x1f, UR10 ;  /* 0x0000001fff0b7899 */ /* 0x000fe2000801140a */
[----:B------:R-:W-:Y:S01]  /*39a0*/  SEL R229, R229, 0xffffffc0, !P2 ;  /* 0xffffffc0e5e57807 */ /* 0x000fe20005000000 */
[----:B------:R-:W-:Y:S01]  /*39b0*/  UIADD3 UR30, UPT, UPT, UR30, 0x40, URZ ;  /* 0x000000401e1e7890 */ /* 0x000fe2000fffe0ff */
        /* <DEDUP_REMOVED lines=8> */
[----:B------:R-:W-:Y:S02]  /*3a40*/  LOP3.LUT R239, R2, 0x8, R219, 0x78, !PT ;  /* 0x0000000802ef7812 */ /* 0x000fe400078e78db */
[----:B------:R-:W-:-:S02]  /*3a50*/  CS2R R154, SRZ ;  /* 0x00000000009a7805 */ /* 0x000fc4000001ff00 */
[----:B------:R-:W-:Y:S02]  /*3a60*/  CS2R R152, SRZ ;  /* 0x0000000000987805 */ /* 0x000fe4000001ff00 */
[----:B------:R-:W-:Y:S02]  /*3a70*/  CS2R R150, SRZ ;  /* 0x0000000000967805 */ /* 0x000fe4000001ff00 */
[----:B------:R-:W-:Y:S02]  /*3a80*/  LOP3.LUT R239, R16, R239, RZ, 0xfc, !PT ;  /* 0x000000ef10ef7212 */ /* 0x000fe400078efcff */
        /* <DEDUP_REMOVED lines=40> */
[----:B----4-:R-:W-:Y:S02]  /*3d10*/  CS2R R20, SRZ ;  /* 0x0000000000147805 */ /* 0x010fe4000001ff00 */
[----:B------:R-:W-:Y:S01]  /*3d20*/  SHF.R.U32.HI R247, RZ, 0x2, R219 ;  /* 0x00000002fff77819 */ /* 0x000fe200000116db */
[----:B------:R-:W-:Y:S01]  /*3d30*/  VIADD R222, R8, UR51 ;  /* 0x0000003308de7c36 */ /* 0x000fe20008000000 */
[----:B------:R-:W-:Y:S01]  /*3d40*/  UMOV UR12, URZ ;  /* 0x000000ff000c7c82 */ /* 0x000fe20008000000 */
[C---:B------:R-:W-:Y:S01]  /*3d50*/  IMAD.IADD R225, R227.reuse, 0x1, R226 ;  /* 0x00000001e3e17824 */ /* 0x040fe200078e02e2 */
[----:B------:R-:W4:Y:S01]  /*3d60*/  LDCU UR5, c[0x0][0x440] ;  /* 0x00008800ff0577ac */ /* 0x000f220008000800 */
[----:B------:R-:W-:Y:S02]  /*3d70*/  VIADD R221, R6, UR51 ;  /* 0x0000003306dd7c36 */ /* 0x000fe40008000000 */
[----:B------:R-:W-:Y:S01]  /*3d80*/  IMAD.IADD R223, R227, 0x1, R224 ;  /* 0x00000001e3df7824 */ /* 0x000fe200078e02e0 */
[----:B------:R-:W-:Y:S01]  /*3d90*/  UISETP.GE.AND UP1, UPT, UR30, UR36, UPT ;  /* 0x000000241e00728c */ /* 0x000fe2000bf26270 */
[----:B------:R-:W1:Y:S01]  /*3da0*/  LDCU UR8, c[0x0][0x3e0] ;  /* 0x00007c00ff0877ac */ /* 0x000e620008000800 */
[----:B------:R-:W1:Y:S01]  /*3db0*/  LDCU UR9, c[0x0][0x45c] ;  /* 0x00008b80ff0977ac */ /* 0x000e620008000800 */
[----:B------:R-:W-:Y:S01]  /*3dc0*/  USHF.L.U32 UR47, UR47, 0x3, URZ ;  /* 0x000000032f2f7899 */ /* 0x000fe200080006ff */
[----:B--2---:R-:W-:Y:S01]  /*3dd0*/  IADD3 R4, P4, P3, R14, UR10, R4 ;  /* 0x0000000a0e047c10 */ /* 0x004fe2000fb9e004 */
[----:B------:R-:W2:Y:S01]  /*3de0*/  LDCU.U8 UR10, c[0x0][0x4f8] ;  /* 0x00009f00ff0a77ac */ /* 0x000ea20008000000 */
[----:B---3--:R-:W-:-:S02]  /*3df0*/  R2UR UR58, R12 ;  /* 0x000000000c3a72ca */ /* 0x008fc400000e0000 */
[----:B------:R-:W-:Y:S01]  /*3e00*/  R2UR UR59, R13 ;  /* 0x000000000d3b72ca */ /* 0x000fe200000e0000 */
[----:B-1----:R-:W-:Y:S01]  /*3e10*/  @P0 FMUL.FTZ R9, R0, R9 ;  /* 0x0000000900090220 */ /* 0x002fe20000410000 */
[-C--:B------:R-:W-:Y:S02]  /*3e20*/  LOP3.LUT R0, R7, R220.reuse, RZ, 0xfc, !PT ;  /* 0x000000dc07007212 */ /* 0x080fe400078efcff */
[----:B------:R-:W-:Y:S02]  /*3e30*/  LOP3.LUT R220, R5, R220, RZ, 0xfc, !PT ;  /* 0x000000dc05dc7212 */ /* 0x000fe400078efcff */
[----:B------:R-:W-:-:S05]  /*3e40*/  LOP3.LUT R5, R11, R10, RZ, 0xfc, !PT ;  /* 0x0000000a0b057212 */ /* 0x000fca00078efcff */
[----:B------:R1:W-:Y:S01]  /*3e50*/  STL [R1+0x4], R5 ;  /* 0x0000040501007387 */ /* 0x0003e20000100800 */
[----:B------:R-:W-:Y:S02]  /*3e60*/  @P0 R2UR UR13, R9 ;  /* 0x00000000090d02ca */ /* 0x000fe400000e0000 */
[----:B------:R-:W-:Y:S02]  /*3e70*/  LOP3.LUT P0, RZ, R219, 0x4, RZ, 0xc0, !PT ;  /* 0x00000004dbff7812 */ /* 0x000fe4000780c0ff */
[----:B------:R-:W-:Y:S02]  /*3e80*/  LOP3.LUT R7, R217, 0x38, RZ, 0xc0, !PT ;  /* 0x00000038d9077812 */ /* 0x000fe400078ec0ff */
[----:B-1----:R-:W-:Y:S01]  /*3e90*/  IADD3.X R5, PT, PT, R15, UR11, RZ, P4, P3 ;  /* 0x0000000b0f057c10 */ /* 0x002fe2000a7e64ff */
[----:B------:R-:W1:Y:S04]  /*3ea0*/  LDCU UR11, c[0x0][0x590] ;  /* 0x0000b200ff0b77ac */ /* 0x000e680008000800 */
[----:B------:R3:W-:Y:S04]  /*3eb0*/  STL [R1], R5 ;  /* 0x0000000501007387 */ /* 0x0007e80000100800 */
[----:B------:R1:W-:Y:S01]  /*3ec0*/  STL [R1+0x8], R238 ;  /* 0x000008ee01007387 */ /* 0x0003e20000100800 */
[----:B---3--:R-:W-:-:S05]  /*3ed0*/  IMAD.MOV.U32 R5, RZ, RZ, 0x10 ;  /* 0x00000010ff057424 */ /* 0x008fca00078e00ff */
[----:B------:R-:W-:Y:S02]  /*3ee0*/  SEL R5, R5, 0xfffffff0, !P0 ;  /* 0xfffffff005057807 */ /* 0x000fe40004000000 */
[----:B------:R-:W-:Y:S01]  /*3ef0*/  LOP3.LUT R5, R7, 0x40, RZ, 0xfc, !PT ;  /* 0x0000004007057812 */ /* 0x000fe200078efcff */
[----:B------:R-:W-:-:S05]  /*3f00*/  IMAD.WIDE.U32 R4, R4, -0x2daee0ad, RZ ;  /* 0xd2511f5304047825 */ /* 0x000fca00078e00ff */
[----:B------:R3:W-:Y:S01]  /*3f10*/  STL.64 [R1+0x10], R4 ;  /* 0x0000100401007387 */ /* 0x0007e20000100a00 */
[C---:B------:R-:W-:Y:S02]  /*3f20*/  LOP3.LUT P3, RZ, R219.reuse, 0x2, RZ, 0xc0, !PT ;  /* 0x00000002dbff7812 */ /* 0x040fe4000786c0ff */
[----:B------:R-:W-:Y:S02]  /*3f30*/  LOP3.LUT P4, RZ, R219, 0x8, RZ, 0xc0, !PT ;  /* 0x00000008dbff7812 */ /* 0x000fe4000788c0ff */
[C---:B------:R-:W-:Y:S02]  /*3f40*/  LOP3.LUT R252, R7.reuse, 0x80, RZ, 0xfc, !PT ;  /* 0x0000008007fc7812 */ /* 0x040fe400078efcff */
[----:B------:R-:W-:Y:S01]  /*3f50*/  LOP3.LUT R251, R7, 0xc0, RZ, 0xfc, !PT ;  /* 0x000000c007fb7812 */ /* 0x000fe200078efcff */
[----:B------:R-:W-:Y:S01]  /*3f60*/  @UP0 UMOV UR12, UR13 ;  /* 0x0000000d000c0c82 */ /* 0x000fe20008000000 */
[----:B-1----:R-:W-:Y:S02]  /*3f70*/  USHF.L.U32 UR11, UR11, 0x6, URZ ;  /* 0x000000060b0b7899 */ /* 0x002fe400080006ff */
        /* <DEDUP_REMOVED lines=11> */
[----:B--234-:R-:W-:-:S12]  /*4030*/  UIADD3 UR13, UPT, UPT, UR59, 0x646e171e, URZ ;  /* 0x646e171e3b0d7890 */ /* 0x01cfd8000fffe0ff */
.L_x_2187:
[----:B------:R-:W0:Y:S01]  /*4040*/  LDGDEPBAR ;  /* 0x00000000000079af */ /* 0x000e220000000000 */
[C---:B------:R-:W-:Y:S01]  /*4050*/  IMAD.IADD R117, R222.reuse, 0x1, R227 ;  /* 0x00000001de757824 */ /* 0x040fe200078e02e3 */
[----:B------:R-:W-:Y:S01]  /*4060*/  PLOP3.LUT P5, PT, PT, PT, UP1, 0x80, 0x8 ;  /* 0x000000000008781c */ /* 0x000fe20003faf018 */
[----:B------:R-:W-:Y:S03]  /*4070*/  IMAD.IADD R116, R222, 0x1, R229 ;  /* 0x00000001de747824 */ /* 0x000fe600078e02e5 */
[----:B------:R-:W2:Y:S01]  /*4080*/  LDL.64 R130, [R1+0x10] ;  /* 0x0000100001827983 */ /* 0x000ea20000100a00 */
[----:B------:R-:W-:Y:S01]  /*4090*/  SEL R229, R249, 0xffffffc0, !P0 ;  /* 0xffffffc0f9e57807 */ /* 0x000fe20004000000 */
[----:B------:R-:W-:Y:S01]  /*40a0*/  IMAD.MOV.U32 R215, RZ, RZ, 0x10 ;  /* 0x00000010ffd77424 */ /* 0x000fe200078e00ff */
[----:B------:R-:W-:Y:S01]  /*40b0*/  PLOP3.LUT P1, PT, PT, PT, UP1, 0x80, 0x8 ;  /* 0x000000000008781c */ /* 0x000fe20003f2f018 */
[----:B------:R-:W-:Y:S02]  /*40c0*/  IMAD.IADD R227, R227, 0x1, R116 ;  /* 0x00000001e3e37824 */ /* 0x000fe400078e0274 */
[----:B------:R-:W3:Y:S01]  /*40d0*/  LDL R127, [R1] ;  /* 0x00000000017f7983 */ /* 0x000ee20000100800 */
[----:B------:R-:W-:Y:S01]  /*40e0*/  PLOP3.LUT P2, PT, PT, PT, UP1, 0x80, 0x8 ;  /* 0x000000000008781c */ /* 0x000fe20003f4f018 */
[----:B------:R-:W-:Y:S01]  /*40f0*/  IMAD.U32 R118, RZ, RZ, UR40 ;  /* 0x00000028ff767e24 */ /* 0x000fe2000f8e00ff */
[----:B------:R-:W-:Y:S01]  /*4100*/  SEL R215, R215, 0xfffffff0, !P0 ;  /* 0xfffffff0d7d77807 */ /* 0x000fe20004000000 */
[----:B------:R-:W-:Y:S01]  /*4110*/  VIADD R233, R233, 0xfffffffc ;  /* 0xfffffffce9e97836 */ /* 0x000fe20000000000 */
[----:B------:R-:W-:Y:S01]  /*4120*/  PLOP3.LUT P6, PT, PT, PT, UP1, 0x80, 0x8 ;  /* 0x000000000008781c */ /* 0x000fe20003fcf018 */
[----:B------:R-:W-:Y:S01]  /*4130*/  VIADD R123, R234, 0x21 ;  /* 0x00000021ea7b7836 */ /* 0x000fe20000000000 */
[----:B------:R-:W-:Y:S01]  /*4140*/  @P5 LOP3.LUT R119, R218, 0x6, RZ, 0xc0, !PT ;  /* 0x00000006da775812 */ /* 0x000fe200078ec0ff */
[C---:B------:R-:W-:Y:S01]  /*4150*/  VIADD R120, R234.reuse, 0x18 ;  /* 0x00000018ea787836 */ /* 0x040fe20000000000 */
[----:B------:R-:W-:Y:S01]  /*4160*/  PLOP3.LUT P5, PT, PT, PT, UP1, 0x80, 0x8 ;  /* 0x000000000008781c */ /* 0x000fe20003faf018 */
[C---:B------:R-:W-:Y:S01]  /*4170*/  VIADD R122, R234.reuse, 0x20 ;  /* 0x00000020ea7a7836 */ /* 0x040fe20000000000 */
[----:B------:R-:W-:Y:S01]  /*4180*/  IABS R123, R123 ;  /* 0x0000007b007b7213 */ /* 0x000fe20000000000 */
[----:B------:R-:W-:Y:S01]  /*4190*/  UISETP.NE.AND UP2, UPT, UR45, URZ, UPT ;  /* 0x000000ff2d00728c */ /* 0x000fe2000bf45270 */
[----:B------:R-:W-:Y:S02]  /*41a0*/  IABS R120, R120 ;  /* 0x0000007800787213 */ /* 0x000fe40000000000 */
[----:B------:R-:W-:Y:S02]  /*41b0*/  I2FP.F32.S32 R123, R123 ;  /* 0x0000007b007b7245 */ /* 0x000fe40000201400 */
[----:B------:R-:W-:Y:S02]  /*41c0*/  I2FP.F32.S32 R120, R120 ;  /* 0x0000007800787245 */ /* 0x000fe40000201400 */
[----:B------:R-:W-:Y:S01]  /*41d0*/  @P2 LOP3.LUT R121, R119, 0xe0, R232, 0xf8, !PT ;  /* 0x000000e077792812 */ /* 0x000fe200078ef8e8 */
[----:B------:R-:W-:Y:S01]  /*41e0*/  VIADD R119, R234, 0x19 ;  /* 0x00000019ea777836 */ /* 0x000fe20000000000 */
[----:B------:R-:W-:Y:S02]  /*41f0*/  PLOP3.LUT P2, PT, PT, PT, UP1, 0x80, 0x8 ;  /* 0x000000000008781c */ /* 0x000fe40003f4f018 */
[----:B------:R-:W-:Y:S01]  /*4200*/  IABS R122, R122 ;  /* 0x0000007a007a7213 */ /* 0x000fe20000000000 */
[----:B------:R-:W-:Y:S01]  /*4210*/  @P1 IMAD R118, R118, 0x40, R121 ;  /* 0x0000004076761824 */ /* 0x000fe200078e0279 */
[----:B------:R-:W-:Y:S02]  /*4220*/  PLOP3.LUT P1, PT, PT, PT, UP1, 0x80, 0x8 ;  /* 0x000000000008781c */ /* 0x000fe40003f2f018 */
[----:B------:R-:W-:Y:S01]  /*4230*/  I2FP.F32.S32 R122, R122 ;  /* 0x0000007a007a7245 */ /* 0x000fe20000201400 */
[C---:B------:R-:W-:Y:S01]  /*4240*/  @P6 VIADD R121, R118.reuse, 0x1 ;  /* 0x0000000176796836 */ /* 0x040fe20000000000 */
[----:B------:R-:W-:Y:S02]  /*4250*/  PLOP3.LUT P6, PT, PT, PT, UP1, 0x80, 0x8 ;  /* 0x000000000008781c */ /* 0x000fe40003fcf018 */
[----:B------:R-:W-:Y:S02]  /*4260*/  IABS R119, R119 ;  /* 0x0000007700777213 */ /* 0x000fe40000000000 */
[----:B------:R-:W-:Y:S02]  /*4270*/  SHF.R.U32.HI R125, RZ, 0x7, R219 ;  /* 0x00000007ff7d7819 */ /* 0x000fe400000116db */
[----:B------:R-:W-:Y:S02]  /*4280*/  @P2 ISETP.GE.AND P2, PT, R118, UR36, PT ;  /* 0x0000002476002c0c */ /* 0x000fe4000bf46270 */
[----:B------:R-:W-:Y:S02]  /*4290*/  I2FP.F32.S32 R119, R119 ;  /* 0x0000007700777245 */ /* 0x000fe40000201400 */
[----:B------:R-:W-:Y:S03]  /*42a0*/  LOP3.LUT R214, R217, 0x38, RZ, 0xc0, !PT ;  /* 0x00000038d9d67812 */ /* 0x000fe600078ec0ff */
[----:B------:R-:W-:Y:S01]  /*42b0*/  @P6 ISETP.GE.AND P6, PT, R121, UR36, PT ;  /* 0x0000002479006c0c */ /* 0x000fe2000bfc6270 */
[----:B------:R-:W-:Y:S01]  /*42c0*/  VIADD R121, R234, 0x11 ;  /* 0x00000011ea797836 */ /* 0x000fe20000000000 */
[----:B------:R-:W-:Y:S04]  /*42d0*/  LOP3.LUT R213, R214, 0x40, RZ, 0xfc, !PT ;  /* 0x00000040d6d57812 */ /* 0x000fe800078efcff */
[----:B------:R-:W-:Y:S04]  /*42e0*/  IABS R121, R121 ;  /* 0x0000007900797213 */ /* 0x000fe80000000000 */
[----:B------:R-:W-:Y:S01]  /*42f0*/  I2FP.F32.S32 R121, R121 ;  /* 0x0000007900797245 */ /* 0x000fe20000201400 */
[----:B------:R-:W-:Y:S04]  /*4300*/  DEPBAR.LE SB0, 0x0 ;  /* 0x000080000000791a */ /* 0x000fe80000000000 */
[----:B------:R-:W-:Y:S06]  /*4310*/  BAR.SYNC.DEFER_BLOCKING 0x0 ;  /* 0x0000000000007b1d */ /* 0x000fec0000010000 */
[----:B------:R-:W-:Y:S06]  /*4320*/  LDSM.16.M88.4 R84, [R222] ;  /* 0x00000000de54783b */ /* 0x000fec0000000200 */
[----:B------:R-:W1:Y:S06]  /*4330*/  LDSM.16.M88.4 R88, [R226+0x18000] ;  /* 0x01800000e258783b */ /* 0x000e6c0000000200 */
[----:B------:R-:W4:Y:S06]  /*4340*/  LDSM.16.M88.4 R92, [R226+0x18800] ;  /* 0x01880000e25c783b */ /* 0x000f2c0000000200 */
[----:B------:R-:W-:Y:S06]  /*4350*/  LDSM.16.M88.4 R96, [R117] ;  /* 0x000000007560783b */ /* 0x000fec0000000200 */
[----:B------:R-:W4:Y:S06]  /*4360*/  LDSM.16.M88.4 R100, [R225+0x18000] ;  /* 0x01800000e164783b */ /* 0x000f2c0000000200 */
[----:B------:R-:W4:Y:S06]  /*4370*/  LDSM.16.M88.4 R104, [R225+0x18800] ;  /* 0x01880000e168783b */ /* 0x000f2c0000000200 */
[----:B------:R-:W-:Y:S06]  /*4380*/  LDSM.16.M88.4 R108, [R116] ;  /* 0x00000000746c783b */ /* 0x000fec0000000200 */
[----:B------:R-:W4:Y:S01]  /*4390*/  LDSM.16.M88.4 R112, [R224+0x18000] ;  /* 0x01800000e070783b */ /* 0x000f220000000200 */
[C---:B-1----:R-:W-:Y:S08]  /*43a0*/  HMMA.16816.F32 R4, R84.reuse, R88, RZ ;  /* 0x000000585404723c */ /* 0x042ff000000018ff */
[C---:B------:R-:W-:Y:S01]  /*43b0*/  HMMA.16816.F32 R8, R84.reuse, R90, RZ ;  /* 0x0000005a5408723c */ /* 0x040fe200000018ff */
[----:B------:R-:W-:Y:S07]  /*43c0*/  LDSM.16.M88.4 R88, [R227] ;  /* 0x00000000e358783b */ /* 0x000fee0000000200 */
[C---:B----4-:R-:W-:Y:S08]  /*43d0*/  HMMA.16816.F32 R12, R84.reuse, R92, RZ ;  /* 0x0000005c540c723c */ /* 0x050ff000000018ff */
[----:B------:R-:W-:Y:S01]  /*43e0*/  HMMA.16816.F32 R16, R84, R94, RZ ;  /* 0x0000005e5410723c */ /* 0x000fe200000018ff */
[----:B------:R-:W1:Y:S06]  /*43f0*/  LDSM.16.M88.4 R84, [R224+0x18800] ;  /* 0x01880000e054783b */ /* 0x000e6c0000000200 */
[----:B------:R-:W4:Y:S01]  /*4400*/  LDSM.16.M88.4 R92, [R223+0x18000] ;  /* 0x01800000df5c783b */ /* 0x000f220000000200 */
[C---:B------:R-:W-:Y:S08]  /*4410*/  HMMA.16816.F32 R4, R96.reuse, R100, R4 ;  /* 0x000000646004723c */ /* 0x040ff00000001804 */
[C---:B------:R-:W-:Y:S01]  /*4420*/  HMMA.16816.F32 R8, R96.reuse, R102, R8 ;  /* 0x000000666008723c */ /* 0x040fe20000001808 */
[----:B------:R-:W-:Y:S07]  /*4430*/  LDSM.16.M88.4 R100, [R222+0x2000] ;  /* 0x00200000de64783b */ /* 0x000fee0000000200 */
[C---:B------:R-:W-:Y:S08]  /*4440*/  HMMA.16816.F32 R12, R96.reuse, R104, R12 ;  /* 0x00000068600c723c */ /* 0x040ff0000000180c */
[----:B------:R-:W-:Y:S01]  /*4450*/  HMMA.16816.F32 R16, R96, R106, R16 ;  /* 0x0000006a6010723c */ /* 0x000fe20000001810 */
[----:B------:R-:W4:Y:S06]  /*4460*/  LDSM.16.M88.4 R96, [R223+0x18800] ;  /* 0x01880000df60783b */ /* 0x000f2c0000000200 */
        /* <DEDUP_REMOVED lines=25> */
[C---:B----4-:R-:W-:Y:S08]  /*4600*/  HMMA.16816.F32 R12, R108.reuse, R88, R12 ;  /* 0x000000586c0c723c */ /* 0x050ff0000000180c */
[----:B------:R-:W-:Y:S01]  /*4610*/  HMMA.16816.F32 R16, R108, R90, R16 ;  /* 0x0000005a6c10723c */ /* 0x000fe20000001810 */
[----:B------:R-:W4:Y:S06]  /*4620*/  LDSM.16.M88.4 R88, [R223+0x1a800] ;  /* 0x01a80000df58783b */ /* 0x000f2c0000000200 */
[----:B------:R-:W-:Y:S01]  /*4630*/  LDSM.16.M88.4 R108, [R226+0x1c000] ;  /* 0x01c00000e26c783b */ /* 0x000fe20000000200 */
[C---:B------:R-:W-:Y:S08]  /*4640*/  HMMA.16816.F32 R4, R92.reuse, R96, R4 ;  /* 0x000000605c04723c */ /* 0x040ff00000001804 */
[C---:B------:R-:W-:Y:S01]  /*4650*/  HMMA.16816.F32 R8, R92.reuse, R98, R8 ;  /* 0x000000625c08723c */ /* 0x040fe20000001808 */
[----:B------:R-:W3:Y:S07]  /*4660*/  LDSM.16.M88.4 R96, [R222+0x4000] ;  /* 0x00400000de60783b */ /* 0x000eee0000000200 */
[C---:B-1----:R-:W-:Y:S08]  /*4670*/  HMMA.16816.F32 R12, R92.reuse, R84, R12 ;  /* 0x000000545c0c723c */ /* 0x042ff0000000180c */
[----:B------:R-:W-:Y:S01]  /*4680*/  HMMA.16816.F32 R16, R92, R86, R16 ;  /* 0x000000565c10723c */ /* 0x000fe20000001810 */
[----:B------:R-:W1:Y:S06]  /*4690*/  LDSM.16.M88.4 R84, [R226+0x1c800] ;  /* 0x01c80000e254783b */ /* 0x000e6c0000000200 */
[----:B------:R-:W1:Y:S01]  /*46a0*/  LDSM.16.M88.4 R92, [R117+0x4000] ;  /* 0x00400000755c783b */ /* 0x000e620000000200 */
[C---:B--2---:R-:W-:Y:S08]  /*46b0*/  HMMA.16816.F32 R4, R100.reuse, R104, R4 ;  /* 0x000000686404723c */ /* 0x044ff00000001804 */
[C---:B------:R-:W-:Y:S01]  /*46c0*/  HMMA.16816.F32 R8, R100.reuse, R106, R8 ;  /* 0x0000006a6408723c */ /* 0x040fe20000001808 */
[----:B------:R-:W2:Y:S07]  /*46d0*/  LDSM.16.M88.4 R104, [R225+0x1c800] ;  /* 0x01c80000e168783b */ /* 0x000eae0000000200 */
[C---:B----4-:R-:W-:Y:S08]  /*46e0*/  HMMA.16816.F32 R12, R100.reuse, R88, R12 ;  /* 0x00000058640c723c */ /* 0x050ff0000000180c */
[----:B------:R-:W-:Y:S01]  /*46f0*/  HMMA.16816.F32 R16, R100, R90, R16 ;  /* 0x0000005a6410723c */ /* 0x000fe20000001810 */
[----:B------:R-:W-:Y:S06]  /*4700*/  LDSM.16.M88.4 R88, [R116+0x4000] ;  /* 0x004000007458783b */ /* 0x000fec0000000200 */
[----:B------:R-:W4:Y:S01]  /*4710*/  LDSM.16.M88.4 R100, [R224+0x1c000] ;  /* 0x01c00000e064783b */ /* 0x000f220000000200 */
[C---:B---3--:R-:W-:Y:S08]  /*4720*/  HMMA.16816.F32 R4, R96.reuse, R108, R4 ;  /* 0x0000006c6004723c */ /* 0x048ff00000001804 */
[C---:B------:R-:W-:Y:S01]  /*4730*/  HMMA.16816.F32 R8, R96.reuse, R110, R8 ;  /* 0x0000006e6008723c */ /* 0x040fe20000001808 */
[----:B------:R-:W3:Y:S07]  /*4740*/  LDSM.16.M88.4 R108, [R224+0x1c800] ;  /* 0x01c80000e06c783b */ /* 0x000eee0000000200 */
[C---:B-1----:R-:W-:Y:S08]  /*4750*/  HMMA.16816.F32 R12, R96.reuse, R84, R12 ;  /* 0x00000054600c723c */ /* 0x042ff0000000180c */
[----:B------:R-:W-:Y:S01]  /*4760*/  HMMA.16816.F32 R16, R96, R86, R16 ;  /* 0x000000566010723c */ /* 0x000fe20000001810 */
[----:B------:R-:W-:Y:S06]  /*4770*/  LDSM.16.M88.4 R84, [R227+0x4000] ;  /* 0x00400000e354783b */ /* 0x000fec0000000200 */
[----:B------:R-:W1:Y:S01]  /*4780*/  LDSM.16.M88.4 R96, [R223+0x1c000] ;  /* 0x01c00000df60783b */ /* 0x000e620000000200 */
[C---:B------:R-:W-:Y:S08]  /*4790*/  HMMA.16816.F32 R4, R92.reuse, R112, R4 ;  /* 0x000000705c04723c */ /* 0x040ff00000001804 */
[C---:B------:R-:W-:Y:S01]  /*47a0*/  HMMA.16816.F32 R8, R92.reuse, R114, R8 ;  /* 0x000000725c08723c */ /* 0x040fe20000001808 */
[----:B------:R-:W1:Y:S07]  /*47b0*/  LDSM.16.M88.4 R112, [R223+0x1c800] ;  /* 0x01c80000df70783b */ /* 0x000e6e0000000200 */
[C---:B--2---:R-:W-:Y:S08]  /*47c0*/  HMMA.16816.F32 R12, R92.reuse, R104, R12 ;  /* 0x000000685c0c723c */ /* 0x044ff0000000180c */
[----:B------:R-:W-:Y:S01]  /*47d0*/  HMMA.16816.F32 R16, R92, R106, R16 ;  /* 0x0000006a5c10723c */ /* 0x000fe20000001810 */
[----:B------:R-:W-:Y:S06]  /*47e0*/  LDSM.16.M88.4 R92, [R222+0x6000] ;  /* 0x00600000de5c783b */ /* 0x000fec0000000200 */
[----:B------:R-:W-:Y:S01]  /*47f0*/  LDSM.16.M88.4 R104, [R226+0x1e800] ;  /* 0x01e80000e268783b */ /* 0x000fe20000000200 */
[C---:B----4-:R-:W-:Y:S08]  /*4800*/  HMMA.16816.F32 R4, R88.reuse, R100, R4 ;  /* 0x000000645804723c */ /* 0x050ff00000001804 */
[C---:B------:R-:W-:Y:S01]  /*4810*/  HMMA.16816.F32 R8, R88.reuse, R102, R8 ;  /* 0x000000665808723c */ /* 0x040fe20000001808 */
[----:B------:R2:W4:Y:S07]  /*4820*/  LDSM.16.M88.4 R100, [R226+0x1e000] ;  /* 0x01e00000e264783b */ /* 0x00052e0000000200 */
[C---:B---3--:R-:W-:Y:S08]  /*4830*/  HMMA.16816.F32 R12, R88.reuse, R108, R12 ;  /* 0x0000006c580c723c */ /* 0x048ff0000000180c */
[----:B------:R-:W-:Y:S01]  /*4840*/  HMMA.16816.F32 R16, R88, R110, R16 ;  /* 0x0000006e5810723c */ /* 0x000fe20000001810 */
[----:B------:R-:W-:Y:S06]  /*4850*/  LDSM.16.M88.4 R88, [R117+0x6000] ;  /* 0x006000007558783b */ /* 0x000fec0000000200 */
[----:B------:R-:W-:Y:S01]  /*4860*/  LDSM.16.M88.4 R108, [R225+0x1e800] ;  /* 0x01e80000e16c783b */ /* 0x000fe20000000200 */
[C---:B-1----:R-:W-:Y:S05]  /*4870*/  HMMA.16816.F32 R4, R84.reuse, R96, R4 ;  /* 0x000000605404723c */ /* 0x042fea0000001804 */
[----:B--2---:R-:W-:Y:S03]  /*4880*/  LEA R226, R239, UR4, 0x1 ;  /* 0x00000004efe27c11 */ /* 0x004fe6000f8e08ff */
[C---:B------:R-:W-:Y:S01]  /*4890*/  HMMA.16816.F32 R8, R84.reuse, R98, R8 ;  /* 0x000000625408723c */ /* 0x040fe20000001808 */
[----:B------:R-:W1:Y:S07]  /*48a0*/  LDSM.16.M88.4 R96, [R225+0x1e000] ;  /* 0x01e00000e160783b */ /* 0x000e6e0000000200 */
[C---:B------:R-:W-:Y:S08]  /*48b0*/  HMMA.16816.F32 R12, R84.reuse, R112, R12 ;  /* 0x00000070540c723c */ /* 0x040ff0000000180c */
[----:B------:R-:W-:Y:S01]  /*48c0*/  HMMA.16816.F32 R16, R84, R114, R16 ;  /* 0x000000725410723c */ /* 0x000fe20000001810 */
[----:B------:R-:W-:Y:S06]  /*48d0*/  LDSM.16.M88.4 R84, [R116+0x6000] ;  /* 0x006000007454783b */ /* 0x000fec0000000200 */
[----:B------:R-:W-:Y:S01]  /*48e0*/  LDSM.16.M88.4 R112, [R224+0x1e800] ;  /* 0x01e80000e070783b */ /* 0x000fe20000000200 */
[C---:B----4-:R-:W-:Y:S08]  /*48f0*/  HMMA.16816.F32 R4, R92.reuse, R100, R4 ;  /* 0x000000645c04723c */ /* 0x050ff00000001804 */
[C---:B------:R-:W-:Y:S01]  /*4900*/  HMMA.16816.F32 R8, R92.reuse, R102, R8 ;  /* 0x000000665c08723c */ /* 0x040fe20000001808 */
[----:B------:R2:W3:Y:S07]  /*4910*/  LDSM.16.M88.4 R100, [R224+0x1e000] ;  /* 0x01e00000e064783b */ /* 0x0004ee0000000200 */
[C---:B------:R-:W-:Y:S08]  /*4920*/  HMMA.16816.F32 R12, R92.reuse, R104, R12 ;  /* 0x000000685c0c723c */ /* 0x040ff0000000180c */
[----:B------:R-:W-:Y:S01]  /*4930*/  HMMA.16816.F32 R16, R92, R106, R16 ;  /* 0x0000006a5c10723c */ /* 0x000fe20000001810 */
[----:B------:R4:W-:Y:S07]  /*4940*/  LDSM.16.M88.4 R92, [R227+0x6000] ;  /* 0x00600000e35c783b */ /* 0x0009ee0000000200 */
[C---:B-1----:R-:W-:Y:S05]  /*4950*/  HMMA.16816.F32 R4, R88.reuse, R96, R4 ;  /* 0x000000605804723c */ /* 0x042fea0000001804 */
[--C-:B--2---:R-:W-:Y:S03]  /*4960*/  IMAD.IADD R224, R229, 0x1, R226.reuse ;  /* 0x00000001e5e07824 */ /* 0x104fe600078e02e2 */
[C---:B------:R-:W-:Y:S01]  /*4970*/  HMMA.16816.F32 R8, R88.reuse, R98, R8 ;  /* 0x000000625808723c */ /* 0x040fe20000001808 */
[----:B------:R-:W1:Y:S07]  /*4980*/  LDSM.16.M88.4 R96, [R223+0x1e000] ;  /* 0x01e00000df60783b */ /* 0x000e6e0000000200 */
[C---:B------:R-:W-:Y:S03]  /*4990*/  HMMA.16816.F32 R12, R88.reuse, R108, R12 ;  /* 0x0000006c580c723c */ /* 0x040fe6000000180c */
[----:B----4-:R-:W-:Y:S05]  /*49a0*/  SEL R227, R250, 0xffffffe0, !P3 ;  /* 0xffffffe0fae37807 */ /* 0x010fea0005800000 */
[----:B------:R-:W-:Y:S03]  /*49b0*/  HMMA.16816.F32 R16, R88, R110, R16 ;  /* 0x0000006e5810723c */ /* 0x000fe60000001810 */
[C---:B------:R-:W-:Y:S05]  /*49c0*/  IMAD.IADD R225, R227.reuse, 0x1, R226 ;  /* 0x00000001e3e17824 */ /* 0x040fea00078e02e2 */
[C---:B---3--:R-:W-:Y:S08]  /*49d0*/  HMMA.16816.F32 R4, R84.reuse, R100, R4 ;  /* 0x000000645404723c */ /* 0x048ff00000001804 */
[C---:B------:R-:W-:Y:S08]  /*49e0*/  HMMA.16816.F32 R8, R84.reuse, R102, R8 ;  /* 0x000000665408723c */ /* 0x040ff00000001808 */
[C---:B------:R-:W-:Y:S08]  /*49f0*/  HMMA.16816.F32 R12, R84.reuse, R112, R12 ;  /* 0x00000070540c723c */ /* 0x040ff0000000180c */
[----:B------:R-:W-:Y:S01]  /*4a00*/  HMMA.16816.F32 R16, R84, R114, R16 ;  /* 0x000000725410723c */ /* 0x000fe20000001810 */
[----:B------:R2:W3:Y:S07]  /*4a10*/  LDSM.16.M88.4 R84, [R223+0x1e800] ;  /* 0x01e80000df54783b */ /* 0x0004ee0000000200 */
[C---:B-1----:R-:W-:Y:S08]  /*4a20*/  HMMA.16816.F32 R4, R92.reuse, R96, R4 ;  /* 0x000000605c04723c */ /* 0x042ff00000001804 */
[C---:B------:R-:W-:Y:S03]  /*4a30*/  HMMA.16816.F32 R8, R92.reuse, R98, R8 ;  /* 0x000000625c08723c */ /* 0x040fe60000001808 */
[----:B--2---:R-:W-:Y:S08]  /*4a40*/  IMAD.IADD R223, R227, 0x1, R224 ;  /* 0x00000001e3df7824 */ /* 0x004ff000078e02e0 */
[----:B------:R-:W-:Y:S01]  /*4a50*/  FFMA.FTZ R4, R119, -UR12, R4 ;  /* 0x8000000c77047c23 */ /* 0x000fe20008010004 */
[----:B------:R-:W-:Y:S01]  /*4a60*/  FFMA.FTZ R6, R123, -UR12, R6 ;  /* 0x8000000c7b067c23 */ /* 0x000fe20008010006 */
[----:B------:R-:W-:Y:S01]  /*4a70*/  FFMA.FTZ R5, R120, -UR12, R5 ;  /* 0x8000000c78057c23 */ /* 0x000fe20008010005 */
[----:B------:R-:W-:Y:S01]  /*4a80*/  FFMA.FTZ R7, R122, -UR12, R7 ;  /* 0x8000000c7a077c23 */ /* 0x000fe20008010007 */
[----:B------:R-:W-:Y:S01]  /*4a90*/  VIADD R123, R234, 0x10 ;  /* 0x00000010ea7b7836 */ /* 0x000fe20000000000 */
[----:B------:R-:W-:Y:S02]  /*4aa0*/  @P5 FSEL R4, R4, -INF , !P2 ;  /* 0xff80000004045808 */ /* 0x000fe40005000000 */
[----:B------:R-:W-:Y:S01]  /*4ab0*/  @P1 FSEL R6, R6, -INF , !P2 ;  /* 0xff80000006061808 */ /* 0x000fe20005000000 */
[----:B------:R-:W-:Y:S01]  /*4ac0*/  FFMA.FTZ R8, R121, -UR12, R8 ;  /* 0x8000000c79087c23 */ /* 0x000fe20008010008 */
[----:B------:R-:W-:Y:S01]  /*4ad0*/  PLOP3.LUT P5, PT, PT, PT, UP1, 0x80, 0x8 ;  /* 0x000000000008781c */ /* 0x000fe20003faf018 */
[----:B------:R-:W-:Y:S01]  /*4ae0*/  FFMA.FTZ R10, R119, -UR12, R10 ;  /* 0x8000000c770a7c23 */ /* 0x000fe2000801000a */
[----:B------:R-:W-:Y:S01]  /*4af0*/  PLOP3.LUT P2, PT, PT, PT, UP1, 0x80, 0x8 ;  /* 0x000000000008781c */ /* 0x000fe20003f4f018 */
[----:B------:R-:W-:Y:S01]  /*4b00*/  FFMA.FTZ R11, R120, -UR12, R11 ;  /* 0x8000000c780b7c23 */ /* 0x000fe2000801000b */
[----:B------:R-:W-:Y:S01]  /*4b10*/  PLOP3.LUT P1, PT, PT, PT, UP1, 0x80, 0x8 ;  /* 0x000000000008781c */ /* 0x000fe20003f2f018 */
[C---:B---3--:R-:W-:Y:S01]  /*4b20*/  HMMA.16816.F32 R12, R92.reuse, R84, R12 ;  /* 0x000000545c0c723c */ /* 0x048fe2000000180c */
[----:B------:R-:W2:Y:S01]  /*4b30*/  LDL R84, [R1+0x4] ;  /* 0x0000040001547983 */ /* 0x000ea20000100800 */
[----:B------:R-:W-:Y:S01]  /*4b40*/  IMAD.U32 R119, RZ, RZ, UR40 ;  /* 0x00000028ff777e24 */ /* 0x000fe2000f8e00ff */
[----:B------:R-:W-:Y:S03]  /*4b50*/  IABS R123, R123 ;  /* 0x0000007b007b7213 */ /* 0x000fe60000000000 */
[----:B------:R-:W-:Y:S01]  /*4b60*/  IMAD R119, R119, 0x2, R125 ;  /* 0x0000000277777824 */ /* 0x000fe200078e027d */
[----:B------:R-:W-:Y:S01]  /*4b70*/  I2FP.F32.S32 R126, R123 ;  /* 0x0000007b007e7245 */ /* 0x000fe20000201400 */
[----:B------:R-:W-:Y:S03]  /*4b80*/  HMMA.16816.F32 R16, R92, R86, R16 ;  /* 0x000000565c10723c */ /* 0x000fe60000001810 */
[----:B------:R-:W-:Y:S01]  /*4b90*/  @P5 FSEL R5, R5, -INF , !P6 ;  /* 0xff80000005055808 */ /* 0x000fe20007000000 */
[----:B------:R-:W-:Y:S01]  /*4ba0*/  @P1 VIADD R124, R118, 0x8 ;  /* 0x00000008767c1836 */ /* 0x000fe20000000000 */
[----:B------:R-:W-:Y:S01]  /*4bb0*/  @P2 FSEL R7, R7, -INF , !P6 ;  /* 0xff80000007072808 */ /* 0x000fe20007000000 */
[----:B------:R-:W-:Y:S01]  /*4bc0*/  FFMA.FTZ R9, R126, -UR12, R9 ;  /* 0x8000000c7e097c23 */ /* 0x000fe20008010009 */
[----:B------:R-:W-:Y:S01]  /*4bd0*/  PLOP3.LUT P2, PT, PT, PT, UP1, 0x80, 0x8 ;  /* 0x000000000008781c */ /* 0x000fe20003f4f018 */
[----:B------:R-:W-:Y:S01]  /*4be0*/  VIADD R125, R234, 0x9 ;  /* 0x00000009ea7d7836 */ /* 0x000fe20000000000 */
[----:B------:R-:W-:Y:S02]  /*4bf0*/  PLOP3.LUT P5, PT, PT, PT, UP1, 0x80, 0x8 ;  /* 0x000000000008781c */ /* 0x000fe40003faf018 */
[----:B------:R-:W-:Y:S01]  /*4c00*/  PLOP3.LUT P6, PT, PT, PT, UP1, 0x80, 0x8 ;  /* 0x000000000008781c */ /* 0x000fe20003fcf018 */
[----:B------:R-:W-:Y:S01]  /*4c10*/  FFMA.FTZ R14, R121, -UR12, R14 ;  /* 0x8000000c790e7c23 */ /* 0x000fe2000801000e */
[----:B------:R-:W-:Y:S01]  /*4c20*/  PLOP3.LUT P1, PT, PT, PT, UP1, 0x80, 0x8 ;  /* 0x000000000008781c */ /* 0x000fe20003f2f018 */
[----:B-----5:R-:W-:Y:S01]  /*4c30*/  FMUL.FTZ R121, R236, 1.4426950216293334961 ;  /* 0x3fb8aa3bec797820 */ /* 0x020fe20000410000 */
[----:B------:R-:W-:Y:S01]  /*4c40*/  LOP3.LUT R128, R119, UR59, R131, 0x96, !PT ;  /* 0x0000003b77807c12 */ /* 0x000fe2000f8e9683 */
[----:B------:R-:W-:Y:S01]  /*4c50*/  FFMA.FTZ R15, R126, -UR12, R15 ;  /* 0x8000000c7e0f7c23 */ /* 0x000fe2000801000f */
[----:B------:R-:W-:Y:S03]  /*4c60*/  IABS R125, R125 ;  /* 0x0000007d007d7213 */ /* 0x000fe60000000000 */
[----:B------:R-:W-:Y:S01]  /*4c70*/  @P2 ISETP.GE.AND P2, PT, R124, UR36, PT ;  /* 0x000000247c002c0c */ /* 0x000fe2000bf46270 */
[----:B------:R-:W-:Y:S01]  /*4c80*/  IMAD.WIDE.U32 R128, R128, -0x326172a9, RZ ;  /* 0xcd9e8d5780807825 */ /* 0x000fe200078e00ff */
[----:B------:R-:W-:Y:S02]  /*4c90*/  I2FP.F32.S32 R125, R125 ;  /* 0x0000007d007d7245 */ /* 0x000fe40000201400 */
[----:B------:R-:W-:Y:S01]  /*4ca0*/  @P6 FSEL R8, R8, -INF , !P2 ;  /* 0xff80000008086808 */ /* 0x000fe20005000000 */
[----:B------:R-:W-:Y:S01]  /*4cb0*/  @P5 VIADD R122, R118, 0x9 ;  /* 0x00000009767a5836 */ /* 0x000fe20000000000 */
[----:B------:R-:W-:Y:S01]  /*4cc0*/  PLOP3.LUT P5, PT, PT, PT, UP1, 0x80, 0x8 ;  /* 0x000000000008781c */ /* 0x000fe20003faf018 */
[C---:B------:R-:W-:Y:S01]  /*4cd0*/  FFMA.FTZ R12, R125.reuse, -UR12, R12 ;  /* 0x8000000c7d0c7c23 */ /* 0x040fe2000801000c */
[----:B------:R-:W-:Y:S01]  /*4ce0*/  PLOP3.LUT P6, PT, PT, PT, UP1, 0x80, 0x8 ;  /* 0x000000000008781c */ /* 0x000fe20003fcf018 */
[----:B------:R-:W-:Y:S01]  /*4cf0*/  FFMA.FTZ R18, R125, -UR12, R18 ;  /* 0x8000000c7d127c23 */ /* 0x000fe20008010012 */
[----:B------:R-:W-:Y:S02]  /*4d00*/  @P1 FSEL R10, R10, -INF , !P2 ;  /* 0xff8000000a0a1808 */ /* 0x000fe40005000000 */
[----:B------:R-:W-:Y:S02]  /*4d10*/  PLOP3.LUT P1, PT, PT, PT, UP1, 0x80, 0x8 ;  /* 0x000000000008781c */ /* 0x000fe40003f2f018 */
[----:B------:R-:W-:Y:S05]  /*4d20*/  PLOP3.LUT P2, PT, PT, PT, UP1, 0x80, 0x8 ;  /* 0x000000000008781c */ /* 0x000fea0003f4f018 */
[----:B------:R-:W-:Y:S01]  /*4d30*/  @P5 ISETP.GE.AND P5, PT, R122, UR36, PT ;  /* 0x000000247a005c0c */ /* 0x000fe2000bfa6270 */
[----:B------:R-:W-:Y:S03]  /*4d40*/  IMAD.WIDE.U32 R122, R233, -0x326172a9, RZ ;  /* 0xcd9e8d57e97a7825 */ /* 0x000fe600078e00ff */
[----:B------:R-:W-:Y:S02]  /*4d50*/  @P6 FSEL R9, R9, -INF , !P5 ;  /* 0xff80000009096808 */ /* 0x000fe40006800000 */
[----:B------:R-:W-:Y:S01]  /*4d60*/  PLOP3.LUT P6, PT, PT, PT, UP1, 0x80, 0x8 ;  /* 0x000000000008781c */ /* 0x000fe20003fcf018 */
[----:B------:R-:W-:Y:S01]  /*4d70*/  @P1 VIADD R119, R118, 0x10 ;  /* 0x0000001076771836 */ /* 0x000fe20000000000 */
[----:B------:R-:W-:Y:S02]  /*4d80*/  LOP3.LUT R198, R127, UR58, R123, 0x96, !PT ;  /* 0x0000003a7fc67c12 */ /* 0x000fe4000f8e967b */
[----:B------:R-:W-:Y:S02]  /*4d90*/  PLOP3.LUT P1, PT, PT, PT, UP1, 0x80, 0x8 ;  /* 0x000000000008781c */ /* 0x000fe40003f2f018 */
[----:B------:R-:W-:Y:S01]  /*4da0*/  @P2 FSEL R11, R11, -INF , !P5 ;  /* 0xff8000000b0b2808 */ /* 0x000fe20006800000 */
[----:B------:R-:W-:Y:S01]  /*4db0*/  IMAD.WIDE.U32 R198, R198, -0x2daee0ad, RZ ;  /* 0xd2511f53c6c67825 */ /* 0x000fe200078e00ff */
[----:B------:R-:W-:Y:S02]  /*4dc0*/  LOP3.LUT R122, R122, UR55, R129, 0x96, !PT ;  /* 0x000000377a7a7c12 */ /* 0x000fe4000f8e9681 */
[----:B------:R-:W-:Y:S02]  /*4dd0*/  PLOP3.LUT P2, PT, PT, PT, UP1, 0x80, 0x8 ;  /* 0x000000000008781c */ /* 0x000fe40003f4f018 */
[----:B------:R-:W-:Y:S01]  /*4de0*/  LOP3.LUT R196, R130, UR54, R199, 0x96, !PT ;  /* 0x0000003682c47c12 */ /* 0x000fe2000f8e96c7 */
[----:B------:R-:W-:Y:S01]  /*4df0*/  IMAD.WIDE.U32 R130, R122, -0x2daee0ad, RZ ;  /* 0xd2511f537a827825 */ /* 0x000fe200078e00ff */
[----:B------:R-:W-:Y:S02]  /*4e00*/  @P6 ISETP.GE.AND P6, PT, R119, UR36, PT ;  /* 0x0000002477006c0c */ /* 0x000fe4000bfc6270 */
[----:B------:R-:W-:Y:S01]  /*4e10*/  PLOP3.LUT P5, PT, PT, PT, UP1, 0x80, 0x8 ;  /* 0x000000000008781c */ /* 0x000fe20003faf018 */
[----:B------:R-:W-:Y:S01]  /*4e20*/  IMAD.WIDE.U32 R196, R196, -0x326172a9, RZ ;  /* 0xcd9e8d57c4c47825 */ /* 0x000fe200078e00ff */
[----:B------:R-:W-:Y:S02]  /*4e30*/  @P1 FSEL R12, R12, -INF , !P6 ;  /* 0xff8000000c0c1808 */ /* 0x000fe40007000000 */
[----:B------:R-:W-:Y:S02]  /*4e40*/  PLOP3.LUT P1, PT, PT, PT, UP1, 0x80, 0x8 ;  /* 0x000000000008781c */ /* 0x000fe40003f2f018 */
[----:B------:R-:W-:Y:S01]  /*4e50*/  LOP3.LUT R122, R128, UR50, R197, 0x96, !PT ;  /* 0x00000032807a7c12 */ /* 0x000fe2000f8e96c5 */
[----:B------:R-:W-:Y:S01]  /*4e60*/  @P2 VIADD R120, R118, 0x11 ;  /* 0x0000001176782836 */ /* 0x000fe20000000000 */
[----:B------:R-:W-:Y:S01]  /*4e70*/  PLOP3.LUT P2, PT, PT, PT, UP1, 0x80, 0x8 ;  /* 0x000000000008781c */ /* 0x000fe20003f4f018 */
[----:B------:R-:W-:Y:S01]  /*4e80*/  VIADD R128, R234, 0x8 ;  /* 0x00000008ea807836 */ /* 0x000fe20000000000 */
[----:B------:R-:W-:Y:S01]  /*4e90*/  LOP3.LUT R198, R198, UR48, R131, 0x96, !PT ;  /* 0x00000030c6c67c12 */ /* 0x000fe2000f8e9683 */
[----:B------:R-:W-:Y:S03]  /*4ea0*/  IMAD.WIDE.U32 R122, R122, -0x2daee0ad, RZ ;  /* 0xd2511f537a7a7825 */ /* 0x000fe600078e00ff */
[----:B------:R-:W-:Y:S01]  /*4eb0*/  IABS R128, R128 ;  /* 0x0000008000807213 */ /* 0x000fe20000000000 */
[----:B------:R-:W-:Y:S01]  /*4ec0*/  IMAD.WIDE.U32 R198, R198, -0x326172a9, RZ ;  /* 0xcd9e8d57c6c67825 */ /* 0x000fe200078e00ff */
[----:B------:R-:W-:Y:S02]  /*4ed0*/  LOP3.LUT R130, R130, UR41, R123, 0x96, !PT ;  /* 0x0000002982827c12 */ /* 0x000fe4000f8e967b */
[----:B------:R-:W-:Y:S01]  /*4ee0*/  @P1 FSEL R14, R14, -INF , !P6 ;  /* 0xff8000000e0e1808 */ /* 0x000fe20007000000 */
[----:B------:R-:W-:Y:S01]  /*4ef0*/  @P5 VIADD R119, R118, 0x18 ;  /* 0x0000001876775836 */ /* 0x000fe20000000000 */
[----:B------:R-:W-:Y:S01]  /*4f00*/  FSETP.NEU.FTZ.AND P1, PT, R236, -INF , PT ;  /* 0xff800000ec00780b */ /* 0x000fe20003f3d000 */
[----:B------:R-:W-:Y:S01]  /*4f10*/  IMAD.WIDE.U32 R130, R130, -0x326172a9, RZ ;  /* 0xcd9e8d5782827825 */ /* 0x000fe200078e00ff */
[----:B------:R-:W-:Y:S02]  /*4f20*/  LOP3.LUT R196, R196, UR44, R199, 0x96, !PT ;  /* 0x0000002cc4c47c12 */ /* 0x000fe4000f8e96c7 */
[----:B------:R-:W-:Y:S02]  /*4f30*/  FSEL R121, R121, RZ, P1 ;  /* 0x000000ff79797208 */ /* 0x000fe40000800000 */
[----:B------:R-:W-:Y:S01]  /*4f40*/  PLOP3.LUT P1, PT, PT, PT, UP1, 0x80, 0x8 ;  /* 0x000000000008781c */ /* 0x000fe20003f2f018 */
[----:B------:R-:W-:Y:S01]  /*4f50*/  IMAD.WIDE.U32 R196, R196, -0x2daee0ad, RZ ;  /* 0xd2511f53c4c47825 */ /* 0x000fe200078e00ff */
[----:B------:R-:W-:Y:S02]  /*4f60*/  LOP3.LUT R123, R198, UR38, R131, 0x96, !PT ;  /* 0x00000026c67b7c12 */ /* 0x000fe4000f8e9683 */
[----:B------:R-:W-:Y:S01]  /*4f70*/  @P2 ISETP.GE.AND P2, PT, R120, UR36, PT ;  /* 0x0000002478002c0c */ /* 0x000fe2000bf46270 */
[C---:B------:R-:W-:Y:S01]  /*4f80*/  FMUL.FTZ R120, R235.reuse, 1.4426950216293334961 ;  /* 0x3fb8aa3beb787820 */ /* 0x040fe20000410000 */
[----:B------:R-:W-:Y:S01]  /*4f90*/  FSETP.NEU.FTZ.AND P6, PT, R235, -INF , PT ;  /* 0xff800000eb00780b */ /* 0x000fe20003fdd000 */
[----:B------:R-:W-:Y:S01]  /*4fa0*/  IMAD.WIDE.U32 R198, R123, -0x2daee0ad, RZ ;  /* 0xd2511f537bc67825 */ /* 0x000fe200078e00ff */
[----:B------:R-:W-:Y:S02]  /*4fb0*/  LOP3.LUT R122, R122, UR30, R197, 0x96, !PT ;  /* 0x0000001e7a7a7c12 */ /* 0x000fe4000f8e96c5 */
[----:B------:R-:W-:Y:S01]  /*4fc0*/  FSEL R120, R120, RZ, P6 ;  /* 0x000000ff78787208 */ /* 0x000fe20003000000 */
[----:B------:R-:W-:Y:S01]  /*4fd0*/  VIADD R123, R234, 0x1 ;  /* 0x00000001ea7b7836 */ /* 0x000fe20000000000 */
[----:B------:R-:W-:Y:S01]  /*4fe0*/  PLOP3.LUT P6, PT, PT, PT, UP1, 0x80, 0x8 ;  /* 0x000000000008781c */ /* 0x000fe20003fcf018 */
[----:B------:R-:W-:Y:S01]  /*4ff0*/  @P1 VIADD R118, R118, 0x19 ;  /* 0x0000001976761836 */ /* 0x000fe20000000000 */
[----:B------:R-:W-:Y:S01]  /*5000*/  PLOP3.LUT P1, PT, PT, PT, UP1, 0x80, 0x8 ;  /* 0x000000000008781c */ /* 0x000fe20003f2f018 */
[--C-:B------:R-:W-:Y:S01]  /*5010*/  FFMA.FTZ R127, R6, UR9, -R120.reuse ;  /* 0x00000009067f7c23 */ /* 0x100fe20008010878 */
[----:B------:R-:W-:Y:S01]  /*5020*/  IABS R123, R123 ;  /* 0x0000007b007b7213 */ /* 0x000fe20000000000 */
[----:B------:R-:W-:Y:S01]  /*5030*/  FFMA.FTZ R129, R7, UR9, -R120 ;  /* 0x0000000907817c23 */ /* 0x000fe20008010878 */
[----:B------:R-:W-:Y:S01]  /*5040*/  I2FP.F32.S32 R128, R128 ;  /* 0x0000008000807245 */ /* 0x000fe20000201400 */
[----:B------:R-:W-:Y:S01]  /*5050*/  IMAD.WIDE.U32 R200, R122, -0x326172a9, RZ ;  /* 0xcd9e8d577ac87825 */ /* 0x000fe200078e00ff */
[----:B------:R-:W-:Y:S01]  /*5060*/  LOP3.LUT R196, R196, UR15, R199, 0x96, !PT ;  /* 0x0000000fc4c47c12 */ /* 0x000fe2000f8e96c7 */
[----:B------:R1:W-:Y:S01]  /*5070*/  MUFU.EX2 R122, R127 ;  /* 0x0000007f007a7308 */ /* 0x0003e20000000800 */
[----:B------:R-:W-:Y:S01]  /*5080*/  PLOP3.LUT P5, PT, PT, PT, UP1, 0x80, 0x8 ;  /* 0x000000000008781c */ /* 0x000fe20003faf018 */
[----:B------:R-:W-:Y:S02]  /*5090*/  IMAD.MOV.U32 R199, RZ, RZ, R123 ;  /* 0x000000ffffc77224 */ /* 0x000fe400078e007b */
[----:B------:R-:W-:Y:S01]  /*50a0*/  FFMA.FTZ R13, R128, -UR12, R13 ;  /* 0x8000000c800d7c23 */ /* 0x000fe2000801000d */
[----:B------:R-:W-:Y:S01]  /*50b0*/  LOP3.LUT R197, R130, UR23, R201, 0x96, !PT ;  /* 0x0000001782c57c12 */ /* 0x000fe2000f8e96c9 */
[----:B------:R-:W-:Y:S01]  /*50c0*/  IMAD.WIDE.U32 R130, R196, -0x326172a9, RZ ;  /* 0xcd9e8d57c4827825 */ /* 0x000fe200078e00ff */
[----:B------:R-:W-:Y:S03]  /*50d0*/  @P1 FSEL R15, R15, -INF , !P2 ;  /* 0xff8000000f0f1808 */ /* 0x000fe60005000000 */
[----:B------:R3:W-:Y:S01]  /*50e0*/  MUFU.EX2 R123, R129 ;  /* 0x00000081007b7308 */ /* 0x0007e20000000800 */
[----:B------:R-:W-:Y:S01]  /*50f0*/  PLOP3.LUT P1, PT, PT, PT, UP1, 0x80, 0x8 ;  /* 0x000000000008781c */ /* 0x000fe20003f2f018 */
[----:B------:R-:W-:Y:S01]  /*5100*/  IMAD.WIDE.U32 R196, R197, -0x2daee0ad, RZ ;  /* 0xd2511f53c5c47825 */ /* 0x000fe200078e00ff */
[----:B------:R-:W-:Y:S02]  /*5110*/  @P6 FSEL R13, R13, -INF , !P2 ;  /* 0xff8000000d0d6808 */ /* 0x000fe40005000000 */
[----:B------:R-:W-:Y:S01]  /*5120*/  PLOP3.LUT P6, PT, PT, PT, UP1, 0x80, 0x8 ;  /* 0x000000000008781c */ /* 0x000fe20003fcf018 */
[----:B------:R-:W-:Y:S01]  /*5130*/  FFMA.FTZ R124, R5, UR9, -R121 ;  /* 0x00000009057c7c23 */ /* 0x000fe20008010879 */
[----:B------:R-:W-:Y:S01]  /*5140*/  I2FP.F32.S32 R199, R199 ;  /* 0x000000c700c77245 */ /* 0x000fe20000201400 */
[----:B------:R-:W-:Y:S01]  /*5150*/  FFMA.FTZ R19, R128, -UR12, R19 ;  /* 0x8000000c80137c23 */ /* 0x000fe20008010013 */
[----:B------:R-:W-:Y:S01]  /*5160*/  PLOP3.LUT P2, PT, PT, PT, UP1, 0x80, 0x8 ;  /* 0x000000000008781c */ /* 0x000fe20003f4f018 */
[----:B------:R-:W-:Y:S01]  /*5170*/  FFMA.FTZ R126, R8, UR9, -R121 ;  /* 0x00000009087e7c23 */ /* 0x000fe20008010879 */
[----:B------:R-:W-:Y:S01]  /*5180*/  @P5 ISETP.GE.AND P5, PT, R119, UR36, PT ;  /* 0x0000002477005c0c */ /* 0x000fe2000bfa6270 */
[----:B------:R-:W-:Y:S01]  /*5190*/  FFMA.FTZ R16, R199, -UR12, R16 ;  /* 0x8000000cc7107c23 */ /* 0x000fe20008010010 */
[----:B-1----:R-:W-:Y:S01]  /*51a0*/  LOP3.LUT R127, R200, UR14, R131, 0x96, !PT ;  /* 0x0000000ec87f7c12 */ /* 0x002fe2000f8e9683 */
[--C-:B------:R-:W-:Y:S01]  /*51b0*/  FFMA.FTZ R119, R4, UR9, -R121.reuse ;  /* 0x0000000904777c23 */ /* 0x100fe20008010879 */
[----:B------:R-:W-:Y:S01]  /*51c0*/  MUFU.EX2 R124, R124 ;  /* 0x0000007c007c7308 */ /* 0x000fe20000000800 */
[--C-:B------:R-:W-:Y:S01]  /*51d0*/  FFMA.FTZ R131, R9, UR9, -R121.reuse ;  /* 0x0000000909837c23 */ /* 0x100fe20008010879 */
[----:B------:R-:W-:Y:S01]  /*51e0*/  @P1 FSEL R16, R16, -INF , !P5 ;  /* 0xff80000010101808 */ /* 0x000fe20006800000 */
[--C-:B------:R-:W-:Y:S01]  /*51f0*/  FFMA.FTZ R201, R13, UR9, -R121.reuse ;  /* 0x000000090dc97c23 */ /* 0x100fe20008010879 */
[----:B---3--:R-:W-:Y:S01]  /*5200*/  IABS R129, R234 ;  /* 0x000000ea00817213 */ /* 0x008fe20000000000 */
[--C-:B------:R-:W-:Y:S01]  /*5210*/  FFMA.FTZ R202, R12, UR9, -R121.reuse ;  /* 0x000000090cca7c23 */ /* 0x100fe20008010879 */
[----:B------:R-:W-:Y:S01]  /*5220*/  PLOP3.LUT P1, PT, PT, PT, UP1, 0x80, 0x8 ;  /* 0x000000000008781c */ /* 0x000fe20003f2f018 */
[----:B------:R-:W-:Y:S01]  /*5230*/  FFMA.FTZ R200, R16, UR9, -R121 ;  /* 0x0000000910c87c23 */ /* 0x000fe20008010879 */
[----:B------:R-:W-:Y:S02]  /*5240*/  @P6 ISETP.GE.AND P6, PT, R118, UR36, PT ;  /* 0x0000002476006c0c */ /* 0x000fe4000bfc6270 */
[----:B------:R-:W1:Y:S01]  /*5250*/  MUFU.EX2 R119, R119 ;  /* 0x0000007700777308 */ /* 0x000e620000000800 */
[----:B------:R-:W-:Y:S01]  /*5260*/  LOP3.LUT R118, R198, UR13, R197, 0x96, !PT ;  /* 0x0000000dc6767c12 */ /* 0x000fe2000f8e96c5 */
[--C-:B------:R-:W-:Y:S01]  /*5270*/  FFMA.FTZ R197, R10, UR9, -R120.reuse ;  /* 0x000000090ac57c23 */ /* 0x100fe20008010878 */
[----:B------:R-:W-:Y:S02]  /*5280*/  LOP3.LUT R125, R127, 0xffff, RZ, 0xc0, !PT ;  /* 0x0000ffff7f7d7812 */ /* 0x000fe400078ec0ff */
[----:B------:R-:W-:Y:S02]  /*5290*/  I2FP.F32.S32 R198, R129 ;  /* 0x0000008100c67245 */ /* 0x000fe40000201400 */
[----:B------:R-:W-:Y:S03]  /*52a0*/  @P2 FSEL R18, R18, -INF , !P5 ;  /* 0xff80000012122808 */ /* 0x000fe60006800000 */
[----:B------:R-:W3:Y:S01]  /*52b0*/  MUFU.EX2 R126, R126 ;  /* 0x0000007e007e7308 */ /* 0x000ee20000000800 */
[----:B------:R-:W-:Y:S01]  /*52c0*/  PLOP3.LUT P2, PT, PT, PT, UP1, 0x80, 0x8 ;  /* 0x000000000008781c */ /* 0x000fe20003f4f018 */
[----:B------:R-:W-:Y:S01]  /*52d0*/  FFMA.FTZ R17, R198, -UR12, R17 ;  /* 0x8000000cc6117c23 */ /* 0x000fe20008010011 */
[----:B------:R-:W-:Y:S01]  /*52e0*/  SHF.R.U32.HI R125, RZ, 0x8, R125 ;  /* 0x00000008ff7d7819 */ /* 0x000fe2000001167d */
[----:B------:R-:W-:Y:S01]  /*52f0*/  FFMA.FTZ R198, R11, UR9, -R120 ;  /* 0x000000090bc67c23 */ /* 0x000fe20008010878 */
[----:B------:R-:W-:Y:S02]  /*5300*/  LOP3.LUT R129, R127, 0xff, RZ, 0xc0, !PT ;  /* 0x000000ff7f817812 */ /* 0x000fe400078ec0ff */
[----:B------:R-:W-:Y:S03]  /*5310*/  LOP3.LUT R125, R125, 0xffff, RZ, 0xc0, !PT ;  /* 0x0000ffff7d7d7812 */ /* 0x000fe600078ec0ff */
[----:B------:R-:W4:Y:S01]  /*5320*/  MUFU.EX2 R131, R131 ;  /* 0x0000008300837308 */ /* 0x000f220000000800 */
[----:B------:R-:W-:Y:S02]  /*5330*/  ISETP.LE.U32.AND P5, PT, R129, UR10, PT ;  /* 0x0000000a81007c0c */ /* 0x000fe4000bfa3070 */
[----:B------:R-:W-:Y:S02]  /*5340*/  PRMT R128, R127, 0x7632, R128 ;  /* 0x000076327f807816 */ /* 0x000fe40000000080 */
[----:B------:R-:W-:Y:S02]  /*5350*/  @P1 FSEL R17, R17, -INF , !P6 ;  /* 0xff80000011111808 */ /* 0x000fe40007000000 */
[----:B------:R-:W-:Y:S03]  /*5360*/  ISETP.LE.U32.AND P1, PT, R125, UR10, PT ;  /* 0x0000000a7d007c0c */ /* 0x000fe6000bf23070 */
[----:B------:R3:W4:Y:S01]  /*5370*/  MUFU.EX2 R129, R197 ;  /* 0x000000c500817308 */ /* 0x0007220000000800 */
[----:B------:R-:W-:Y:S01]  /*5380*/  SHF.R.U32.HI R127, RZ, 0x18, R127 ;  /* 0x00000018ff7f7819 */ /* 0x000fe2000001167f */
[----:B------:R-:W-:Y:S01]  /*5390*/  FFMA.FTZ R121, R17, UR9, -R121 ;  /* 0x0000000911797c23 */ /* 0x000fe20008010879 */
[----:B------:R-:W-:Y:S02]  /*53a0*/  LOP3.LUT R128, R128, 0xff, RZ, 0xc0, !PT ;  /* 0x000000ff80807812 */ /* 0x000fe400078ec0ff */
[----:B------:R-:W-:Y:S01]  /*53b0*/  @P2 FSEL R19, R19, -INF , !P6 ;  /* 0xff80000013132808 */ /* 0x000fe20007000000 */
[----:B-1----:R-:W-:Y:S01]  /*53c0*/  @!P5 FADD.FTZ R119, -R119, -RZ ;  /* 0x800000ff7777d221 */ /* 0x002fe20000010100 */
[----:B------:R-:W-:Y:S03]  /*53d0*/  ISETP.LE.U32.AND P6, PT, R128, UR10, PT ;  /* 0x0000000a80007c0c */ /* 0x000fe6000bfc3070 */
[----:B------:R-:W1:Y:S01]  /*53e0*/  MUFU.EX2 R198, R198 ;  /* 0x000000c600c67308 */ /* 0x000e620000000800 */
[----:B------:R-:W-:Y:S02]  /*53f0*/  ISETP.LE.U32.AND P2, PT, R127, UR10, PT ;  /* 0x0000000a7f007c0c */ /* 0x000fe4000bf43070 */
[----:B------:R-:W-:Y:S01]  /*5400*/  PRMT R127, R130, 0x7770, RZ ;  /* 0x00007770827f7816 */ /* 0x000fe200000000ff */
[----:B------:R-:W-:Y:S01]  /*5410*/  @!P1 FADD.FTZ R124, -R124, -RZ ;  /* 0x800000ff7c7c9221 */ /* 0x000fe20000010100 */
[----:B------:R-:W-:Y:S02]  /*5420*/  PRMT R125, R130, 0x7771, RZ ;  /* 0x00007771827d7816 */ /* 0x000fe400000000ff */
[----:B------:R-:W-:Y:S03]  /*5430*/  ISETP.LE.U32.AND P5, PT, R127, UR10, PT ;  /* 0x0000000a7f007c0c */ /* 0x000fe6000bfa3070 */
[----:B------:R-:W-:Y:S01]  /*5440*/  MUFU.EX2 R201, R201 ;  /* 0x000000c900c97308 */ /* 0x000fe20000000800 */
[----:B------:R-:W-:Y:S01]  /*5450*/  ISETP.GT.U32.AND P1, PT, R125, UR10, PT ;  /* 0x0000000a7d007c0c */ /* 0x000fe2000bf24070 */
[--C-:B---3--:R-:W-:Y:S01]  /*5460*/  FFMA.FTZ R197, R14, UR9, -R120.reuse ;  /* 0x000000090ec57c23 */ /* 0x108fe20008010878 */
[----:B------:R-:W-:Y:S01]  /*5470*/  PRMT R128, R130, 0x7772, RZ ;  /* 0x0000777282807816 */ /* 0x000fe200000000ff */
[----:B------:R-:W-:Y:S01]  /*5480*/  @!P6 FADD.FTZ R122, -R122, -RZ ;  /* 0x800000ff7a7ae221 */ /* 0x000fe20000010100 */
[----:B------:R-:W-:Y:S01]  /*5490*/  PRMT R130, R130, 0x7773, RZ ;  /* 0x0000777382827816 */ /* 0x000fe200000000ff */
[----:B------:R-:W-:Y:S01]  /*54a0*/  @!P2 FADD.FTZ R123, -R123, -RZ ;  /* 0x800000ff7b7ba221 */ /* 0x000fe20000010100 */
[----:B------:R-:W-:Y:S03]  /*54b0*/  LOP3.LUT R125, R118, 0xffff, RZ, 0xc0, !PT ;  /* 0x0000ffff767d7812 */ /* 0x000fe600078ec0ff */
[----:B------:R-:W3:Y:S01]  /*54c0*/  MUFU.EX2 R202, R202 ;  /* 0x000000ca00ca7308 */ /* 0x000ee20000000800 */
[----:B------:R-:W-:Y:S01]  /*54d0*/  ISETP.GT.U32.AND P6, PT, R128, UR10, PT ;  /* 0x0000000a80007c0c */ /* 0x000fe2000bfc4070 */
[--C-:B------:R-:W-:Y:S01]  /*54e0*/  FFMA.FTZ R128, R18, UR9, -R120.reuse ;  /* 0x0000000912807c23 */ /* 0x100fe20008010878 */
[----:B------:R-:W-:Y:S01]  /*54f0*/  ISETP.GT.U32.AND P2, PT, R130, UR10, PT ;  /* 0x0000000a82007c0c */ /* 0x000fe2000bf44070 */
[----:B------:R-:W-:Y:S01]  /*5500*/  @!P5 FADD.FTZ R126, -R126, -RZ ;  /* 0x800000ff7e7ed221 */ /* 0x000fe20000010100 */
[----:B------:R-:W-:Y:S01]  /*5510*/  SHF.R.U32.HI R125, RZ, 0x8, R125 ;  /* 0x00000008ff7d7819 */ /* 0x000fe2000001167d */
[--C-:B------:R-:W-:Y:S01]  /*5520*/  FFMA.FTZ R130, R15, UR9, -R120.reuse ;  /* 0x000000090f827c23 */ /* 0x100fe20008010878 */
[C---:B------:R-:W-:Y:S01]  /*5530*/  LOP3.LUT R127, R118.reuse, 0xff, RZ, 0xc0, !PT ;  /* 0x000000ff767f7812 */ /* 0x040fe200078ec0ff */
[----:B----4-:R-:W-:Y:S01]  /*5540*/  @P1 FADD.FTZ R131, -R131, -RZ ;  /* 0x800000ff83831221 */ /* 0x010fe20000010100 */
[----:B------:R-:W-:Y:S01]  /*5550*/  LOP3.LUT R125, R125, 0xffff, RZ, 0xc0, !PT ;  /* 0x0000ffff7d7d7812 */ /* 0x000fe200078ec0ff */
[----:B------:R-:W4:Y:S01]  /*5560*/  MUFU.EX2 R197, R197 ;  /* 0x000000c500c57308 */ /* 0x000f220000000800 */
[----:B------:R-:W-:Y:S01]  /*5570*/  ISETP.LE.U32.AND P5, PT, R127, UR10, PT ;  /* 0x0000000a7f007c0c */ /* 0x000fe2000bfa3070 */
[----:B------:R-:W-:Y:S01]  /*5580*/  FFMA.FTZ R120, R19, UR9, -R120 ;  /* 0x0000000913787c23 */ /* 0x000fe20008010878 */
[----:B------:R-:W-:Y:S01]  /*5590*/  PRMT R127, R118, 0x7632, R127 ;  /* 0x00007632767f7816 */ /* 0x000fe2000000007f */
[----:B------:R-:W-:Y:S01]  /*55a0*/  @P6 FADD.FTZ R129, -R129, -RZ ;  /* 0x800000ff81816221 */ /* 0x000fe20000010100 */
[----:B------:R-:W-:Y:S01]  /*55b0*/  ISETP.LE.U32.AND P1, PT, R125, UR10, PT ;  /* 0x0000000a7d007c0c */ /* 0x000fe2000bf23070 */
[----:B-1----:R-:W-:Y:S01]  /*55c0*/  @P2 FADD.FTZ R198, -R198, -RZ ;  /* 0x800000ffc6c62221 */ /* 0x002fe20000010100 */
[----:B------:R-:W-:Y:S03]  /*55d0*/  LOP3.LUT R127, R127, 0xff, RZ, 0xc0, !PT ;  /* 0x000000ff7f7f7812 */ /* 0x000fe600078ec0ff */
[----:B------:R-:W1:Y:S01]  /*55e0*/  MUFU.EX2 R130, R130 ;  /* 0x0000008200827308 */ /* 0x000e620000000800 */
[----:B------:R-:W-:Y:S02]  /*55f0*/  SHF.R.U32.HI R118, RZ, 0x18, R118 ;  /* 0x00000018ff767819 */ /* 0x000fe40000011676 */
[----:B------:R-:W-:Y:S02]  /*5600*/  ISETP.LE.U32.AND P2, PT, R127, UR10, PT ;  /* 0x0000000a7f007c0c */ /* 0x000fe4000bf43070 */
[----:B------:R-:W-:Y:S01]  /*5610*/  ISETP.LE.U32.AND P6, PT, R118, UR10, PT ;  /* 0x0000000a76007c0c */ /* 0x000fe2000bfc3070 */
[----:B---3--:R-:W-:Y:S01]  /*5620*/  @!P5 FADD.FTZ R202, -R202, -RZ ;  /* 0x800000ffcacad221 */ /* 0x008fe20000010100 */
[C---:B------:R-:W-:Y:S03]  /*5630*/  PRMT R125, R196.reuse, 0x7771, RZ ;  /* 0x00007771c47d7816 */ /* 0x040fe600000000ff */
[----:B------:R-:W3:Y:S01]  /*5640*/  MUFU.EX2 R199, R121 ;  /* 0x0000007900c77308 */ /* 0x000ee20000000800 */
[C---:B------:R-:W-:Y:S01]  /*5650*/  PRMT R127, R196.reuse, 0x7770, RZ ;  /* 0x00007770c47f7816 */ /* 0x040fe200000000ff */
[----:B------:R-:W-:Y:S01]  /*5660*/  @!P1 FADD.FTZ R201, -R201, -RZ ;  /* 0x800000ffc9c99221 */ /* 0x000fe20000010100 */
[----:B------:R-:W-:Y:S02]  /*5670*/  ISETP.GT.U32.AND P1, PT, R125, UR10, PT ;  /* 0x0000000a7d007c0c */ /* 0x000fe4000bf24070 */
[C---:B------:R-:W-:Y:S02]  /*5680*/  PRMT R118, R196.reuse, 0x7772, RZ ;  /* 0x00007772c4767816 */ /* 0x040fe400000000ff */
[----:B------:R-:W-:Y:S03]  /*5690*/  PRMT R196, R196, 0x7773, RZ ;  /* 0x00007773c4c47816 */ /* 0x000fe600000000ff */
[----:B------:R-:W3:Y:S01]  /*56a0*/  MUFU.EX2 R125, R120 ;  /* 0x00000078007d7308 */ /* 0x000ee20000000800 */
[----:B----4-:R-:W-:Y:S01]  /*56b0*/  @!P2 FADD.FTZ R197, -R197, -RZ ;  /* 0x800000ffc5c5a221 */ /* 0x010fe20000010100 */
[----:B-1----:R-:W-:Y:S01]  /*56c0*/  @!P6 FADD.FTZ R130, -R130, -RZ ;  /* 0x800000ff8282e221 */ /* 0x002fe20000010100 */
[----:B------:R-:W-:Y:S02]  /*56d0*/  ISETP.LE.U32.AND P5, PT, R127, UR10, PT ;  /* 0x0000000a7f007c0c */ /* 0x000fe4000bfa3070 */
[----:B------:R-:W-:Y:S02]  /*56e0*/  ISETP.GT.U32.AND P2, PT, R118, UR10, PT ;  /* 0x0000000a76007c0c */ /* 0x000fe4000bf44070 */
[----:B------:R-:W-:Y:S03]  /*56f0*/  ISETP.GT.U32.AND P6, PT, R196, UR10, PT ;  /* 0x0000000ac4007c0c */ /* 0x000fe6000bfc4070 */
[----:B------:R-:W1:Y:S01]  /*5700*/  MUFU.EX2 R128, R128 ;  /* 0x0000008000807308 */ /* 0x000e620000000800 */
[----:B------:R-:W-:Y:S01]  /*5710*/  F2FP.RELU.F16.F32.PACK_AB R212, R124, R119 ;  /* 0x000000777cd4723e */ /* 0x000fe200000008ff */
[----:B---3--:R-:W-:Y:S01]  /*5720*/  @P1 FADD.FTZ R199, -R199, -RZ ;  /* 0x800000ffc7c71221 */ /* 0x008fe20000010100 */
[----:B------:R-:W-:Y:S02]  /*5730*/  F2FP.RELU.F16.F32.PACK_AB R210, R123, R122 ;  /* 0x0000007a7bd2723e */ /* 0x000fe400000008ff */
[----:B------:R-:W-:Y:S02]  /*5740*/  F2FP.RELU.F16.F32.PACK_AB R208, R131, R126 ;  /* 0x0000007e83d0723e */ /* 0x000fe400000008ff */
[----:B------:R-:W-:Y:S03]  /*5750*/  F2FP.RELU.F16.F32.PACK_AB R206, R198, R129 ;  /* 0x00000081c6ce723e */ /* 0x000fe600000008ff */
[----:B------:R-:W3:Y:S01]  /*5760*/  MUFU.EX2 R200, R200 ;  /* 0x000000c800c87308 */ /* 0x000ee20000000800 */
[----:B------:R-:W-:Y:S02]  /*5770*/  F2FP.RELU.F16.F32.PACK_AB R209, R130, R197 ;  /* 0x000000c582d1723e */ /* 0x000fe400000008ff */
[----:B------:R-:W-:Y:S01]  /*5780*/  F2FP.RELU.F16.F32.PACK_AB R211, R201, R202 ;  /* 0x000000cac9d3723e */ /* 0x000fe200000008ff */
[----:B------:R-:W-:Y:S01]  /*5790*/  @P6 FADD.FTZ R125, -R125, -RZ ;  /* 0x800000ff7d7d6221 */ /* 0x000fe20000010100 */
[----:B------:R-:W-:Y:S02]  /*57a0*/  LEA R120, R0, UR4, 0x1 ;  /* 0x0000000400787c11 */ /* 0x000fe4000f8e08ff */
[----:B------:R-:W-:Y:S01]  /*57b0*/  FSETP.GE.FTZ.AND P6, PT, R123, RZ, PT ;  /* 0x000000ff7b00720b */ /* 0x000fe20003fd6000 */
[----:B-1----:R-:W-:Y:S02]  /*57c0*/  @P2 FADD.FTZ R128, -R128, -RZ ;  /* 0x800000ff80802221 */ /* 0x002fe40000010100 */
[----:B------:R-:W-:Y:S01]  /*57d0*/  IMAD.IADD R117, R120, 0x1, R227 ;  /* 0x0000000178757824 */ /* 0x000fe200078e02e3 */
[----:B------:R-:W-:Y:S02]  /*57e0*/  FSETP.GE.FTZ.AND P2, PT, R124, RZ, PT ;  /* 0x000000ff7c00720b */ /* 0x000fe40003f56000 */
[----:B------:R-:W-:Y:S01]  /*57f0*/  F2FP.RELU.F16.F32.PACK_AB R205, R125, R128 ;  /* 0x000000807dcd723e */ /* 0x000fe200000008ff */
[----:B---3--:R-:W-:Y:S01]  /*5800*/  @!P5 FADD.FTZ R200, -R200, -RZ ;  /* 0x800000ffc8c8d221 */ /* 0x008fe20000010100 */
[----:B------:R-:W-:Y:S04]  /*5810*/  FSETP.GE.FTZ.AND P5, PT, R119, RZ, PT ;  /* 0x000000ff7700720b */ /* 0x000fe80003fb6000 */
[----:B------:R-:W-:Y:S02]  /*5820*/  F2FP.RELU.F16.F32.PACK_AB R207, R199, R200 ;  /* 0x000000c8c7cf723e */ /* 0x000fe400000008ff */
[----:B--2---:R-:W-:Y:S05]  /*5830*/  LEA R127, R84, UR4, 0x1 ;  /* 0x00000004547f7c11 */ /* 0x004fea000f8e08ff */
[C---:B------:R-:W-:Y:S01]  /*5840*/  VIADD R203, R127.reuse, 0x2a020 ;  /* 0x0002a0207fcb7836 */ /* 0x040fe20000000000 */
[----:B------:R-:W-:Y:S01]  /*5850*/  STS [R127+0x2a000], R212 ;  /* 0x02a000d47f007388 */ /* 0x000fe20000000800 */
[C---:B------:R-:W-:Y:S02]  /*5860*/  IMAD.IADD R121, R127.reuse, 0x1, R215 ;  /* 0x000000017f797824 */ /* 0x040fe400078e02d7 */
[----:B------:R-:W-:Y:S03]  /*5870*/  VIADD R196, R127, 0x2a000 ;  /* 0x0002a0007fc47836 */ /* 0x000fe60000000000 */
[----:B------:R-:W-:Y:S01]  /*5880*/  STS [R127+0x2a400], R210 ;  /* 0x02a400d27f007388 */ /* 0x000fe20000000800 */
[----:B------:R-:W-:Y:S02]  /*5890*/  IMAD.MOV.U32 R204, RZ, RZ, R203 ;  /* 0x000000ffffcc7224 */ /* 0x000fe400078e00cb */
[C---:B------:R-:W-:Y:S03]  /*58a0*/  @P4 VIADD R204, R196.reuse, 0xffffffe0 ;  /* 0xffffffe0c4cc4836 */ /* 0x040fe60000000000 */
[----:B------:R-:W-:Y:S01]  /*58b0*/  STS [R121+0x2a400], R206 ;  /* 0x02a400ce79007388 */ /* 0x000fe20000000800 */
[----:B------:R-:W-:Y:S02]  /*58c0*/  @P4 VIADD R203, R196, 0xffffffe0 ;  /* 0xffffffe0c4cb4836 */ /* 0x000fe40000000000 */
[----:B------:R-:W-:Y:S03]  /*58d0*/  IMAD.IADD R118, R215, 0x1, R204 ;  /* 0x00000001d7767824 */ /* 0x000fe600078e02cc */
[----:B------:R-:W-:Y:S06]  /*58e0*/  STS [R121+0x2a000], R208 ;  /* 0x02a000d079007388 */ /* 0x000fec0000000800 */
[----:B------:R-:W-:Y:S06]  /*58f0*/  STS [R204], R211 ;  /* 0x000000d3cc007388 */ /* 0x000fec0000000800 */
[----:B------:R1:W-:Y:S06]  /*5900*/  STS [R204+0x400], R209 ;  /* 0x000400d1cc007388 */ /* 0x0003ec0000000800 */
[----:B------:R-:W-:Y:S06]  /*5910*/  STS [R118], R207 ;  /* 0x000000cf76007388 */ /* 0x000fec0000000800 */
[----:B------:R2:W-:Y:S06]  /*5920*/  STS [R118+0x400], R205 ;  /* 0x000400cd76007388 */ /* 0x0005ec0000000800 */
[----:B------:R-:W-:Y:S06]  /*5930*/  LDSM.16.M88.4 R84, [R120+0x10000] ;  /* 0x010000007854783b */ /* 0x000fec0000000200 */
[----:B------:R-:W3:Y:S06]  /*5940*/  LDSM.16.M88.4 R88, [R226+0x20000] ;  /* 0x02000000e258783b */ /* 0x000eec0000000200 */
[----:B------:R-:W4:Y:S01]  /*5950*/  LDSM.16.M88.4 R92, [R226+0x20800] ;  /* 0x02080000e25c783b */ /* 0x000f220000000200 */
[----:B-1----:R-:W-:Y:S05]  /*5960*/  IMAD.U32 R204, RZ, RZ, UR16 ;  /* 0x00000010ffcc7e24 */ /* 0x002fea000f8e00ff */
[----:B------:R-:W-:Y:S01]  /*5970*/  LDSM.16.M88.4 R96, [R117+0x10000] ;  /* 0x010000007560783b */ /* 0x000fe20000000200 */
[----:B------:R-:W-:Y:S01]  /*5980*/  LEA R208, P1, R237, R204, 0x2 ;  /* 0x000000ccedd07211 */ /* 0x000fe200078210ff */
[----:B--2---:R-:W-:Y:S02]  /*5990*/  IMAD.IADD R118, R120, 0x1, R229 ;  /* 0x0000000178767824 */ /* 0x004fe400078e02e5 */
[----:B------:R-:W-:Y:S02]  /*59a0*/  IMAD.U32 R205, RZ, RZ, UR17 ;  /* 0x00000011ffcd7e24 */ /* 0x000fe4000f8e00ff */
[----:B------:R-:W1:Y:S01]  /*59b0*/  LDSM.16.M88.4 R100, [R225+0x20000] ;  /* 0x02000000e164783b */ /* 0x000e620000000200 */
[----:B------:R-:W-:Y:S02]  /*59c0*/  IMAD.IADD R116, R227, 0x1, R118 ;  /* 0x00000001e3747824 */ /* 0x000fe400078e0276 */
[----:B------:R-:W-:Y:S03]  /*59d0*/  LEA.HI.X R209, R237, R205, RZ, 0x2, P1 ;  /* 0x000000cdedd17211 */ /* 0x000fe600008f14ff */
[----:B------:R-:W2:Y:S01]  /*59e0*/  LDSM.16.M88.4 R104, [R225+0x20800] ;  /* 0x02080000e168783b */ /* 0x000ea20000000200 */
[----:B------:R-:W-:Y:S05]  /*59f0*/  FSETP.GE.FTZ.AND P1, PT, R126, RZ, PT ;  /* 0x000000ff7e00720b */ /* 0x000fea0003f36000 */
[----:B------:R-:W2:Y:S06]  /*5a00*/  LDG.E R204, desc[UR34][R208.64] ;  /* 0x00000022d0cc7981 */ /* 0x000eac000c1e1900 */
[----:B------:R-:W-:Y:S01]  /*5a10*/  LDSM.16.M88.4 R108, [R224+0x20000] ;  /* 0x02000000e06c783b */ /* 0x000fe20000000200 */
[C---:B---3--:R-:W-:Y:S05]  /*5a20*/  HMMA.16816.F32 R4, R84.reuse, R88, RZ ;  /* 0x000000585404723c */ /* 0x048fea00000018ff */
[----:B------:R3:W3:Y:S06]  /*5a30*/  LDG.E R206, desc[UR34][R208.64+0x20] ;  /* 0x00002022d0ce7981 */ /* 0x0006ec000c1e1900 */
[----:B------:R-:W-:Y:S01]  /*5a40*/  LDSM.16.M88.4 R112, [R226+0x22000] ;  /* 0x02200000e270783b */ /* 0x000fe20000000200 */
[C---:B------:R-:W-:Y:S05]  /*5a50*/  HMMA.16816.F32 R8, R84.reuse, R90, RZ ;  /* 0x0000005a5408723c */ /* 0x040fea00000018ff */
[----:B------:R-:W2:Y:S03]  /*5a60*/  LDSM.16.M88.4 R88, [R118+0x10000] ;  /* 0x010000007658783b */ /* 0x000ea60000000200 */
        /* <DEDUP_REMOVED lines=11> */
[C---:B------:R-:W-:Y:S08]  /*5b20*/  HMMA.16816.F32 R4, R88.reuse, R108, R4 ;  /* 0x0000006c5804723c */ /* 0x040ff00000001804 */
[C---:B------:R-:W-:Y:S01]  /*5b30*/  HMMA.16816.F32 R8, R88.reuse, R110, R8 ;  /* 0x0000006e5808723c */ /* 0x040fe20000001808 */
[----:B------:R-:W-:Y:S07]  /*5b40*/  LDSM.16.M88.4 R108, [R225+0x22000] ;  /* 0x02200000e16c783b */ /* 0x000fee0000000200 */
[C---:B----4-:R-:W-:Y:S08]  /*5b50*/  HMMA.16816.F32 R12, R88.reuse, R84, R12 ;  /* 0x00000054580c723c */ /* 0x050ff0000000180c */
[----:B------:R-:W-:Y:S01]  /*5b60*/  HMMA.16816.F32 R16, R88, R86, R16 ;  /* 0x000000565810723c */ /* 0x000fe20000001810 */
[----:B------:R-:W4:Y:S06]  /*5b70*/  LDSM.16.M88.4 R84, [R226+0x22800] ;  /* 0x02280000e254783b */ /* 0x000f2c0000000200 */
        /* <DEDUP_REMOVED lines=72> */
[C---:B------:R-:W-:Y:S08]  /*6000*/  HMMA.16816.F32 R8, R104.reuse, R114, R8 ;  /* 0x000000726808723c */ /* 0x040ff00000001808 */
[C---:B-1----:R-:W-:Y:S08]  /*6010*/  HMMA.16816.F32 R12, R104.reuse, R88, R12 ;  /* 0x00000058680c723c */ /* 0x042ff0000000180c */
[----:B------:R-:W-:Y:S01]  /*6020*/  HMMA.16816.F32 R16, R104, R90, R16 ;  /* 0x0000005a6810723c */ /* 0x000fe20000001810 */
[----:B------:R-:W1:Y:S07]  /*6030*/  LDSM.16.M88.4 R88, [R223+0x26800] ;  /* 0x02680000df58783b */ /* 0x000e6e0000000200 */
[C---:B------:R-:W-:Y:S08]  /*6040*/  HMMA.16816.F32 R4, R92.reuse, R108, R4 ;  /* 0x0000006c5c04723c */ /* 0x040ff00000001804 */
        /* <DEDUP_REMOVED lines=10> */
[C---:B------:R-:W-:Y:S04]  /*60f0*/  FADD.FTZ R205, -R204.reuse, R5 ;  /* 0x00000005cccd7221 */ /* 0x040fe80000010100 */
[-C--:B------:R-:W-:Y:S01]  /*6100*/  FSEL R118, R207, R204.reuse, P5 ;  /* 0x000000cccf767208 */ /* 0x080fe20002800000 */
[----:B------:R-:W-:Y:S03]  /*6110*/  HMMA.16816.F32 R16, R96, R90, R16 ;  /* 0x0000005a6010723c */ /* 0x000fe60000001810 */
[----:B------:R-:W-:Y:S01]  /*6120*/  FSEL R205, R205, R204, P2 ;  /* 0x000000cccdcd7208 */ /* 0x000fe20001000000 */
[----:B------:R-:W-:Y:S01]  /*6130*/  FADD.FTZ R209, -R204, R8 ;  /* 0x00000008ccd17221 */ /* 0x000fe20000010100 */
[----:B------:R-:W-:Y:S01]  /*6140*/  FSETP.GE.FTZ.AND P5, PT, R202, RZ, PT ;  /* 0x000000ffca00720b */ /* 0x000fe20003fb6000 */
[----:B------:R-:W-:Y:S01]  /*6150*/  FMUL.FTZ R118, R119, R118 ;  /* 0x0000007677767220 */ /* 0x000fe20000410000 */
[----:B------:R-:W-:Y:S01]  /*6160*/  FSETP.GE.FTZ.AND P2, PT, R201, RZ, PT ;  /* 0x000000ffc900720b */ /* 0x000fe20003f56000 */
[C---:B------:R-:W-:Y:S01]  /*6170*/  FADD.FTZ R119, -R204.reuse, R9 ;  /* 0x00000009cc777221 */ /* 0x040fe20000010100 */
[-C--:B------:R-:W-:Y:S01]  /*6180*/  FSEL R209, R209, R204.reuse, P1 ;  /* 0x000000ccd1d17208 */ /* 0x080fe20000800000 */
[----:B------:R-:W-:Y:S01]  /*6190*/  FADD.FTZ R207, -R204, R13 ;  /* 0x0000000dcccf7221 */ /* 0x000fe20000010100 */
[----:B------:R-:W-:Y:S01]  /*61a0*/  FSETP.GE.FTZ.AND P1, PT, R131, RZ, PT ;  /* 0x000000ff8300720b */ /* 0x000fe20003f36000 */
[----:B------:R-:W-:Y:S02]  /*61b0*/  FMUL.FTZ R205, R124, R205 ;  /* 0x000000cd7ccd7220 */ /* 0x000fe40000410000 */
[----:B------:R-:W-:Y:S01]  /*61c0*/  FMUL.FTZ R209, R126, R209 ;  /* 0x000000d17ed17220 */ /* 0x000fe20000410000 */
[-C--:B------:R-:W-:Y:S01]  /*61d0*/  FSEL R120, R119, R204.reuse, P1 ;  /* 0x000000cc77787208 */ /* 0x080fe20000800000 */
[C---:B------:R-:W-:Y:S01]  /*61e0*/  FADD.FTZ R119, -R204.reuse, R12 ;  /* 0x0000000ccc777221 */ /* 0x040fe20000010100 */
[----:B------:R-:W-:Y:S02]  /*61f0*/  FSETP.GE.FTZ.AND P1, PT, R199, RZ, PT ;  /* 0x000000ffc700720b */ /* 0x000fe40003f36000 */
[----:B------:R-:W-:Y:S01]  /*6200*/  FSEL R124, R207, R204, P2 ;  /* 0x000000cccf7c7208 */ /* 0x000fe20001000000 */
[----:B------:R-:W-:Y:S01]  /*6210*/  FMUL.FTZ R120, R131, R120 ;  /* 0x0000007883787220 */ /* 0x000fe20000410000 */
[----:B------:R-:W-:Y:S01]  /*6220*/  FSEL R119, R119, R204, P5 ;  /* 0x000000cc77777208 */ /* 0x000fe20002800000 */
[----:B------:R-:W-:Y:S01]  /*6230*/  FADD.FTZ R131, -R204, R16 ;  /* 0x00000010cc837221 */ /* 0x000fe20000010100 */
[----:B------:R-:W-:Y:S01]  /*6240*/  FSETP.GE.FTZ.AND P2, PT, R200, RZ, PT ;  /* 0x000000ffc800720b */ /* 0x000fe20003f56000 */
[----:B------:R-:W-:Y:S01]  /*6250*/  FMUL.FTZ R124, R201, R124 ;  /* 0x0000007cc97c7220 */ /* 0x000fe20000410000 */
[----:B------:R-:W-:Y:S01]  /*6260*/  F2FP.F16.F32.PACK_AB R118, R205, R118 ;  /* 0x00000076cd76723e */ /* 0x000fe200000000ff */
[----:B------:R-:W-:Y:S01]  /*6270*/  FMUL.FTZ R119, R202, R119 ;  /* 0x00000077ca777220 */ /* 0x000fe20000410000 */
[----:B------:R-:W-:Y:S01]  /*6280*/  FSEL R131, R131, R204, P2 ;  /* 0x000000cc83837208 */ /* 0x000fe20001000000 */
[----:B------:R-:W-:Y:S01]  /*6290*/  FADD.FTZ R201, -R206, R6 ;  /* 0x00000006cec97221 */ /* 0x000fe20000010100 */
[----:B------:R-:W-:Y:S01]  /*62a0*/  FSETP.GE.FTZ.AND P2, PT, R122, RZ, PT ;  /* 0x000000ff7a00720b */ /* 0x000fe20003f56000 */
[----:B------:R-:W-:Y:S01]  /*62b0*/  @P1 FADD.FTZ R204, -R204, R17 ;  /* 0x00000011cccc1221 */ /* 0x000fe20000010100 */
[----:B------:R-:W-:Y:S01]  /*62c0*/  F2FP.F16.F32.PACK_AB R124, R124, R119 ;  /* 0x000000777c7c723e */ /* 0x000fe200000000ff */
[C---:B------:R-:W-:Y:S01]  /*62d0*/  FADD.FTZ R119, -R206.reuse, R7 ;  /* 0x00000007ce777221 */ /* 0x040fe20000010100 */
[----:B------:R-:W-:Y:S01]  /*62e0*/  FSETP.GE.FTZ.AND P1, PT, R125, RZ, PT ;  /* 0x000000ff7d00720b */ /* 0x000fe20003f36000 */
[----:B------:R-:W-:Y:S01]  /*62f0*/  FMUL.FTZ R204, R199, R204 ;  /* 0x000000ccc7cc7220 */ /* 0x000fe20000410000 */
[-C--:B------:R-:W-:Y:S01]  /*6300*/  FSEL R201, R201, R206.reuse, P2 ;  /* 0x000000cec9c97208 */ /* 0x080fe20001000000 */
[C---:B------:R-:W-:Y:S01]  /*6310*/  FADD.FTZ R199, -R206.reuse, R10 ;  /* 0x0000000acec77221 */ /* 0x040fe20000010100 */
[----:B------:R-:W-:Y:S01]  /*6320*/  FSETP.GE.FTZ.AND P5, PT, R129, RZ, PT ;  /* 0x000000ff8100720b */ /* 0x000fe20003fb6000 */
[----:B------:R-:W-:Y:S01]  /*6330*/  FADD.FTZ R205, -R206, R11 ;  /* 0x0000000bcecd7221 */ /* 0x000fe20000010100 */
[----:B------:R-:W-:Y:S01]  /*6340*/  FSETP.GE.FTZ.AND P2, PT, R198, RZ, PT ;  /* 0x000000ffc600720b */ /* 0x000fe20003f56000 */
[----:B------:R-:W-:Y:S01]  /*6350*/  FMUL.FTZ R201, R122, R201 ;  /* 0x000000c97ac97220 */ /* 0x000fe20000410000 */
[----:B------:R-:W-:Y:S01]  /*6360*/  F2FP.F16.F32.PACK_AB R126, R120, R209 ;  /* 0x000000d1787e723e */ /* 0x000fe200000000ff */
[C---:B------:R-:W-:Y:S01]  /*6370*/  FADD.FTZ R207, -R206.reuse, R14 ;  /* 0x0000000ececf7221 */ /* 0x040fe20000010100 */
[-C--:B------:R-:W-:Y:S01]  /*6380*/  FSEL R120, R119, R206.reuse, P6 ;  /* 0x000000ce77787208 */ /* 0x080fe20003000000 */
[C---:B------:R-:W-:Y:S01]  /*6390*/  FADD.FTZ R209, -R206.reuse, R15 ;  /* 0x0000000fced17221 */ /* 0x040fe20000010100 */
[-C--:B------:R-:W-:Y:S01]  /*63a0*/  FSEL R122, R199, R206.reuse, P5 ;  /* 0x000000cec77a7208 */ /* 0x080fe20002800000 */
[----:B------:R-:W-:Y:S01]  /*63b0*/  FADD.FTZ R119, -R206, R18 ;  /* 0x00000012ce777221 */ /* 0x000fe20000010100 */
[----:B------:R-:W-:Y:S01]  /*63c0*/  FSEL R205, R205, R206, P2 ;  /* 0x000000cecdcd7208 */ /* 0x000fe20001000000 */
[----:B------:R-:W-:Y:S01]  /*63d0*/  FMUL.FTZ R131, R200, R131 ;  /* 0x00000083c8837220 */ /* 0x000fe20000410000 */
[----:B------:R-:W-:Y:S01]  /*63e0*/  FSETP.GE.FTZ.AND P6, PT, R197, RZ, PT ;  /* 0x000000ffc500720b */ /* 0x000fe20003fd6000 */
[----:B------:R-:W-:Y:S01]  /*63f0*/  FMUL.FTZ R120, R123, R120 ;  /* 0x000000787b787220 */ /* 0x000fe20000410000 */
[----:B------:R-:W-:Y:S02]  /*6400*/  FSETP.GE.FTZ.AND P5, PT, R130, RZ, PT ;  /* 0x000000ff8200720b */ /* 0x000fe40003fb6000 */
[----:B------:R-:W-:Y:S02]  /*6410*/  FSETP.GE.FTZ.AND P2, PT, R128, RZ, PT ;  /* 0x000000ff8000720b */ /* 0x000fe40003f56000 */
[-C--:B------:R-:W-:Y:S02]  /*6420*/  FSEL R196, R207, R206.reuse, P6 ;  /* 0x000000cecfc47208 */ /* 0x080fe40003000000 */
[-C--:B------:R-:W-:Y:S02]  /*6430*/  FSEL R209, R209, R206.reuse, P5 ;  /* 0x000000ced1d17208 */ /* 0x080fe40002800000 */
[----:B------:R-:W-:Y:S01]  /*6440*/  FSEL R119, R119, R206, P2 ;  /* 0x000000ce77777208 */ /* 0x000fe20001000000 */
[----:B------:R-:W-:Y:S01]  /*6450*/  @P1 FADD.FTZ R206, -R206, R19 ;  /* 0x00000013cece1221 */ /* 0x000fe20000010100 */
        /* <DEDUP_REMOVED lines=72> */
.L_x_2185:
[----:B------:R-:W-:Y:S01]  /*68e0*/  FMUL.FTZ R122, R129, R122 ;  /* 0x0000007a817a7220 */ /* 0x000fe20000410000 */
[----:B------:R-:W-:Y:S01]  /*68f0*/  FMUL.FTZ R205, R198, R205 ;  /* 0x000000cdc6cd7220 */ /* 0x000fe20000410000 */
[----:B------:R-:W-:Y:S01]  /*6900*/  F2FP.F16.F32.PACK_AB R6, R120, R201 ;  /* 0x000000c97806723e */ /* 0x000fe200000000ff */
[----:B------:R-:W-:Y:S01]  /*6910*/  FMUL.FTZ R196, R197, R196 ;  /* 0x000000c4c5c47220 */ /* 0x000fe20000410000 */
[----:B------:R-:W-:Y:S01]  /*6920*/  FMUL.FTZ R209, R130, R209 ;  /* 0x000000d182d17220 */ /* 0x000fe20000410000 */
[----:B------:R-:W-:Y:S01]  /*6930*/  STS [R127+0x28000], R118 ;  /* 0x028000767f007388 */ /* 0x000fe20000000800 */
[----:B------:R-:W-:Y:S01]  /*6940*/  F2FP.F16.F32.PACK_AB R122, R205, R122 ;  /* 0x0000007acd7a723e */ /* 0x000fe200000000ff */
[----:B------:R-:W-:Y:S01]  /*6950*/  FMUL.FTZ R119, R128, R119 ;  /* 0x0000007780777220 */ /* 0x000fe20000410000 */
[----:B------:R-:W-:Y:S01]  /*6960*/  FMUL.FTZ R206, R125, R206 ;  /* 0x000000ce7dce7220 */ /* 0x000fe20000410000 */
[----:B------:R-:W-:Y:S01]  /*6970*/  STS [R127+0x28400], R6 ;  /* 0x028400067f007388 */ /* 0x000fe20000000800 */
[----:B------:R-:W-:Y:S01]  /*6980*/  F2FP.F16.F32.PACK_AB R196, R209, R196 ;  /* 0x000000c4d1c4723e */ /* 0x000fe200000000ff */
[----:B------:R-:W-:Y:S01]  /*6990*/  IMAD.IADD R88, R215, 0x1, R203 ;  /* 0x00000001d7587824 */ /* 0x000fe200078e02cb */
[----:B------:R-:W-:Y:S01]  /*69a0*/  F2FP.F16.F32.PACK_AB R131, R204, R131 ;  /* 0x00000083cc83723e */ /* 0x000fe200000000ff */
[----:B------:R-:W-:Y:S01]  /*69b0*/  STS [R121+0x28000], R126 ;  /* 0x0280007e79007388 */ /* 0x000fe20000000800 */
[----:B------:R-:W-:Y:S02]  /*69c0*/  F2FP.F16.F32.PACK_AB R119, R206, R119 ;  /* 0x00000077ce77723e */ /* 0x000fe400000000ff */
[--C-:B------:R-:W-:Y:S01]  /*69d0*/  SHF.R.U32.HI R120, RZ, 0x1, R219.reuse ;  /* 0x00000001ff787819 */ /* 0x100fe200000116db */
[----:B------:R2:W-:Y:S03]  /*69e0*/  STS [R121+0x28400], R122 ;  /* 0x0284007a79007388 */ /* 0x0005e60000000800 */
[----:B-1----:R-:W-:Y:S01]  /*69f0*/  LOP3.LUT R4, R120, 0x10, RZ, 0xc0, !PT ;  /* 0x0000001078047812 */ /* 0x002fe200078ec0ff */
[----:B------:R-:W-:Y:S03]  /*6a00*/  STS [R203+-0x2000], R124 ;  /* 0xffe0007ccb007388 */ /* 0x000fe60000000800 */
        /* <DEDUP_REMOVED lines=10> */
[----:B------:R-:W-:Y:S01]  /*6ab0*/  BAR.SYNC.DEFER_BLOCKING 0x0 ;  /* 0x0000000000007b1d */ /* 0x000fe20000010000 */
[----:B------:R-:W-:Y:S03]  /*6ac0*/  LEA R230, R4, UR4, 0x1 ;  /* 0x0000000404e67c11 */ /* 0x000fe6000f8e08ff */
[C---:B------:R-:W-:Y:S02]  /*6ad0*/  VIADD R12, R228.reuse, 0x2a000 ;  /* 0x0002a000e40c7836 */ /* 0x040fe40000000000 */
[----:B--2---:R-:W-:Y:S02]  /*6ae0*/  VIADD R121, R228, 0x2a040 ;  /* 0x0002a040e4797836 */ /* 0x004fe40000000000 */
[----:B------:R-:W-:Y:S02]  /*6af0*/  @P0 VIADD R121, R12, 0xffffffc0 ;  /* 0xffffffc00c790836 */ /* 0x000fe40000000000 */
[----:B------:R-:W-:Y:S01]  /*6b00*/  IMAD R122, R248, UR8, RZ ;  /* 0x00000008f87a7c24 */ /* 0x000fe2000f8e02ff */
        /* <DEDUP_REMOVED lines=105> */
[----:B------:R-:W-:Y:S02]  /*71a0*/  ISETP.GE.AND P2, PT, R252, UR5, PT ;  /* 0x00000005fc007c0c */ /* 0x000fe4000bf46270 */
[----:B------:R-:W-:Y:S01]  /*71b0*/  LEA.HI.X.SX32 R243, R5, R243, 0x1, P1 ;  /* 0x000000f305f37211 */ /* 0x000fe200008f0eff */
[----:B------:R-:W-:Y:S01]  /*71c0*/  IMAD.U32 R5, RZ, RZ, UR46 ;  /* 0x0000002eff057e24 */ /* 0x000fe2000f8e00ff */
[----:B------:R-:W-:Y:S02]  /*71d0*/  LEA R8, P1, R7, R242, 0x1 ;  /* 0x000000f207087211 */ /* 0x000fe400078208ff */
[----:B------:R-:W-:Y:S02]  /*71e0*/  LEA R7, R6, UR4, 0x1 ;  /* 0x0000000406077c11 */ /* 0x000fe4000f8e08ff */
[----:B------:R-:W-:Y:S02]  /*71f0*/  LEA.HI.X R9, R4, R243, R5, 0x1, P1 ;  /* 0x000000f304097211 */ /* 0x000fe400008f0c05 */
        /* <DEDUP_REMOVED lines=42> */
.L_x_2186:
        /* <DEDUP_REMOVED lines=37> */
[----:B------:R1:W5:Y:S04]  /*76f0*/  @P2 LDG.E R236, desc[UR34][R2.64+-0x100] ;  /* 0xffff002202ec2981 */ /* 0x000368000c1e1900 */
[----:B------:R1:W5:Y:S03]  /*7700*/  @P1 LDG.E R235, desc[UR34][R2.64+-0xe0] ;  /* 0xffff202202eb1981 */ /* 0x000366000c1e1900 */
[-C--:B------:R-:W-:Y:S08]  /*7710*/  HMMA.16816.F32 R84, R128, R96.reuse, RZ ;  /* 0x000000608054723c */ /* 0x080ff000000018ff */
[C---:B------:R-:W-:Y:S08]  /*7720*/  HMMA.16816.F32 R88, R124.reuse, R96, RZ ;  /* 0x000000607c58723c */ /* 0x040ff000000018ff */
[-C--:B------:R-:W-:Y:S01]  /*7730*/  HMMA.16816.F32 R92, R124, R98.reuse, RZ ;  /* 0x000000627c5c723c */ /* 0x080fe200000018ff */
[----:B------:R1:W5:Y:S07]  /*7740*/  LDL.LU.64 R2, [R1+0x18] ;  /* 0x0000180001027983 */ /* 0x00036e0000300a00 */
        /* <DEDUP_REMOVED lines=30> */
[----:B------:R-:W-:Y:S04]  /*7930*/  @P0 VIADD R212, R196, 0xffffffc0 ;  /* 0xffffffc0c4d40836 */ /* 0x000fe80000000000 */
[----:B------:R-:W-:Y:S01]  /*7940*/  IMAD.IADD R231, R227, 0x1, R212 ;  /* 0x00000001e3e77824 */ /* 0x000fe200078e02d4 */
[----:B------:R-:W-:Y:S01]  /*7950*/  HMMA.16816.F32 R128, R200, R198, R128 ;  /* 0x000000c6c880723c */ /* 0x000fe20000001880 */
[----:B------:R-:W-:Y:S04]  /*7960*/  LDSM.16.MT88.4 R200, [R230+0x19000] ;  /* 0x01900000e6c8783b */ /* 0x000fe80000004200 */
[----:B------:R-:W2:Y:S04]  /*7970*/  LDSM.16.M88.4 R196, [R212] ;  /* 0x00000000d4c4783b */ /* 0x000ea80000000200 */
[----:B------:R-:W3:Y:S04]  /*7980*/  LDSM.16.M88.4 R204, [R212+0x1000] ;  /* 0x00100000d4cc783b */ /* 0x000ee80000000200 */
[----:B------:R-:W-:Y:S01]  /*7990*/  LDSM.16.M88.4 R212, [R231+0x1000] ;  /* 0x00100000e7d4783b */ /* 0x000fe20000000200 */
[-C--:B--2---:R-:W-:Y:S08]  /*79a0*/  HMMA.16816.F32 R4, R196, R200.reuse, R4 ;  /* 0x000000c8c404723c */ /* 0x084ff00000001804 */
[C---:B---3--:R-:W-:Y:S08]  /*79b0*/  HMMA.16816.F32 R8, R204.reuse, R200, R8 ;  /* 0x000000c8cc08723c */ /* 0x048ff00000001808 */
        /* <DEDUP_REMOVED lines=12> */
[----:B------:R2:W-:Y:S07]  /*7a80*/  LDSM.16.M88.4 R200, [R231] ;  /* 0x00000000e7c8783b */ /* 0x0005ee0000000200 */
[-C--:B---3--:R-:W-:Y:S08]  /*7a90*/  HMMA.16816.F32 R116, R196, R208.reuse, R116 ;  /* 0x000000d0c474723c */ /* 0x088ff00000001874 */
[C---:B------:R-:W-:Y:S08]  /*7aa0*/  HMMA.16816.F32 R120, R204.reuse, R208, R120 ;  /* 0x000000d0cc78723c */ /* 0x040ff00000001878 */
[-C--:B------:R-:W-:Y:S01]  /*7ab0*/  HMMA.16816.F32 R124, R204, R210.reuse, R124 ;  /* 0x000000d2cc7c723c */ /* 0x080fe2000000187c */
[----:B------:R-:W3:Y:S02]  /*7ac0*/  LDSM.16.MT88.4 R204, [R230+0x19800] ;  /* 0x01980000e6cc783b */ /* 0x000ee40000004200 */
[C---:B--2---:R-:W-:Y:S05]  /*7ad0*/  IMAD R231, R248.reuse, UR8, RZ ;  /* 0x00000008f8e77c24 */ /* 0x044fea000f8e02ff */
[----:B------:R-:W-:Y:S01]  /*7ae0*/  HMMA.16816.F32 R128, R196, R210, R128 ;  /* 0x000000d2c480723c */ /* 0x000fe20000001880 */
[----:B------:R-:W2:Y:S04]  /*7af0*/  LDSM.16.MT88.4 R196, [R230+0x1b800] ;  /* 0x01b80000e6c4783b */ /* 0x000ea80000004200 */
[----:B------:R-:W4:Y:S03]  /*7b00*/  LDSM.16.MT88.4 R208, [R230+0x1d800] ;  /* 0x01d80000e6d0783b */ /* 0x000f260000004200 */
[-C--:B---3--:R-:W-:Y:S08]  /*7b10*/  HMMA.16816.F32 R4, R200, R204.reuse, R4 ;  /* 0x000000ccc804723c */ /* 0x088ff00000001804 */
[C---:B------:R-:W-:Y:S08]  /*7b20*/  HMMA.16816.F32 R8, R212.reuse, R204, R8 ;  /* 0x000000ccd408723c */ /* 0x040ff00000001808 */
[-C--:B------:R-:W-:Y:S03]  /*7b30*/  HMMA.16816.F32 R12, R212, R206.reuse, R12 ;  /* 0x000000ced40c723c */ /* 0x080fe6000000180c */
[----:B------:R-:W-:Y:S05]  /*7b40*/  REDG.E.ADD.F32.FTZ.RN.STRONG.GPU desc[UR34][R240.64], R4 ;  /* 0x00000004f00079a6 */ /* 0x000fea000c12f322 */
[C---:B------:R-:W-:Y:S01]  /*7b50*/  HMMA.16816.F32 R16, R200.reuse, R206, R16 ;  /* 0x000000cec810723c */ /* 0x040fe20000001810 */
[----:B------:R-:W3:Y:S07]  /*7b60*/  LDSM.16.MT88.4 R204, [R230+0x1f800] ;  /* 0x01f80000e6cc783b */ /* 0x000eee0000004200 */
[-C--:B--2---:R-:W-:Y:S08]  /*7b70*/  HMMA.16816.F32 R84, R200, R196.reuse, R84 ;  /* 0x000000c4c854723c */ /* 0x084ff00000001854 */
[C---:B------:R-:W-:Y:S01]  /*7b80*/  HMMA.16816.F32 R88, R212.reuse, R196, R88 ;  /* 0x000000c4d458723c */ /* 0x040fe20000001858 */
[----:B------:R-:W-:Y:S07]  /*7b90*/  IMAD.U32 R197, RZ, RZ, UR47 ;  /* 0x0000002fffc57e24 */ /* 0x000fee000f8e00ff */
[-C--:B------:R-:W-:Y:S08]  /*7ba0*/  HMMA.16816.F32 R92, R212, R198.reuse, R92 ;  /* 0x000000c6d45c723c */ /* 0x080ff0000000185c */
[C---:B------:R-:W-:Y:S01]  /*7bb0*/  HMMA.16816.F32 R96, R200.reuse, R198, R96 ;  /* 0x000000c6c860723c */ /* 0x040fe20000001860 */
[----:B------:R-:W-:Y:S05]  /*7bc0*/  IMAD.U32 R199, RZ, RZ, UR47 ;  /* 0x0000002fffc77e24 */ /* 0x000fea000f8e00ff */
[----:B------:R-:W-:Y:S02]  /*7bd0*/  LEA R196, P5, R199, R240, 0x2 ;  /* 0x000000f0c7c47211 */ /* 0x000fe400078a10ff */
        /* <DEDUP_REMOVED lines=13> */
[-C--:B---3--:R-:W-:Y:S03]  /*7cb0*/  HMMA.16816.F32 R116, R200, R204.reuse, R116 ;  /* 0x000000ccc874723c */ /* 0x088fe60000001874 */
[C---:B------:R-:W-:Y:S01]  /*7cc0*/  LEA.HI.X.SX32 R211, R231.reuse, R209, 0x5, P5 ;  /* 0x000000d1e7d37211 */ /* 0x040fe200028f2eff */
[C---:B--2---:R-:W-:Y:S04]  /*7cd0*/  IMAD R197, R248.reuse, UR8, RZ ;  /* 0x00000008f8c57c24 */ /* 0x044fe8000f8e02ff */
[C---:B------:R-:W-:Y:S01]  /*7ce0*/  HMMA.16816.F32 R120, R212.reuse, R204, R120 ;  /* 0x000000ccd478723c */ /* 0x040fe20000001878 */
[----:B------:R2:W-:Y:S03]  /*7cf0*/  REDG.E.ADD.F32.FTZ.RN.STRONG.GPU desc[UR34][R210.64], R8 ;  /* 0x00000008d20079a6 */ /* 0x0005e6000c12f322 */
[C---:B------:R-:W-:Y:S01]  /*7d00*/  LEA R204, P5, R231.reuse, R210, 0x5 ;  /* 0x000000d2e7cc7211 */ /* 0x040fe200078a28ff */
[C---:B----4-:R-:W-:Y:S03]  /*7d10*/  IMAD R6, R248.reuse, UR8, RZ ;  /* 0x00000008f8067c24 */ /* 0x050fe6000f8e02ff */
[-C--:B------:R-:W-:Y:S03]  /*7d20*/  HMMA.16816.F32 R124, R212, R206.reuse, R124 ;  /* 0x000000ced47c723c */ /* 0x080fe6000000187c */
[C---:B------:R-:W-:Y:S01]  /*7d30*/  LEA.HI.X.SX32 R205, R231.reuse, R211, 0x5, P5 ;  /* 0x000000d3e7cd7211 */ /* 0x040fe200028f2eff */
[C---:B-1----:R-:W-:Y:S01]  /*7d40*/  IMAD R209, R248.reuse, UR8, RZ ;  /* 0x00000008f8d17c24 */ /* 0x042fe2000f8e02ff */
[C---:B------:R-:W-:Y:S03]  /*7d50*/  LEA R214, P5, R231.reuse, R204, 0x5 ;  /* 0x000000cce7d67211 */ /* 0x040fe600078a28ff */
[----:B------:R-:W-:Y:S01]  /*7d60*/  HMMA.16816.F32 R128, R200, R206, R128 ;  /* 0x000000cec880723c */ /* 0x000fe20000001880 */
[----:B------:R1:W-:Y:S03]  /*7d70*/  REDG.E.ADD.F32.FTZ.RN.STRONG.GPU desc[UR34][R204.64], R9 ;  /* 0x00000009cc0079a6 */ /* 0x0003e6000c12f322 */
[C---:B------:R-:W-:Y:S02]  /*7d80*/  LEA.HI.X.SX32 R215, R231.reuse, R205, 0x5, P5 ;  /* 0x000000cde7d77211 */ /* 0x040fe400028f2eff */
[C---:B------:R-:W-:Y:S03]  /*7d90*/  LEA R212, P5, R231.reuse, R214, 0x5 ;  /* 0x000000d6e7d47211 */ /* 0x040fe600078a28ff */
[----:B------:R3:W-:Y:S01]  /*7da0*/  REDG.E.ADD.F32.FTZ.RN.STRONG.GPU desc[UR34][R214.64], R10 ;  /* 0x0000000ad60079a6 */ /* 0x0007e2000c12f322 */
[C---:B------:R-:W-:Y:S01]  /*7db0*/  LEA.HI.X.SX32 R213, R231.reuse, R215, 0x5, P5 ;  /* 0x000000d7e7d57211 */ /* 0x040fe200028f2eff */
[C---:B--2---:R-:W-:Y:S02]  /*7dc0*/  IMAD R8, R248.reuse, UR8, RZ ;  /* 0x00000008f8087c24 */ /* 0x044fe4000f8e02ff */
[C---:B------:R-:W-:Y:S02]  /*7dd0*/  IMAD.WIDE R206, R231.reuse, -0xc0, R212 ;  /* 0xffffff40e7ce7825 */ /* 0x040fe400078e02d4 */
[----:B------:R-:W-:Y:S01]  /*7de0*/  REDG.E.ADD.F32.FTZ.RN.STRONG.GPU desc[UR34][R212.64], R11 ;  /* 0x0000000bd40079a6 */ /* 0x000fe2000c12f322 */
[C---:B------:R-:W-:Y:S03]  /*7df0*/  LEA R202, P5, R231.reuse, R206, 0x5 ;  /* 0x000000cee7ca7211 */ /* 0x040fe600078a28ff */
[----:B------:R-:W-:Y:S01]  /*7e00*/  REDG.E.ADD.F32.FTZ.RN.STRONG.GPU desc[UR34][R240.64+0x80], R16 ;  /* 0x00008010f00079a6 */ /* 0x000fe2000c12f322 */
[C---:B------:R-:W-:Y:S03]  /*7e10*/  LEA.HI.X.SX32 R203, R231.reuse, R207, 0x5, P5 ;  /* 0x000000cfe7cb7211 */ /* 0x040fe600028f2eff */
[----:B------:R2:W-:Y:S01]  /*7e20*/  REDG.E.ADD.F32.FTZ.RN.STRONG.GPU desc[UR34][R206.64+0x80], R17 ;  /* 0x00008011ce0079a6 */ /* 0x0005e2000c12f322 */
[C---:B------:R-:W-:Y:S01]  /*7e30*/  LEA R200, P5, R231.reuse, R202, 0x5 ;  /* 0x000000cae7c87211 */ /* 0x040fe200078a28ff */
[C---:B-1----:R-:W-:Y:S02]  /*7e40*/  IMAD R205, R248.reuse, UR8, RZ ;  /* 0x00000008f8cd7c24 */ /* 0x042fe4000f8e02ff */
[----:B------:R1:W-:Y:S01]  /*7e50*/  REDG.E.ADD.F32.FTZ.RN.STRONG.GPU desc[UR34][R202.64+0x80], R18 ;  /* 0x00008012ca0079a6 */ /* 0x0003e2000c12f322 */
[C---:B------:R-:W-:Y:S02]  /*7e60*/  LEA.HI.X.SX32 R201, R231.reuse, R203, 0x5, P5 ;  /* 0x000000cbe7c97211 */ /* 0x040fe400028f2eff */
[C---:B------:R-:W-:Y:S03]  /*7e70*/  LEA R230, P1, R231.reuse, R200, 0x5 ;  /* 0x000000c8e7e67211 */ /* 0x040fe600078228ff */
[----:B------:R4:W-:Y:S01]  /*7e80*/  REDG.E.ADD.F32.FTZ.RN.STRONG.GPU desc[UR34][R200.64+0x80], R19 ;  /* 0x00008013c80079a6 */ /* 0x0009e2000c12f322 */
[----:B------:R-:W-:Y:S01]  /*7e90*/  LEA.HI.X.SX32 R231, R231, R201, 0x5, P1 ;  /* 0x000000c9e7e77211 */ /* 0x000fe200008f2eff */
[----:B---3--:R-:W-:Y:S01]  /*7ea0*/  IMAD R10, R248, UR8, RZ ;  /* 0x00000008f80a7c24 */ /* 0x008fe2000f8e02ff */
[C---:B------:R-:W-:Y:S03]  /*7eb0*/  LEA R4, P1, R197.reuse, R230, 0x5 ;  /* 0x000000e6c5047211 */ /* 0x040fe600078228ff */
[----:B------:R3:W-:Y:S01]  /*7ec0*/  REDG.E.ADD.F32.FTZ.RN.STRONG.GPU desc[UR34][R230.64+0x80], R12 ;  /* 0x0000800ce60079a6 */ /* 0x0007e2000c12f322 */
[C---:B------:R-:W-:Y:S02]  /*7ed0*/  LEA.HI.X.SX32 R5, R197.reuse, R231, 0x5, P1 ;  /* 0x000000e7c5057211 */ /* 0x040fe400008f2eff */
[----:B------:R-:W-:Y:S03]  /*7ee0*/  LEA R196, P1, R197, R4, 0x5 ;  /* 0x00000004c5c47211 */ /* 0x000fe600078228ff */
[----:B------:R3:W-:Y:S01]  /*7ef0*/  REDG.E.ADD.F32.FTZ.RN.STRONG.GPU desc[UR34][R4.64+0x80], R13 ;  /* 0x0000800d040079a6 */ /* 0x0007e2000c12f322 */
[C---:B------:R-:W-:Y:S02]  /*7f00*/  LEA.HI.X.SX32 R197, R6.reuse, R5, 0x5, P1 ;  /* 0x0000000506c57211 */ /* 0x040fe400008f2eff */
[----:B------:R-:W-:Y:S01]  /*7f10*/  LEA R198, P1, R6, R196, 0x5 ;  /* 0x000000c406c67211 */ /* 0x000fe200078228ff */
[----:B--2---:R-:W-:Y:S02]  /*7f20*/  IMAD R207, R248, UR8, RZ ;  /* 0x00000008f8cf7c24 */ /* 0x004fe4000f8e02ff */
[----:B------:R2:W-:Y:S01]  /*7f30*/  REDG.E.ADD.F32.FTZ.RN.STRONG.GPU desc[UR34][R196.64+0x80], R14 ;  /* 0x0000800ec40079a6 */ /* 0x0005e2000c12f322 */
[----:B------:R-:W-:Y:S01]  /*7f40*/  LEA.HI.X.SX32 R199, R6, R197, 0x5, P1 ;  /* 0x000000c506c77211 */ /* 0x000fe200008f2eff */
[C---:B-1----:R-:W-:Y:S02]  /*7f50*/  IMAD R18, R248.reuse, UR8, RZ ;  /* 0x00000008f8127c24 */ /* 0x042fe4000f8e02ff */
[C---:B------:R-:W-:Y:S02]  /*7f60*/  IMAD.WIDE R6, R209.reuse, -0xc0, R198 ;  /* 0xffffff40d1067825 */ /* 0x040fe400078e02c6 */
[----:B------:R1:W-:Y:S02]  /*7f70*/  REDG.E.ADD.F32.FTZ.RN.STRONG.GPU desc[UR34][R198.64+0x80], R15 ;  /* 0x0000800fc60079a6 */ /* 0x0003e4000c12f322 */
[----:B----4-:R-:W-:Y:S01]  /*7f80*/  IMAD R201, R248, UR8, RZ ;  /* 0x00000008f8c97c24 */ /* 0x010fe2000f8e02ff */
[----:B------:R-:W-:Y:S01]  /*7f90*/  LEA R208, P1, R209, R6, 0x5 ;  /* 0x00000006d1d07211 */ /* 0x000fe200078228ff */
[----:B------:R-:W-:Y:S03]  /*7fa0*/  REDG.E.ADD.F32.FTZ.RN.STRONG.GPU desc[UR34][R240.64+0x100], R84 ;  /* 0x00010054f00079a6 */ /* 0x000fe6000c12f322 */
[C---:B------:R-:W-:Y:S01]  /*7fb0*/  LEA.HI.X.SX32 R209, R8.reuse, R7, 0x5, P1 ;  /* 0x0000000708d17211 */ /* 0x040fe200008f2eff */
[----:B------:R4:W-:Y:S01]  /*7fc0*/  REDG.E.ADD.F32.FTZ.RN.STRONG.GPU desc[UR34][R6.64+0x100], R85 ;  /* 0x00010055060079a6 */ /* 0x0009e2000c12f322 */
[----:B------:R-:W-:Y:S01]  /*7fd0*/  LEA R210, P1, R8, R208, 0x5 ;  /* 0x000000d008d27211 */ /* 0x000fe200078228ff */
[----:B---3--:R-:W-:Y:S02]  /*7fe0*/  IMAD R12, R248, UR8, RZ ;  /* 0x00000008f80c7c24 */ /* 0x008fe4000f8e02ff */
[----:B------:R3:W-:Y:S01]  /*7ff0*/  REDG.E.ADD.F32.FTZ.RN.STRONG.GPU desc[UR34][R208.64+0x100], R86 ;  /* 0x00010056d00079a6 */ /* 0x0007e2000c12f322 */
[----:B------:R-:W-:Y:S01]  /*8000*/  LEA.HI.X.SX32 R211, R8, R209, 0x5, P1 ;  /* 0x000000d108d37211 */ /* 0x000fe200008f2eff */
[C---:B------:R-:W-:Y:S01]  /*8010*/  IMAD R5, R248.reuse, UR8, RZ ;  /* 0x00000008f8057c24 */ /* 0x040fe2000f8e02ff */
[C---:B------:R-:W-:Y:S03]  /*8020*/  LEA R8, P1, R205.reuse, R210, 0x5 ;  /* 0x000000d2cd087211 */ /* 0x040fe600078228ff */
[----:B------:R3:W-:Y:S01]  /*8030*/  REDG.E.ADD.F32.FTZ.RN.STRONG.GPU desc[UR34][R210.64+0x100], R87 ;  /* 0x00010057d20079a6 */ /* 0x0007e2000c12f322 */
[C---:B------:R-:W-:Y:S01]  /*8040*/  LEA.HI.X.SX32 R9, R205.reuse, R211, 0x5, P1 ;  /* 0x000000d3cd097211 */ /* 0x040fe200008f2eff */
[----:B--2---:R-:W-:Y:S01]  /*8050*/  IMAD R14, R248, UR8, RZ ;  /* 0x00000008f80e7c24 */ /* 0x004fe2000f8e02ff */
[----:B------:R-:W-:Y:S03]  /*8060*/  LEA R204, P1, R205, R8, 0x5 ;  /* 0x00000008cdcc7211 */ /* 0x000fe600078228ff */
[----:B------:R2:W-:Y:S01]  /*8070*/  REDG.E.ADD.F32.FTZ.RN.STRONG.GPU desc[UR34][R8.64+0x100], R88 ;  /* 0x00010058080079a6 */ /* 0x0005e2000c12f322 */
[----:B------:R-:W-:Y:S01]  /*8080*/  LEA.HI.X.SX32 R205, R10, R9, 0x5, P1 ;  /* 0x000000090acd7211 */ /* 0x000fe200008f2eff */
[----:B-1----:R-:W-:Y:S01]  /*8090*/  IMAD R199, R248, UR8, RZ ;  /* 0x00000008f8c77c24 */ /* 0x002fe2000f8e02ff */
[C---:B------:R-:W-:Y:S03]  /*80a0*/  LEA R214, P1, R10.reuse, R204, 0x5 ;  /* 0x000000cc0ad67211 */ /* 0x040fe600078228ff */
[----:B------:R1:W-:Y:S01]  /*80b0*/  REDG.E.ADD.F32.FTZ.RN.STRONG.GPU desc[UR34][R204.64+0x100], R89 ;  /* 0x00010059cc0079a6 */ /* 0x0003e2000c12f322 */
[C---:B------:R-:W-:Y:S02]  /*80c0*/  LEA.HI.X.SX32 R215, R10.reuse, R205, 0x5, P1 ;  /* 0x000000cd0ad77211 */ /* 0x040fe400008f2eff */
[----:B------:R-:W-:Y:S01]  /*80d0*/  LEA R212, P1, R10, R214, 0x5 ;  /* 0x000000d60ad47211 */ /* 0x000fe200078228ff */
[----:B----4-:R-:W-:Y:S02]  /*80e0*/  IMAD R7, R248, UR8, RZ ;  /* 0x00000008f8077c24 */ /* 0x010fe4000f8e02ff */
[----:B------:R4:W-:Y:S01]  /*80f0*/  REDG.E.ADD.F32.FTZ.RN.STRONG.GPU desc[UR34][R214.64+0x100], R90 ;  /* 0x0001005ad60079a6 */ /* 0x0009e2000c12f322 */
[----:B------:R-:W-:Y:S01]  /*8100*/  LEA.HI.X.SX32 R213, R10, R215, 0x5, P1 ;  /* 0x000000d70ad57211 */ /* 0x000fe200008f2eff */
[----:B---3--:R-:W-:Y:S02]  /*8110*/  IMAD R209, R248, UR8, RZ ;  /* 0x00000008f8d17c24 */ /* 0x008fe4000f8e02ff */
[----:B------:R-:W-:Y:S02]  /*8120*/  IMAD.WIDE R10, R10, -0xc0, R212 ;  /* 0xffffff400a0a7825 */ /* 0x000fe400078e02d4 */
[----:B------:R3:W-:Y:S02]  /*8130*/  REDG.E.ADD.F32.FTZ.RN.STRONG.GPU desc[UR34][R212.64+0x100], R91 ;  /* 0x0001005bd40079a6 */ /* 0x0007e4000c12f322 */
[C---:B------:R-:W-:Y:S01]  /*8140*/  IMAD R211, R248.reuse, UR8, RZ ;  /* 0x00000008f8d37c24 */ /* 0x040fe2000f8e02ff */
[C---:B------:R-:W-:Y:S01]  /*8150*/  LEA R16, P1, R207.reuse, R10, 0x5 ;  /* 0x0000000acf107211 */ /* 0x040fe200078228ff */
[----:B------:R-:W-:Y:S03]  /*8160*/  REDG.E.ADD.F32.FTZ.RN.STRONG.GPU desc[UR34][R240.64+0x180], R96 ;  /* 0x00018060f00079a6 */ /* 0x000fe6000c12f322 */
[C---:B------:R-:W-:Y:S01]  /*8170*/  LEA.HI.X.SX32 R17, R207.reuse, R11, 0x5, P1 ;  /* 0x0000000bcf117211 */ /* 0x040fe200008f2eff */
[----:B------:R3:W-:Y:S01]  /*8180*/  REDG.E.ADD.F32.FTZ.RN.STRONG.GPU desc[UR34][R10.64+0x180], R97 ;  /* 0x000180610a0079a6 */ /* 0x0007e2000c12f322 */
[----:B------:R-:W-:Y:S01]  /*8190*/  LEA R206, P1, R207, R16, 0x5 ;  /* 0x00000010cfce7211 */ /* 0x000fe200078228ff */
[----:B--2---:R-:W-:Y:S02]  /*81a0*/  IMAD R88, R248, UR8, RZ ;  /* 0x00000008f8587c24 */ /* 0x004fe4000f8e02ff */
[----:B------:R2:W-:Y:S01]  /*81b0*/  REDG.E.ADD.F32.FTZ.RN.STRONG.GPU desc[UR34][R16.64+0x180], R98 ;  /* 0x00018062100079a6 */ /* 0x0005e2000c12f322 */
[----:B------:R-:W-:Y:S01]  /*81c0*/  LEA.HI.X.SX32 R207, R18, R17, 0x5, P1 ;  /* 0x0000001112cf7211 */ /* 0x000fe200008f2eff */
[----:B-1----:R-:W-:Y:S01]  /*81d0*/  IMAD R205, R248, UR8, RZ ;  /* 0x00000008f8cd7c24 */ /* 0x002fe2000f8e02ff */
[C---:B------:R-:W-:Y:S03]  /*81e0*/  LEA R202, P1, R18.reuse, R206, 0x5 ;  /* 0x000000ce12ca7211 */ /* 0x040fe600078228ff */
[----:B------:R1:W-:Y:S01]  /*81f0*/  REDG.E.ADD.F32.FTZ.RN.STRONG.GPU desc[UR34][R206.64+0x180], R99 ;  /* 0x00018063ce0079a6 */ /* 0x0003e2000c12f322 */
[----:B------:R-:W-:Y:S01]  /*8200*/  LEA.HI.X.SX32 R203, R18, R207, 0x5, P1 ;  /* 0x000000cf12cb7211 */ /* 0x000fe200008f2eff */
[C---:B----4-:R-:W-:Y:S01]  /*8210*/  IMAD R90, R248.reuse, UR8, RZ ;  /* 0x00000008f85a7c24 */ /* 0x050fe2000f8e02ff */
[C---:B------:R-:W-:Y:S03]  /*8220*/  LEA R18, P1, R201.reuse, R202, 0x5 ;  /* 0x000000cac9127211 */ /* 0x040fe600078228ff */
[----:B------:R4:W-:Y:S01]  /*8230*/  REDG.E.ADD.F32.FTZ.RN.STRONG.GPU desc[UR34][R202.64+0x180], R92 ;  /* 0x0001805cca0079a6 */ /* 0x0009e2000c12f322 */
[C---:B------:R-:W-:Y:S01]  /*8240*/  LEA.HI.X.SX32 R19, R201.reuse, R203, 0x5, P1 ;  /* 0x000000cbc9137211 */ /* 0x040fe200008f2eff */
[----:B---3--:R-:W-:Y:S01]  /*8250*/  IMAD R213, R248, UR8, RZ ;  /* 0x00000008f8d57c24 */ /* 0x008fe2000f8e02ff */
[----:B------:R-:W-:Y:S03]  /*8260*/  LEA R200, P1, R201, R18, 0x5 ;  /* 0x00000012c9c87211 */ /* 0x000fe600078228ff */
[----:B------:R3:W-:Y:S01]  /*8270*/  REDG.E.ADD.F32.FTZ.RN.STRONG.GPU desc[UR34][R18.64+0x180], R93 ;  /* 0x0001805d120079a6 */ /* 0x0007e2000c12f322 */
[C---:B------:R-:W-:Y:S02]  /*8280*/  LEA.HI.X.SX32 R201, R12.reuse, R19, 0x5, P1 ;  /* 0x000000130cc97211 */ /* 0x040fe400008f2eff */
[----:B------:R-:W-:Y:S01]  /*8290*/  LEA R230, P1, R12, R200, 0x5 ;  /* 0x000000c80ce67211 */ /* 0x000fe200078228ff */
[----:B------:R-:W-:Y:S02]  /*82a0*/  IMAD R11, R248, UR8, RZ ;  /* 0x00000008f80b7c24 */ /* 0x000fe4000f8e02ff */
[----:B------:R-:W-:Y:S01]  /*82b0*/  REDG.E.ADD.F32.FTZ.RN.STRONG.GPU desc[UR34][R200.64+0x180], R94 ;  /* 0x0001805ec80079a6 */ /* 0x000fe2000c12f322 */
[----:B------:R-:W-:Y:S01]  /*82c0*/  LEA.HI.X.SX32 R231, R12, R201, 0x5, P1 ;  /* 0x000000c90ce77211 */ /* 0x000fe200008f2eff */
[C---:B--2---:R-:W-:Y:S02]  /*82d0*/  IMAD R98, R248.reuse, UR8, RZ ;  /* 0x00000008f8627c24 */ /* 0x044fe4000f8e02ff */
[C---:B------:R-:W-:Y:S02]  /*82e0*/  IMAD.WIDE R12, R5.reuse, -0xc0, R230 ;  /* 0xffffff40050c7825 */ /* 0x040fe400078e02e6 */
[----:B------:R2:W-:Y:S02]  /*82f0*/  REDG.E.ADD.F32.FTZ.RN.STRONG.GPU desc[UR34][R230.64+0x180], R95 ;  /* 0x0001805fe60079a6 */ /* 0x0005e4000c12f322 */
[----:B-1----:R-:W-:Y:S01]  /*8300*/  IMAD R207, R248, UR8, RZ ;  /* 0x00000008f8cf7c24 */ /* 0x002fe2000f8e02ff */
[----:B------:R-:W-:Y:S01]  /*8310*/  LEA R4, P1, R5, R12, 0x5 ;  /* 0x0000000c05047211 */ /* 0x000fe200078228ff */
[----:B------:R-:W-:Y:S03]  /*8320*/  REDG.E.ADD.F32.FTZ.RN.STRONG.GPU desc[UR34][R240.64+0x200], R100 ;  /* 0x00020064f00079a6 */ /* 0x000fe6000c12f322 */
[C---:B------:R-:W-:Y:S01]  /*8330*/  LEA.HI.X.SX32 R5, R14.reuse, R13, 0x5, P1 ;  /* 0x0000000d0e057211 */ /* 0x040fe200008f2eff */
[----:B------:R-:W-:Y:S01]  /*8340*/  REDG.E.ADD.F32.FTZ.RN.STRONG.GPU desc[UR34][R12.64+0x200], R101 ;  /* 0x000200650c0079a6 */ /* 0x000fe2000c12f322 */
[----:B------:R-:W-:Y:S01]  /*8350*/  LEA R196, P1, R14, R4, 0x5 ;  /* 0x000000040ec47211 */ /* 0x000fe200078228ff */
[----:B----4-:R-:W-:Y:S02]  /*8360*/  IMAD R203, R248, UR8, RZ ;  /* 0x00000008f8cb7c24 */ /* 0x010fe4000f8e02ff */
[----:B------:R-:W-:Y:S01]  /*8370*/  REDG.E.ADD.F32.FTZ.RN.STRONG.GPU desc[UR34][R4.64+0x200], R102 ;  /* 0x00020066040079a6 */ /* 0x000fe2000c12f322 */
[----:B------:R-:W-:Y:S01]  /*8380*/  LEA.HI.X.SX32 R197, R14, R5, 0x5, P1 ;  /* 0x000000050ec57211 */ /* 0x000fe200008f2eff */
[C---:B---3--:R-:W-:Y:S01]  /*8390*/  IMAD R19, R248.reuse, UR8, RZ ;  /* 0x00000008f8137c24 */ /* 0x048fe2000f8e02ff */
[C---:B------:R-:W-:Y:S03]  /*83a0*/  LEA R14, P1, R199.reuse, R196, 0x5 ;  /* 0x000000c4c70e7211 */ /* 0x040fe600078228ff */
[----:B------:R-:W-:Y:S01]  /*83b0*/  REDG.E.ADD.F32.FTZ.RN.STRONG.GPU desc[UR34][R196.64+0x200], R103 ;  /* 0x00020067c40079a6 */ /* 0x000fe2000c12f322 */
[C---:B------:R-:W-:Y:S02]  /*83c0*/  LEA.HI.X.SX32 R15, R199.reuse, R197, 0x5, P1 ;  /* 0x000000c5c70f7211 */ /* 0x040fe400008f2eff */
[C---:B------:R-:W-:Y:S03]  /*83d0*/  LEA R198, P1, R199.reuse, R14, 0x5 ;  /* 0x0000000ec7c67211 */ /* 0x040fe600078228ff */
[----:B------:R-:W-:Y:S01]  /*83e0*/  REDG.E.ADD.F32.FTZ.RN.STRONG.GPU desc[UR34][R14.64+0x200], R104 ;  /* 0x000200680e0079a6 */ /* 0x000fe2000c12f322 */
[----:B------:R-:W-:Y:S01]  /*83f0*/  LEA.HI.X.SX32 R199, R199, R15, 0x5, P1 ;  /* 0x0000000fc7c77211 */ /* 0x000fe200008f2eff */
[----:B--2---:R-:W-:Y:S01]  /*8400*/  IMAD R231, R248, UR8, RZ ;  /* 0x00000008f8e77c24 */ /* 0x004fe2000f8e02ff */
[C---:B------:R-:W-:Y:S03]  /*8410*/  LEA R84, P1, R7.reuse, R198, 0x5 ;  /* 0x000000c607547211 */ /* 0x040fe600078228ff */
[----:B------:R-:W-:Y:S01]  /*8420*/  REDG.E.ADD.F32.FTZ.RN.STRONG.GPU desc[UR34][R198.64+0x200], R105 ;  /* 0x00020069c60079a6 */ /* 0x000fe2000c12f322 */
[C---:B------:R-:W-:Y:S02]  /*8430*/  LEA.HI.X.SX32 R85, R7.reuse, R199, 0x5, P1 ;  /* 0x000000c707557211 */ /* 0x040fe400008f2eff */
[----:B------:R-:W-:Y:S03]  /*8440*/  LEA R6, P1, R7, R84, 0x5 ;  /* 0x0000005407067211 */ /* 0x000fe600078228ff */
[----:B------:R-:W-:Y:S01]  /*8450*/  REDG.E.ADD.F32.FTZ.RN.STRONG.GPU desc[UR34][R84.64+0x200], R106 ;  /* 0x0002006a540079a6 */ /* 0x000fe2000c12f322 */
[C---:B------:R-:W-:Y:S03]  /*8460*/  LEA.HI.X.SX32 R7, R209.reuse, R85, 0x5, P1 ;  /* 0x00000055d1077211 */ /* 0x040fe600008f2eff */
[----:B------:R-:W-:Y:S02]  /*8470*/  IMAD.WIDE R208, R209, -0xc0, R6 ;  /* 0xffffff40d1d07825 */ /* 0x000fe400078e0206 */
[----:B------:R-:W-:Y:S01]  /*8480*/  REDG.E.ADD.F32.FTZ.RN.STRONG.GPU desc[UR34][R6.64+0x200], R107 ;  /* 0x0002006b060079a6 */ /* 0x000fe2000c12f322 */
[C---:B------:R-:W-:Y:S03]  /*8490*/  LEA R86, P1, R211.reuse, R208, 0x5 ;  /* 0x000000d0d3567211 */ /* 0x040fe600078228ff */
[----:B------:R-:W-:Y:S01]  /*84a0*/  REDG.E.ADD.F32.FTZ.RN.STRONG.GPU desc[UR34][R240.64+0x280], R112 ;  /* 0x00028070f00079a6 */ /* 0x000fe2000c12f322 */
[C---:B------:R-:W-:Y:S03]  /*84b0*/  LEA.HI.X.SX32 R87, R211.reuse, R209, 0x5, P1 ;  /* 0x000000d1d3577211 */ /* 0x040fe600008f2eff */
[----:B------:R-:W-:Y:S01]  /*84c0*/  REDG.E.ADD.F32.FTZ.RN.STRONG.GPU desc[UR34][R208.64+0x280], R113 ;  /* 0x00028071d00079a6 */ /* 0x000fe2000c12f322 */
[----:B------:R-:W-:Y:S03]  /*84d0*/  LEA R210, P1, R211, R86, 0x5 ;  /* 0x00000056d3d27211 */ /* 0x000fe600078228ff */
[----:B------:R-:W-:Y:S01]  /*84e0*/  REDG.E.ADD.F32.FTZ.RN.STRONG.GPU desc[UR34][R86.64+0x280], R114 ;  /* 0x00028072560079a6 */ /* 0x000fe2000c12f322 */
[C---:B------:R-:W-:Y:S02]  /*84f0*/  LEA.HI.X.SX32 R211, R88.reuse, R87, 0x5, P1 ;  /* 0x0000005758d37211 */ /* 0x040fe400008f2eff */
[C---:B------:R-:W-:Y:S01]  /*8500*/  LEA R8, P1, R88.reuse, R210, 0x5 ;  /* 0x000000d258087211 */ /* 0x040fe200078228ff */
[----:B------:R-:W-:Y:S03]  /*8510*/  LDSM.16.MT88.4 R4, [R228+0x28000] ;  /* 0x02800000e404783b */ /* 0x000fe60000004200 */
[----:B------:R-:W-:Y:S01]  /*8520*/  LEA.HI.X.SX32 R9, R88, R211, 0x5, P1 ;  /* 0x000000d358097211 */ /* 0x000fe200008f2eff */
[----:B------:R-:W-:Y:S01]  /*8530*/  REDG.E.ADD.F32.FTZ.RN.STRONG.GPU desc[UR34][R210.64+0x280], R115 ;  /* 0x00028073d20079a6 */ /* 0x000fe2000c12f322 */
[C---:B------:R-:W-:Y:S03]  /*8540*/  LEA R88, P1, R205.reuse, R8, 0x5 ;  /* 0x00000008cd587211 */ /* 0x040fe600078228ff */
[----:B------:R-:W-:Y:S01]  /*8550*/  REDG.E.ADD.F32.FTZ.RN.STRONG.GPU desc[UR34][R8.64+0x280], R108 ;  /* 0x0002806c080079a6 */ /* 0x000fe2000c12f322 */
[C---:B------:R-:W-:Y:S02]  /*8560*/  LEA.HI.X.SX32 R89, R205.reuse, R9, 0x5, P1 ;  /* 0x00000009cd597211 */ /* 0x040fe400008f2eff */
[----:B------:R-:W-:Y:S01]  /*8570*/  LEA R204, P1, R205, R88, 0x5 ;  /* 0x00000058cdcc7211 */ /* 0x000fe200078228ff */
[----:B------:R-:W-:Y:S03]  /*8580*/  LDSM.16.MT88.4 R84, [R221+0x4000] ;  /* 0x00400000dd54783b */ /* 0x000fe60000004200 */
[C---:B------:R-:W-:Y:S01]  /*8590*/  LEA.HI.X.SX32 R205, R90.reuse, R89, 0x5, P1 ;  /* 0x000000595acd7211 */ /* 0x040fe200008f2eff */
[----:B------:R-:W-:Y:S01]  /*85a0*/  REDG.E.ADD.F32.FTZ.RN.STRONG.GPU desc[UR34][R88.64+0x280], R109 ;  /* 0x0002806d580079a6 */ /* 0x000fe2000c12f322 */
[C---:B------:R-:W-:Y:S03]  /*85b0*/  LEA R214, P1, R90.reuse, R204, 0x5 ;  /* 0x000000cc5ad67211 */ /* 0x040fe600078228ff */
[----:B------:R-:W-:Y:S01]  /*85c0*/  REDG.E.ADD.F32.FTZ.RN.STRONG.GPU desc[UR34][R204.64+0x280], R110 ;  /* 0x0002806ecc0079a6 */ /* 0x000fe2000c12f322 */
[----:B------:R-:W-:Y:S03]  /*85d0*/  LEA.HI.X.SX32 R215, R90, R205, 0x5, P1 ;  /* 0x000000cd5ad77211 */ /* 0x000fe600008f2eff */
[----:B------:R-:W-:Y:S01]  /*85e0*/  LDSM.16.MT88.4 R104, [R221+0x2800] ;  /* 0x00280000dd68783b */ /* 0x000fe20000004200 */
[C---:B------:R-:W-:Y:S03]  /*85f0*/  IMAD.WIDE R90, R213.reuse, -0xc0, R214 ;  /* 0xffffff40d55a7825 */ /* 0x040fe600078e02d6 */
[----:B------:R-:W-:Y:S01]  /*8600*/  REDG.E.ADD.F32.FTZ.RN.STRONG.GPU desc[UR34][R214.64+0x280], R111 ;  /* 0x0002806fd60079a6 */ /* 0x000fe2000c12f322 */
[C---:B------:R-:W-:Y:S03]  /*8610*/  LEA R212, P1, R213.reuse, R90, 0x5 ;  /* 0x0000005ad5d47211 */ /* 0x040fe600078228ff */
[----:B------:R-:W-:Y:S01]  /*8620*/  REDG.E.ADD.F32.FTZ.RN.STRONG.GPU desc[UR34][R240.64+0x300], R116 ;  /* 0x00030074f00079a6 */ /* 0x000fe2000c12f322 */
[----:B------:R-:W-:Y:S03]  /*8630*/  LEA.HI.X.SX32 R213, R213, R91, 0x5, P1 ;  /* 0x0000005bd5d57211 */ /* 0x000fe600008f2eff */
        /* <DEDUP_REMOVED lines=9> */
[----:B------:R1:W-:Y:S01]  /*86d0*/  REDG.E.ADD.F32.FTZ.RN.STRONG.GPU desc[UR34][R10.64+0x300], R120 ;  /* 0x000300780a0079a6 */ /* 0x0003e2000c12f322 */
[----:B------:R-:W-:Y:S02]  /*86e0*/  LEA.HI.X.SX32 R17, R98, R11, 0x5, P1 ;  /* 0x0000000b62117211 */ /* 0x000fe400008f2eff */
[C---:B------:R-:W-:Y:S01]  /*86f0*/  LEA R98, P1, R207.reuse, R16, 0x5 ;  /* 0x00000010cf627211 */ /* 0x040fe200078228ff */
[----:B------:R-:W2:Y:S03]  /*8700*/  LDSM.16.MT88.4 R8, [R221] ;  /* 0x00000000dd08783b */ /* 0x000ea60000004200 */
[C---:B------:R-:W-:Y:S01]  /*8710*/  LEA.HI.X.SX32 R99, R207.reuse, R17, 0x5, P1 ;  /* 0x00000011cf637211 */ /* 0x040fe200008f2eff */
[----:B------:R-:W-:Y:S01]  /*8720*/  REDG.E.ADD.F32.FTZ.RN.STRONG.GPU desc[UR34][R16.64+0x300], R121 ;  /* 0x00030079100079a6 */ /* 0x000fe2000c12f322 */
[----:B------:R-:W-:Y:S03]  /*8730*/  LEA R206, P1, R207, R98, 0x5 ;  /* 0x00000062cfce7211 */ /* 0x000fe600078228ff */
[----:B------:R-:W-:Y:S01]  /*8740*/  REDG.E.ADD.F32.FTZ.RN.STRONG.GPU desc[UR34][R98.64+0x300], R122 ;  /* 0x0003007a620079a6 */ /* 0x000fe2000c12f322 */
[C---:B------:R-:W-:Y:S03]  /*8750*/  LEA.HI.X.SX32 R207, R203.reuse, R99, 0x5, P1 ;  /* 0x00000063cbcf7211 */ /* 0x040fe600008f2eff */
[----:B------:R-:W-:Y:S01]  /*8760*/  LDSM.16.MT88.4 R96, [R221+0x800] ;  /* 0x00080000dd60783b */ /* 0x000fe20000004200 */
[----:B------:R-:W-:Y:S03]  /*8770*/  IMAD.WIDE R202, R203, -0xc0, R206 ;  /* 0xffffff40cbca7825 */ /* 0x000fe600078e02ce */
[----:B------:R-:W-:Y:S01]  /*8780*/  REDG.E.ADD.F32.FTZ.RN.STRONG.GPU desc[UR34][R206.64+0x300], R123 ;  /* 0x0003007bce0079a6 */ /* 0x000fe2000c12f322 */
[C---:B------:R-:W-:Y:S03]  /*8790*/  LEA R92, P1, R19.reuse, R202, 0x5 ;  /* 0x000000ca135c7211 */ /* 0x040fe600078228ff */
[----:B------:R-:W-:Y:S01]  /*87a0*/  REDG.E.ADD.F32.FTZ.RN.STRONG.GPU desc[UR34][R240.64+0x380], R128 ;  /* 0x00038080f00079a6 */ /* 0x000fe2000c12f322 */
[C---:B-1----:R-:W-:Y:S01]  /*87b0*/  VIADD R120, R228.reuse, 0x40 ;  /* 0x00000040e4787836 */ /* 0x042fe20000000000 */
[C---:B------:R-:W-:Y:S01]  /*87c0*/  LEA.HI.X.SX32 R93, R19.reuse, R203, 0x5, P1 ;  /* 0x000000cb135d7211 */ /* 0x040fe200008f2eff */
[----:B------:R-:W-:Y:S01]  /*87d0*/  @P0 VIADD R120, R228, 0xffffffc0 ;  /* 0xffffffc0e4780836 */ /* 0x000fe20000000000 */
[C---:B------:R-:W-:Y:S01]  /*87e0*/  LEA R18, P1, R19.reuse, R92, 0x5 ;  /* 0x0000005c13127211 */ /* 0x040fe200078228ff */
[----:B------:R-:W-:Y:S03]  /*87f0*/  REDG.E.ADD.F32.FTZ.RN.STRONG.GPU desc[UR34][R202.64+0x380], R129 ;  /* 0x00038081ca0079a6 */ /* 0x000fe6000c12f322 */
[----:B------:R-:W-:Y:S01]  /*8800*/  LEA.HI.X.SX32 R19, R19, R93, 0x5, P1 ;  /* 0x0000005d13137211 */ /* 0x000fe200008f2eff */
        /* <DEDUP_REMOVED lines=63> */
[----:B------:R3:W4:Y:S07]  /*8c00*/  LDSM.16.MT88.4 R8, [R221+0x7800] ;  /* 0x00780000dd08783b */ /* 0x00072e0000004200 */
        /* <DEDUP_REMOVED lines=40> */
[C---:B------:R-:W-:Y:S02]  /*8e90*/  SHF.L.U32 R3, R219.reuse, 0x5, RZ ;  /* 0x00000005db037819 */ /* 0x040fe400000006ff */
[----:B------:R-:W-:Y:S01]  /*8ea0*/  LOP3.LUT R5, R2, 0x1c0, RZ, 0xc0, !PT ;  /* 0x000001c002057812 */ /* 0x000fe200078ec0ff */
[----:B------:R-:W3:Y:S01]  /*8eb0*/  LDCU UR8, c[0x0][0x4fc] ;  /* 0x00009f80ff0877ac */ /* 0x000ee20008000800 */
[----:B------:R-:W-:Y:S02]  /*8ec0*/  SHF.L.U32 R2, R219, 0x1, RZ ;  /* 0x00000001db027819 */ /* 0x000fe400000006ff */
[----:B------:R-:W-:Y:S01]  /*8ed0*/  LOP3.LUT R3, R3, 0x400, RZ, 0xc0, !PT ;  /* 0x0000040003037812 */ /* 0x000fe200078ec0ff */
[----:B------:R-:W-:Y:S01]  /*8ee0*/  UISETP.NE.AND UP0, UPT, UR39, -0x1, UPT ;  /* 0xffffffff2700788c */ /* 0x000fe2000bf05270 */
[----:B------:R-:W-:Y:S01]  /*8ef0*/  LOP3.LUT P0, RZ, R219, 0x10, RZ, 0xc0, !PT ;  /* 0x00000010dbff7812 */ /* 0x000fe2000780c0ff */
[----:B------:R-:W-:Y:S01]  /*8f00*/  UMOV UR23, UR18 ;  /* 0x0000001200177c82 */ /* 0x000fe20008000000 */
[----:B------:R-:W-:Y:S01]  /*8f10*/  LOP3.LUT R3, R3, 0x6, R2, 0xf8, !PT ;  /* 0x0000000603037812 */ /* 0x000fe200078ef802 */
        /* <DEDUP_REMOVED lines=277> */
.L_x_2188:
[----:B------:R-:W2:Y:S01]  /*a070*/  LDCU.64 UR10, c[0x0][0x5c0] ;  /* 0x0000b800ff0a77ac */ /* 0x000ea20008000a00 */
[----:B------:R-:W-:-:S04]  /*a080*/  UIADD3 UR5, UPT, UPT, UR37, UR39, URZ ;  /* 0x0000002725057290 */ /* 0x000fc8000fffe0ff */
[----:B--2---:R-:W-:Y:S02]  /*a090*/  UIMAD.WIDE.U32 UR16, UR5, UR10, URZ ;  /* 0x0000000a051072a5 */ /* 0x004fe4000f8e00ff */
[----:B------:R-:W-:-:S04]  /*a0a0*/  UIMAD UR5, UR5, UR11, URZ ;  /* 0x0000000b050572a4 */ /* 0x000fc8000f8e02ff */
[----:B------:R-:W-:-:S06]  /*a0b0*/  UIADD3 UR5, UPT, UPT, UR17, UR5, URZ ;  /* 0x0000000511057290 */ /* 0x000fcc000fffe0ff */
[----:B-1----:R-:W-:Y:S02]  /*a0c0*/  MOV R52, UR5 ;  /* 0x0000000500347c02 */ /* 0x002fe40008000f00 */
.L_x_2189:
        /* <DEDUP_REMOVED lines=13> */
.L_x_2190:
[----:B------:R-:W1:Y:S01]  /*a1a0*/  LDCU.64 UR8, c[0x0][0x5c8] ;  /* 0x0000b900ff0877ac */ /* 0x000e620008000a00 */
[----:B------:R-:W-:-:S04]  /*a1b0*/  UIADD3 UR5, UPT, UPT, UR37, UR39, URZ ;  /* 0x0000002725057290 */ /* 0x000fc8000fffe0ff */
[----:B-1----:R-:W-:Y:S02]  /*a1c0*/  UIMAD.WIDE.U32 UR12, UR5, UR8, URZ ;  /* 0x00000008050c72a5 */ /* 0x002fe4000f8e00ff */
[----:B------:R-:W-:-:S04]  /*a1d0*/  UIMAD UR5, UR5, UR9, URZ ;  /* 0x00000009050572a4 */ /* 0x000fc8000f8e02ff */
[----:B------:R-:W-:Y:S01]  /*a1e0*/  UIADD3 UR5, UPT, UPT, UR13, UR5, URZ ;  /* 0x000000050d057290 */ /* 0x000fe2000fffe0ff */
[----:B------:R-:W-:-:S05]  /*a1f0*/  UMOV UR30, UR12 ;  /* 0x0000000c001e7c82 */ /* 0x000fca0008000000 */
[----:B------:R-:W-:-:S07]  /*a200*/  MOV R6, UR5 ;  /* 0x0000000500067c02 */ /* 0x000fce0008000f00 */
.L_x_2191:
        /* <DEDUP_REMOVED lines=8> */
[----:B------:R-:W1:Y:S01]  /*a290*/  S2R R79, SR_TID.X ;  /* 0x00000000004f7919 */ /* 0x000e620000002100 */
[----:B------:R-:W-:Y:S01]  /*a2a0*/  LOP3.LUT R7, R2, 0x1e00, R217, 0xf8, !PT ;  /* 0x00001e0002077812 */ /* 0x000fe200078ef8d9 */
[----:B------:R-:W-:Y:S01]  /*a2b0*/  USHF.R.S32.HI UR14, URZ, 0x1f, UR5 ;  /* 0x0000001fff0e7899 */ /* 0x000fe20008011405 */
[----:B------:R-:W2:Y:S01]  /*a2c0*/  LDC.64 R2, c[0x0][0x5d8] ;  /* 0x00017600ff027b82 */ /* 0x000ea20000000a00 */
[----:B------:R-:W-:Y:S01]  /*a2d0*/  IMAD.U32 R4, RZ, RZ, UR38 ;  /* 0x00000026ff047e24 */ /* 0x000fe2000f8e00ff */
[----:B------:R-:W-:Y:S01]  /*a2e0*/  LEA R7, R7, UR4, 0x1 ;  /* 0x0000000407077c11 */ /* 0x000fe2000f8e08ff */
[----:B------:R-:W-:Y:S01]  /*a2f0*/  IMAD.U32 R5, RZ, RZ, UR39 ;  /* 0x00000027ff057e24 */ /* 0x000fe2000f8e00ff */
[----:B------:R-:W-:-:S02]  /*a300*/  UIMAD UR12, UR14, UR10, URZ ;  /* 0x0000000a0e0c72a4 */ /* 0x000fc4000f8e02ff */
[----:B------:R-:W-:Y:S01]  /*a310*/  LOP3.LUT R217, R4, 0x38, R217, 0xf8, !PT ;  /* 0x0000003804d97812 */ /* 0x000fe200078ef8d9 */
[----:B------:R-:W-:Y:S02]  /*a320*/  UIADD3 UR36, UPT, UPT, -UR13, UR36, URZ ;  /* 0x000000240d247290 */ /* 0x000fe4000fffe1ff */
[----:B------:R-:W-:Y:S01]  /*a330*/  UIMAD UR12, UR5, UR11, UR12 ;  /* 0x0000000b050c72a4 */ /* 0x000fe2000f8e020c */
[----:B------:R-:W3:Y:S01]  /*a340*/  LDC.64 R4, c[0x0][0x5e0] ;  /* 0x00017800ff047b82 */ /* 0x000ee20000000a00 */
[----:B------:R-:W-:Y:S01]  /*a350*/  IADD3 R72, P0, PT, R217, UR16, RZ ;  /* 0x00000010d9487c10 */ /* 0x000fe2000ff1e0ff */
[----:B------:R4:W1:Y:S01]  /*a360*/  LDS.128 R48, [R7+0x19000] ;  /* 0x0190000007307984 */ /* 0x0008620000000c00 */
[----:B------:R-:W-:Y:S02]  /*a370*/  ISETP.GE.AND P4, PT, R0, UR36, PT ;  /* 0x0000002400007c0c */ /* 0x000fe4000bf86270 */
[----:B------:R-:W-:Y:S01]  /*a380*/  IMAD.U32 R53, RZ, RZ, UR12 ;  /* 0x0000000cff357e24 */ /* 0x000fe2000f8e00ff */
[----:B------:R-:W-:Y:S01]  /*a390*/  ISETP.GE.AND P6, PT, R54, UR36, PT ;  /* 0x0000002436007c0c */ /* 0x000fe2000bfc6270 */
[----:B------:R4:W3:Y:S03]  /*a3a0*/  LDS.128 R44, [R7+0x1b000] ;  /* 0x01b00000072c7984 */ /* 0x0008e60000000c00 */
[----:B------:R-:W-:Y:S01]  /*a3b0*/  IADD3.X R73, PT, PT, R52, UR39, R53, P0, !PT ;  /* 0x0000002734497c10 */ /* 0x000fe200087fe435 */
[----:B------:R4:W3:Y:S01]  /*a3c0*/  LDS.128 R40, [R7+0x1d000] ;  /* 0x01d0000007287984 */ /* 0x0008e20000000c00 */
[----:B------:R-:W-:-:S03]  /*a3d0*/  IADD3 R68, P0, PT, R0, 0x20, RZ ;  /* 0x0000002000447810 */ /* 0x000fc60007f1e0ff */
[----:B------:R4:W3:Y:S01]  /*a3e0*/  LDS.128 R36, [R7+0x20000] ;  /* 0x0200000007247984 */ /* 0x0008e20000000c00 */
[----:B--2---:R-:W-:-:S03]  /*a3f0*/  IMAD.WIDE.U32 R72, R2, UR20, R72 ;  /* 0x0000001402487c25 */ /* 0x004fc6000f8e0048 */
[----:B------:R4:W2:Y:S01]  /*a400*/  LDS.128 R32, [R7+0x21000] ;  /* 0x0210000007207984 */ /* 0x0008a20000000c00 */
[----:B-1----:R-:W-:Y:S02]  /*a410*/  IMAD.SHL.U32 R79, R79, 0x8, RZ ;  /* 0x000000084f4f7824 */ /* 0x002fe400078e00ff */
[----:B------:R-:W-:Y:S01]  /*a420*/  IMAD.U32 R2, RZ, RZ, UR8 ;  /* 0x00000008ff027e24 */ /* 0x000fe2000f8e00ff */
[----:B------:R4:W1:Y:S01]  /*a430*/  LDS.128 R28, [R7+0x22000] ;  /* 0x02200000071c7984 */ /* 0x0008620000000c00 */
[----:B------:R-:W-:Y:S01]  /*a440*/  IMAD.X R69, RZ, RZ, RZ, P0 ;  /* 0x000000ffff457224 */ /* 0x000fe200000e06ff */
[----:B------:R-:W-:Y:S01]  /*a450*/  LOP3.LUT R79, R79, 0x38, RZ, 0xc0, !PT ;  /* 0x000000384f4f7812 */ /* 0x000fe200078ec0ff */
[----:B------:R-:W-:Y:S01]  /*a460*/  IMAD R3, R3, UR20, R73 ;  /* 0x0000001403037c24 */ /* 0x000fe2000f8e0249 */
[----:B------:R4:W1:Y:S02]  /*a470*/  LDS.128 R24, [R7+0x23000] ;  /* 0x0230000007187984 */ /* 0x0008640000000c00 */
[----:B------:R-:W-:-:S02]  /*a480*/  LOP3.LUT R78, R79, 0x40, RZ, 0xfc, !PT ;  /* 0x000000404f4e7812 */ /* 0x000fc400078efcff */
[----:B------:R4:W1:Y:S04]  /*a490*/  LDS.128 R20, [R7+0x24000] ;  /* 0x0240000007147984 */ /* 0x0008680000000c00 */
[----:B------:R4:W1:Y:S04]  /*a4a0*/  LDS.128 R16, [R7+0x25000] ;  /* 0x0250000007107984 */ /* 0x0008680000000c00 */
[----:B------:R4:W1:Y:S04]  /*a4b0*/  LDS.128 R12, [R7+0x26000] ;  /* 0x02600000070c7984 */ /* 0x0008680000000c00 */
[----:B------:R4:W1:Y:S01]  /*a4c0*/  LDS.128 R8, [R7+0x27000] ;  /* 0x0270000007087984 */ /* 0x0008620000000c00 */
[----:B---3--:R-:W-:Y:S05]  /*a4d0*/  @P4 BRA `(.L_x_2193) ;  /* 0x0000000000504947 */ /* 0x008fea0003800000 */
[----:B------:R-:W3:Y:S01]  /*a4e0*/  LDCU UR15, c[0x0][0x440] ;  /* 0x00008800ff0f77ac */ /* 0x000ee20008000800 */
[----:B------:R-:W5:Y:S01]  /*a4f0*/  LDS.128 R64, [R7+0x1a000] ;  /* 0x01a0000007407984 */ /* 0x000f620000000c00 */
[----:B------:R-:W-:Y:S01]  /*a500*/  IMAD.MOV.U32 R70, RZ, RZ, R72 ;  /* 0x000000ffff467224 */ /* 0x000fe200078e0048 */
[----:B------:R-:W2:Y:S02]  /*a510*/  LDCU.64 UR12, c[0x0][0x560] ;  /* 0x0000ac00ff0c77ac */ /* 0x000ea40008000a00 */
[----:B------:R-:W4:Y:S01]  /*a520*/  LDS.128 R60, [R7+0x1c000] ;  /* 0x01c00000073c7984 */ /* 0x000f220000000c00 */
[----:B------:R-:W-:-:S03]  /*a530*/  IMAD.MOV.U32 R71, RZ, RZ, R3 ;  /* 0x000000ffff477224 */ /* 0x000fc600078e0003 */
[----:B------:R-:W1:Y:S01]  /*a540*/  LDS.128 R56, [R7+0x1e000] ;  /* 0x01e0000007387984 */ /* 0x000e620000000c00 */
[----:B------:R-:W-:-:S04]  /*a550*/  IMAD.WIDE.U32 R76, R0, UR10, R70 ;  /* 0x0000000a004c7c25 */ /* 0x000fc8000f8e0046 */
[----:B------:R-:W-:Y:S01]  /*a560*/  IMAD R70, R0, UR11, R77 ;  /* 0x0000000b00467c24 */ /* 0x000fe2000f8e024d */
[----:B---3--:R-:W-:Y:S02]  /*a570*/  ISETP.GE.AND P3, PT, R79, UR15, PT ;  /* 0x0000000f4f007c0c */ /* 0x008fe4000bf66270 */
[----:B------:R-:W-:Y:S02]  /*a580*/  ISETP.GE.AND P2, PT, R78, UR15, PT ;  /* 0x0000000f4e007c0c */ /* 0x000fe4000bf46270 */
[----:B------:R-:W-:Y:S02]  /*a590*/  ISETP.GE.AND P1, PT, R252, UR15, PT ;  /* 0x0000000ffc007c0c */ /* 0x000fe4000bf26270 */
[----:B------:R-:W-:Y:S02]  /*a5a0*/  ISETP.GE.AND P0, PT, R251, UR15, PT ;  /* 0x0000000ffb007c0c */ /* 0x000fe4000bf06270 */
[----:B--2---:R-:W-:-:S04]  /*a5b0*/  LEA R74, P5, R76, UR12, 0x1 ;  /* 0x0000000c4c4a7c11 */ /* 0x004fc8000f8a08ff */
[----:B------:R-:W-:Y:S01]  /*a5c0*/  LEA.HI.X R75, R76, UR13, R70, 0x1, P5 ;  /* 0x0000000d4c4b7c11 */ /* 0x000fe2000a8f0c46 */
[----:B------:R-:W2:Y:S04]  /*a5d0*/  @!P3 LDS.128 R52, [R7+0x18000] ;  /* 0x018000000734b984 */ /* 0x000ea80000000c00 */
[----:B-----5:R3:W-:Y:S04]  /*a5e0*/  @!P2 STG.E.128 desc[UR34][R74.64+0x80], R64 ;  /* 0x000080404a00a986 */ /* 0x0207e8000c101d22 */
[----:B----4-:R3:W-:Y:S04]  /*a5f0*/  @!P1 STG.E.128 desc[UR34][R74.64+0x100], R60 ;  /* 0x0001003c4a009986 */ /* 0x0107e8000c101d22 */
[----:B-1----:R3:W-:Y:S04]  /*a600*/  @!P0 STG.E.128 desc[UR34][R74.64+0x180], R56 ;  /* 0x000180384a008986 */ /* 0x0027e8000c101d22 */
[----:B--2---:R3:W-:Y:S02]  /*a610*/  @!P3 STG.E.128 desc[UR34][R74.64], R52 ;  /* 0x000000344a00b986 */ /* 0x0047e4000c101d22 */
.L_x_2193:
[----:B------:R-:W-:Y:S05]  /*a620*/  BSYNC.RECONVERGENT B0 ;  /* 0x0000000000007941 */ /* 0x000fea0003800200 */
.L_x_2192:
[----:B---3--:R3:W1:Y:S01]  /*a630*/  LDS.128 R52, [R7+0x1f000] ;  /* 0x01f0000007347984 */ /* 0x0086620000000c00 */
[----:B------:R-:W-:Y:S04]  /*a640*/  BSSY.RECONVERGENT B0, `(.L_x_2194) ;  /* 0x0000014000007945 */ /* 0x000fe80003800200 */
[----:B------:R-:W-:Y:S05]  /*a650*/  @P6 BRA `(.L_x_2195) ;  /* 0x0000000000486947 */ /* 0x000fea0003800000 */
[----:B------:R-:W5:Y:S01]  /*a660*/  LDCU UR15, c[0x0][0x440] ;  /* 0x00008800ff0f77ac */ /* 0x000f620008000800 */
[----:B---34-:R-:W-:Y:S02]  /*a670*/  IMAD R7, R69, UR10, RZ ;  /* 0x0000000a45077c24 */ /* 0x018fe4000f8e02ff */
        /* <DEDUP_REMOVED lines=15> */
[----:B-1----:R3:W-:Y:S02]  /*a770*/  @!P0 STG.E.128 desc[UR34][R58.64+0x180], R52 ;  /* 0x000180343a008986 */ /* 0x0027e4000c101d22 */
.L_x_2195:
[----:B------:R-:W-:Y:S05]  /*a780*/  BSYNC.RECONVERGENT B0 ;  /* 0x0000000000007941 */ /* 0x000fea0003800200 */
.L_x_2194:
        /* <DEDUP_REMOVED lines=13> */
[----:B------:R-:W5:Y:S03]  /*a860*/  LDCU.64 UR10, c[0x0][0x568] ;  /* 0x0000ad00ff0a77ac */ /* 0x000f660008000a00 */
[----:B----4-:R-:W-:-:S04]  /*a870*/  IMAD.WIDE.U32 R6, R0, UR8, R4 ;  /* 0x0000000800067c25 */ /* 0x010fc8000f8e0004 */
[----:B------:R-:W-:Y:S01]  /*a880*/  IMAD R0, R0, UR9, R7 ;  /* 0x0000000900007c24 */ /* 0x000fe2000f8e0207 */
[----:B---3--:R-:W-:Y:S02]  /*a890*/  ISETP.GE.AND P3, PT, R79, UR5, PT ;  /* 0x000000054f007c0c */ /* 0x008fe4000bf66270 */
        /* <DEDUP_REMOVED lines=9> */
.L_x_2197:
[----:B------:R-:W-:Y:S05]  /*a930*/  BSYNC.RECONVERGENT B0 ;  /* 0x0000000000007941 */ /* 0x000fea0003800200 */
.L_x_2196:
        /* <DEDUP_REMOVED lines=14> */
[----:B--2---:R1:W-:Y:S04]  /*aa20*/  @!P3 STG.E.128 desc[UR34][R4.64], R32 ;  /* 0x000000200400b986 */ /* 0x0043e8000c101d22 */
[----:B------:R1:W-:Y:S04]  /*aa30*/  @!P2 STG.E.128 desc[UR34][R4.64+0x80], R24 ;  /* 0x000080180400a986 */ /* 0x0003e8000c101d22 */
[----:B------:R1:W-:Y:S04]  /*aa40*/  @!P1 STG.E.128 desc[UR34][R4.64+0x100], R16 ;  /* 0x0001001004009986 */ /* 0x0003e8000c101d22 */
[----:B------:R1:W-:Y:S02]  /*aa50*/  @!P0 STG.E.128 desc[UR34][R4.64+0x180], R8 ;  /* 0x0001800804008986 */ /* 0x0003e4000c101d22 */
.L_x_2164:
[----:B------:R-:W-:Y:S05]  /*aa60*/  BSYNC.RECONVERGENT B1 ;  /* 0x0000000000017941 */ /* 0x000fea0003800200 */
.L_x_2142:
        /* <DEDUP_REMOVED lines=11> */
.L_x_2199:
        /* <DEDUP_REMOVED lines=14> */
.L_x_2532:


//--------------------- .text._ZN5flash44flash_bwd_dq_dk_dv_loop_seqk_parallel_kernelI23Flash_bwd_kernel_traitsILi256ELi64ELi64ELi8ELi4ELi2ELi2ELb0ELb0EN7cutlass6half_tE19Flash_kernel_traitsILi256ELi64ELi64ELi8ES3_EELb0ELb0ELb0ELb1ELb0ELb0ELb1EEEvNS_16Flash_bwd_paramsE --------------------------
	.section	.text._ZN5flash44flash_bwd_dq_dk_dv_loop_seqk_parallel_kernelI23Flash_bwd_kernel_traitsILi256ELi64ELi64ELi8ELi4ELi2ELi2ELb0ELb0EN7cutlass6half_tE19Flash_kernel_traitsILi256ELi64ELi64ELi8ES3_EELb0ELb0ELb0ELb1ELb0ELb0ELb1EEEvNS_16Flash_bwd_paramsE,"ax",@progbits
	.align	128
        .global         _ZN5flash44flash_bwd_dq_dk_dv_loop_seqk_parallel_kernelI23Flash_bwd_kernel_traitsILi256ELi64ELi64ELi8ELi4ELi2ELi2ELb0ELb0EN7cutlass6half_tE19Flash_kernel_traitsILi256ELi64ELi64ELi8ES3_EELb0ELb0ELb0ELb1ELb0ELb0ELb1EEEvNS_16Flash_bwd_paramsE
        .type           _ZN5flash44flash_bwd_dq_dk_dv_loop_seqk_parallel_kernelI23Flash_bwd_kernel_traitsILi256ELi64ELi64ELi8ELi4ELi2ELi2ELb0ELb0EN7cutlass6half_tE19Flash_kernel_traitsILi256ELi64ELi64ELi8ES3_EELb0ELb0ELb0ELb1ELb0ELb0ELb1EEEvNS_16Flash_bwd_paramsE,@function
        .size           _ZN5flash44flash_bwd_dq_dk_dv_loop_seqk_parallel_kernelI23Flash_bwd_kernel_traitsILi256ELi64ELi64ELi8ELi4ELi2ELi2ELb0ELb0EN7cutlass6half_tE19Flash_kernel_traitsILi256ELi64ELi64ELi8ES3_EELb0ELb0ELb0ELb1ELb0ELb0ELb1EEEvNS_16Flash_bwd_paramsE,(.L_x_2533 - _ZN5flash44flash_bwd_dq_dk_dv_loop_seqk_parallel_kernelI23Flash_bwd_kernel_traitsILi256ELi64ELi64ELi8ELi4ELi2ELi2ELb0ELb0EN7cutlass6half_tE19Flash_kernel_traitsILi256ELi64ELi64ELi8ES3_EELb0ELb0ELb0ELb1ELb0ELb0ELb1EEEvNS_16Flash_bwd_paramsE)
        .other          _ZN5flash44flash_bwd_dq_dk_dv_loop_seqk_parallel_kernelI23Flash_bwd_kernel_traitsILi256ELi64ELi64ELi8ELi4ELi2ELi2ELb0ELb0EN7cutlass6half_tE19Flash_kernel_traitsILi256ELi64ELi64ELi8ES3_EELb0ELb0ELb0ELb1ELb0ELb0ELb1EEEvNS_16Flash_bwd_paramsE,@"STO_CUDA_ENTRY STV_DEFAULT"
_ZN5flash44flash_bwd_dq_dk_dv_loop_seqk_parallel_kernelI23Flash_bwd_kernel_traitsILi256ELi64ELi64ELi8ELi4ELi2ELi2ELb0ELb0EN7cutlass6half_tE19Flash_kernel_traitsILi256ELi64ELi64ELi8ES3_EELb0ELb0ELb0ELb1ELb0ELb0ELb1EEEvNS_16Flash_bwd_paramsE:
.text._ZN5flash44flash_bwd_dq_dk_dv_loop_seqk_parallel_kernelI23Flash_bwd_kernel_traitsILi256ELi64ELi64ELi8ELi4ELi2ELi2ELb0ELb0EN7cutlass6half_tE19Flash_kernel_traitsILi256ELi64ELi64ELi8ES3_EELb0ELb0ELb0ELb1ELb0ELb0ELb1EEEvNS_16Flash_bwd_paramsE:
        /* <DEDUP_REMOVED lines=19> */
[----:B------:R-:W-:Y:S01]  /*0130*/  S2UR UR19, SR_CTAID.Y ;  /* 0x00000000001379c3 */ /* 0x000fe20000002600 */
[----:B-1----:R-:W-:-:S02]  /*0140*/  ULEA UR42, UP0, UR25, UR42, 0x2 ;  /* 0x0000002a192a7291 */ /* 0x002fc4000f8010ff */
[----:B--2---:R-:W-:Y:S02]  /*0150*/  UISETP.NE.U32.AND UP1, UPT, UR6, URZ, UPT ;  /* 0x000000ff0600728c */ /* 0x004fe4000bf25070 */
[----:B------:R-:W-:Y:S02]  /*0160*/  ULEA.HI.X UR43, UR25, UR43, URZ, 0x2, UP0 ;  /* 0x0000002b192b7291 */ /* 0x000fe400080f14ff */
[----:B------:R-:W-:Y:S01]  /*0170*/  UISETP.NE.U32.AND UP0, UPT, UR6, URZ, UPT ;  /* 0x000000ff0600728c */ /* 0x000fe2000bf05070 */
[----:B------:R-:W-:Y:S01]  /*0180*/  S2UR UR22, SR_CTAID.X ;  /* 0x00000000001679c3 */ /* 0x000fe20000002500 */
        /* <DEDUP_REMOVED lines=25> */
.L_x_2257:
[----:B-1----:R-:W1:Y:S01]  /*0320*/  LDCU.64 UR8, c[0x0][0x478] ;  /* 0x00008f00ff0877ac */ /* 0x002e620008000a00 */
        /* <DEDUP_REMOVED lines=24> */
[----:B-----5:R-:W5:Y:S04]  /*04b0*/  @P4 LDG.E R4, desc[UR36][R8.64] ;  /* 0x0000002408044981 */ /* 0x020f68000c1e1900 */
        /* <DEDUP_REMOVED lines=28> */
.L_x_2200:
        /* <DEDUP_REMOVED lines=33> */
.L_x_2202:
[----:B------:R-:W1:Y:S01]  /*0890*/  LDCU.64 UR14, c[0x0][0x3b8] ;  /* 0x00007700ff0e77ac */ /* 0x000e620008000a00 */
[----:B------:R-:W-:-:S04]  /*08a0*/  UIADD3 UR8, UPT, UPT, UR38, UR40, URZ ;  /* 0x0000002826087290 */ /* 0x000fc8000fffe0ff */
[----:B-1----:R-:W-:Y:S02]  /*08b0*/  UIMAD.WIDE.U32 UR52, UR8, UR14, URZ ;  /* 0x0000000e083472a5 */ /* 0x002fe4000f8e00ff */
[----:B------:R-:W-:-:S04]  /*08c0*/  UIMAD UR8, UR8, UR15, URZ ;  /* 0x0000000f080872a4 */ /* 0x000fc8000f8e02ff */
[----:B------:R-:W-:-:S06]  /*08d0*/  UIADD3 UR8, UPT, UPT, UR53, UR8, URZ ;  /* 0x0000000835087290 */ /* 0x000fcc000fffe0ff */
[----:B------:R-:W-:Y:S02]  /*08e0*/  MOV R8, UR8 ;  /* 0x0000000800087c02 */ /* 0x000fe40008000f00 */
.L_x_2203:
[----:B------:R-:W1:Y:S01]  /*08f0*/  LDC R0, c[0x0][0x3e8] ;  /* 0x0000fa00ff007b82 */ /* 0x000e620000000800 */
[----:B------:R-:W2:Y:S01]  /*0900*/  S2R R2, SR_CTAID.Z ;  /* 0x0000000000027919 */ /* 0x000ea20000002700 */
[----:B------:R-:W-:Y:S01]  /*0910*/  MOV R6, RZ ;  /* 0x000000ff00067202 */ /* 0x000fe20000000f00 */
        /* <DEDUP_REMOVED lines=38> */
.L_x_2204:
[----:B------:R-:W1:Y:S01]  /*0b80*/  LDCU.64 UR12, c[0x0][0x3c0] ;  /* 0x00007800ff0c77ac */ /* 0x000e620008000a00 */
[----:B------:R-:W-:-:S04]  /*0b90*/  UIADD3 UR8, UPT, UPT, UR38, UR40, URZ ;  /* 0x0000002826087290 */ /* 0x000fc8000fffe0ff */
[----:B-1----:R-:W-:Y:S02]  /*0ba0*/  UIMAD.WIDE.U32 UR10, UR8, UR12, URZ ;  /* 0x0000000c080a72a5 */ /* 0x002fe4000f8e00ff */
[----:B------:R-:W-:-:S04]  /*0bb0*/  UIMAD UR8, UR8, UR13, URZ ;  /* 0x0000000d080872a4 */ /* 0x000fc8000f8e02ff */
[----:B------:R-:W-:Y:S01]  /*0bc0*/  UIADD3 UR8, UPT, UPT, UR11, UR8, URZ ;  /* 0x000000080b087290 */ /* 0x000fe2000fffe0ff */
[----:B------:R-:W-:-:S05]  /*0bd0*/  UMOV UR50, UR10 ;  /* 0x0000000a00327c82 */ /* 0x000fca0008000000 */
[----:B------:R-:W-:-:S07]  /*0be0*/  MOV R9, UR8 ;  /* 0x0000000800097c02 */ /* 0x000fce0008000f00 */
.L_x_2205:
        /* <DEDUP_REMOVED lines=28> */
.L_x_2206:
[----:B------:R-:W-:Y:S02]  /*0db0*/  UIMAD.WIDE.U32 UR10, UR64, UR16, URZ ;  /* 0x00000010400a72a5 */ /* 0x000fe4000f8e00ff */
[----:B------:R-:W-:-:S04]  /*0dc0*/  UIMAD UR8, UR65, UR16, URZ ;  /* 0x00000010410872a4 */ /* 0x000fc8000f8e02ff */
[----:B------:R-:W-:-:S12]  /*0dd0*/  UIADD3 UR8, UPT, UPT, UR11, UR8, URZ ;  /* 0x000000080b087290 */ /* 0x000fd8000fffe0ff */
.L_x_2207:
        /* <DEDUP_REMOVED lines=21> */
.L_x_2208:
[----:B------:R-:W1:Y:S01]  /*0f30*/  LDCU UR57, c[0x0][0x434] ;  /* 0x00008680ff3977ac */ /* 0x000e620008000800 */
[----:B------:R-:W-:-:S04]  /*0f40*/  UIMAD UR9, UR25, UR17, UR24 ;  /* 0x00000011190972a4 */ /* 0x000fc8000f8e0218 */
[----:B-1----:R-:W-:Y:S02]  /*0f50*/  UIMAD UR57, UR9, UR57, URZ ;  /* 0x00000039093972a4 */ /* 0x002fe4000f8e02ff */
.L_x_2209:
        /* <DEDUP_REMOVED lines=11> */
.L_x_2210:
[----:B------:R-:W1:Y:S01]  /*1010*/  LDCU UR56, c[0x0][0x444] ;  /* 0x00008880ff3877ac */ /* 0x000e620008000800 */
[----:B------:R-:W-:-:S04]  /*1020*/  UIMAD UR9, UR25, UR17, UR24 ;  /* 0x00000011190972a4 */ /* 0x000fc8000f8e0218 */
[----:B-1----:R-:W-:-:S12]  /*1030*/  UIMAD UR56, UR9, UR56, URZ ;  /* 0x00000038093872a4 */ /* 0x002fd8000f8e02ff */
.L_x_2211:
[----:B------:R-:W1:Y:S01]  /*1040*/  S2R R10, SR_TID.X ;  /* 0x00000000000a7919 */ /* 0x000e620000002100 */
        /* <DEDUP_REMOVED lines=9> */
[----:B------:R-:W2:Y:S01]  /*10e0*/  LDCU.128 UR8, c[0x0][0x590] ;  /* 0x0000b200ff0877ac */ /* 0x000ea20008000c00 */
[----:B------:R-:W-:-:S02]  /*10f0*/  ULEA UR57, UR45, UR57, 0x6 ;  /* 0x000000392d397291 */ /* 0x000fc4000f8e30ff */
[----:B--2---:R-:W-:Y:S01]  /*1100*/  UIMAD UR16, UR51, UR8, URZ ;  /* 0x00000008331072a4 */ /* 0x004fe2000f8e02ff */
[----:B-1----:R-:W-:Y:S01]  /*1110*/  IMAD.SHL.U32 R7, R10, 0x8, RZ ;  /* 0x000000080a077824 */ /* 0x002fe200078e00ff */
[----:B------:R-:W-:Y:S01]  /*1120*/  MOV R14, UR10 ;  /* 0x0000000a000e7c02 */ /* 0x000fe20008000f00 */
[----:B------:R-:W-:Y:S01]  /*1130*/  IMAD.U32 R12, RZ, RZ, UR8 ;  /* 0x00000008ff0c7e24 */ /* 0x000fe2000f8e00ff */
[----:B------:R-:W-:Y:S01]  /*1140*/  UIMAD UR16, UR48, UR9, UR16 ;  /* 0x00000009301072a4 */ /* 0x000fe2000f8e0210 */
[----:B------:R-:W-:Y:S01]  /*1150*/  IMAD.U32 R16, RZ, RZ, UR11 ;  /* 0x0000000bff107e24 */ /* 0x000fe2000f8e00ff */
[----:B------:R-:W-:Y:S01]  /*1160*/  LOP3.LUT R22, R7, 0x38, RZ, 0xc0, !PT ;  /* 0x0000003807167812 */ /* 0x000fe200078ec0ff */
[----:B------:R-:W1:Y:S01]  /*1170*/  LDCU.64 UR10, c[0x0][0x550] ;  /* 0x0000aa00ff0a77ac */ /* 0x000e620008000a00 */
[--C-:B------:R-:W-:Y:S02]  /*1180*/  SHF.R.U32.HI R0, RZ, 0x3, R10.reuse ;  /* 0x00000003ff007819 */ /* 0x100fe4000001160a */
[----:B------:R-:W-:Y:S01]  /*1190*/  IADD3 R2, P0, PT, R22, UR60, RZ ;  /* 0x0000003c16027c10 */ /* 0x000fe2000ff1e0ff */
[----:B------:R-:W2:Y:S01]  /*11a0*/  LDCU.64 UR60, c[0x0][0x5e8] ;  /* 0x0000bd00ff3c77ac */ /* 0x000ea20008000a00 */
[----:B------:R-:W-:-:S02]  /*11b0*/  SHF.R.U32.HI R4, RZ, 0x5, R10 ;  /* 0x00000005ff047819 */ /* 0x000fc4000001160a */
[----:B------:R-:W-:Y:S01]  /*11c0*/  LOP3.LUT R11, R10, 0x1f, RZ, 0xc0, !PT ;  /* 0x0000001f0a0b7812 */ /* 0x000fe200078ec0ff */
[----:B------:R-:W-:Y:S01]  /*11d0*/  IMAD.X R3, RZ, RZ, UR47, P0 ;  /* 0x0000002fff037e24 */ /* 0x000fe200080e06ff */
[----:B------:R-:W-:Y:S01]  /*11e0*/  USHF.L.U64.HI UR47, UR8, 0x5, UR9 ;  /* 0x00000005082f7899 */ /* 0x000fe20008010209 */
[----:B------:R-:W-:-:S04]  /*11f0*/  IMAD.WIDE.U32 R12, R12, UR48, R2 ;  /* 0x000000300c0c7c25 */ /* 0x000fc8000f8e0002 */
[----:B------:R-:W3:Y:S01]  /*1200*/  LDC.64 R2, c[0x0][0x3b0] ;  /* 0x0000ec00ff027b82 */ /* 0x000ee20000000a00 */
[----:B------:R-:W-:Y:S01]  /*1210*/  VIADD R13, R13, UR16 ;  /* 0x000000100d0d7c36 */ /* 0x000fe20008000000 */
[----:B------:R-:W4:Y:S01]  /*1220*/  LDCU.64 UR16, c[0x0][0x3c8] ;  /* 0x00007900ff1077ac */ /* 0x000f220008000a00 */
[----:B------:R-:W-:Y:S02]  /*1230*/  IMAD R11, R4, UR46, R11 ;  /* 0x0000002e040b7c24 */ /* 0x000fe4000f8e020b */
[----:B------:R-:W-:-:S03]  /*1240*/  IMAD.WIDE.U32 R14, R14, UR24, R12 ;  /* 0x000000180e0e7c25 */ /* 0x000fc6000f8e000c */
[----:B------:R-:W5:Y:S01]  /*1250*/  LDC.64 R12, c[0x0][0x5f8] ;  /* 0x00017e00ff0c7b82 */ /* 0x000f620000000a00 */
[----:B--2---:R-:W-:Y:S01]  /*1260*/  UIMAD.WIDE UR60, UR56, 0x4, UR60 ;  /* 0x00000004383c78a5 */ /* 0x004fe2000f8e023c */
[----:B------:R-:W-:Y:S02]  /*1270*/  IMAD R17, R16, UR24, R15 ;  /* 0x0000001810117c24 */ /* 0x000fe4000f8e020f */
[----:B------:R-:W-:-:S04]  /*1280*/  IMAD.MOV.U32 R16, RZ, RZ, R14 ;  /* 0x000000ffff107224 */ /* 0x000fc800078e000e */
[----:B------:R-:W-:-:S04]  /*1290*/  IMAD.WIDE.U32 R16, R0, UR8, R16 ;  /* 0x0000000800107c25 */ /* 0x000fc8000f8e0010 */
[----:B------:R-:W-:Y:S01]  /*12a0*/  IMAD R4, R0, UR9, R17 ;  /* 0x0000000900047c24 */ /* 0x000fe2000f8e0211 */
[----:B-1----:R-:W-:Y:S01]  /*12b0*/  LEA R238, P2, R16, UR10, 0x1 ;  /* 0x0000000a10ee7c11 */ /* 0x002fe2000f8408ff */
[----:B---3--:R-:W-:-:S03]  /*12c0*/  IMAD R14, R2, UR51, RZ ;  /* 0x00000033020e7c24 */ /* 0x008fc6000f8e02ff */
[----:B------:R-:W-:Y:S01]  /*12d0*/  LEA.HI.X R239, R16, UR11, R4, 0x1, P2 ;  /* 0x0000000b10ef7c11 */ /* 0x000fe200090f0c04 */
[----:B------:R-:W-:-:S04]  /*12e0*/  IMAD.WIDE.U32 R18, R2, UR48, R22 ;  /* 0x0000003002127c25 */ /* 0x000fc8000f8e0016 */
[----:B------:R-:W-:Y:S01]  /*12f0*/  IMAD R14, R3, UR48, R14 ;  /* 0x00000030030e7c24 */ /* 0x000fe2000f8e020e */
[----:B------:R-:W-:Y:S01]  /*1300*/  IADD3 R24, P0, PT, R18, UR54, RZ ;  /* 0x0000003612187c10 */ /* 0x000fe2000ff1e0ff */
[----:B-----5:R-:W-:Y:S01]  /*1310*/  IMAD.WIDE.U32 R20, R12, UR22, RZ ;  /* 0x000000160c147c25 */ /* 0x020fe2000f8e00ff */
[----:B----4-:R-:W-:Y:S01]  /*1320*/  MOV R18, UR16 ;  /* 0x0000001000127c02 */ /* 0x010fe20008000f00 */
[----:B------:R-:W-:Y:S01]  /*1330*/  USHF.L.U32 UR48, UR8, 0x5, URZ ;  /* 0x0000000508307899 */ /* 0x000fe200080006ff */
[----:B------:R-:W-:Y:S01]  /*1340*/  IADD3.X R25, PT, PT, R19, UR49, R14, P0, !PT ;  /* 0x0000003113197c10 */ /* 0x000fe200087fe40e */
[----:B------:R-:W-:Y:S01]  /*1350*/  IMAD.U32 R14, RZ, RZ, UR17 ;  /* 0x00000011ff0e7e24 */ /* 0x000fe2000f8e00ff */
[----:B------:R-:W1:Y:S01]  /*1360*/  LDCU.64 UR16, c[0x0][0x570] ;  /* 0x0000ae00ff1077ac */ /* 0x000e620008000a00 */
[----:B------:R-:W-:Y:S01]  /*1370*/  SEL R12, R20, RZ, P3 ;  /* 0x000000ff140c7207 */ /* 0x000fe20001800000 */
[----:B------:R-:W-:Y:S02]  /*1380*/  IMAD R13, R13, UR22, R21 ;  /* 0x000000160d0d7c24 */ /* 0x000fe4000f8e0215 */
[----:B------:R-:W-:Y:S01]  /*1390*/  IMAD.WIDE.U32 R18, R18, UR24, R24 ;  /* 0x0000001812127c25 */ /* 0x000fe2000f8e0018 */
[----:B------:R-:W2:Y:S01]  /*13a0*/  LDCU.64 UR8, c[0x0][0x380] ;  /* 0x00007000ff0877ac */ /* 0x000ea20008000a00 */
[----:B------:R-:W-:-:S02]  /*13b0*/  IADD3 R12, P1, P0, R11, UR55, R12 ;  /* 0x000000370b0c7c10 */ /* 0x000fc4000f83e00c */
[----:B------:R-:W-:Y:S01]  /*13c0*/  IMAD R19, R14, UR24, R19 ;  /* 0x000000180e137c24 */ /* 0x000fe2000f8e0213 */
[----:B------:R-:W-:Y:S01]  /*13d0*/  USHF.L.U32 UR49, UR46, 0x6, URZ ;  /* 0x000000062e317899 */ /* 0x000fe200080006ff */
[----:B------:R-:W-:Y:S01]  /*13e0*/  SHF.R.S32.HI R11, RZ, 0x1f, R11 ;  /* 0x0000001fff0b7819 */ /* 0x000fe2000001140b */
[----:B------:R-:W3:Y:S01]  /*13f0*/  LDCU.64 UR54, c[0x0][0x420] ;  /* 0x00008400ff3677ac */ /* 0x000ee20008000a00 */
[----:B------:R-:W-:Y:S01]  /*1400*/  SEL R14, R13, RZ, P3 ;  /* 0x000000ff0d0e7207 */ /* 0x000fe20001800000 */
[----:B------:R-:W-:Y:S01]  /*1410*/  IMAD.WIDE.U32 R16, R0, R2, R18 ;  /* 0x0000000200107225 */ /* 0x000fe200078e0012 */
[----:B------:R-:W-:Y:S02]  /*1420*/  LOP3.LUT R18, R22, 0x40, RZ, 0xfc, !PT ;  /* 0x0000004016127812 */ /* 0x000fe400078efcff */
[----:B------:R-:W-:Y:S01]  /*1430*/  IADD3.X R14, PT, PT, R11, UR53, R14, P1, P0 ;  /* 0x000000350b0e7c10 */ /* 0x000fe20008fe040e */
[----:B------:R-:W-:Y:S01]  /*1440*/  IMAD.U32 R11, RZ, RZ, UR49 ;  /* 0x00000031ff0b7e24 */ /* 0x000fe2000f8e00ff */
[----:B------:R-:W-:Y:S01]  /*1450*/  IADD3 R12, P0, PT, R12, UR49, RZ ;  /* 0x000000310c0c7c10 */ /* 0x000fe2000ff1e0ff */
[----:B------:R-:W-:Y:S01]  /*1460*/  IMAD R4, R0, R3, R17 ;  /* 0x0000000300047224 */ /* 0x000fe200078e0211 */
[----:B------:R-:W-:Y:S01]  /*1470*/  LOP3.LUT R17, R22, 0xc0, RZ, 0xfc, !PT ;  /* 0x000000c016117812 */ /* 0x000fe200078efcff */
[----:B------:R-:W-:Y:S01]  /*1480*/  IMAD.SHL.U32 R13, R2, 0x20, RZ ;  /* 0x00000020020d7824 */ /* 0x000fe200078e00ff */
[----:B------:R-:W-:-:S02]  /*1490*/  LEA.HI.X.SX32 R11, R11, R14, 0x1, P0 ;  /* 0x0000000e0b0b7211 */ /* 0x000fc400000f0eff */
[----:B-1----:R-:W-:Y:S01]  /*14a0*/  LEA R236, P0, R12, UR16, 0x2 ;  /* 0x000000100cec7c11 */ /* 0x002fe2000f8010ff */
[----:B------:R-:W-:Y:S01]  /*14b0*/  UMOV UR16, UR60 ;  /* 0x0000003c00107c82 */ /* 0x000fe20008000000 */
[----:B--2---:R-:W-:Y:S02]  /*14c0*/  LEA R240, P1, R16, UR8, 0x1 ;  /* 0x0000000810f07c11 */ /* 0x004fe4000f8208ff */
[----:B------:R-:W-:Y:S01]  /*14d0*/  LEA.HI.X R237, R12, UR17, R11, 0x2, P0 ;  /* 0x000000110ced7c11 */ /* 0x000fe200080f140b */
[----:B---3--:R-:W-:Y:S01]  /*14e0*/  UIMAD.WIDE UR54, UR57, 0x4, UR54 ;  /* 0x00000004393678a5 */ /* 0x008fe2000f8e0236 */
        /* <DEDUP_REMOVED lines=20> */
.L_x_2213:
[----:B------:R-:W1:Y:S01]  /*1630*/  LDCU.64 UR10, c[0x0][0x5c0] ;  /* 0x0000b800ff0a77ac */ /* 0x000e620008000a00 */
[----:B------:R-:W-:-:S04]  /*1640*/  UIADD3 UR5, UPT, UPT, UR38, UR40, URZ ;  /* 0x0000002826057290 */ /* 0x000fc8000fffe0ff */
[----:B-1----:R-:W-:Y:S02]  /*1650*/  UIMAD.WIDE.U32 UR16, UR5, UR10, URZ ;  /* 0x0000000a051072a5 */ /* 0x002fe4000f8e00ff */
[----:B------:R-:W-:-:S04]  /*1660*/  UIMAD UR5, UR5, UR11, URZ ;  /* 0x0000000b050572a4 */ /* 0x000fc8000f8e02ff */
[----:B------:R-:W-:-:S06]  /*1670*/  UIADD3 UR5, UPT, UPT, UR17, UR5, URZ ;  /* 0x0000000511057290 */ /* 0x000fcc000fffe0ff */
[----:B------:R-:W-:Y:S02]  /*1680*/  MOV R4, UR5 ;  /* 0x0000000500047c02 */ /* 0x000fe40008000f00 */
.L_x_2214:
        /* <DEDUP_REMOVED lines=12> */
.L_x_2215:
[----:B------:R-:W1:Y:S01]  /*1750*/  LDCU.64 UR8, c[0x0][0x5c8] ;  /* 0x0000b900ff0877ac */ /* 0x000e620008000a00 */
[----:B------:R-:W-:-:S04]  /*1760*/  UIADD3 UR38, UPT, UPT, UR38, UR40, URZ ;  /* 0x0000002826267290 */ /* 0x000fc8000fffe0ff */
[----:B-1----:R-:W-:Y:S02]  /*1770*/  UIMAD.WIDE.U32 UR14, UR38, UR8, URZ ;  /* 0x00000008260e72a5 */ /* 0x002fe4000f8e00ff */
[----:B------:R-:W-:-:S04]  /*1780*/  UIMAD UR38, UR38, UR9, URZ ;  /* 0x00000009262672a4 */ /* 0x000fc8000f8e02ff */
[----:B------:R-:W-:-:S06]  /*1790*/  UIADD3 UR38, UPT, UPT, UR15, UR38, URZ ;  /* 0x000000260f267290 */ /* 0x000fcc000fffe0ff */
[----:B------:R-:W-:Y:S02]  /*17a0*/  MOV R3, UR38 ;  /* 0x0000002600037c02 */ /* 0x000fe40008000f00 */
.L_x_2216:
        /* <DEDUP_REMOVED lines=31> */
.L_x_2218:
[----:B------:R-:W-:Y:S05]  /*19a0*/  BSYNC.RECONVERGENT B0 ;  /* 0x0000000000007941 */ /* 0x000fea0003800200 */
.L_x_2217:
        /* <DEDUP_REMOVED lines=19> */
.L_x_2220:
[----:B------:R-:W-:Y:S05]  /*1ae0*/  BSYNC.RECONVERGENT B0 ;  /* 0x0000000000007941 */ /* 0x000fea0003800200 */
.L_x_2219:
        /* <DEDUP_REMOVED lines=29> */
.L_x_2222:
[----:B------:R-:W-:Y:S05]  /*1cc0*/  BSYNC.RECONVERGENT B0 ;  /* 0x0000000000007941 */ /* 0x000fea0003800200 */
.L_x_2221:
        /* <DEDUP_REMOVED lines=20> */
.L_x_2212:
        /* <DEDUP_REMOVED lines=38> */
.L_x_2225:
[----:B------:R2:W-:Y:S04]  /*2070*/  STS.128 [R15+0x10000], RZ ;  /* 0x010000ff0f007388 */ /* 0x0005e80000000c00 */
[----:B------:R2:W-:Y:S04]  /*2080*/  STS.128 [R15+0x12000], RZ ;  /* 0x012000ff0f007388 */ /* 0x0005e80000000c00 */
[----:B------:R2:W-:Y:S04]  /*2090*/  STS.128 [R15+0x14000], RZ ;  /* 0x014000ff0f007388 */ /* 0x0005e80000000c00 */
[----:B------:R2:W-:Y:S02]  /*20a0*/  STS.128 [R15+0x16000], RZ ;  /* 0x016000ff0f007388 */ /* 0x0005e40000000c00 */
.L_x_2226:
[----:B------:R-:W-:Y:S05]  /*20b0*/  BSYNC.RECONVERGENT B0 ;  /* 0x0000000000007941 */ /* 0x000fea0003800200 */
.L_x_2224:
        /* <DEDUP_REMOVED lines=37> */
.L_x_2228:
[----:B------:R-:W-:Y:S05]  /*2310*/  BSYNC.RECONVERGENT B0 ;  /* 0x0000000000007941 */ /* 0x000fea0003800200 */
.L_x_2227:
        /* <DEDUP_REMOVED lines=29> */
.L_x_2230:
[----:B------:R1:W-:Y:S04]  /*24f0*/  STS.128 [R232], RZ ;  /* 0x000000ffe8007388 */ /* 0x0003e80000000c00 */
[----:B------:R1:W-:Y:S04]  /*2500*/  STS.128 [R232+0x2000], RZ ;  /* 0x002000ffe8007388 */ /* 0x0003e80000000c00 */
[----:B------:R1:W-:Y:S04]  /*2510*/  STS.128 [R232+0x4000], RZ ;  /* 0x004000ffe8007388 */ /* 0x0003e80000000c00 */
[----:B------:R1:W-:Y:S02]  /*2520*/  STS.128 [R232+0x6000], RZ ;  /* 0x006000ffe8007388 */ /* 0x0003e40000000c00 */
.L_x_2231:
[----:B------:R-:W-:Y:S05]  /*2530*/  BSYNC.RECONVERGENT B0 ;  /* 0x0000000000007941 */ /* 0x000fea0003800200 */
.L_x_2229:
        /* <DEDUP_REMOVED lines=46> */
.L_x_2233:
[----:B------:R-:W-:Y:S05]  /*2820*/  BSYNC.RECONVERGENT B0 ;  /* 0x0000000000007941 */ /* 0x000fea0003800200 */
.L_x_2232:
        /* <DEDUP_REMOVED lines=48> */
.L_x_2235:
[----:B------:R2:W-:Y:S04]  /*2b30*/  STS.128 [R15+0x18000], RZ ;  /* 0x018000ff0f007388 */ /* 0x0005e80000000c00 */
[----:B------:R2:W-:Y:S04]  /*2b40*/  STS.128 [R15+0x1a000], RZ ;  /* 0x01a000ff0f007388 */ /* 0x0005e80000000c00 */
[----:B------:R2:W-:Y:S04]  /*2b50*/  STS.128 [R15+0x1c000], RZ ;  /* 0x01c000ff0f007388 */ /* 0x0005e80000000c00 */
[----:B------:R2:W-:Y:S02]  /*2b60*/  STS.128 [R15+0x1e000], RZ ;  /* 0x01e000ff0f007388 */ /* 0x0005e40000000c00 */
.L_x_2236:
[----:B------:R-:W-:Y:S05]  /*2b70*/  BSYNC.RECONVERGENT B0 ;  /* 0x0000000000007941 */ /* 0x000fea0003800200 */
.L_x_2234:
        /* <DEDUP_REMOVED lines=40> */
.L_x_2238:
[----:B------:R-:W-:Y:S05]  /*2e00*/  BSYNC.RECONVERGENT B0 ;  /* 0x0000000000007941 */ /* 0x000fea0003800200 */
.L_x_2237:
        /* <DEDUP_REMOVED lines=46> */
.L_x_2240:
[----:B------:R2:W-:Y:S04]  /*30f0*/  STS.128 [R15+0x20000], RZ ;  /* 0x020000ff0f007388 */ /* 0x0005e80000000c00 */
[----:B------:R2:W-:Y:S04]  /*3100*/  STS.128 [R15+0x22000], RZ ;  /* 0x022000ff0f007388 */ /* 0x0005e80000000c00 */
[----:B------:R2:W-:Y:S04]  /*3110*/  STS.128 [R15+0x24000], RZ ;  /* 0x024000ff0f007388 */ /* 0x0005e80000000c00 */
[----:B------:R2:W-:Y:S02]  /*3120*/  STS.128 [R15+0x26000], RZ ;  /* 0x026000ff0f007388 */ /* 0x0005e40000000c00 */
.L_x_2241:
[----:B------:R-:W-:Y:S05]  /*3130*/  BSYNC.RECONVERGENT B0 ;  /* 0x0000000000007941 */ /* 0x000fea0003800200 */
.L_x_2239:
        /* <DEDUP_REMOVED lines=40> */
.L_x_2243:
[----:B------:R-:W-:Y:S05]  /*33c0*/  BSYNC.RECONVERGENT B0 ;  /* 0x0000000000007941 */ /* 0x000fea0003800200 */
.L_x_2242:
[----:B------:R-:W2:Y:S01]  /*33d0*/  LDCU.64 UR10, c[0x0][0x538] ;  /* 0x0000a700ff0a77ac */ /* 0x000ea20008000a00 */
[----:B------:R-:W3:Y:S01]  /*33e0*/  S2R R214, SR_TID.X ;  /* 0x0000000000d67919 */ /* 0x000ee20000002100 */
[----:B------:R-:W-:Y:S01]  /*33f0*/  IMAD.SHL.U32 R11, R10, 0x20, RZ ;  /* 0x000000200a0b7824 */ /* 0x000fe200078e00ff */
[----:B------:R-:W1:Y:S01]  /*3400*/  LDC R244, c[0x0][0x44c] ;  /* 0x00011300fff47b82 */ /* 0x000e620000000800 */
[----:B------:R-:W-:Y:S01]  /*3410*/  VIADD R5, R231, UR35 ;  /* 0x00000023e7057c36 */ /* 0x000fe20008000000 */
        /* <DEDUP_REMOVED lines=8> */
[----:B------:R-:W-:Y:S01]  /*34a0*/  IMAD.U32 R234, RZ, RZ, UR5 ;  /* 0x00000005ffea7e24 */ /* 0x000fe2000f8e00ff */
[----:B------:R-:W2:Y:S02]  /*34b0*/  @UP0 LDCU UR5, c[0x0][0x458] ;  /* 0x00008b00ff0507ac */ /* 0x000ea40008000800 */
[----:B------:R-:W-:Y:S02]  /*34c0*/  @UP0 UIMAD UR9, UR25, UR9, UR13 ;  /* 0x00000009190902a4 */ /* 0x000fe4000f8e020d */
[----:B------:R-:W-:Y:S01]  /*34d0*/  @UP0 ULEA UR10, UP1, UR12, UR10, 0x2 ;  /* 0x0000000a0c0a0291 */ /* 0x000fe2000f8210ff */
[C---:B-1----:R-:W-:Y:S01]  /*34e0*/  IMAD.SHL.U32 R9, R10.reuse, 0x2, RZ ;  /* 0x000000020a097824 */ /* 0x042fe200078e00ff */
[----:B------:R-:W-:Y:S01]  /*34f0*/  LOP3.LUT R8, R11, 0x200, RZ, 0xc0, !PT ;  /* 0x000002000b087812 */ /* 0x000fe200078ec0ff */
[----:B------:R-:W-:Y:S01]  /*3500*/  IMAD.SHL.U32 R225, R10, 0x10, RZ ;  /* 0x000000100ae17824 */ /* 0x000fe200078e00ff */
[----:B------:R-:W-:-:S02]  /*3510*/  @UP0 ULEA.HI.X UR11, UR12, UR11, UR9, 0x2, UP1 ;  /* 0x0000000b0c0b0291 */ /* 0x000fc400088f1409 */
[----:B------:R-:W-:Y:S02]  /*3520*/  IMAD.U32 R12, RZ, RZ, UR10 ;  /* 0x0000000aff0c7e24 */ /* 0x000fe4000f8e00ff */
[----:B------:R-:W-:Y:S01]  /*3530*/  IMAD.SHL.U32 R2, R10, 0x40, RZ ;  /* 0x000000400a027824 */ /* 0x000fe200078e00ff */
[--C-:B---3--:R-:W-:Y:S01]  /*3540*/  SHF.R.U32.HI R233, RZ, 0x2, R214.reuse ;  /* 0x00000002ffe97819 */ /* 0x108fe200000116d6 */
[----:B------:R-:W-:Y:S02]  /*3550*/  IMAD.U32 R13, RZ, RZ, UR11 ;  /* 0x0000000bff0d7e24 */ /* 0x000fe4000f8e00ff */
[----:B------:R-:W-:Y:S01]  /*3560*/  IMAD.MOV.U32 R220, RZ, RZ, 0x40 ;  /* 0x00000040ffdc7424 */ /* 0x000fe200078e00ff */
[----:B------:R-:W-:Y:S01]  /*3570*/  SHF.R.U32.HI R216, RZ, 0x1, R214 ;  /* 0x00000001ffd87819 */ /* 0x000fe200000116d6 */
[----:B------:R-:W-:Y:S01]  /*3580*/  IMAD R234, R234, 0x40, R5 ;  /* 0x00000040eaea7824 */ /* 0x000fe200078e0205 */
[----:B------:R1:W3:Y:S01]  /*3590*/  @P6 LDG.E R6, desc[UR36][R12.64] ;  /* 0x000000240c066981 */ /* 0x0002e2000c1e1900 */
[----:B------:R-:W-:Y:S01]  /*35a0*/  LOP3.LUT R5, R9, 0x6, RZ, 0xc0, !PT ;  /* 0x0000000609057812 */ /* 0x000fe200078ec0ff */
[----:B------:R-:W-:Y:S01]  /*35b0*/  IMAD.SHL.U32 R208, R214, 0x40, RZ ;  /* 0x00000040d6d07824 */ /* 0x000fe200078e00ff */
[----:B------:R-:W-:Y:S01]  /*35c0*/  LOP3.LUT R225, R8, 0x3800, R225, 0xf8, !PT ;  /* 0x0000380008e17812 */ /* 0x000fe200078ef8e1 */
[----:B------:R-:W-:Y:S01]  /*35d0*/  IMAD.U32 R8, RZ, RZ, UR29 ;  /* 0x0000001dff087e24 */ /* 0x000fe2000f8e00ff */
[----:B------:R-:W-:Y:S01]  /*35e0*/  LOP3.LUT R5, R5, 0xe0, R4, 0xf8, !PT ;  /* 0x000000e005057812 */ /* 0x000fe200078ef804 */
[C---:B------:R-:W-:Y:S01]  /*35f0*/  IMAD.SHL.U32 R212, R214.reuse, 0x2, RZ ;  /* 0x00000002d6d47824 */ /* 0x040fe200078e00ff */
[----:B------:R-:W-:Y:S01]  /*3600*/  LOP3.LUT R9, R9, 0x20, RZ, 0xc0, !PT ;  /* 0x0000002009097812 */ /* 0x000fe200078ec0ff */
[C---:B------:R-:W-:Y:S01]  /*3610*/  IMAD.SHL.U32 R209, R214.reuse, 0x20, RZ ;  /* 0x00000020d6d17824 */ /* 0x040fe200078e00ff */
[----:B------:R-:W-:Y:S01]  /*3620*/  IADD3 R5, PT, PT, R5, UR39, R8 ;  /* 0x0000002705057c10 */ /* 0x000fe2000fffe008 */
[----:B------:R-:W-:Y:S01]  /*3630*/  IMAD.SHL.U32 R211, R214, 0x8, RZ ;  /* 0x00000008d6d37824 */ /* 0x000fe200078e00ff */
[----:B------:R-:W-:Y:S01]  /*3640*/  LOP3.LUT R9, R9, 0x18, R0, 0xf8, !PT ;  /* 0x0000001809097812 */ /* 0x000fe200078ef800 */
[----:B------:R-:W4:Y:S01]  /*3650*/  LDCU UR11, c[0x0][0x590] ;  /* 0x0000b200ff0b77ac */ /* 0x000f220008000800 */
[----:B------:R-:W-:Y:S01]  /*3660*/  IADD3 R234, PT, PT, R234, -0x59, -R5 ;  /* 0xffffffa7eaea7810 */ /* 0x000fe20007ffe805 */
[C---:B------:R-:W-:Y:S01]  /*3670*/  IMAD.SHL.U32 R248, R214.reuse, 0x10, RZ ;  /* 0x00000010d6f87824 */ /* 0x040fe200078e00ff */
[----:B--2---:R-:W3:Y:S01]  /*3680*/  @P6 MUFU.RCP R5, UR5 ;  /* 0x0000000500056d08 */ /* 0x004ee20008001000 */
[----:B------:R-:W-:Y:S01]  /*3690*/  LOP3.LUT P4, R0, R214, 0x4, RZ, 0xc0, !PT ;  /* 0x00000004d6007812 */ /* 0x000fe2000788c0ff */
[----:B------:R-:W-:Y:S01]  /*36a0*/  IMAD.MOV.U32 R222, RZ, RZ, 0x20 ;  /* 0x00000020ffde7424 */ /* 0x000fe200078e00ff */
[----:B------:R-:W-:Y:S01]  /*36b0*/  LOP3.LUT R8, R212, 0x38, RZ, 0xc0, !PT ;  /* 0x00000038d4087812 */ /* 0x000fe200078ec0ff */
[----:B------:R-:W-:Y:S01]  /*36c0*/  IMAD.MOV.U32 R217, RZ, RZ, 0x20 ;  /* 0x00000020ffd97424 */ /* 0x000fe200078e00ff */
[----:B------:R-:W-:Y:S01]  /*36d0*/  ISETP.NE.AND P3, PT, R0, RZ, PT ;  /* 0x000000ff0000720c */ /* 0x000fe20003f65270 */
[----:B------:R-:W-:Y:S01]  /*36e0*/  IMAD.MOV.U32 R210, RZ, RZ, 0x40 ;  /* 0x00000040ffd27424 */ /* 0x000fe200078e00ff */
[----:B------:R-:W-:Y:S01]  /*36f0*/  LOP3.LUT R0, R9, 0x1c0, R2, 0xf8, !PT ;  /* 0x000001c009007812 */ /* 0x000fe200078ef802 */
[----:B------:R-:W-:Y:S01]  /*3700*/  IMAD.MOV.U32 R245, RZ, RZ, 0x10 ;  /* 0x00000010fff57424 */ /* 0x000fe200078e00ff */
[----:B------:R-:W-:Y:S01]  /*3710*/  LOP3.LUT R9, R209, 0x200, RZ, 0xc0, !PT ;  /* 0x00000200d1097812 */ /* 0x000fe200078ec0ff */
[----:B------:R-:W-:Y:S01]  /*3720*/  UIADD3 UR29, UPT, UPT, UR29, 0x40, URZ ;  /* 0x000000401d1d7890 */ /* 0x000fe2000fffe0ff */
[----:B-1----:R-:W-:Y:S01]  /*3730*/  LOP3.LUT R12, R2, 0x200, RZ, 0xc0, !PT ;  /* 0x00000200020c7812 */ /* 0x002fe200078ec0ff */
[----:B------:R-:W-:Y:S01]  /*3740*/  IMAD.MOV.U32 R249, RZ, RZ, R232 ;  /* 0x000000fffff97224 */ /* 0x000fe200078e00e8 */
[----:B------:R-:W-:Y:S01]  /*3750*/  LOP3.LUT R246, R211, 0x38, RZ, 0xc0, !PT ;  /* 0x00000038d3f67812 */ /* 0x000fe200078ec0ff */
[----:B------:R-:W-:Y:S01]  /*3760*/  IMAD.MOV.U32 R242, RZ, RZ, 0x4 ;  /* 0x00000004fff27424 */ /* 0x000fe200078e00ff */
[----:B------:R-:W-:-:S02]  /*3770*/  LOP3.LUT R4, R12, 0xc00, R11, 0xf8, !PT ;  /* 0x00000c000c047812 */ /* 0x000fc400078ef80b */
[----:B------:R-:W-:Y:S02]  /*3780*/  CS2R R190, SRZ ;  /* 0x0000000000be7805 */ /* 0x000fe4000001ff00 */
[----:B------:R-:W-:Y:S02]  /*3790*/  LOP3.LUT P5, R11, R214, 0x2, RZ, 0xc0, !PT ;  /* 0x00000002d60b7812 */ /* 0x000fe400078ac0ff */
[----:B------:R-:W-:Y:S02]  /*37a0*/  CS2R R188, SRZ ;  /* 0x0000000000bc7805 */ /* 0x000fe4000001ff00 */
[----:B------:R-:W-:Y:S02]  /*37b0*/  LOP3.LUT R12, R2, 0x1c0, RZ, 0xc0, !PT ;  /* 0x000001c0020c7812 */ /* 0x000fe400078ec0ff */
[----:B------:R-:W-:Y:S02]  /*37c0*/  CS2R R194, SRZ ;  /* 0x0000000000c27805 */ /* 0x000fe4000001ff00 */
[----:B------:R-:W-:-:S02]  /*37d0*/  ISETP.NE.AND P0, PT, R11, RZ, PT ;  /* 0x000000ff0b00720c */ /* 0x000fc40003f05270 */
        /* <DEDUP_REMOVED lines=13> */
[----:B------:R-:W-:Y:S02]  /*38b0*/  LOP3.LUT R225, R225, R10, RZ, 0xfc, !PT ;  /* 0x0000000ae1e17212 */ /* 0x000fe400078efcff */
        /* <DEDUP_REMOVED lines=13> */
[----:B------:R-:W-:Y:S02]  /*3990*/  SEL R220, R220, 0xffffffc0, !P2 ;  /* 0xffffffc0dcdc7807 */ /* 0x000fe40005000000 */
[----:B------:R-:W-:Y:S02]  /*39a0*/  CS2R R156, SRZ ;  /* 0x00000000009c7805 */ /* 0x000fe4000001ff00 */
[----:B------:R-:W-:-:S02]  /*39b0*/  LEA R225, R225, UR26, 0x1 ;  /* 0x0000001ae1e17c11 */ /* 0x000fc4000f8e08ff */
[----:B------:R-:W-:Y:S02]  /*39c0*/  CS2R R162, SRZ ;  /* 0x0000000000a27805 */ /* 0x000fe4000001ff00 */
[----:B------:R-:W-:Y:S02]  /*39d0*/  LOP3.LUT R9, R209, 0xc00, RZ, 0xc0, !PT ;  /* 0x00000c00d1097812 */ /* 0x000fe400078ec0ff */
[----:B------:R-:W-:Y:S02]  /*39e0*/  CS2R R160, SRZ ;  /* 0x0000000000a07805 */ /* 0x000fe4000001ff00 */
[----:B------:R-:W-:Y:S01]  /*39f0*/  LEA R0, R0, UR26, 0x1 ;  /* 0x0000001a00007c11 */ /* 0x000fe2000f8e08ff */
[----:B------:R-:W-:Y:S01]  /*3a00*/  IMAD.IADD R213, R220, 0x1, R225 ;  /* 0x00000001dcd57824 */ /* 0x000fe200078e02e1 */
[----:B------:R-:W-:Y:S02]  /*3a10*/  LOP3.LUT R7, R2, 0xc00, R209, 0xf8, !PT ;  /* 0x00000c0002077812 */ /* 0x000fe400078ef8d1 */
[----:B------:R-:W-:-:S02]  /*3a20*/  CS2R R154, SRZ ;  /* 0x00000000009a7805 */ /* 0x000fc4000001ff00 */
[C---:B------:R-:W-:Y:S01]  /*3a30*/  LOP3.LUT R216, R3.reuse, 0x8, R216, 0x78, !PT ;  /* 0x0000000803d87812 */ /* 0x040fe200078e78d8 */
[----:B------:R-:W-:Y:S01]  /*3a40*/  VIADD R221, R0, UR49 ;  /* 0x0000003100dd7c36 */ /* 0x000fe20008000000 */
        /* <DEDUP_REMOVED lines=12> */
[----:B------:R-:W-:Y:S02]  /*3b10*/  LOP3.LUT R235, R8, R235, RZ, 0xfc, !PT ;  /* 0x000000eb08eb7212 */ /* 0x000fe400078efcff */
[----:B------:R-:W-:Y:S02]  /*3b20*/  CS2R R144, SRZ ;  /* 0x0000000000907805 */ /* 0x000fe4000001ff00 */
        /* <DEDUP_REMOVED lines=37> */
[----:B------:R-:W-:Y:S01]  /*3d80*/  SHF.R.U32.HI R243, RZ, 0x2, R214 ;  /* 0x00000002fff37819 */ /* 0x000fe200000116d6 */
[----:B------:R-:W-:Y:S01]  /*3d90*/  VIADD R223, R4, UR49 ;  /* 0x0000003104df7c36 */ /* 0x000fe20008000000 */
[----:B------:R-:W-:Y:S01]  /*3da0*/  SEL R218, R210, 0xffffffc0, !P4 ;  /* 0xffffffc0d2da7807 */ /* 0x000fe20006000000 */
[C---:B------:R-:W-:Y:S01]  /*3db0*/  IMAD.IADD R215, R222.reuse, 0x1, R225 ;  /* 0x00000001ded77824 */ /* 0x040fe200078e02e1 */
[----:B------:R-:W-:Y:S01]  /*3dc0*/  SEL R247, R245, 0xfffffff0, !P4 ;  /* 0xfffffff0f5f77807 */ /* 0x000fe20006000000 */
[----:B------:R-:W-:Y:S01]  /*3dd0*/  IMAD.IADD R0, R222, 0x1, R213 ;  /* 0x00000001de007824 */ /* 0x000fe200078e02d5 */
[----:B------:R-:W-:Y:S01]  /*3de0*/  SEL R217, R217, 0xffffffe0, !P0 ;  /* 0xffffffe0d9d97807 */ /* 0x000fe20004000000 */
[----:B------:R-:W-:Y:S01]  /*3df0*/  UMOV UR13, URZ ;  /* 0x000000ff000d7c82 */ /* 0x000fe20008000000 */
[C---:B------:R-:W-:Y:S01]  /*3e00*/  LOP3.LUT R252, R246.reuse, 0x40, RZ, 0xfc, !PT ;  /* 0x00000040f6fc7812 */ /* 0x040fe200078efcff */
[----:B------:R-:W1:Y:S01]  /*3e10*/  LDCU UR5, c[0x0][0x440] ;  /* 0x00008800ff0577ac */ /* 0x000e620008000800 */
[----:B------:R-:W-:-:S02]  /*3e20*/  LOP3.LUT R251, R246, 0xc0, RZ, 0xfc, !PT ;  /* 0x000000c0f6fb7812 */ /* 0x000fc400078efcff */
[----:B------:R-:W-:Y:S01]  /*3e30*/  LOP3.LUT R250, R246, 0x80, RZ, 0xfc, !PT ;  /* 0x00000080f6fa7812 */ /* 0x000fe200078efcff */
[----:B------:R-:W2:Y:S01]  /*3e40*/  LDCU UR8, c[0x0][0x3e0] ;  /* 0x00007c00ff0877ac */ /* 0x000ea20008000800 */
[----:B------:R-:W1:Y:S01]  /*3e50*/  LDCU UR10, c[0x0][0x50c] ;  /* 0x0000a180ff0a77ac */ /* 0x000e620008000800 */
[----:B------:R-:W1:Y:S01]  /*3e60*/  LDCU UR9, c[0x0][0x45c] ;  /* 0x00008b80ff0977ac */ /* 0x000e620008000800 */
[----:B----4-:R-:W-:Y:S02]  /*3e70*/  USHF.L.U32 UR11, UR11, 0x6, URZ ;  /* 0x000000060b0b7899 */ /* 0x010fe400080006ff */
[----:B------:R-:W-:Y:S02]  /*3e80*/  USHF.L.U32 UR46, UR46, 0x3, URZ ;  /* 0x000000032e2e7899 */ /* 0x000fe400080006ff */
[----:B------:R-:W-:Y:S01]  /*3e90*/  UISETP.GE.AND UP1, UPT, UR29, UR35, UPT ;  /* 0x000000231d00728c */ /* 0x000fe2000bf26270 */
[----:B---3--:R-:W-:Y:S01]  /*3ea0*/  @P6 FMUL.FTZ R6, R6, R5 ;  /* 0x0000000506066220 */ /* 0x008fe20000410000 */
[----:B------:R-:W-:-:S02]  /*3eb0*/  LOP3.LUT R5, R2, 0x400, R209, 0xf8, !PT ;  /* 0x0000040002057812 */ /* 0x000fc400078ef8d1 */
[-C--:B------:R-:W-:Y:S02]  /*3ec0*/  LOP3.LUT R2, R7, R216.reuse, RZ, 0xfc, !PT ;  /* 0x000000d807027212 */ /* 0x080fe400078efcff */
[----:B------:R-:W-:Y:S02]  /*3ed0*/  @P6 R2UR UR12, R6 ;  /* 0x00000000060c62ca */ /* 0x000fe400000e0000 */
[----:B------:R-:W-:Y:S02]  /*3ee0*/  LOP3.LUT R216, R5, R216, RZ, 0xfc, !PT ;  /* 0x000000d805d87212 */ /* 0x000fe400078efcff */
[----:B------:R-:W-:-:S09]  /*3ef0*/  LOP3.LUT P6, RZ, R214, 0x8, RZ, 0xc0, !PT ;  /* 0x00000008d6ff7812 */ /* 0x000fd200078cc0ff */
[----:B-12---:R-:W-:-:S05]  /*3f00*/  @UP0 UMOV UR13, UR12 ;  /* 0x0000000c000d0c82 */ /* 0x006fca0008000000 */
.L_x_2246:
[----:B------:R-:W0:Y:S01]  /*3f10*/  LDGDEPBAR ;  /* 0x00000000000079af */ /* 0x000e220000000000 */
[C---:B------:R-:W-:Y:S01]  /*3f20*/  IMAD.IADD R118, R223.reuse, 0x1, R222 ;  /* 0x00000001df767824 */ /* 0x040fe200078e02de */
[----:B------:R-:W-:Y:S01]  /*3f30*/  PLOP3.LUT P1, PT, PT, PT, UP1, 0x80, 0x8 ;  /* 0x000000000008781c */ /* 0x000fe20003f2f018 */
[----:B------:R-:W-:Y:S02]  /*3f40*/  IMAD.IADD R117, R223, 0x1, R220 ;  /* 0x00000001df757824 */ /* 0x000fe400078e02dc */
[----:B-----5:R-:W-:Y:S01]  /*3f50*/  FMUL.FTZ R200, R229, 1.4426950216293334961 ;  /* 0x3fb8aa3be5c87820 */ /* 0x020fe20000410000 */
[----:B------:R-:W-:Y:S01]  /*3f60*/  VIADD R197, R234, 0x19 ;  /* 0x00000019eac57836 */ /* 0x000fe20000000000 */
[----:B------:R-:W-:Y:S01]  /*3f70*/  PLOP3.LUT P2, PT, PT, PT, UP1, 0x80, 0x8 ;  /* 0x000000000008781c */ /* 0x000fe20003f4f018 */
[----:B------:R-:W-:Y:S01]  /*3f80*/  IMAD.U32 R130, RZ, RZ, UR41 ;  /* 0x00000029ff827e24 */ /* 0x000fe2000f8e00ff */
[----:B------:R-:W-:Y:S01]  /*3f90*/  IADD3 R116, PT, PT, R222, R117, RZ ;  /* 0x00000075de747210 */ /* 0x000fe20007ffe0ff */
[C---:B------:R-:W-:Y:S01]  /*3fa0*/  VIADD R227, R234.reuse, 0x20 ;  /* 0x00000020eae37836 */ /* 0x040fe20000000000 */
[----:B------:R-:W-:Y:S01]  /*3fb0*/  IABS R197, R197 ;  /* 0x000000c500c57213 */ /* 0x000fe20000000000 */
[C---:B------:R-:W-:Y:S01]  /*3fc0*/  VIADD R204, R234.reuse, 0x18 ;  /* 0x00000018eacc7836 */ /* 0x040fe20000000000 */
[----:B------:R-:W-:Y:S01]  /*3fd0*/  PLOP3.LUT P5, PT, PT, PT, UP1, 0x80, 0x8 ;  /* 0x000000000008781c */ /* 0x000fe20003faf018 */
[----:B------:R-:W-:Y:S01]  /*3fe0*/  UISETP.NE.AND UP2, UPT, UR45, URZ, UPT ;  /* 0x000000ff2d00728c */ /* 0x000fe2000bf45270 */
[----:B------:R-:W-:Y:S02]  /*3ff0*/  I2FP.F32.S32 R205, R197 ;  /* 0x000000c500cd7245 */ /* 0x000fe40000201400 */
[----:B------:R-:W-:Y:S02]  /*4000*/  PLOP3.LUT P4, PT, PT, PT, UP1, 0x80, 0x8 ;  /* 0x000000000008781c */ /* 0x000fe40003f8f018 */
[----:B------:R-:W-:Y:S02]  /*4010*/  PLOP3.LUT P0, PT, PT, PT, UP1, 0x80, 0x8 ;  /* 0x000000000008781c */ /* 0x000fe40003f0f018 */
[----:B------:R-:W-:Y:S02]  /*4020*/  IADD3 R228, PT, PT, R234, 0x11, RZ ;  /* 0x00000011eae47810 */ /* 0x000fe40007ffe0ff */
[----:B------:R-:W-:Y:S01]  /*4030*/  IABS R227, R227 ;  /* 0x000000e300e37213 */ /* 0x000fe20000000000 */
[----:B------:R-:W-:Y:S04]  /*4040*/  DEPBAR.LE SB0, 0x0 ;  /* 0x000080000000791a */ /* 0x000fe80000000000 */
[----:B------:R-:W-:Y:S01]  /*4050*/  BAR.SYNC.DEFER_BLOCKING 0x0 ;  /* 0x0000000000007b1d */ /* 0x000fe20000010000 */
[----:B------:R-:W-:Y:S03]  /*4060*/  IABS R228, R228 ;  /* 0x000000e400e47213 */ /* 0x000fe60000000000 */
[----:B------:R-:W-:Y:S02]  /*4070*/  @P0 LOP3.LUT R128, R212, 0x6, RZ, 0xc0, !PT ;  /* 0x00000006d4800812 */ /* 0x000fe400078ec0ff */
[----:B------:R-:W-:Y:S02]  /*4080*/  I2FP.F32.S32 R228, R228 ;  /* 0x000000e400e47245 */ /* 0x000fe40000201400 */
[----:B------:R-:W-:Y:S02]  /*4090*/  @P2 LOP3.LUT R127, R128, 0xe0, R233, 0xf8, !PT ;  /* 0x000000e0807f2812 */ /* 0x000fe400078ef8e9 */
[----:B------:R-:W-:Y:S02]  /*40a0*/  PLOP3.LUT P2, PT, PT, PT, UP1, 0x80, 0x8 ;  /* 0x000000000008781c */ /* 0x000fe40003f4f018 */
[----:B------:R-:W-:Y:S01]  /*40b0*/  PLOP3.LUT P0, PT, PT, PT, UP1, 0x80, 0x8 ;  /* 0x000000000008781c */ /* 0x000fe20003f0f018 */
[----:B------:R-:W-:Y:S01]  /*40c0*/  @P5 IMAD R130, R130, 0x40, R127 ;  /* 0x0000004082825824 */ /* 0x000fe200078e027f */
[----:B------:R-:W-:Y:S02]  /*40d0*/  PLOP3.LUT P5, PT, PT, PT, UP1, 0x80, 0x8 ;  /* 0x000000000008781c */ /* 0x000fe40003faf018 */
[----:B------:R-:W-:Y:S01]  /*40e0*/  I2FP.F32.S32 R227, R227 ;  /* 0x000000e300e37245 */ /* 0x000fe20000201400 */
[----:B------:R-:W-:Y:S01]  /*40f0*/  @P1 VIADD R129, R130, 0x8 ;  /* 0x0000000882811836 */ /* 0x000fe20000000000 */
[----:B------:R-:W-:Y:S02]  /*4100*/  PLOP3.LUT P1, PT, PT, PT, UP1, 0x80, 0x8 ;  /* 0x000000000008781c */ /* 0x000fe40003f2f018 */
[----:B------:R-:W-:Y:S02]  /*4110*/  IABS R204, R204 ;  /* 0x000000cc00cc7213 */ /* 0x000fe40000000000 */
[----:B------:R-:W-:Y:S02]  /*4120*/  IADD3 R207, PT, PT, R234, 0x21, RZ ;  /* 0x00000021eacf7810 */ /* 0x000fe40007ffe0ff */
[----:B------:R-:W-:Y:S01]  /*4130*/  @P2 ISETP.GE.AND P2, PT, R129, UR35, PT ;  /* 0x0000002381002c0c */ /* 0x000fe2000bf46270 */
[----:B------:R-:W-:Y:S01]  /*4140*/  LDSM.16.M88.4 R84, [R223] ;  /* 0x00000000df54783b */ /* 0x000fe20000000200 */
[C---:B------:R-:W-:Y:S02]  /*4150*/  @P0 IADD3 R128, PT, PT, R130.reuse, 0x1, RZ ;  /* 0x0000000182800810 */ /* 0x040fe40007ffe0ff */
[----:B------:R-:W-:Y:S02]  /*4160*/  @P5 ISETP.GE.AND P5, PT, R130, UR35, PT ;  /* 0x0000002382005c0c */ /* 0x000fe4000bfa6270 */
[----:B------:R-:W-:Y:S01]  /*4170*/  @P4 ISETP.GE.AND P4, PT, R128, UR35, PT ;  /* 0x0000002380004c0c */ /* 0x000fe2000bf86270 */
[----:B------:R-:W1:Y:S01]  /*4180*/  LDSM.16.M88.4 R88, [R225+0x18000] ;  /* 0x01800000e158783b */ /* 0x000e620000000200 */
[----:B------:R-:W-:Y:S02]  /*4190*/  PLOP3.LUT P0, PT, PT, PT, UP1, 0x80, 0x8 ;  /* 0x000000000008781c */ /* 0x000fe40003f0f018 */
[----:B------:R-:W-:Y:S02]  /*41a0*/  I2FP.F32.S32 R204, R204 ;  /* 0x000000cc00cc7245 */ /* 0x000fe40000201400 */
[----:B------:R-:W-:Y:S01]  /*41b0*/  IABS R207, R207 ;  /* 0x000000cf00cf7213 */ /* 0x000fe20000000000 */
[----:B------:R-:W2:Y:S03]  /*41c0*/  LDSM.16.M88.4 R92, [R225+0x18800] ;  /* 0x01880000e15c783b */ /* 0x000ea60000000200 */
[----:B------:R-:W-:Y:S03]  /*41d0*/  I2FP.F32.S32 R207, R207 ;  /* 0x000000cf00cf7245 */ /* 0x000fe60000201400 */
        /* <DEDUP_REMOVED lines=81> */
[----:B------:R4:W1:Y:S01]  /*46f0*/  LDSM.16.M88.4 R100, [R118+0x6000] ;  /* 0x006000007664783b */ /* 0x0008620000000200 */
[C---:B------:R-:W-:Y:S08]  /*4700*/  HMMA.16816.F32 R4, R108.reuse, R112, R4 ;  /* 0x000000706c04723c */ /* 0x040ff00000001804 */
[C---:B------:R-:W-:Y:S01]  /*4710*/  HMMA.16816.F32 R8, R108.reuse, R114, R8 ;  /* 0x000000726c08723c */ /* 0x040fe20000001808 */
[----:B------:R-:W-:Y:S07]  /*4720*/  LDSM.16.M88.4 R112, [R213+0x1e000] ;  /* 0x01e00000d570783b */ /* 0x000fee0000000200 */
[C---:B--2---:R-:W-:Y:S03]  /*4730*/  HMMA.16816.F32 R12, R108.reuse, R88, R12 ;  /* 0x000000586c0c723c */ /* 0x044fe6000000180c */
[----:B----4-:R-:W-:Y:S05]  /*4740*/  LEA R118, R2, UR4, 0x1 ;  /* 0x0000000402767c11 */ /* 0x010fea000f8e08ff */
[----:B------:R-:W-:Y:S01]  /*4750*/  HMMA.16816.F32 R16, R108, R90, R16 ;  /* 0x0000005a6c10723c */ /* 0x000fe20000001810 */
[----:B------:R-:W2:Y:S06]  /*4760*/  LDSM.16.M88.4 R88, [R215+0x1e800] ;  /* 0x01e80000d758783b */ /* 0x000eac0000000200 */
[----:B------:R4:W2:Y:S01]  /*4770*/  LDSM.16.M88.4 R108, [R117+0x6000] ;  /* 0x00600000756c783b */ /* 0x0008a20000000200 */
[C---:B---3--:R-:W-:Y:S08]  /*4780*/  HMMA.16816.F32 R4, R92.reuse, R96, R4 ;  /* 0x000000605c04723c */ /* 0x048ff00000001804 */
[C---:B------:R-:W-:Y:S01]  /*4790*/  HMMA.16816.F32 R8, R92.reuse, R98, R8 ;  /* 0x000000625c08723c */ /* 0x040fe20000001808 */
[----:B------:R-:W-:Y:S07]  /*47a0*/  LDSM.16.M88.4 R96, [R0+0x1e000] ;  /* 0x01e000000060783b */ /* 0x000fee0000000200 */
[C---:B-1----:R-:W-:Y:S03]  /*47b0*/  HMMA.16816.F32 R12, R92.reuse, R84, R12 ;  /* 0x000000545c0c723c */ /* 0x042fe6000000180c */
[C---:B----4-:R-:W-:Y:S05]  /*47c0*/  IMAD.IADD R117, R118.reuse, 0x1, R219 ;  /* 0x0000000176757824 */ /* 0x050fea00078e02db */
[----:B------:R-:W-:Y:S01]  /*47d0*/  HMMA.16816.F32 R16, R92, R86, R16 ;  /* 0x000000565c10723c */ /* 0x000fe20000001810 */
[----:B------:R-:W1:Y:S06]  /*47e0*/  LDSM.16.M88.4 R84, [R213+0x1e800] ;  /* 0x01e80000d554783b */ /* 0x000e6c0000000200 */
[----:B------:R3:W4:Y:S01]  /*47f0*/  LDSM.16.M88.4 R92, [R116+0x6000] ;  /* 0x00600000745c783b */ /* 0x0007220000000200 */
[C---:B------:R-:W-:Y:S08]  /*4800*/  HMMA.16816.F32 R4, R100.reuse, R104, R4 ;  /* 0x000000686404723c */ /* 0x040ff00000001804 */
[C---:B------:R-:W-:Y:S08]  /*4810*/  HMMA.16816.F32 R8, R100.reuse, R106, R8 ;  /* 0x0000006a6408723c */ /* 0x040ff00000001808 */
[C---:B--2---:R-:W-:Y:S03]  /*4820*/  HMMA.16816.F32 R12, R100.reuse, R88, R12 ;  /* 0x00000058640c723c */ /* 0x044fe6000000180c */
[----:B---3--:R-:W-:Y:S05]  /*4830*/  IMAD.IADD R116, R118, 0x1, R218 ;  /* 0x0000000176747824 */ /* 0x008fea00078e02da */
[----:B------:R-:W-:Y:S08]  /*4840*/  HMMA.16816.F32 R16, R100, R90, R16 ;  /* 0x0000005a6410723c */ /* 0x000ff00000001810 */
[C---:B------:R-:W-:Y:S08]  /*4850*/  HMMA.16816.F32 R4, R108.reuse, R112, R4 ;  /* 0x000000706c04723c */ /* 0x040ff00000001804 */
[C---:B------:R-:W-:Y:S08]  /*4860*/  HMMA.16816.F32 R8, R108.reuse, R114, R8 ;  /* 0x000000726c08723c */ /* 0x040ff00000001808 */
[C---:B-1----:R-:W-:Y:S08]  /*4870*/  HMMA.16816.F32 R12, R108.reuse, R84, R12 ;  /* 0x000000546c0c723c */ /* 0x042ff0000000180c */
        /* <DEDUP_REMOVED lines=17> */
[----:B--2---:R-:W-:Y:S05]  /*4990*/  FFMA.FTZ R207, R207, -UR13, R120 ;  /* 0x8000000dcfcf7c23 */ /* 0x004fea0008010078 */
[----:B------:R-:W-:Y:S04]  /*49a0*/  @P0 FSEL R207, R207, -INF , !P5 ;  /* 0xff800000cfcf0808 */ /* 0x000fe80006800000 */
[----:B------:R-:W2:Y:S01]  /*49b0*/  MUFU.TANH R121, R121 ;  /* 0x0000007900797308 */ /* 0x000ea20000002400 */
[----:B-1----:R-:W-:Y:S01]  /*49c0*/  FFMA.FTZ R203, R205, -UR13, R119 ;  /* 0x8000000dcdcb7c23 */ /* 0x002fe20008010077 */
[----:B------:R-:W-:Y:S01]  /*49d0*/  FMUL.FTZ R131, R12, UR10 ;  /* 0x0000000a0c837c20 */ /* 0x000fe20008410000 */
[----:B------:R-:W-:Y:S01]  /*49e0*/  FMUL.FTZ R198, R14, UR10 ;  /* 0x0000000a0ec67c20 */ /* 0x000fe20008410000 */
[----:B------:R-:W-:Y:S01]  /*49f0*/  PLOP3.LUT P0, PT, PT, PT, UP1, 0x80, 0x8 ;  /* 0x000000000008781c */ /* 0x000fe20003f0f018 */
[----:B------:R-:W-:Y:S01]  /*4a00*/  FMUL.FTZ R196, R13, UR10 ;  /* 0x0000000a0dc47c20 */ /* 0x000fe20008410000 */
[----:B------:R-:W-:Y:S01]  /*4a10*/  @P1 FSEL R203, R203, -INF , !P5 ;  /* 0xff800000cbcb1808 */ /* 0x000fe20006800000 */
[----:B------:R-:W-:Y:S03]  /*4a20*/  FMUL.FTZ R129, R15, UR10 ;  /* 0x0000000a0f817c20 */ /* 0x000fe60008410000 */
[----:B------:R-:W-:Y:S01]  /*4a30*/  MUFU.TANH R127, R131 ;  /* 0x00000083007f7308 */ /* 0x000fe20000002400 */
[----:B------:R-:W-:Y:S01]  /*4a40*/  PLOP3.LUT P5, PT, PT, PT, UP1, 0x80, 0x8 ;  /* 0x000000000008781c */ /* 0x000fe20003faf018 */
[----:B------:R-:W-:Y:S01]  /*4a50*/  FMUL.FTZ R202, R19, UR10 ;  /* 0x0000000a13ca7c20 */ /* 0x000fe20008410000 */
[----:B---3--:R-:W-:Y:S01]  /*4a60*/  FFMA.FTZ R227, R227, -UR13, R122 ;  /* 0x8000000de3e37c23 */ /* 0x008fe2000801007a */
[----:B------:R-:W-:Y:S01]  /*4a70*/  FSETP.NEU.FTZ.AND P1, PT, R230, -INF , PT ;  /* 0xff800000e600780b */ /* 0x000fe20003f3d000 */
[----:B------:R-:W-:Y:S01]  /*4a80*/  FMUL.FTZ R197, R17, UR10 ;  /* 0x0000000a11c57c20 */ /* 0x000fe20008410000 */
[----:B------:R-:W-:Y:S01]  /*4a90*/  FMUL.FTZ R199, R18, UR10 ;  /* 0x0000000a12c77c20 */ /* 0x000fe20008410000 */
[----:B------:R-:W-:Y:S03]  /*4aa0*/  FFMA.FTZ R119, -R119, R119, 1 ;  /* 0x3f80000077777423 */ /* 0x000fe60000010177 */
[----:B------:R1:W-:Y:S01]  /*4ab0*/  MUFU.TANH R131, R198 ;  /* 0x000000c600837308 */ /* 0x0003e20000002400 */
[----:B--2---:R-:W-:Y:S01]  /*4ac0*/  FFMA.FTZ R201, R204, -UR13, R121 ;  /* 0x8000000dccc97c23 */ /* 0x004fe20008010079 */
[----:B------:R-:W-:Y:S01]  /*4ad0*/  @P0 FSEL R227, R227, -INF , !P4 ;  /* 0xff800000e3e30808 */ /* 0x000fe20006000000 */
[----:B------:R-:W-:Y:S01]  /*4ae0*/  FFMA.FTZ R121, -R121, R121, 1 ;  /* 0x3f80000079797423 */ /* 0x000fe20000010179 */
[----:B------:R-:W-:Y:S01]  /*4af0*/  PLOP3.LUT P0, PT, PT, PT, UP1, 0x80, 0x8 ;  /* 0x000000000008781c */ /* 0x000fe20003f0f018 */
[----:B------:R-:W-:Y:S01]  /*4b00*/  FMUL.FTZ R119, R119, UR10 ;  /* 0x0000000a77777c20 */ /* 0x000fe20008410000 */
[----:B------:R-:W-:Y:S01]  /*4b10*/  @P5 FSEL R201, R201, -INF , !P4 ;  /* 0xff800000c9c95808 */ /* 0x000fe20006000000 */
[----:B------:R-:W-:Y:S03]  /*4b20*/  FMUL.FTZ R121, R121, UR10 ;  /* 0x0000000a79797c20 */ /* 0x000fe60008410000 */
[----:B------:R2:W-:Y:S01]  /*4b30*/  MUFU.TANH R225, R202 ;  /* 0x000000ca00e17308 */ /* 0x0005e20000002400 */
[----:B------:R-:W-:Y:S02]  /*4b40*/  PLOP3.LUT P4, PT, PT, PT, UP1, 0x80, 0x8 ;  /* 0x000000000008781c */ /* 0x000fe40003f8f018 */
[----:B------:R-:W-:Y:S07]  /*4b50*/  PLOP3.LUT P5, PT, PT, PT, UP1, 0x80, 0x8 ;  /* 0x000000000008781c */ /* 0x000fee0003faf018 */
[----:B------:R-:W3:Y:S01]  /*4b60*/  MUFU.TANH R123, R123 ;  /* 0x0000007b007b7308 */ /* 0x000ee20000002400 */
[----:B-1----:R-:W-:Y:S01]  /*4b70*/  FMUL.FTZ R198, R230, 1.4426950216293334961 ;  /* 0x3fb8aa3be6c67820 */ /* 0x002fe20000410000 */
[----:B------:R-:W-:Y:S02]  /*4b80*/  @P0 IADD3 R224, PT, PT, R130, 0x10, RZ ;  /* 0x0000001082e00810 */ /* 0x000fe40007ffe0ff */
[----:B------:R-:W-:Y:S02]  /*4b90*/  PLOP3.LUT P0, PT, PT, PT, UP1, 0x80, 0x8 ;  /* 0x000000000008781c */ /* 0x000fe40003f0f018 */
[----:B------:R-:W-:Y:S02]  /*4ba0*/  FSEL R198, R198, RZ, P1 ;  /* 0x000000ffc6c67208 */ /* 0x000fe40000800000 */
[----:B------:R-:W-:Y:S02]  /*4bb0*/  FSETP.NEU.FTZ.AND P1, PT, R229, -INF , PT ;  /* 0xff800000e500780b */ /* 0x000fe40003f3d000 */
[----:B------:R-:W1:Y:S01]  /*4bc0*/  MUFU.TANH R124, R124 ;  /* 0x0000007c007c7308 */ /* 0x000e620000002400 */
[----:B--2---:R-:W-:Y:S02]  /*4bd0*/  VIADD R202, R234, 0x10 ;  /* 0x00000010eaca7836 */ /* 0x004fe40000000000 */
[--C-:B------:R-:W-:Y:S01]  /*4be0*/  FFMA.FTZ R206, R201, UR9, -R198.reuse ;  /* 0x00000009c9ce7c23 */ /* 0x100fe200080108c6 */
[----:B------:R-:W-:Y:S01]  /*4bf0*/  FSEL R200, R200, RZ, P1 ;  /* 0x000000ffc8c87208 */ /* 0x000fe20000800000 */
[----:B------:R-:W-:Y:S01]  /*4c00*/  FFMA.FTZ R226, R203, UR9, -R198 ;  /* 0x00000009cbe27c23 */ /* 0x000fe200080108c6 */
[----:B------:R-:W-:Y:S01]  /*4c10*/  PLOP3.LUT P1, PT, PT, PT, UP1, 0x80, 0x8 ;  /* 0x000000000008781c */ /* 0x000fe20003f2f018 */
[----:B------:R-:W-:Y:S01]  /*4c20*/  @P5 VIADD R203, R130, 0x9 ;  /* 0x0000000982cb5836 */ /* 0x000fe20000000000 */
[----:B------:R-:W-:Y:S02]  /*4c30*/  IABS R202, R202 ;  /* 0x000000ca00ca7213 */ /* 0x000fe40000000000 */
[----:B------:R-:W2:Y:S01]  /*4c40*/  MUFU.TANH R125, R125 ;  /* 0x0000007d007d7308 */ /* 0x000ea20000002400 */
[----:B---3--:R-:W-:Y:S01]  /*4c50*/  FFMA.FTZ R201, R228, -UR13, R123 ;  /* 0x8000000de4c97c23 */ /* 0x008fe2000801007b */
[----:B------:R-:W-:Y:S01]  /*4c60*/  PLOP3.LUT P5, PT, PT, PT, UP1, 0x80, 0x8 ;  /* 0x000000000008781c */ /* 0x000fe20003faf018 */
[----:B------:R-:W-:Y:S01]  /*4c70*/  FFMA.FTZ R207, R207, UR9, -R200 ;  /* 0x00000009cfcf7c23 */ /* 0x000fe200080108c8 */
[----:B------:R-:W-:Y:S01]  /*4c80*/  I2FP.F32.S32 R202, R202 ;  /* 0x000000ca00ca7245 */ /* 0x000fe20000201400 */
[----:B------:R3:W-:Y:S01]  /*4c90*/  STL [R1], R225 ;  /* 0x000000e101007387 */ /* 0x0007e20000100800 */
[----:B------:R-:W-:Y:S01]  /*4ca0*/  @P4 FSEL R201, R201, -INF , !P2 ;  /* 0xff800000c9c94808 */ /* 0x000fe20005000000 */
[----:B------:R-:W-:Y:S03]  /*4cb0*/  FFMA.FTZ R123, -R123, R123, 1 ;  /* 0x3f8000007b7b7423 */ /* 0x000fe6000001017b */
[----:B------:R4:W-:Y:S01]  /*4cc0*/  MUFU.EX2 R114, R206 ;  /* 0x000000ce00727308 */ /* 0x0009e20000000800 */
[----:B------:R-:W-:Y:S01]  /*4cd0*/  PLOP3.LUT P4, PT, PT, PT, UP1, 0x80, 0x8 ;  /* 0x000000000008781c */ /* 0x000fe20003f8f018 */
[----:B-1----:R-:W-:Y:S01]  /*4ce0*/  FFMA.FTZ R205, R205, -UR13, R124 ;  /* 0x8000000dcdcd7c23 */ /* 0x002fe2000801007c */
[----:B------:R-:W-:Y:S01]  /*4cf0*/  @P1 ISETP.GE.AND P1, PT, R203, UR35, PT ;  /* 0x00000023cb001c0c */ /* 0x000fe2000bf26270 */
[----:B------:R-:W-:Y:S03]  /*4d00*/  FMUL.FTZ R123, R123, UR10 ;  /* 0x0000000a7b7b7c20 */ /* 0x000fe60008410000 */
[----:B------:R-:W-:Y:S03]  /*4d10*/  @P0 FSEL R205, R205, -INF , !P2 ;  /* 0xff800000cdcd0808 */ /* 0x000fe60005000000 */
[----:B------:R1:W3:Y:S01]  /*4d20*/  MUFU.EX2 R113, R226 ;  /* 0x000000e200717308 */ /* 0x0002e20000000800 */
[----:B--2---:R-:W-:Y:S01]  /*4d30*/  FFMA.FTZ R203, R202, -UR13, R125 ;  /* 0x8000000dcacb7c23 */ /* 0x004fe2000801007d */
[----:B------:R-:W-:Y:S01]  /*4d40*/  PLOP3.LUT P0, PT, PT, PT, UP1, 0x80, 0x8 ;  /* 0x000000000008781c */ /* 0x000fe20003f0f018 */
[----:B------:R-:W-:Y:S01]  /*4d50*/  FFMA.FTZ R125, -R125, R125, 1 ;  /* 0x3f8000007d7d7423 */ /* 0x000fe2000001017d */
[----:B------:R-:W-:Y:S01]  /*4d60*/  @P5 ISETP.GE.AND P5, PT, R224, UR35, PT ;  /* 0x00000023e0005c0c */ /* 0x000fe2000bfa6270 */
[C---:B------:R-:W-:Y:S01]  /*4d70*/  VIADD R224, R234.reuse, 0x9 ;  /* 0x00000009eae07836 */ /* 0x040fe20000000000 */
[----:B------:R-:W-:Y:S01]  /*4d80*/  @P4 FSEL R203, R203, -INF , !P1 ;  /* 0xff800000cbcb4808 */ /* 0x000fe20004800000 */
[--C-:B------:R-:W-:Y:S03]  /*4d90*/  FFMA.FTZ R205, R205, UR9, -R200.reuse ;  /* 0x00000009cdcd7c23 */ /* 0x100fe600080108c8 */
[----:B------:R-:W2:Y:S01]  /*4da0*/  MUFU.TANH R126, R126 ;  /* 0x0000007e007e7308 */ /* 0x000ea20000002400 */
[----:B----4-:R-:W-:Y:S01]  /*4db0*/  FFMA.FTZ R206, R227, UR9, -R200 ;  /* 0x00000009e3ce7c23 */ /* 0x010fe200080108c8 */
[--C-:B------:R-:W-:Y:S01]  /*4dc0*/  FFMA.FTZ R227, R201, UR9, -R198.reuse ;  /* 0x00000009c9e37c23 */ /* 0x100fe200080108c6 */
[----:B------:R-:W-:Y:S01]  /*4dd0*/  PLOP3.LUT P2, PT, PT, PT, UP1, 0x80, 0x8 ;  /* 0x000000000008781c */ /* 0x000fe20003f4f018 */
[----:B------:R-:W-:Y:S01]  /*4de0*/  VIADD R201, R234, 0x8 ;  /* 0x00000008eac97836 */ /* 0x000fe20000000000 */
[----:B------:R-:W-:Y:S01]  /*4df0*/  IABS R224, R224 ;  /* 0x000000e000e07213 */ /* 0x000fe20000000000 */
[----:B------:R-:W-:Y:S01]  /*4e00*/  FMUL.FTZ R125, R125, UR10 ;  /* 0x0000000a7d7d7c20 */ /* 0x000fe20008410000 */
[----:B------:R-:W-:Y:S03]  /*4e10*/  PLOP3.LUT P4, PT, PT, PT, UP1, 0x80, 0x8 ;  /* 0x000000000008781c */ /* 0x000fe60003f8f018 */
[----:B------:R4:W-:Y:S01]  /*4e20*/  MUFU.EX2 R209, R227 ;  /* 0x000000e300d17308 */ /* 0x0009e20000000800 */
[----:B-1----:R-:W-:Y:S01]  /*4e30*/  FFMA.FTZ R226, R203, UR9, -R198 ;  /* 0x00000009cbe27c23 */ /* 0x002fe200080108c6 */
[----:B------:R-:W-:Y:S02]  /*4e40*/  I2FP.F32.S32 R224, R224 ;  /* 0x000000e000e07245 */ /* 0x000fe40000201400 */
[----:B------:R-:W-:Y:S02]  /*4e50*/  IABS R201, R201 ;  /* 0x000000c900c97213 */ /* 0x000fe40000000000 */
[----:B---3--:R-:W-:Y:S04]  /*4e60*/  F2FP.F16.F32.PACK_AB R19, R114, R113 ;  /* 0x000000717213723e */ /* 0x008fe800000000ff */
[----:B------:R-:W1:Y:S01]  /*4e70*/  MUFU.EX2 R208, R226 ;  /* 0x000000e200d07308 */ /* 0x000e620000000800 */
[----:B--2---:R-:W-:Y:S01]  /*4e80*/  FFMA.FTZ R204, R204, -UR13, R126 ;  /* 0x8000000dcccc7c23 */ /* 0x004fe2000801007e */
[----:B------:R-:W-:Y:S02]  /*4e90*/  I2FP.F32.S32 R201, R201 ;  /* 0x000000c900c97245 */ /* 0x000fe40000201400 */
[----:B------:R-:W-:Y:S02]  /*4ea0*/  @P2 IADD3 R203, PT, PT, R130, 0x11, RZ ;  /* 0x0000001182cb2810 */ /* 0x000fe40007ffe0ff */
[----:B------:R-:W-:Y:S04]  /*4eb0*/  @P0 FSEL R204, R204, -INF , !P1 ;  /* 0xff800000cccc0808 */ /* 0x000fe80004800000 */
[----:B------:R-:W2:Y:S01]  /*4ec0*/  MUFU.TANH R128, R196 ;  /* 0x000000c400807308 */ /* 0x000ea20000002400 */
[----:B------:R-:W-:Y:S01]  /*4ed0*/  PLOP3.LUT P1, PT, PT, PT, UP1, 0x80, 0x8 ;  /* 0x000000000008781c */ /* 0x000fe20003f2f018 */
[----:B----4-:R-:W-:Y:S01]  /*4ee0*/  FFMA.FTZ R227, R224, -UR13, R127 ;  /* 0x8000000de0e37c23 */ /* 0x010fe2000801007f */
[----:B------:R-:W-:Y:S01]  /*4ef0*/  PLOP3.LUT P0, PT, PT, PT, UP1, 0x80, 0x8 ;  /* 0x000000000008781c */ /* 0x000fe20003f0f018 */
[----:B------:R-:W-:Y:S01]  /*4f00*/  FFMA.FTZ R204, R204, UR9, -R200 ;  /* 0x00000009cccc7c23 */ /* 0x000fe200080108c8 */
[----:B------:R-:W-:Y:S01]  /*4f10*/  PLOP3.LUT P2, PT, PT, PT, UP1, 0x80, 0x8 ;  /* 0x000000000008781c */ /* 0x000fe20003f4f018 */
[----:B------:R-:W-:Y:S01]  /*4f20*/  FFMA.FTZ R127, -R127, R127, 1 ;  /* 0x3f8000007f7f7423 */ /* 0x000fe2000001017f */
[----:B------:R-:W-:Y:S03]  /*4f30*/  @P4 ISETP.GE.AND P4, PT, R203, UR35, PT ;  /* 0x00000023cb004c0c */ /* 0x000fe6000bf86270 */
[----:B------:R-:W3:Y:S01]  /*4f40*/  MUFU.TANH R129, R129 ;  /* 0x0000008100817308 */ /* 0x000ee20000002400 */
[----:B------:R-:W-:Y:S01]  /*4f50*/  FFMA.FTZ R203, R228, -UR13, R131 ;  /* 0x8000000de4cb7c23 */ /* 0x000fe20008010083 */
[----:B-1----:R-:W-:Y:S01]  /*4f60*/  F2FP.F16.F32.PACK_AB R102, R208, R209 ;  /* 0x000000d1d066723e */ /* 0x002fe200000000ff */
[----:B------:R-:W-:Y:S01]  /*4f70*/  FMUL.FTZ R127, R127, UR10 ;  /* 0x0000000a7f7f7c20 */ /* 0x000fe20008410000 */
[----:B------:R-:W-:Y:S02]  /*4f80*/  @P1 FSEL R227, R227, -INF , !P5 ;  /* 0xff800000e3e31808 */ /* 0x000fe40006800000 */
[----:B------:R-:W-:Y:S01]  /*4f90*/  PLOP3.LUT P1, PT, PT, PT, UP1, 0x80, 0x8 ;  /* 0x000000000008781c */ /* 0x000fe20003f2f018 */
[----:B--2---:R-:W-:Y:S01]  /*4fa0*/  FFMA.FTZ R226, R201, -UR13, R128 ;  /* 0x8000000dc9e27c23 */ /* 0x004fe20008010080 */
[----:B------:R-:W-:Y:S02]  /*4fb0*/  FMUL.FTZ R196, R16, UR10 ;  /* 0x0000000a10c47c20 */ /* 0x000fe40008410000 */
[----:B------:R-:W-:Y:S01]  /*4fc0*/  MUFU.TANH R197, R197 ;  /* 0x000000c500c57308 */ /* 0x000fe20000002400 */
[--C-:B------:R-:W-:Y:S01]  /*4fd0*/  FFMA.FTZ R228, R227, UR9, -R198.reuse ;  /* 0x00000009e3e47c23 */ /* 0x100fe200080108c6 */
[----:B------:R-:W-:Y:S01]  /*4fe0*/  @P2 FSEL R203, R203, -INF , !P5 ;  /* 0xff800000cbcb2808 */ /* 0x000fe20006800000 */
[----:B------:R-:W-:Y:S01]  /*4ff0*/  VIADD R227, R234, 0x1 ;  /* 0x00000001eae37836 */ /* 0x000fe20000000000 */
[----:B------:R-:W-:Y:S01]  /*5000*/  @P0 FSEL R226, R226, -INF , !P4 ;  /* 0xff800000e2e20808 */ /* 0x000fe20006000000 */
[----:B------:R-:W-:Y:S01]  /*5010*/  FFMA.FTZ R128, -R128, R128, 1 ;  /* 0x3f80000080807423 */ /* 0x000fe20000010180 */
[----:B------:R-:W-:Y:S01]  /*5020*/  PLOP3.LUT P0, PT, PT, PT, UP1, 0x80, 0x8 ;  /* 0x000000000008781c */ /* 0x000fe20003f0f018 */
[----:B---3--:R-:W-:Y:S03]  /*5030*/  FFMA.FTZ R11, R202, -UR13, R129 ;  /* 0x8000000dca0b7c23 */ /* 0x008fe60008010081 */
[----:B------:R-:W1:Y:S01]  /*5040*/  MUFU.TANH R196, R196 ;  /* 0x000000c400c47308 */ /* 0x000e620000002400 */
[----:B------:R-:W-:Y:S01]  /*5050*/  PLOP3.LUT P5, PT, PT, PT, UP1, 0x80, 0x8 ;  /* 0x000000000008781c */ /* 0x000fe20003faf018 */
[----:B------:R-:W-:Y:S01]  /*5060*/  FFMA.FTZ R226, R226, UR9, -R198 ;  /* 0x00000009e2e27c23 */ /* 0x000fe200080108c6 */
[----:B------:R-:W-:Y:S01]  /*5070*/  PLOP3.LUT P2, PT, PT, PT, UP1, 0x80, 0x8 ;  /* 0x000000000008781c */ /* 0x000fe20003f4f018 */
[--C-:B------:R-:W-:Y:S01]  /*5080*/  FFMA.FTZ R203, R203, UR9, -R200.reuse ;  /* 0x00000009cbcb7c23 */ /* 0x100fe200080108c8 */
[----:B------:R-:W-:Y:S01]  /*5090*/  @P1 FSEL R11, R11, -INF , !P4 ;  /* 0xff8000000b0b1808 */ /* 0x000fe20006000000 */
[----:B------:R-:W-:Y:S01]  /*50a0*/  FMUL.FTZ R128, R128, UR10 ;  /* 0x0000000a80807c20 */ /* 0x000fe20008410000 */
[----:B------:R-:W-:Y:S03]  /*50b0*/  PLOP3.LUT P4, PT, PT, PT, UP1, 0x80, 0x8 ;  /* 0x000000000008781c */ /* 0x000fe60003f8f018 */
[----:B------:R-:W2:Y:S01]  /*50c0*/  MUFU.TANH R199, R199 ;  /* 0x000000c700c77308 */ /* 0x000ea20000002400 */
[----:B------:R-:W-:Y:S01]  /*50d0*/  IABS R227, R227 ;  /* 0x000000e300e37213 */ /* 0x000fe20000000000 */
[----:B------:R-:W-:Y:S01]  /*50e0*/  FFMA.FTZ R11, R11, UR9, -R200 ;  /* 0x000000090b0b7c23 */ /* 0x000fe200080108c8 */
[----:B------:R-:W-:Y:S01]  /*50f0*/  PLOP3.LUT P1, PT, PT, PT, UP1, 0x80, 0x8 ;  /* 0x000000000008781c */ /* 0x000fe20003f2f018 */
[C---:B------:R-:W-:Y:S01]  /*5100*/  @P0 VIADD R9, R130.reuse, 0x18 ;  /* 0x0000001882090836 */ /* 0x040fe20000000000 */
[----:B------:R-:W-:Y:S02]  /*5110*/  IABS R202, R234 ;  /* 0x000000ea00ca7213 */ /* 0x000fe40000000000 */
[----:B------:R-:W-:Y:S03]  /*5120*/  PLOP3.LUT P0, PT, PT, PT, UP1, 0x80, 0x8 ;  /* 0x000000000008781c */ /* 0x000fe60003f0f018 */
[----:B------:R-:W-:Y:S01]  /*5130*/  MUFU.EX2 R207, R207 ;  /* 0x000000cf00cf7308 */ /* 0x000fe20000000800 */
[----:B------:R-:W-:Y:S02]  /*5140*/  I2FP.F32.S32 R227, R227 ;  /* 0x000000e300e37245 */ /* 0x000fe40000201400 */
[----:B------:R-:W-:Y:S02]  /*5150*/  I2FP.F32.S32 R10, R202 ;  /* 0x000000ca000a7245 */ /* 0x000fe40000201400 */
[----:B------:R-:W-:Y:S01]  /*5160*/  @P5 IADD3 R130, PT, PT, R130, 0x19, RZ ;  /* 0x0000001982825810 */ /* 0x000fe20007ffe0ff */
[----:B-1----:R-:W-:Y:S01]  /*5170*/  FFMA.FTZ R227, R227, -UR13, R196 ;  /* 0x8000000de3e37c23 */ /* 0x002fe200080100c4 */
[----:B------:R-:W-:Y:S01]  /*5180*/  @P2 ISETP.GE.AND P2, PT, R9, UR35, PT ;  /* 0x0000002309002c0c */ /* 0x000fe2000bf46270 */
[----:B------:R-:W-:Y:S01]  /*5190*/  FFMA.FTZ R9, R10, -UR13, R197 ;  /* 0x8000000d0a097c23 */ /* 0x000fe200080100c5 */
[----:B------:R-:W-:Y:S01]  /*51a0*/  @P4 ISETP.GE.AND P5, PT, R130, UR35, PT ;  /* 0x0000002382004c0c */ /* 0x000fe2000bfa6270 */
[----:B--2---:R-:W-:Y:S01]  /*51b0*/  FFMA.FTZ R130, R224, -UR13, R199 ;  /* 0x8000000de0827c23 */ /* 0x004fe200080100c7 */
[----:B------:R-:W-:Y:S01]  /*51c0*/  @P1 FSEL R227, R227, -INF , !P2 ;  /* 0xff800000e3e31808 */ /* 0x000fe20005000000 */
[----:B------:R-:W1:Y:S01]  /*51d0*/  MUFU.EX2 R206, R206 ;  /* 0x000000ce00ce7308 */ /* 0x000e620000000800 */
[----:B------:R-:W-:Y:S01]  /*51e0*/  PLOP3.LUT P1, PT, PT, PT, UP1, 0x80, 0x8 ;  /* 0x000000000008781c */ /* 0x000fe20003f2f018 */
[----:B------:R-:W-:Y:S01]  /*51f0*/  FFMA.FTZ R196, -R196, R196, 1 ;  /* 0x3f800000c4c47423 */ /* 0x000fe200000101c4 */
[----:B------:R-:W-:Y:S01]  /*5200*/  @P0 FSEL R9, R9, -INF , !P5 ;  /* 0xff80000009090808 */ /* 0x000fe20006800000 */
[--C-:B------:R-:W-:Y:S01]  /*5210*/  FFMA.FTZ R13, R227, UR9, -R198.reuse ;  /* 0x00000009e30d7c23 */ /* 0x100fe200080108c6 */
[----:B------:R-:W-:Y:S01]  /*5220*/  PLOP3.LUT P4, PT, PT, PT, UP1, 0x80, 0x8 ;  /* 0x000000000008781c */ /* 0x000fe20003f8f018 */
[----:B------:R-:W-:Y:S01]  /*5230*/  FFMA.FTZ R197, -R197, R197, 1 ;  /* 0x3f800000c5c57423 */ /* 0x000fe200000101c5 */
[----:B------:R-:W-:Y:S01]  /*5240*/  FMUL.FTZ R196, R196, UR10 ;  /* 0x0000000ac4c47c20 */ /* 0x000fe20008410000 */
[----:B------:R-:W-:Y:S01]  /*5250*/  FFMA.FTZ R198, R9, UR9, -R198 ;  /* 0x0000000909c67c23 */ /* 0x000fe200080108c6 */
[----:B------:R-:W-:Y:S01]  /*5260*/  FFMA.FTZ R9, R201, -UR13, R225 ;  /* 0x8000000dc9097c23 */ /* 0x000fe200080100e1 */
[----:B------:R-:W-:Y:S01]  /*5270*/  MUFU.EX2 R205, R205 ;  /* 0x000000cd00cd7308 */ /* 0x000fe20000000800 */
[----:B------:R-:W-:Y:S01]  /*5280*/  LEA R225, R235, UR4, 0x1 ;  /* 0x00000004ebe17c11 */ /* 0x000fe2000f8e08ff */
[----:B------:R-:W-:Y:S02]  /*5290*/  FMUL.FTZ R197, R197, UR10 ;  /* 0x0000000ac5c57c20 */ /* 0x000fe40008410000 */
[----:B------:R-:W-:Y:S02]  /*52a0*/  @P1 FSEL R130, R130, -INF , !P2 ;  /* 0xff80000082821808 */ /* 0x000fe40005000000 */
[----:B------:R-:W-:Y:S04]  /*52b0*/  IADD3 R115, PT, PT, R225, R219, RZ ;  /* 0x000000dbe1737210 */ /* 0x000fe80007ffe0ff */
[----:B------:R2:W-:Y:S01]  /*52c0*/  MUFU.EX2 R224, R198 ;  /* 0x000000c600e07308 */ /* 0x0005e20000000800 */
[----:B------:R-:W-:Y:S01]  /*52d0*/  @P4 FSEL R9, R9, -INF , !P5 ;  /* 0xff80000009094808 */ /* 0x000fe20006800000 */
[--C-:B------:R-:W-:Y:S01]  /*52e0*/  FFMA.FTZ R201, R130, UR9, -R200.reuse ;  /* 0x0000000982c97c23 */ /* 0x100fe200080108c8 */
[----:B-1----:R-:W-:Y:S02]  /*52f0*/  F2FP.F16.F32.PACK_AB R17, R206, R207 ;  /* 0x000000cfce11723e */ /* 0x002fe400000000ff */
[----:B------:R-:W-:Y:S01]  /*5300*/  IADD3 R112, PT, PT, R225, R218, RZ ;  /* 0x000000dae1707210 */ /* 0x000fe20007ffe0ff */
[----:B------:R-:W-:Y:S04]  /*5310*/  FFMA.FTZ R200, R9, UR9, -R200 ;  /* 0x0000000909c87c23 */ /* 0x000fe800080108c8 */
[----:B------:R-:W1:Y:S10]  /*5320*/  MUFU.EX2 R204, R204 ;  /* 0x000000cc00cc7308 */ /* 0x000e740000000800 */
[----:B------:R3:W-:Y:S01]  /*5330*/  MUFU.EX2 R202, R11 ;  /* 0x0000000b00ca7308 */ /* 0x0007e20000000800 */
[----:B--2---:R-:W-:Y:S05]  /*5340*/  LEA R198, R248, UR4, 0x1 ;  /* 0x00000004f8c67c11 */ /* 0x004fea000f8e08ff */
[----:B------:R-:W-:Y:S01]  /*5350*/  VIADD R9, R198, 0x2a000 ;  /* 0x0002a000c6097836 */ /* 0x000fe20000000000 */
[----:B------:R-:W-:Y:S03]  /*5360*/  STS [R198+0x2a000], R19 ;  /* 0x02a00013c6007388 */ /* 0x000fe60000000800 */
[----:B------:R-:W-:Y:S01]  /*5370*/  MUFU.EX2 R228, R228 ;  /* 0x000000e400e47308 */ /* 0x000fe20000000800 */
[----:B-1----:R-:W-:Y:S01]  /*5380*/  F2FP.F16.F32.PACK_AB R18, R204, R205 ;  /* 0x000000cdcc12723e */ /* 0x002fe200000000ff */
[C---:B------:R-:W-:Y:S01]  /*5390*/  VIADD R130, R198.reuse, 0x2a020 ;  /* 0x0002a020c6827836 */ /* 0x040fe20000000000 */
[----:B------:R-:W-:Y:S01]  /*53a0*/  STS [R198+0x2a400], R17 ;  /* 0x02a40011c6007388 */ /* 0x000fe20000000800 */
[----:B------:R-:W-:Y:S06]  /*53b0*/  @P6 IADD3 R130, PT, PT, R9, -0x20, RZ ;  /* 0xffffffe009826810 */ /* 0x000fec0007ffe0ff */
[----:B------:R-:W1:Y:S01]  /*53c0*/  MUFU.EX2 R226, R226 ;  /* 0x000000e200e27308 */ /* 0x000e620000000800 */
[----:B---3--:R-:W-:Y:S05]  /*53d0*/  IMAD.IADD R11, R198, 0x1, R247 ;  /* 0x00000001c60b7824 */ /* 0x008fea00078e02f7 */
[----:B------:R-:W-:Y:S04]  /*53e0*/  STS [R11+0x2a000], R102 ;  /* 0x02a000660b007388 */ /* 0x000fe80000000800 */
[----:B------:R-:W2:Y:S02]  /*53f0*/  MUFU.EX2 R203, R203 ;  /* 0x000000cb00cb7308 */ /* 0x000ea40000000800 */
[----:B------:R-:W-:Y:S08]  /*5400*/  STS [R11+0x2a400], R18 ;  /* 0x02a400120b007388 */ /* 0x000ff00000000800 */
[----:B------:R3:W4:Y:S01]  /*5410*/  MUFU.EX2 R227, R13 ;  /* 0x0000000d00e37308 */ /* 0x0007220000000800 */
[----:B-1----:R-:W-:Y:S05]  /*5420*/  F2FP.F16.F32.PACK_AB R15, R226, R228 ;  /* 0x000000e4e20f723e */ /* 0x002fea00000000ff */
[----:B------:R-:W-:Y:S04]  /*5430*/  STS [R130], R15 ;  /* 0x0000000f82007388 */ /* 0x000fe80000000800 */
[----:B------:R-:W-:Y:S01]  /*5440*/  MUFU.EX2 R201, R201 ;  /* 0x000000c900c97308 */ /* 0x000fe20000000800 */
[----:B--2---:R-:W-:Y:S05]  /*5450*/  F2FP.F16.F32.PACK_AB R9, R202, R203 ;  /* 0x000000cbca09723e */ /* 0x004fea00000000ff */
[----:B------:R-:W-:Y:S04]  /*5460*/  STS [R130+0x400], R9 ;  /* 0x0004000982007388 */ /* 0x000fe80000000800 */
[----:B------:R-:W1:Y:S01]  /*5470*/  MUFU.EX2 R200, R200 ;  /* 0x000000c800c87308 */ /* 0x000e620000000800 */
[----:B---3--:R-:W-:Y:S02]  /*5480*/  IADD3 R13, PT, PT, R247, R130, RZ ;  /* 0x00000082f70d7210 */ /* 0x008fe40007ffe0ff */
[----:B----4-:R-:W-:Y:S05]  /*5490*/  F2FP.F16.F32.PACK_AB R10, R224, R227 ;  /* 0x000000e3e00a723e */ /* 0x010fea00000000ff */
        /* <DEDUP_REMOVED lines=11> */
[C---:B------:R-:W-:Y:S01]  /*5550*/  HMMA.16816.F32 R8, R84.reuse, R90, RZ ;  /* 0x0000005a5408723c */ /* 0x040fe200000018ff */
[----:B------:R-:W1:Y:S07]  /*5560*/  LDSM.16.M88.4 R88, [R116+0x10000] ;  /* 0x010000007458783b */ /* 0x000e6e0000000200 */
[C---:B--2---:R-:W-:Y:S08]  /*5570*/  HMMA.16816.F32 R12, R84.reuse, R92, RZ ;  /* 0x0000005c540c723c */ /* 0x044ff000000018ff */
[----:B------:R-:W-:Y:S01]  /*5580*/  HMMA.16816.F32 R16, R84, R94, RZ ;  /* 0x0000005e5410723c */ /* 0x000fe200000018ff */
[----:B------:R-:W2:Y:S07]  /*5590*/  LDSM.16.M88.4 R84, [R112+0x20800] ;  /* 0x020800007054783b */ /* 0x000eae0000000200 */
[C---:B---3--:R-:W-:Y:S05]  /*55a0*/  HMMA.16816.F32 R4, R96.reuse, R100, R4 ;  /* 0x000000646004723c */ /* 0x048fea0000001804 */
[----:B------:R-:W-:Y:S01]  /*55b0*/  IMAD.MOV.U32 R100, RZ, RZ, R114 ;  /* 0x000000ffff647224 */ /* 0x000fe200078e0072 */
[----:B------:R-:W-:Y:S01]  /*55c0*/  MOV R101, R113 ;  /* 0x0000007100657202 */ /* 0x000fe20000000f00 */
[C---:B------:R-:W-:Y:S01]  /*55d0*/  IMAD.IADD R114, R219.reuse, 0x1, R116 ;  /* 0x00000001db727824 */ /* 0x040fe200078e0274 */
[C---:B------:R-:W-:Y:S03]  /*55e0*/  HMMA.16816.F32 R8, R96.reuse, R102, R8 ;  /* 0x000000666008723c */ /* 0x040fe60000001808 */
[----:B------:R-:W-:Y:S01]  /*55f0*/  IADD3 R113, PT, PT, R219, R112, RZ ;  /* 0x00000070db717210 */ /* 0x000fe20007ffe0ff */
[----:B------:R-:W-:Y:S04]  /*5600*/  LDSM.16.M88.4 R92, [R114+0x10000] ;  /* 0x01000000725c783b */ /* 0x000fe80000000200 */
[C---:B----4-:R-:W-:Y:S08]  /*5610*/  HMMA.16816.F32 R12, R96.reuse, R104, R12 ;  /* 0x00000068600c723c */ /* 0x050ff0000000180c */
[----:B------:R-:W-:Y:S01]  /*5620*/  HMMA.16816.F32 R16, R96, R106, R16 ;  /* 0x0000006a6010723c */ /* 0x000fe20000001810 */
[----:B------:R-:W3:Y:S01]  /*5630*/  LDSM.16.M88.4 R96, [R113+0x20000] ;  /* 0x020000007160783b */ /* 0x000ee20000000200 */
[----:B------:R-:W-:Y:S01]  /*5640*/  IMAD.U32 R106, RZ, RZ, UR16 ;  /* 0x00000010ff6a7e24 */ /* 0x000fe2000f8e00ff */
[----:B------:R-:W-:Y:S05]  /*5650*/  MOV R107, UR17 ;  /* 0x00000011006b7c02 */ /* 0x000fea0008000f00 */
[C---:B-1----:R-:W-:Y:S05]  /*5660*/  HMMA.16816.F32 R4, R88.reuse, R108, R4 ;  /* 0x0000006c5804723c */ /* 0x042fea0000001804 */
[----:B------:R-:W-:Y:S03]  /*5670*/  IMAD.MOV.U32 R108, RZ, RZ, R100 ;  /* 0x000000ffff6c7224 */ /* 0x000fe600078e0064 */
[C---:B------:R-:W-:Y:S03]  /*5680*/  HMMA.16816.F32 R8, R88.reuse, R110, R8 ;  /* 0x0000006e5808723c */ /* 0x040fe60000001808 */
[----:B------:R-:W-:Y:S02]  /*5690*/  MOV R111, R101 ;  /* 0x00000065006f7202 */ /* 0x000fe40000000f00 */
[----:B------:R-:W-:Y:S03]  /*56a0*/  LDSM.16.M88.4 R100, [R225+0x22000] ;  /* 0x02200000e164783b */ /* 0x000fe60000000200 */
[C---:B--2---:R-:W-:Y:S08]  /*56b0*/  HMMA.16816.F32 R12, R88.reuse, R84, R12 ;  /* 0x00000054580c723c */ /* 0x044ff0000000180c */
[----:B------:R-:W-:Y:S01]  /*56c0*/  HMMA.16816.F32 R16, R88, R86, R16 ;  /* 0x000000565810723c */ /* 0x000fe20000001810 */
[----:B------:R-:W1:Y:S06]  /*56d0*/  LDSM.16.M88.4 R84, [R113+0x20800] ;  /* 0x020800007154783b */ /* 0x000e6c0000000200 */
[----:B------:R-:W2:Y:S01]  /*56e0*/  LDSM.16.M88.4 R88, [R118+0x12000] ;  /* 0x012000007658783b */ /* 0x000ea20000000200 */
[C---:B---3--:R-:W-:Y:S08]  /*56f0*/  HMMA.16816.F32 R4, R92.reuse, R96, R4 ;  /* 0x000000605c04723c */ /* 0x048ff00000001804 */
[C---:B------:R-:W-:Y:S01]  /*5700*/  HMMA.16816.F32 R8, R92.reuse, R98, R8 ;  /* 0x000000625c08723c */ /* 0x040fe20000001808 */
[----:B------:R-:W3:Y:S07]  /*5710*/  LDSM.16.M88.4 R96, [R225+0x22800] ;  /* 0x02280000e160783b */ /* 0x000eee0000000200 */
        /* <DEDUP_REMOVED lines=26> */
[C---:B------:R-:W-:Y:S03]  /*58c0*/  HMMA.16816.F32 R8, R84.reuse, R102, R8 ;  /* 0x000000665408723c */ /* 0x040fe60000001808 */
[C---:B------:R-:W-:Y:S04]  /*58d0*/  LEA R102, P0, R231.reuse, R106, 0x2 ;  /* 0x0000006ae7667211 */ /* 0x040fe800078010ff */
[----:B------:R-:W-:Y:S01]  /*58e0*/  LEA.HI.X R103, R231, R107, RZ, 0x2, P0 ;  /* 0x0000006be7677211 */ /* 0x000fe200000f14ff */
[C---:B---3--:R-:W-:Y:S01]  /*58f0*/  HMMA.16816.F32 R12, R84.reuse, R96, R12 ;  /* 0x00000060540c723c */ /* 0x048fe2000000180c */
[----:B------:R-:W-:Y:S06]  /*5900*/  LDSM.16.M88.4 R104, [R113+0x26800] ;  /* 0x026800007168783b */ /* 0x000fec0000000200 */
[----:B------:R-:W2:Y:S01]  /*5910*/  LDG.E R109, desc[UR36][R102.64] ;  /* 0x00000024666d7981 */ /* 0x000ea2000c1e1900 */
[----:B------:R-:W-:Y:S05]  /*5920*/  HMMA.16816.F32 R16, R84, R98, R16 ;  /* 0x000000625410723c */ /* 0x000fea0000001810 */
[----:B------:R-:W1:Y:S06]  /*5930*/  LDSM.16.M88.4 R84, [R225+0x24000] ;  /* 0x02400000e154783b */ /* 0x000e6c0000000200 */
[----:B------:R3:W4:Y:S06]  /*5940*/  LDG.E R110, desc[UR36][R102.64+0x20] ;  /* 0x00002024666e7981 */ /* 0x00072c000c1e1900 */
[----:B------:R-:W-:Y:S06]  /*5950*/  LDSM.16.M88.4 R96, [R115+0x24000] ;  /* 0x024000007360783b */ /* 0x000fec0000000200 */
[----:B---3--:R-:W-:Y:S01]  /*5960*/  LDSM.16.M88.4 R100, [R225+0x26000] ;  /* 0x02600000e164783b */ /* 0x008fe20000000200 */
[C---:B-1----:R-:W-:Y:S08]  /*5970*/  HMMA.16816.F32 R4, R88.reuse, R84, R4 ;  /* 0x000000545804723c */ /* 0x042ff00000001804 */
[C---:B------:R-:W-:Y:S01]  /*5980*/  HMMA.16816.F32 R8, R88.reuse, R86, R8 ;  /* 0x000000565808723c */ /* 0x040fe20000001808 */
[----:B------:R-:W1:Y:S07]  /*5990*/  LDSM.16.M88.4 R84, [R117+0x14000] ;  /* 0x014000007554783b */ /* 0x000e6e0000000200 */
[C---:B------:R-:W-:Y:S08]  /*59a0*/  HMMA.16816.F32 R12, R88.reuse, R92, R12 ;  /* 0x0000005c580c723c */ /* 0x040ff0000000180c */
[----:B------:R-:W-:Y:S01]  /*59b0*/  HMMA.16816.F32 R16, R88, R94, R16 ;  /* 0x0000005e5810723c */ /* 0x000fe20000001810 */
[----:B------:R-:W3:Y:S06]  /*59c0*/  LDSM.16.M88.4 R88, [R115+0x24800] ;  /* 0x024800007358783b */ /* 0x000eec0000000200 */
[----:B------:R-:W-:Y:S01]  /*59d0*/  LDSM.16.M88.4 R92, [R116+0x14000] ;  /* 0x01400000745c783b */ /* 0x000fe20000000200 */
[C---:B-1----:R-:W-:Y:S08]  /*59e0*/  HMMA.16816.F32 R4, R84.reuse, R96, R4 ;  /* 0x000000605404723c */ /* 0x042ff00000001804 */
[C---:B------:R-:W-:Y:S01]  /*59f0*/  HMMA.16816.F32 R8, R84.reuse, R98, R8 ;  /* 0x000000625408723c */ /* 0x040fe20000001808 */
[----:B------:R-:W1:Y:S07]  /*5a00*/  LDSM.16.M88.4 R96, [R112+0x24000] ;  /* 0x024000007060783b */ /* 0x000e6e0000000200 */
[C---:B---3--:R-:W-:Y:S08]  /*5a10*/  HMMA.16816.F32 R12, R84.reuse, R88, R12 ;  /* 0x00000058540c723c */ /* 0x048ff0000000180c */
        /* <DEDUP_REMOVED lines=9> */
[----:B------:R-:W3:Y:S01]  /*5ab0*/  LDSM.16.M88.4 R92, [R118+0x16000] ;  /* 0x01600000765c783b */ /* 0x000ee20000000200 */
[C---:B-1----:R-:W-:Y:S08]  /*5ac0*/  HMMA.16816.F32 R4, R88.reuse, R96, R4 ;  /* 0x000000605804723c */ /* 0x042ff00000001804 */
[C---:B------:R-:W-:Y:S01]  /*5ad0*/  HMMA.16816.F32 R8, R88.reuse, R98, R8 ;  /* 0x000000625808723c */ /* 0x040fe20000001808 */
[----:B------:R-:W1:Y:S07]  /*5ae0*/  LDSM.16.M88.4 R96, [R225+0x26800] ;  /* 0x02680000e160783b */ /* 0x000e6e0000000200 */
[C---:B---3--:R-:W-:Y:S08]  /*5af0*/  HMMA.16816.F32 R12, R88.reuse, R84, R12 ;  /* 0x00000054580c723c */ /* 0x048ff0000000180c */
[----:B------:R-:W-:Y:S01]  /*5b00*/  HMMA.16816.F32 R16, R88, R86, R16 ;  /* 0x000000565810723c */ /* 0x000fe20000001810 */
[----:B------:R-:W-:Y:S06]  /*5b10*/  LDSM.16.M88.4 R84, [R117+0x16000] ;  /* 0x016000007554783b */ /* 0x000fec0000000200 */
[----:B------:R-:W3:Y:S01]  /*5b20*/  LDSM.16.M88.4 R88, [R115+0x26000] ;  /* 0x026000007358783b */ /* 0x000ee20000000200 */
[C---:B------:R-:W-:Y:S08]  /*5b30*/  HMMA.16816.F32 R4, R92.reuse, R100, R4 ;  /* 0x000000645c04723c */ /* 0x040ff00000001804 */
[C---:B------:R-:W-:Y:S01]  /*5b40*/  HMMA.16816.F32 R8, R92.reuse, R102, R8 ;  /* 0x000000665c08723c */ /* 0x040fe20000001808 */
[----:B------:R-:W3:Y:S07]  /*5b50*/  LDSM.16.M88.4 R100, [R115+0x26800] ;  /* 0x026800007364783b */ /* 0x000eee0000000200 */
[C---:B-1----:R-:W-:Y:S08]  /*5b60*/  HMMA.16816.F32 R12, R92.reuse, R96, R12 ;  /* 0x000000605c0c723c */ /* 0x042ff0000000180c */
[----:B------:R-:W-:Y:S01]  /*5b70*/  HMMA.16816.F32 R16, R92, R98, R16 ;  /* 0x000000625c10723c */ /* 0x000fe20000001810 */
[----:B------:R-:W-:Y:S06]  /*5b80*/  LDSM.16.M88.4 R92, [R116+0x16000] ;  /* 0x01600000745c783b */ /* 0x000fec0000000200 */
[----:B------:R-:W1:Y:S01]  /*5b90*/  LDSM.16.M88.4 R96, [R112+0x26000] ;  /* 0x026000007060783b */ /* 0x000e620000000200 */
[C---:B---3--:R-:W-:Y:S08]  /*5ba0*/  HMMA.16816.F32 R4, R84.reuse, R88, R4 ;  /* 0x000000585404723c */ /* 0x048ff00000001804 */
[C---:B------:R-:W-:Y:S01]  /*5bb0*/  HMMA.16816.F32 R8, R84.reuse, R90, R8 ;  /* 0x0000005a5408723c */ /* 0x040fe20000001808 */
[----:B------:R-:W3:Y:S07]  /*5bc0*/  LDSM.16.M88.4 R88, [R112+0x26800] ;  /* 0x026800007058783b */ /* 0x000eee0000000200 */
[C---:B------:R-:W-:Y:S08]  /*5bd0*/  HMMA.16816.F32 R12, R84.reuse, R100, R12 ;  /* 0x00000064540c723c */ /* 0x040ff0000000180c */
[----:B------:R-:W-:Y:S01]  /*5be0*/  HMMA.16816.F32 R16, R84, R102, R16 ;  /* 0x000000665410723c */ /* 0x000fe20000001810 */
[----:B------:R-:W-:Y:S06]  /*5bf0*/  LDSM.16.M88.4 R84, [R114+0x16000] ;  /* 0x016000007254783b */ /* 0x000fec0000000200 */
[----:B------:R-:W2:Y:S01]  /*5c00*/  LDSM.16.M88.4 R100, [R113+0x26000] ;  /* 0x026000007164783b */ /* 0x000ea20000000200 */
[C---:B-1----:R-:W-:Y:S08]  /*5c10*/  HMMA.16816.F32 R4, R92.reuse, R96, R4 ;  /* 0x000000605c04723c */ /* 0x042ff00000001804 */
[C---:B------:R-:W-:Y:S08]  /*5c20*/  HMMA.16816.F32 R8, R92.reuse, R98, R8 ;  /* 0x000000625c08723c */ /* 0x040ff00000001808 */
[C---:B---3--:R-:W-:Y:S08]  /*5c30*/  HMMA.16816.F32 R12, R92.reuse, R88, R12 ;  /* 0x000000585c0c723c */ /* 0x048ff0000000180c */
[----:B------:R-:W-:Y:S08]  /*5c40*/  HMMA.16816.F32 R16, R92, R90, R16 ;  /* 0x0000005a5c10723c */ /* 0x000ff00000001810 */
[C---:B--2---:R-:W-:Y:S08]  /*5c50*/  HMMA.16816.F32 R4, R84.reuse, R100, R4 ;  /* 0x000000645404723c */ /* 0x044ff00000001804 */
[C---:B------:R-:W-:Y:S08]  /*5c60*/  HMMA.16816.F32 R8, R84.reuse, R102, R8 ;  /* 0x000000665408723c */ /* 0x040ff00000001808 */
[C---:B------:R-:W-:Y:S03]  /*5c70*/  HMMA.16816.F32 R12, R84.reuse, R104, R12 ;  /* 0x00000068540c723c */ /* 0x040fe6000000180c */
[C---:B------:R-:W-:Y:S01]  /*5c80*/  FADD.FTZ R103, -R109.reuse, R5 ;  /* 0x000000056d677221 */ /* 0x040fe20000010100 */
[----:B------:R-:W-:Y:S03]  /*5c90*/  FADD.FTZ R102, -R109, R4 ;  /* 0x000000046d667221 */ /* 0x000fe60000010100 */
[----:B------:R-:W-:Y:S01]  /*5ca0*/  FMUL.FTZ R103, R108, R103 ;  /* 0x000000676c677220 */ /* 0x000fe20000410000 */
[----:B------:R-:W-:Y:S03]  /*5cb0*/  HMMA.16816.F32 R16, R84, R106, R16 ;  /* 0x0000006a5410723c */ /* 0x000fe60000001810 */
[----:B------:R-:W-:Y:S01]  /*5cc0*/  FMUL.FTZ R121, R121, R103 ;  /* 0x0000006779797220 */ /* 0x000fe20000410000 */
[----:B------:R-:W-:Y:S01]  /*5cd0*/  FMUL.FTZ R102, R111, R102 ;  /* 0x000000666f667220 */ /* 0x000fe20000410000 */
[C---:B------:R-:W-:Y:S01]  /*5ce0*/  FADD.FTZ R105, -R109.reuse, R8 ;  /* 0x000000086d697221 */ /* 0x040fe20000010100 */
[----:B------:R-:W-:Y:S01]  /*5cf0*/  FADD.FTZ R9, -R109, R9 ;  /* 0x000000096d097221 */ /* 0x000fe20000010100 */
[----:B------:R-:W-:Y:S01]  /*5d00*/  LOP3.LUT R85, R212, 0x20, RZ, 0xc0, !PT ;  /* 0x00000020d4557812 */ /* 0x000fe200078ec0ff */
[----:B------:R-:W-:Y:S01]  /*5d10*/  FMUL.FTZ R119, R119, R102 ;  /* 0x0000006677777220 */ /* 0x000fe20000410000 */
[----:B------:R-:W-:Y:S01]  /*5d20*/  FMUL.FTZ R105, R209, R105 ;  /* 0x00000069d1697220 */ /* 0x000fe20000410000 */
[----:B------:R-:W-:Y:S02]  /*5d30*/  IMAD.SHL.U32 R209, R214, 0x20, RZ ;  /* 0x00000020d6d17824 */ /* 0x000fe400078e00ff */
[C---:B------:R-:W-:Y:S01]  /*5d40*/  FADD.FTZ R103, -R109.reuse, R12 ;  /* 0x0000000c6d677221 */ /* 0x040fe20000010100 */
[----:B------:R-:W-:Y:S01]  /*5d50*/  FADD.FTZ R13, -R109, R13 ;  /* 0x0000000d6d0d7221 */ /* 0x000fe20000010100 */
[----:B------:R-:W-:Y:S01]  /*5d60*/  FMUL.FTZ R9, R208, R9 ;  /* 0x00000009d0097220 */ /* 0x000fe20000410000 */
[----:B------:R-:W-:Y:S01]  /*5d70*/  FMUL.FTZ R123, R123, R105 ;  /* 0x000000697b7b7220 */ /* 0x000fe20000410000 */
[----:B------:R-:W-:Y:S01]  /*5d80*/  FMUL.FTZ R228, R228, R103 ;  /* 0x00000067e4e47220 */ /* 0x000fe20000410000 */
[----:B------:R-:W-:Y:S01]  /*5d90*/  FMUL.FTZ R226, R226, R13 ;  /* 0x0000000de2e27220 */ /* 0x000fe20000410000 */
[----:B------:R-:W-:Y:S01]  /*5da0*/  SHF.R.U32.HI R84, RZ, 0x3, R214 ;  /* 0x00000003ff547819 */ /* 0x000fe200000116d6 */
[----:B------:R-:W-:Y:S01]  /*5db0*/  FMUL.FTZ R125, R125, R9 ;  /* 0x000000097d7d7220 */ /* 0x000fe20000410000 */
[----:B------:R-:W-:Y:S01]  /*5dc0*/  FADD.FTZ R102, -R109, R16 ;  /* 0x000000106d667221 */ /* 0x000fe20000010100 */
[----:B------:R-:W-:Y:S01]  /*5dd0*/  F2FP.F16.F32.PACK_AB R119, R121, R119 ;  /* 0x000000777977723e */ /* 0x000fe200000000ff */
[----:B------:R-:W-:Y:S01]  /*5de0*/  FADD.FTZ R17, -R109, R17 ;  /* 0x000000116d117221 */ /* 0x000fe20000010100 */
[----:B------:R-:W-:Y:S01]  /*5df0*/  FMUL.FTZ R127, R127, R228 ;  /* 0x000000e47f7f7220 */ /* 0x000fe20000410000 */
[----:B------:R-:W-:Y:S01]  /*5e00*/  LOP3.LUT R85, R85, 0x18, R84, 0xf8, !PT ;  /* 0x0000001855557812 */ /* 0x000fe200078ef854 */
[----:B------:R-:W-:Y:S01]  /*5e10*/  FMUL.FTZ R128, R128, R226 ;  /* 0x000000e280807220 */ /* 0x000fe20000410000 */
[----:B------:R-:W-:Y:S01]  /*5e20*/  FMUL.FTZ R227, R227, R102 ;  /* 0x00000066e3e37220 */ /* 0x000fe20000410000 */
[----:B------:R-:W-:Y:S01]  /*5e30*/  SHF.L.U32 R208, R214, 0x6, RZ ;  /* 0x00000006d6d07819 */ /* 0x000fe200000006ff */
[----:B------:R-:W-:Y:S01]  /*5e40*/  FMUL.FTZ R224, R224, R17 ;  /* 0x00000011e0e07220 */ /* 0x000fe20000410000 */
[----:B------:R-:W-:Y:S01]  /*5e50*/  F2FP.F16.F32.PACK_AB R123, R125, R123 ;  /* 0x0000007b7d7b723e */ /* 0x000fe200000000ff */
[----:B------:R-:W-:Y:S01]  /*5e60*/  FMUL.FTZ R196, R196, R227 ;  /* 0x000000e3c4c47220 */ /* 0x000fe20000410000 */
[----:B------:R-:W-:Y:S01]  /*5e70*/  F2FP.F16.F32.PACK_AB R127, R128, R127 ;  /* 0x0000007f807f723e */ /* 0x000fe200000000ff */
[----:B------:R-:W-:Y:S01]  /*5e80*/  FMUL.FTZ R197, R197, R224 ;  /* 0x000000e0c5c57220 */ /* 0x000fe20000410000 */
[C---:B----4-:R-:W-:Y:S01]  /*5e90*/  FADD.FTZ R128, -R110.reuse, R6 ;  /* 0x000000066e807221 */ /* 0x050fe20000010100 */
        /* <DEDUP_REMOVED lines=71> */
.L_x_2244:
[----:B------:R-:W2:Y:S01]  /*6310*/  LDL.LU R6, [R1] ;  /* 0x0000000001067983 */ /* 0x000ea20000300800 */
[----:B------:R-:W-:Y:S01]  /*6320*/  FFMA.FTZ R120, -R120, R120, 1 ;  /* 0x3f80000078787423 */ /* 0x000fe20000010178 */
[----:B------:R-:W-:Y:S01]  /*6330*/  FFMA.FTZ R122, -R122, R122, 1 ;  /* 0x3f8000007a7a7423 */ /* 0x000fe2000001017a */
[----:B------:R-:W-:Y:S01]  /*6340*/  FMUL.FTZ R121, R206, R121 ;  /* 0x00000079ce797220 */ /* 0x000fe20000410000 */
[----:B------:R-:W-:Y:S01]  /*6350*/  FMUL.FTZ R128, R207, R128 ;  /* 0x00000080cf807220 */ /* 0x000fe20000410000 */
[----:B-1----:R-:W-:Y:S01]  /*6360*/  FMUL.FTZ R5, R120, UR10 ;  /* 0x0000000a78057c20 */ /* 0x002fe20008410000 */
[----:B------:R-:W-:Y:S01]  /*6370*/  FMUL.FTZ R122, R122, UR10 ;  /* 0x0000000a7a7a7c20 */ /* 0x000fe20008410000 */
[C---:B------:R-:W-:Y:S01]  /*6380*/  FADD.FTZ R15, -R110.reuse, R15 ;  /* 0x0000000f6e0f7221 */ /* 0x040fe20000010100 */
[----:B------:R-:W-:Y:S01]  /*6390*/  FFMA.FTZ R129, -R129, R129, 1 ;  /* 0x3f80000081817423 */ /* 0x000fe20000010181 */
[C---:B------:R-:W-:Y:S01]  /*63a0*/  FADD.FTZ R10, -R110.reuse, R10 ;  /* 0x0000000a6e0a7221 */ /* 0x040fe20000010100 */
[----:B------:R-:W-:Y:S01]  /*63b0*/  FADD.FTZ R11, -R110, R11 ;  /* 0x0000000b6e0b7221 */ /* 0x000fe20000010100 */
[----:B------:R-:W-:Y:S01]  /*63c0*/  FFMA.FTZ R124, -R124, R124, 1 ;  /* 0x3f8000007c7c7423 */ /* 0x000fe2000001017c */
[----:B------:R-:W-:Y:S01]  /*63d0*/  FFMA.FTZ R126, -R126, R126, 1 ;  /* 0x3f8000007e7e7423 */ /* 0x000fe2000001017e */
[----:B------:R-:W-:Y:S01]  /*63e0*/  FMUL.FTZ R5, R5, R128 ;  /* 0x0000008005057220 */ /* 0x000fe20000410000 */
[----:B------:R-:W-:Y:S01]  /*63f0*/  FMUL.FTZ R122, R122, R121 ;  /* 0x000000797a7a7220 */ /* 0x000fe20000410000 */
[----:B------:R-:W-:Y:S01]  /*6400*/  FMUL.FTZ R15, R202, R15 ;  /* 0x0000000fca0f7220 */ /* 0x000fe20000410000 */
[----:B------:R-:W-:Y:S01]  /*6410*/  FMUL.FTZ R4, R129, UR10 ;  /* 0x0000000a81047c20 */ /* 0x000fe20008410000 */
[----:B------:R-:W-:Y:S01]  /*6420*/  FMUL.FTZ R10, R205, R10 ;  /* 0x0000000acd0a7220 */ /* 0x000fe20000410000 */
[----:B------:R-:W-:Y:S01]  /*6430*/  FADD.FTZ R14, -R110, R14 ;  /* 0x0000000e6e0e7221 */ /* 0x000fe20000010100 */
[----:B------:R-:W-:Y:S01]  /*6440*/  FMUL.FTZ R11, R204, R11 ;  /* 0x0000000bcc0b7220 */ /* 0x000fe20000410000 */
[----:B------:R-:W-:Y:S01]  /*6450*/  FMUL.FTZ R7, R124, UR10 ;  /* 0x0000000a7c077c20 */ /* 0x000fe20008410000 */
[----:B------:R-:W-:Y:S01]  /*6460*/  FMUL.FTZ R126, R126, UR10 ;  /* 0x0000000a7e7e7c20 */ /* 0x000fe20008410000 */
[----:B------:R-:W-:Y:S01]  /*6470*/  FFMA.FTZ R131, -R131, R131, 1 ;  /* 0x3f80000083837423 */ /* 0x000fe20000010183 */
[----:B------:R-:W-:Y:S01]  /*6480*/  F2FP.F16.F32.PACK_AB R9, R122, R5 ;  /* 0x000000057a09723e */ /* 0x000fe200000000ff */
[----:B------:R-:W-:Y:S01]  /*6490*/  FMUL.FTZ R15, R4, R15 ;  /* 0x0000000f040f7220 */ /* 0x000fe20000410000 */
[C---:B------:R-:W-:Y:S01]  /*64a0*/  FADD.FTZ R18, -R110.reuse, R18 ;  /* 0x000000126e127221 */ /* 0x040fe20000010100 */
[----:B------:R-:W-:Y:S01]  /*64b0*/  FADD.FTZ R19, -R110, R19 ;  /* 0x000000136e137221 */ /* 0x000fe20000010100 */
[----:B------:R-:W-:Y:S01]  /*64c0*/  FMUL.FTZ R7, R7, R10 ;  /* 0x0000000a07077220 */ /* 0x000fe20000410000 */
[----:B------:R-:W-:Y:S01]  /*64d0*/  FMUL.FTZ R14, R203, R14 ;  /* 0x0000000ecb0e7220 */ /* 0x000fe20000410000 */
[----:B------:R-:W-:Y:S01]  /*64e0*/  FMUL.FTZ R126, R126, R11 ;  /* 0x0000000b7e7e7220 */ /* 0x000fe20000410000 */
[----:B------:R-:W-:Y:S01]  /*64f0*/  FMUL.FTZ R131, R131, UR10 ;  /* 0x0000000a83837c20 */ /* 0x000fe20008410000 */
[----:B------:R-:W-:Y:S01]  /*6500*/  FFMA.FTZ R5, -R199, R199, 1 ;  /* 0x3f800000c7057423 */ /* 0x000fe200000101c7 */
[----:B------:R-:W-:Y:S01]  /*6510*/  SEL R11, R245, 0xfffffff0, !P3 ;  /* 0xfffffff0f50b7807 */ /* 0x000fe20005800000 */
[----:B------:R-:W-:Y:S01]  /*6520*/  FMUL.FTZ R18, R201, R18 ;  /* 0x00000012c9127220 */ /* 0x000fe20000410000 */
[----:B------:R-:W-:Y:S01]  /*6530*/  FMUL.FTZ R14, R131, R14 ;  /* 0x0000000e830e7220 */ /* 0x000fe20000410000 */
[----:B------:R-:W-:Y:S01]  /*6540*/  FMUL.FTZ R19, R200, R19 ;  /* 0x00000013c8137220 */ /* 0x000fe20000410000 */
[----:B------:R-:W-:Y:S01]  /*6550*/  FMUL.FTZ R5, R5, UR10 ;  /* 0x0000000a05057c20 */ /* 0x000fe20008410000 */
[----:B------:R-:W-:Y:S01]  /*6560*/  F2FP.F16.F32.PACK_AB R126, R126, R7 ;  /* 0x000000077e7e723e */ /* 0x000fe200000000ff */
[----:B------:R-:W-:Y:S01]  /*6570*/  STS [R198+0x28000], R119 ;  /* 0x02800077c6007388 */ /* 0x000fe20000000800 */
[-C--:B------:R-:W-:Y:S01]  /*6580*/  IADD3 R8, PT, PT, R198, R11.reuse, RZ ;  /* 0x0000000bc6087210 */ /* 0x080fe20007ffe0ff */
[----:B------:R-:W-:Y:S01]  /*6590*/  FMUL.FTZ R18, R5, R18 ;  /* 0x0000001205127220 */ /* 0x000fe20000410000 */
[----:B------:R-:W-:Y:S01]  /*65a0*/  F2FP.F16.F32.PACK_AB R17, R15, R14 ;  /* 0x0000000e0f11723e */ /* 0x000fe200000000ff */
[----:B------:R-:W-:Y:S01]  /*65b0*/  STS [R198+0x28400], R9 ;  /* 0x02840009c6007388 */ /* 0x000fe20000000800 */
[----:B------:R-:W-:Y:S01]  /*65c0*/  F2FP.F16.F32.PACK_AB R84, R197, R196 ;  /* 0x000000c4c554723e */ /* 0x000fe200000000ff */
[----:B------:R-:W-:Y:S01]  /*65d0*/  IMAD R122, R244, UR8, RZ ;  /* 0x00000008f47a7c24 */ /* 0x000fe2000f8e02ff */
[----:B------:R-:W-:Y:S01]  /*65e0*/  IADD3 R97, PT, PT, R130, R11, RZ ;  /* 0x0000000b82617210 */ /* 0x000fe20007ffe0ff */
[----:B------:R-:W-:Y:S01]  /*65f0*/  STS [R8+0x28000], R123 ;  /* 0x0280007b08007388 */ /* 0x000fe20000000800 */
[----:B------:R-:W-:Y:S02]  /*6600*/  SHF.R.U32.HI R120, RZ, 0x1, R214 ;  /* 0x00000001ff787819 */ /* 0x000fe400000116d6 */
[----:B------:R-:W-:Y:S01]  /*6610*/  SEL R201, R210, 0xffffffc0, !P3 ;  /* 0xffffffc0d2c97807 */ /* 0x000fe20005800000 */
[----:B------:R-:W-:Y:S01]  /*6620*/  STS [R8+0x28400], R126 ;  /* 0x0284007e08007388 */ /* 0x000fe20000000800 */
[----:B------:R-:W-:Y:S03]  /*6630*/  LOP3.LUT R5, R120, 0x10, RZ, 0xc0, !PT ;  /* 0x0000001078057812 */ /* 0x000fe600078ec0ff */
[----:B------:R-:W-:Y:S04]  /*6640*/  STS [R130+-0x2000], R127 ;  /* 0xffe0007f82007388 */ /* 0x000fe80000000800 */
[----:B------:R-:W-:Y:S04]  /*6650*/  STS [R130+-0x1c00], R17 ;  /* 0xffe4001182007388 */ /* 0x000fe80000000800 */
[----:B------:R-:W-:Y:S01]  /*6660*/  STS [R97+-0x2000], R84 ;  /* 0xffe0005461007388 */ /* 0x000fe20000000800 */
[----:B--2---:R-:W-:Y:S01]  /*6670*/  FFMA.FTZ R4, -R6, R6, 1 ;  /* 0x3f80000006047423 */ /* 0x004fe20000010106 */
[----:B------:R-:W-:Y:S03]  /*6680*/  LOP3.LUT R6, R85, 0x1c0, R208, 0xf8, !PT ;  /* 0x000001c055067812 */ /* 0x000fe600078ef8d0 */
[----:B------:R-:W-:Y:S01]  /*6690*/  FMUL.FTZ R4, R4, UR10 ;  /* 0x0000000a04047c20 */ /* 0x000fe20008410000 */
[----:B------:R-:W-:Y:S03]  /*66a0*/  LOP3.LUT R7, R6, 0x38, R211, 0x78, !PT ;  /* 0x0000003806077812 */ /* 0x000fe600078e78d3 */
[----:B------:R-:W-:Y:S01]  /*66b0*/  FMUL.FTZ R19, R4, R19 ;  /* 0x0000001304137220 */ /* 0x000fe20000410000 */
[----:B------:R-:W-:Y:S04]  /*66c0*/  LOP3.LUT R4, R5, 0x8, R214, 0xf8, !PT ;  /* 0x0000000805047812 */ /* 0x000fe800078ef8d6 */
[----:B------:R-:W-:Y:S02]  /*66d0*/  F2FP.F16.F32.PACK_AB R96, R19, R18 ;  /* 0x000000121360723e */ /* 0x000fe400000000ff */
[----:B------:R-:W-:Y:S03]  /*66e0*/  LOP3.LUT R4, R4, R3, RZ, 0x3c, !PT ;  /* 0x0000000304047212 */ /* 0x000fe600078e3cff */
[----:B------:R-:W-:Y:S01]  /*66f0*/  STS [R97+-0x1c00], R96 ;  /* 0xffe4006061007388 */ /* 0x000fe20000000800 */
[----:B------:R-:W-:Y:S02]  /*6700*/  LOP3.LUT R5, R4, 0x200, R209, 0xf8, !PT ;  /* 0x0000020004057812 */ /* 0x000fe400078ef8d1 */
[----:B------:R-:W-:Y:S01]  /*6710*/  LOP3.LUT R4, R7, 0x200, R208, 0xf8, !PT ;  /* 0x0000020007047812 */ /* 0x000fe200078ef8d0 */
[----:B------:R-:W-:Y:S01]  /*6720*/  BAR.SYNC.DEFER_BLOCKING 0x0 ;  /* 0x0000000000007b1d */ /* 0x000fe20000010000 */
[----:B------:R-:W-:Y:S02]  /*6730*/  LEA R224, R5, UR4, 0x1 ;  /* 0x0000000405e07c11 */ /* 0x000fe4000f8e08ff */
[----:B------:R-:W-:Y:S02]  /*6740*/  LEA R226, R4, UR4, 0x1 ;  /* 0x0000000404e27c11 */ /* 0x000fe4000f8e08ff */
[----:B------:R-:W-:Y:S01]  /*6750*/  IADD3 R121, PT, PT, R201, R224, RZ ;  /* 0x000000e0c9797210 */ /* 0x000fe20007ffe0ff */
        /* <DEDUP_REMOVED lines=95> */
[----:B------:R-:W-:Y:S02]  /*6d50*/  ISETP.GE.AND P5, PT, R246, UR5, PT ;  /* 0x00000005f6007c0c */ /* 0x000fe4000bfa6270 */
[----:B------:R-:W-:Y:S01]  /*6d60*/  ISETP.GE.AND P4, PT, R252, UR5, PT ;  /* 0x00000005fc007c0c */ /* 0x000fe2000bf86270 */
[----:B------:R-:W-:Y:S01]  /*6d70*/  IMAD.X R7, RZ, RZ, ~UR11, P0 ;  /* 0x8000000bff077e24 */ /* 0x000fe200080e06ff */
[----:B------:R-:W-:Y:S02]  /*6d80*/  ISETP.GE.AND P2, PT, R250, UR5, PT ;  /* 0x00000005fa007c0c */ /* 0x000fe4000bf46270 */
[----:B------:R-:W-:Y:S02]  /*6d90*/  ISETP.GE.AND P1, PT, R251, UR5, PT ;  /* 0x00000005fb007c0c */ /* 0x000fe4000bf26270 */
[----:B------:R-:W-:Y:S01]  /*6da0*/  SHF.R.S64 R5, R4, 0x1f, R7 ;  /* 0x0000001f04057819 */ /* 0x000fe20000001007 */
[----:B------:R-:W-:Y:S03]  /*6db0*/  IMAD.U32 R4, RZ, RZ, UR48 ;  /* 0x00000030ff047e24 */ /* 0x000fe6000f8e00ff */
[----:B------:R-:W-:Y:S02]  /*6dc0*/  IADD3 R238, P0, PT, R238, R5, RZ ;  /* 0x00000005eeee7210 */ /* 0x000fe40007f1e0ff */
[----:B------:R-:W-:Y:S02]  /*6dd0*/  LOP3.LUT R5, R211, 0x1f8, RZ, 0xc0, !PT ;  /* 0x000001f8d3057812 */ /* 0x000fe400078ec0ff */
[----:B------:R-:W-:Y:S01]  /*6de0*/  LEA.HI.X.SX32 R239, R7, R239, 0x1, P0 ;  /* 0x000000ef07ef7211 */ /* 0x000fe200000f0eff */
[----:B------:R-:W-:Y:S01]  /*6df0*/  IMAD.U32 R7, RZ, RZ, UR48 ;  /* 0x00000030ff077e24 */ /* 0x000fe2000f8e00ff */
[----:B------:R-:W-:Y:S01]  /*6e00*/  LOP3.LUT R6, R5, 0x38, R214, 0x78, !PT ;  /* 0x0000003805067812 */ /* 0x000fe200078e78d6 */
[----:B------:R-:W-:Y:S03]  /*6e10*/  IMAD.U32 R5, RZ, RZ, UR47 ;  /* 0x0000002fff057e24 */ /* 0x000fe6000f8e00ff */
[----:B------:R-:W-:Y:S02]  /*6e20*/  LOP3.LUT R6, R6, 0x1e00, R211, 0xf8, !PT ;  /* 0x00001e0006067812 */ /* 0x000fe400078ef8d3 */
[----:B------:R-:W-:Y:S02]  /*6e30*/  LEA R10, P0, R7, R238, 0x1 ;  /* 0x000000ee070a7211 */ /* 0x000fe400078008ff */
[----:B------:R-:W-:Y:S02]  /*6e40*/  LEA R9, R6, UR4, 0x1 ;  /* 0x0000000406097c11 */ /* 0x000fe4000f8e08ff */
        /* <DEDUP_REMOVED lines=42> */
.L_x_2245:
[----:B------:R-:W-:Y:S01]  /*70f0*/  LEA R200, R216, UR4, 0x1 ;  /* 0x00000004d8c87c11 */ /* 0x000fe2000f8e08ff */
[----:B------:R-:W-:Y:S01]  /*7100*/  LDSM.16.MT88.4 R16, [R226+0x18000] ;  /* 0x01800000e210783b */ /* 0x000fe20000004200 */
[----:B------:R-:W-:Y:S01]  /*7110*/  PLOP3.LUT P0, PT, PT, PT, UP2, 0x80, 0x8 ;  /* 0x000000000008781c */ /* 0x000fe20003f0f028 */
[----:B------:R-:W-:Y:S01]  /*7120*/  @UP2 UIADD3 UR15, UP0, UPT, UR54, -0x100, URZ ;  /* 0xffffff00360f2890 */ /* 0x000fe2000ff1e0ff */
[----:B------:R-:W-:Y:S01]  /*7130*/  PLOP3.LUT P4, PT, PT, PT, UP2, 0x80, 0x8 ;  /* 0x000000000008781c */ /* 0x000fe20003f8f028 */
[----:B------:R-:W2:Y:S01]  /*7140*/  LDSM.16.M88.4 R128, [R200+0x28000] ;  /* 0x02800000c880783b */ /* 0x000ea20000000200 */
[--C-:B------:R-:W-:Y:S01]  /*7150*/  IMAD.IADD R227, R217, 0x1, R200.reuse ;  /* 0x00000001d9e37824 */ /* 0x100fe200078e02c8 */
[----:B------:R-:W-:Y:S01]  /*7160*/  PLOP3.LUT P1, PT, PT, PT, UP2, 0x80, 0x8 ;  /* 0x000000000008781c */ /* 0x000fe20003f2f028 */
[----:B------:R-:W-:Y:S01]  /*7170*/  IMAD.IADD R228, R201, 0x1, R200 ;  /* 0x00000001c9e47824 */ /* 0x000fe200078e02c8 */
[----:B------:R-:W1:Y:S01]  /*7180*/  LDSM.16.M88.4 R124, [R200+0x29000] ;  /* 0x02900000c87c783b */ /* 0x000e620000000200 */
        /* <DEDUP_REMOVED lines=14> */
[----:B------:R-:W-:Y:S04]  /*7270*/  LDSM.16.MT88.4 R200, [R226+0x18800] ;  /* 0x01880000e2c8783b */ /* 0x000fe80000004200 */
[----:B------:R-:W-:Y:S01]  /*7280*/  LDSM.16.M88.4 R204, [R227+0x29000] ;  /* 0x02900000e3cc783b */ /* 0x000fe20000000200 */
        /* <DEDUP_REMOVED lines=14> */
[----:B------:R-:W-:Y:S01]  /*7370*/  @P2 IMAD.WIDE.U32 R196, R231, R242, UR54 ;  /* 0x00000036e7c42e25 */ /* 0x000fe2000f8e00f2 */
[----:B------:R-:W-:Y:S01]  /*7380*/  @UP2 UMOV UR54, UR15 ;  /* 0x0000000f00362c82 */ /* 0x000fe20008000000 */
[----:B------:R-:W-:Y:S03]  /*7390*/  @UP2 UMOV UR55, UR14 ;  /* 0x0000000e00372c82 */ /* 0x000fe60008000000 */
[----:B------:R-:W5:Y:S01]  /*73a0*/  @P1 LDG.E R230, desc[UR36][R196.64+-0x100] ;  /* 0xffff0024c4e61981 */ /* 0x000f62000c1e1900 */
[-C--:B------:R-:W-:Y:S01]  /*73b0*/  HMMA.16816.F32 R124, R124, R198.reuse, RZ ;  /* 0x000000c67c7c723c */ /* 0x080fe200000018ff */
[----:B------:R-:W-:Y:S01]  /*73c0*/  PLOP3.LUT P1, PT, PT, PT, UP0, 0x80, 0x8 ;  /* 0x000000000008781c */ /* 0x000fe20003f2f008 */
[----:B------:R-:W-:Y:S01]  /*73d0*/  UISETP.GT.AND UP0, UPT, UR45, URZ, UPT ;  /* 0x000000ff2d00728c */ /* 0x000fe2000bf04270 */
[----:B------:R1:W5:Y:S02]  /*73e0*/  @P0 LDG.E R229, desc[UR36][R196.64+-0xe0] ;  /* 0xffff2024c4e50981 */ /* 0x000364000c1e1900 */
[----:B------:R-:W-:Y:S03]  /*73f0*/  UMOV UR45, UR12 ;  /* 0x0000000c002d7c82 */ /* 0x000fe60008000000 */
[----:B------:R-:W-:Y:S01]  /*7400*/  HMMA.16816.F32 R128, R128, R198, RZ ;  /* 0x000000c68080723c */ /* 0x000fe200000018ff */
[----:B-1----:R1:W2:Y:S02]  /*7410*/  LDSM.16.M88.4 R196, [R227+0x28000] ;  /* 0x02800000e3c4783b */ /* 0x0022a40000000200 */
[----:B-1----:R-:W-:Y:S05]  /*7420*/  IMAD.U32 R227, RZ, RZ, UR46 ;  /* 0x0000002effe37e24 */ /* 0x002fea000f8e00ff */
        /* <DEDUP_REMOVED lines=21> */
[----:B------:R1:W2:Y:S02]  /*7580*/  LDSM.16.M88.4 R196, [R228+0x28000] ;  /* 0x02800000e4c4783b */ /* 0x0002a40000000200 */
        /* <DEDUP_REMOVED lines=23> */
[----:B-1----:R-:W-:Y:S01]  /*7700*/  IMAD R228, R244, UR8, RZ ;  /* 0x00000008f4e47c24 */ /* 0x002fe2000f8e02ff */
        /* <DEDUP_REMOVED lines=18> */
[----:B------:R-:W-:Y:S03]  /*7830*/  IMAD.U32 R201, RZ, RZ, UR46 ;  /* 0x0000002effc97e24 */ /* 0x000fe6000f8e00ff */
[----:B------:R-:W-:Y:S04]  /*7840*/  LEA R200, P0, R227, R236, 0x2 ;  /* 0x000000ece3c87211 */ /* 0x000fe800078010ff */
        /* <DEDUP_REMOVED lines=115> */
[----:B------:R-:W-:Y:S03]  /*7f80*/  LDSM.16.MT88.4 R8, [R221] ;  /* 0x00000000dd08783b */ /* 0x000fe60000004200 */
        /* <DEDUP_REMOVED lines=33> */
[C---:B-1----:R-:W-:Y:S03]  /*81a0*/  LEA R12, P0, R228.reuse, R6, 0x5 ;  /* 0x00000006e40c7211 */ /* 0x042fe600078028ff */
[----:B------:R-:W-:Y:S01]  /*81b0*/  REDG.E.ADD.F32.FTZ.RN.STRONG.GPU desc[UR36][R6.64+0x300], R122 ;  /* 0x0003007a060079a6 */ /* 0x000fe2000c12f324 */
[C---:B------:R-:W-:Y:S03]  /*81c0*/  LEA.HI.X.SX32 R13, R228.reuse, R7, 0x5, P0 ;  /* 0x00000007e40d7211 */ /* 0x040fe600000f2eff */
[----:B------:R-:W1:Y:S01]  /*81d0*/  LDSM.16.MT88.4 R4, [R224+0x28000] ;  /* 0x02800000e004783b */ /* 0x000e620000004200 */
[C---:B------:R-:W-:Y:S03]  /*81e0*/  IMAD.WIDE R92, R228.reuse, -0xc0, R12 ;  /* 0xffffff40e45c7825 */ /* 0x040fe600078e020c */
[----:B------:R-:W-:Y:S01]  /*81f0*/  REDG.E.ADD.F32.FTZ.RN.STRONG.GPU desc[UR36][R12.64+0x300], R123 ;  /* 0x0003007b0c0079a6 */ /* 0x000fe2000c12f324 */
[----:B------:R-:W-:Y:S03]  /*8200*/  LEA R196, P0, R228, R92, 0x5 ;  /* 0x0000005ce4c47211 */ /* 0x000fe600078028ff */
[----:B------:R-:W-:Y:S01]  /*8210*/  LDSM.16.MT88.4 R96, [R221+0x800] ;  /* 0x00080000dd60783b */ /* 0x000fe20000004200 */
[C---:B--2---:R-:W-:Y:S03]  /*8220*/  VIADD R120, R224.reuse, 0x40 ;  /* 0x00000040e0787836 */ /* 0x044fe60000000000 */
[----:B------:R-:W-:Y:S01]  /*8230*/  LDSM.16.MT88.4 R116, [R221+0x5800] ;  /* 0x00580000dd74783b */ /* 0x000fe20000004200 */
[----:B------:R-:W-:Y:S01]  /*8240*/  @P3 VIADD R120, R224, 0xffffffc0 ;  /* 0xffffffc0e0783836 */ /* 0x000fe20000000000 */
[C---:B------:R-:W-:Y:S02]  /*8250*/  LEA.HI.X.SX32 R197, R228.reuse, R93, 0x5, P0 ;  /* 0x0000005de4c57211 */ /* 0x040fe400000f2eff */
[----:B------:R-:W-:Y:S01]  /*8260*/  REDG.E.ADD.F32.FTZ.RN.STRONG.GPU desc[UR36][R236.64+0x380], R128 ;  /* 0x00038080ec0079a6 */ /* 0x000fe2000c12f324 */
[C---:B------:R-:W-:Y:S03]  /*8270*/  LEA R94, P0, R228.reuse, R196, 0x5 ;  /* 0x000000c4e45e7211 */ /* 0x040fe600078028ff */
[----:B------:R-:W2:Y:S01]  /*8280*/  LDSM.16.MT88.4 R12, [R120+0x28000] ;  /* 0x02800000780c783b */ /* 0x000ea20000004200 */
        /* <DEDUP_REMOVED lines=11> */
[-C--:B-1----:R-:W-:Y:S01]  /*8340*/  HMMA.16816.F32 R132, R4, R8.reuse, R132 ;  /* 0x000000080484723c */ /* 0x082fe20000001884 */
[----:B------:R-:W1:Y:S04]  /*8350*/  LDSM.16.MT88.4 R92, [R224+0x28800] ;  /* 0x02880000e05c783b */ /* 0x000e680000004200 */
[----:B------:R-:W-:Y:S01]  /*8360*/  REDG.E.ADD.F32.FTZ.RN.STRONG.GPU desc[UR36][R100.64+0x380], R124 ;  /* 0x0003807c640079a6 */ /* 0x000fe2000c12f324 */
[C---:B------:R-:W-:Y:S03]  /*8370*/  LEA R106, P0, R228.reuse, R104, 0x5 ;  /* 0x00000068e46a7211 */ /* 0x040fe600078028ff */
[----:B------:R-:W-:Y:S01]  /*8380*/  REDG.E.ADD.F32.FTZ.RN.STRONG.GPU desc[UR36][R102.64+0x380], R125 ;  /* 0x0003807d660079a6 */ /* 0x000fe2000c12f324 */
[----:B------:R-:W-:Y:S03]  /*8390*/  LEA.HI.X.SX32 R107, R228, R105, 0x5, P0 ;  /* 0x00000069e46b7211 */ /* 0x000fe600000f2eff */
[----:B------:R-:W3:Y:S04]  /*83a0*/  LDSM.16.MT88.4 R100, [R120+0x28800] ;  /* 0x028800007864783b */ /* 0x000ee80000004200 */
[----:B------:R-:W-:Y:S01]  /*83b0*/  REDG.E.ADD.F32.FTZ.RN.STRONG.GPU desc[UR36][R104.64+0x380], R126 ;  /* 0x0003807e680079a6 */ /* 0x000fe2000c12f324 */
[C---:B--2---:R-:W-:Y:S03]  /*83c0*/  HMMA.16816.F32 R136, R12.reuse, R8, R136 ;  /* 0x000000080c88723c */ /* 0x044fe60000001888 */
[----:B------:R-:W-:Y:S04]  /*83d0*/  REDG.E.ADD.F32.FTZ.RN.STRONG.GPU desc[UR36][R106.64+0x380], R127 ;  /* 0x0003807f6a0079a6 */ /* 0x000fe8000c12f324 */
[----:B------:R-:W2:Y:S01]  /*83e0*/  LDSM.16.MT88.4 R104, [R221+0x2800] ;  /* 0x00280000dd68783b */ /* 0x000ea20000004200 */
        /* <DEDUP_REMOVED lines=20> */
[-C--:B-1----:R-:W-:Y:S08]  /*8530*/  HMMA.16816.F32 R132, R92, R96.reuse, R132 ;  /* 0x000000605c84723c */ /* 0x082ff00000001884 */
[C---:B---3--:R-:W-:Y:S08]  /*8540*/  HMMA.16816.F32 R136, R100.reuse, R96, R136 ;  /* 0x000000606488723c */ /* 0x048ff00000001888 */
        /* <DEDUP_REMOVED lines=18> */
[----:B------:R4:W3:Y:S07]  /*8670*/  LDSM.16.MT88.4 R8, [R221+0x7800] ;  /* 0x00780000dd08783b */ /* 0x0008ee0000004200 */
        /* <DEDUP_REMOVED lines=19> */
[----:B----4-:R-:W-:Y:S03]  /*87b0*/  IMAD.MOV.U32 R221, RZ, RZ, R4 ;  /* 0x000000ffffdd7224 */ /* 0x010fe600078e0004 */
        /* <DEDUP_REMOVED lines=21> */
[----:B------:R-:W-:Y:S02]  /*8910*/  LOP3.LUT P0, RZ, R214, 0x10, RZ, 0xc0, !PT ;  /* 0x00000010d6ff7812 */ /* 0x000fe4000780c0ff */
[----:B------:R-:W-:Y:S01]  /*8920*/  LOP3.LUT R2, R2, 0x1c0, RZ, 0xc0, !PT ;  /* 0x000001c002027812 */ /* 0x000fe200078ec0ff */
[----:B------:R-:W-:Y:S01]  /*8930*/  UISETP.NE.AND UP0, UPT, UR40, -0x1, UPT ;  /* 0xffffffff2800788c */ /* 0x000fe2000bf05270 */
[----:B------:R-:W-:Y:S01]  /*8940*/  LOP3.LUT R3, R3, 0x400, RZ, 0xc0, !PT ;  /* 0x0000040003037812 */ /* 0x000fe200078ec0ff */
[----:B------:R-:W-:Y:S01]  /*8950*/  UMOV UR25, UR18 ;  /* 0x0000001200197c82 */ /* 0x000fe20008000000 */
[----:B------:R-:W-:-:S02]  /*8960*/  F2FP.F16.F32.PACK_AB R20, R21, R20 ;  /* 0x000000141514723e */ /* 0x000fc400000000ff */
[----:B------:R-:W-:Y:S02]  /*8970*/  F2FP.F16.F32.PACK_AB R22, R23, R22 ;  /* 0x000000161716723e */ /* 0x000fe400000000ff */
        /* <DEDUP_REMOVED lines=16> */
[----:B------:R-:W-:-:S02]  /*8a80*/  IMAD.SHL.U32 R0, R214, 0x2, RZ ;  /* 0x00000002d6007824 */ /* 0x000fc400078e00ff */
[----:B------:R-:W-:Y:S01]  /*8a90*/  FMUL.FTZ R140, R140, UR5 ;  /* 0x000000058c8c7c20 */ /* 0x000fe20008410000 */
        /* <DEDUP_REMOVED lines=18> */
[----:B------:R-:W-:Y:S01]  /*8bc0*/  VIADD R0, R3, 0x18000 ;  /* 0x0001800003007836 */ /* 0x000fe20000000000 */
        /* <DEDUP_REMOVED lines=176> */
.L_x_2247:
[----:B------:R-:W2:Y:S01]  /*96d0*/  LDCU.64 UR10, c[0x0][0x5c0] ;  /* 0x0000b800ff0a77ac */ /* 0x000ea20008000a00 */
[----:B------:R-:W-:-:S04]  /*96e0*/  UIADD3 UR5, UPT, UPT, UR38, UR40, URZ ;  /* 0x0000002826057290 */ /* 0x000fc8000fffe0ff */
[----:B--2---:R-:W-:Y:S02]  /*96f0*/  UIMAD.WIDE.U32 UR16, UR5, UR10, URZ ;  /* 0x0000000a051072a5 */ /* 0x004fe4000f8e00ff */
[----:B------:R-:W-:-:S04]  /*9700*/  UIMAD UR5, UR5, UR11, URZ ;  /* 0x0000000b050572a4 */ /* 0x000fc8000f8e02ff */
[----:B------:R-:W-:-:S06]  /*9710*/  UIADD3 UR5, UPT, UPT, UR17, UR5, URZ ;  /* 0x0000000511057290 */ /* 0x000fcc000fffe0ff */
[----:B-1----:R-:W-:Y:S02]  /*9720*/  MOV R52, UR5 ;  /* 0x0000000500347c02 */ /* 0x002fe40008000f00 */
.L_x_2248:
        /* <DEDUP_REMOVED lines=12> */
.L_x_2249:
[----:B------:R-:W1:Y:S01]  /*97f0*/  LDCU.64 UR8, c[0x0][0x5c8] ;  /* 0x0000b900ff0877ac */ /* 0x000e620008000a00 */
[----:B------:R-:W-:-:S04]  /*9800*/  UIADD3 UR5, UPT, UPT, UR38, UR40, URZ ;  /* 0x0000002826057290 */ /* 0x000fc8000fffe0ff */
[----:B-1----:R-:W-:Y:S02]  /*9810*/  UIMAD.WIDE.U32 UR38, UR5, UR8, URZ ;  /* 0x00000008052672a5 */ /* 0x002fe4000f8e00ff */
[----:B------:R-:W-:-:S04]  /*9820*/  UIMAD UR5, UR5, UR9, URZ ;  /* 0x00000009050572a4 */ /* 0x000fc8000f8e02ff */
[----:B------:R-:W-:-:S06]  /*9830*/  UIADD3 UR5, UPT, UPT, UR39, UR5, URZ ;  /* 0x0000000527057290 */ /* 0x000fcc000fffe0ff */
[----:B------:R-:W-:-:S07]  /*9840*/  MOV R0, UR5 ;  /* 0x0000000500007c02 */ /* 0x000fce0008000f00 */
.L_x_2250:
[----:B------:R-:W-:Y:S01]  /*9850*/  BAR.SYNC.DEFER_BLOCKING 0x0 ;  /* 0x0000000000007b1d */ /* 0x000fe20000010000 */
[----:B------:R-:W-:Y:S01]  /*9860*/  LOP3.LUT R3, R211, 0x1f8, RZ, 0xc0, !PT ;  /* 0x000001f8d3037812 */ /* 0x000fe200078ec0ff */
[----:B------:R-:W-:Y:S01]  /*9870*/  USHF.L.U32 UR5, UR41, 0x6, URZ ;  /* 0x0000000629057899 */ /* 0x000fe200080006ff */
[----:B------:R-:W-:Y:S01]  /*9880*/  VIADD R54, R5, 0x20 ;  /* 0x0000002005367836 */ /* 0x000fe20000000000 */
[----:B------:R-:W-:Y:S01]  /*9890*/  USHF.L.U32 UR13, UR41, 0x6, URZ ;  /* 0x00000006290d7899 */ /* 0x000fe200080006ff */
[----:B------:R-:W-:Y:S01]  /*98a0*/  LOP3.LUT R4, R3, 0x38, R214, 0x78, !PT ;  /* 0x0000003803047812 */ /* 0x000fe200078e78d6 */
[----:B------:R-:W-:Y:S02]  /*98b0*/  UIMAD.WIDE.U32 UR44, UR5, UR10, URZ ;  /* 0x0000000a052c72a5 */ /* 0x000fe4000f8e00ff */
[----:B------:R-:W1:Y:S01]  /*98c0*/  LDC.64 R2, c[0x0][0x5d8] ;  /* 0x00017600ff027b82 */ /* 0x000e620000000a00 */
[----:B------:R-:W-:Y:S01]  /*98d0*/  USHF.R.S32.HI UR14, URZ, 0x1f, UR5 ;  /* 0x0000001fff0e7899 */ /* 0x000fe20008011405 */
[----:B------:R-:W-:Y:S01]  /*98e0*/  LOP3.LUT R4, R4, 0x1e00, R211, 0xf8, !PT ;  /* 0x00001e0004047812 */ /* 0x000fe200078ef8d3 */
[----:B------:R-:W-:Y:S01]  /*98f0*/  UIADD3 UR35, UPT, UPT, -UR13, UR35, URZ ;  /* 0x000000230d237290 */ /* 0x000fe2000fffe1ff */
[----:B------:R-:W-:Y:S01]  /*9900*/  BSSY.RECONVERGENT B0, `(.L_x_2251) ;  /* 0x0000032000007945 */ /* 0x000fe20003800200 */
        /* <DEDUP_REMOVED lines=11> */
[----:B------:R-:W-:-:S03]  /*99c0*/  IMAD.U32 R53, RZ, RZ, UR12 ;  /* 0x0000000cff357e24 */ /* 0x000fc6000f8e00ff */
[----:B------:R3:W2:Y:S02]  /*99d0*/  LDS.128 R44, [R4+0x1b000] ;  /* 0x01b00000042c7984 */ /* 0x0006a40000000c00 */
[----:B------:R-:W-:Y:S02]  /*99e0*/  IADD3.X R73, PT, PT, R52, UR45, R53, P0, !PT ;  /* 0x0000002d34497c10 */ /* 0x000fe400087fe435 */
[----:B------:R3:W2:Y:S01]  /*99f0*/  LDS.128 R40, [R4+0x1d000] ;  /* 0x01d0000004287984 */ /* 0x0006a20000000c00 */
[----:B------:R-:W-:Y:S01]  /*9a00*/  IADD3 R68, P0, PT, R5, 0x20, RZ ;  /* 0x0000002005447810 */ /* 0x000fe20007f1e0ff */
[----:B-1----:R-:W-:Y:S02]  /*9a10*/  IMAD.WIDE.U32 R72, R2, UR21, R72 ;  /* 0x0000001502487c25 */ /* 0x002fe4000f8e0048 */
[----:B------:R3:W1:Y:S02]  /*9a20*/  LDS.128 R36, [R4+0x20000] ;  /* 0x0200000004247984 */ /* 0x0006640000000c00 */
[----:B------:R-:W-:-:S02]  /*9a30*/  IMAD.U32 R2, RZ, RZ, UR8 ;  /* 0x00000008ff027e24 */ /* 0x000fc4000f8e00ff */
        /* <DEDUP_REMOVED lines=30> */
.L_x_2252:
[----:B------:R-:W-:Y:S05]  /*9c20*/  BSYNC.RECONVERGENT B0 ;  /* 0x0000000000007941 */ /* 0x000fea0003800200 */
.L_x_2251:
        /* <DEDUP_REMOVED lines=21> */
.L_x_2254:
[----:B------:R-:W-:Y:S05]  /*9d80*/  BSYNC.RECONVERGENT B0 ;  /* 0x0000000000007941 */ /* 0x000fea0003800200 */
.L_x_2253:
        /* <DEDUP_REMOVED lines=25> */
.L_x_2256:
[----:B------:R-:W-:Y:S05]  /*9f20*/  BSYNC.RECONVERGENT B0 ;  /* 0x0000000000007941 */ /* 0x000fea0003800200 */
.L_x_2255:
        /* <DEDUP_REMOVED lines=12> */
[----:B-1-3--:R-:W-:-:S04]  /*9ff0*/  LEA R4, P4, R2, UR10, 0x1 ;  /* 0x0000000a02047c11 */ /* 0x00afc8000f8808ff */
[----:B------:R-:W-:-:S05]  /*a000*/  LEA.HI.X R5, R2, UR11, R69, 0x1, P4 ;  /* 0x0000000b02057c11 */ /* 0x000fca000a0f0c45 */
[----:B------:R1:W-:Y:S04]  /*a010*/  @!P3 STG.E.128 desc[UR36][R4.64], R32 ;  /* 0x000000200400b986 */ /* 0x0003e8000c101d24 */
[----:B------:R1:W-:Y:S04]  /*a020*/  @!P2 STG.E.128 desc[UR36][R4.64+0x80], R24 ;  /* 0x000080180400a986 */ /* 0x0003e8000c101d24 */
[----:B------:R1:W-:Y:S04]  /*a030*/  @!P1 STG.E.128 desc[UR36][R4.64+0x100], R16 ;  /* 0x0001001004009986 */ /* 0x0003e8000c101d24 */
[----:B------:R1:W-:Y:S02]  /*a040*/  @!P0 STG.E.128 desc[UR36][R4.64+0x180], R8 ;  /* 0x0001800804008986 */ /* 0x0003e4000c101d24 */
.L_x_2223:
[----:B------:R-:W-:Y:S05]  /*a050*/  BSYNC.RECONVERGENT B1 ;  /* 0x0000000000017941 */ /* 0x000fea0003800200 */
.L_x_2201:
[----:B------:R-:W3:Y:S01]  /*a060*/  LDCU UR8, c[0x0][0x438] ;  /* 0x00008700ff0877ac */ /* 0x000ee20008000800 */
[----:B------:R-:W2:Y:S01]  /*a070*/  LDCU UR9, c[0x0][0x370] ;  /* 0x00006e00ff0977ac */ /* 0x000ea20008000800 */
[----:B------:R-:W-:Y:S01]  /*a080*/  UMOV UR10, UR20 ;  /* 0x00000014000a7c82 */ /* 0x000fe20008000000 */
[----:B---3--:R-:W-:-:S04]  /*a090*/  UIADD3 UR8, UPT, UPT, UR8, 0x3f, URZ ;  /* 0x0000003f08087890 */ /* 0x008fc8000fffe0ff */
[----:B------:R-:W-:Y:S02]  /*a0a0*/  USHF.R.S32.HI UR5, URZ, 0x1f, UR8 ;  /* 0x0000001fff057899 */ /* 0x000fe40008011408 */
[----:B--2---:R-:W-:Y:S02]  /*a0b0*/  UIADD3 UR41, UPT, UPT, UR9, UR41, URZ ;  /* 0x0000002909297290 */ /* 0x004fe4000fffe0ff */
[----:B------:R-:W-:-:S04]  /*a0c0*/  ULEA.HI UR5, UR5, UR8, URZ, 0x6 ;  /* 0x0000000805057291 */ /* 0x000fc8000f8f30ff */
[----:B------:R-:W-:-:S04]  /*a0d0*/  USHF.R.S32.HI UR5, URZ, 0x6, UR5 ;  /* 0x00000006ff057899 */ /* 0x000fc80008011405 */
[----:B------:R-:W-:-:S09]  /*a0e0*/  UISETP.GE.AND UP0, UPT, UR41, UR5, UPT ;  /* 0x000000052900728c */ /* 0x000fd2000bf06270 */
[----:B------:R-:W-:Y:S05]  /*a0f0*/  BRA.U !UP0, `(.L_x_2257) ;  /* 0xffffff6108887547 */ /* 0x000fea000b83ffff */
[----:B------:R-:W-:Y:S05]  /*a100*/  EXIT ;  /* 0x000000000000794d */ /* 0x000fea0003800000 */
.L_x_2258:
        /* <DEDUP_REMOVED lines=15> */
.L_x_2533:


//--------------------- .text._ZN5flash44flash_bwd_dq_dk_dv_loop_seqk_parallel_kernelI23Flash_bwd_kernel_traitsILi256ELi64ELi64ELi8ELi4ELi2ELi2ELb0ELb0EN7cutlass6half_tE19Flash_kernel_traitsILi256ELi64ELi64ELi8ES3_EELb1ELb0ELb1ELb0ELb0ELb1ELb0EEEvNS_16Flash_bwd_paramsE --------------------------
	.section	.text._ZN5flash44flash_bwd_dq_dk_dv_loop_seqk_parallel_kernelI23Flash_bwd_kernel_traitsILi256ELi64ELi64ELi8ELi4ELi2ELi2ELb0ELb0EN7cutlass6half_tE19Flash_kernel_traitsILi256ELi64ELi64ELi8ES3_EELb1ELb0ELb1ELb0ELb0ELb1ELb0EEEvNS_16Flash_bwd_paramsE,"ax",@progbits
	.align	128
        .global         _ZN5flash44flash_bwd_dq_dk_dv_loop_seqk_parallel_kernelI23Flash_bwd_kernel_traitsILi256ELi64ELi64ELi8ELi4ELi2ELi2ELb0ELb0EN7cutlass6half_tE19Flash_kernel_traitsILi256ELi64ELi64ELi8ES3_EELb1ELb0ELb1ELb0ELb0ELb1ELb0EEEvNS_16Flash_bwd_paramsE
        .type           _ZN5flash44flash_bwd_dq_dk_dv_loop_seqk_parallel_kernelI23Flash_bwd_kernel_traitsILi256ELi64ELi64ELi8ELi4ELi2ELi2ELb0ELb0EN7cutlass6half_tE19Flash_kernel_traitsILi256ELi64ELi64ELi8ES3_EELb1ELb0ELb1ELb0ELb0ELb1ELb0EEEvNS_16Flash_bwd_paramsE,@function
        .size           _ZN5flash44flash_bwd_dq_dk_dv_loop_seqk_parallel_kernelI23Flash_bwd_kernel_traitsILi256ELi64ELi64ELi8ELi4ELi2ELi2ELb0ELb0EN7cutlass6half_tE19Flash_kernel_traitsILi256ELi64ELi64ELi8ES3_EELb1ELb0ELb1ELb0ELb0ELb1ELb0EEEvNS_16Flash_bwd_paramsE,(.L_x_2534 - _ZN5flash44flash_bwd_dq_dk_dv_loop_seqk_parallel_kernelI23Flash_bwd_kernel_traitsILi256ELi64ELi64ELi8ELi4ELi2ELi2ELb0ELb0EN7cutlass6half_tE19Flash_kernel_traitsILi256ELi64ELi64ELi8ES3_EELb1ELb0ELb1ELb0ELb0ELb1ELb0EEEvNS_16Flash_bwd_paramsE)
        .other          _ZN5flash44flash_bwd_dq_dk_dv_loop_seqk_parallel_kernelI23Flash_bwd_kernel_traitsILi256ELi64ELi64ELi8ELi4ELi2ELi2ELb0ELb0EN7cutlass6half_tE19Flash_kernel_traitsILi256ELi64ELi64ELi8ES3_EELb1ELb0ELb1ELb0ELb0ELb1ELb0EEEvNS_16Flash_bwd_paramsE,@"STO_CUDA_ENTRY STV_DEFAULT"
_ZN5flash44flash_bwd_dq_dk_dv_loop_seqk_parallel_kernelI23Flash_bwd_kernel_traitsILi256ELi64ELi64ELi8ELi4ELi2ELi2ELb0ELb0EN7cutlass6half_tE19Flash_kernel_traitsILi256ELi64ELi64ELi8ES3_EELb1ELb0ELb1ELb0ELb0ELb1ELb0EEEvNS_16Flash_bwd_paramsE:
.text._ZN5flash44flash_bwd_dq_dk_dv_loop_seqk_parallel_kernelI23Flash_bwd_kernel_traitsILi256ELi64ELi64ELi8ELi4ELi2ELi2ELb0ELb0EN7cutlass6half_tE19Flash_kernel_traitsILi256ELi64ELi64ELi8ES3_EELb1ELb0ELb1ELb0ELb0ELb1ELb0EEEvNS_16Flash_bwd_paramsE:
        /* <DEDUP_REMOVED lines=52> */
.L_x_2297:
        /* <DEDUP_REMOVED lines=52> */
.L_x_2259:
        /* <DEDUP_REMOVED lines=23> */
[----:B------:R-:W-:Y:S02]  /*07f0*/  ULEA UR53, UR45, 0xffffffc0, 0x6 ;  /* 0xffffffc02d357891 */ /* 0x000fe4000f8e30ff */
[----:B--2---:R-:W-:Y:S02]  /*0800*/  @!UP1 UIMAD.WIDE.U32 UR54, UR24, UR10, URZ ;  /* 0x0000000a183692a5 */ /* 0x004fe4000f8e00ff */
[----:B---3--:R-:W-:Y:S02]  /*0810*/  @UP1 UIMAD.WIDE.U32 UR12, UR16, UR8, URZ ;  /* 0x00000008100c12a5 */ /* 0x008fe4000f8e00ff */
[----:B------:R-:W-:-:S02]  /*0820*/  @!UP1 UIMAD UR49, UR24, UR11, UR55 ;  /* 0x0000000b183192a4 */ /* 0x000fc4000f8e0237 */
        /* <DEDUP_REMOVED lines=16> */
.L_x_2261:
[----:B------:R-:W2:Y:S01]  /*0930*/  LDCU.64 UR14, c[0x0][0x3b8] ;  /* 0x00007700ff0e77ac */ /* 0x000ea20008000a00 */
[----:B------:R-:W-:-:S04]  /*0940*/  UIADD3 UR8, UPT, UPT, UR39, UR42, URZ ;  /* 0x0000002a27087290 */ /* 0x000fc8000fffe0ff */
[----:B--2---:R-:W-:Y:S02]  /*0950*/  UIMAD.WIDE.U32 UR46, UR8, UR14, URZ ;  /* 0x0000000e082e72a5 */ /* 0x004fe4000f8e00ff */
[----:B------:R-:W-:-:S04]  /*0960*/  UIMAD UR8, UR8, UR15, URZ ;  /* 0x0000000f080872a4 */ /* 0x000fc8000f8e02ff */
[----:B------:R-:W-:-:S06]  /*0970*/  UIADD3 UR8, UPT, UPT, UR47, UR8, URZ ;  /* 0x000000082f087290 */ /* 0x000fcc000fffe0ff */
[----:B------:R-:W-:Y:S02]  /*0980*/  MOV R9, UR8 ;  /* 0x0000000800097c02 */ /* 0x000fe40008000f00 */
.L_x_2262:
        /* <DEDUP_REMOVED lines=42> */
.L_x_2263:
[----:B------:R-:W2:Y:S01]  /*0c30*/  LDCU.64 UR12, c[0x0][0x3c0] ;  /* 0x00007800ff0c77ac */ /* 0x000ea20008000a00 */
[----:B------:R-:W-:-:S04]  /*0c40*/  UIADD3 UR8, UPT, UPT, UR39, UR42, URZ ;  /* 0x0000002a27087290 */ /* 0x000fc8000fffe0ff */
[----:B--2---:R-:W-:Y:S02]  /*0c50*/  UIMAD.WIDE.U32 UR10, UR8, UR12, URZ ;  /* 0x0000000c080a72a5 */ /* 0x004fe4000f8e00ff */
[----:B------:R-:W-:-:S04]  /*0c60*/  UIMAD UR8, UR8, UR13, URZ ;  /* 0x0000000d080872a4 */ /* 0x000fc8000f8e02ff */
[----:B------:R-:W-:Y:S01]  /*0c70*/  UIADD3 UR8, UPT, UPT, UR11, UR8, URZ ;  /* 0x000000080b087290 */ /* 0x000fe2000fffe0ff */
[----:B------:R-:W-:-:S05]  /*0c80*/  UMOV UR48, UR10 ;  /* 0x0000000a00307c82 */ /* 0x000fca0008000000 */
[----:B------:R-:W-:-:S07]  /*0c90*/  MOV R12, UR8 ;  /* 0x00000008000c7c02 */ /* 0x000fce0008000f00 */
.L_x_2264:
        /* <DEDUP_REMOVED lines=28> */
.L_x_2265:
[----:B------:R-:W-:Y:S02]  /*0e60*/  UIMAD.WIDE.U32 UR10, UR58, UR16, URZ ;  /* 0x000000103a0a72a5 */ /* 0x000fe4000f8e00ff */
[----:B------:R-:W-:-:S04]  /*0e70*/  UIMAD UR8, UR59, UR16, URZ ;  /* 0x000000103b0872a4 */ /* 0x000fc8000f8e02ff */
[----:B------:R-:W-:-:S12]  /*0e80*/  UIADD3 UR8, UPT, UPT, UR11, UR8, URZ ;  /* 0x000000080b087290 */ /* 0x000fd8000fffe0ff */
.L_x_2266:
[----:B------:R-:W2:Y:S01]  /*0e90*/  LDCU.U8 UR9, c[0x0][0x548] ;  /* 0x0000a900ff0977ac */ /* 0x000ea20008000000 */
[----:B------:R-:W-:Y:S01]  /*0ea0*/  USHF.L.U32 UR50, UR24, 0x7, URZ ;  /* 0x0000000718327899 */ /* 0x000fe200080006ff */
[----:B------:R-:W3:Y:S03]  /*0eb0*/  LDCU.U8 UR60, c[0x0][0x5f0] ;  /* 0x0000be00ff3c77ac */ /* 0x000ee60008000000 */
[----:B------:R-:W-:Y:S02]  /*0ec0*/  USEL UR11, UR50, URZ, UP5 ;  /* 0x000000ff320b7287 */ /* 0x000fe4000a800000 */
[----:B------:R-:W-:Y:S02]  /*0ed0*/  UIMAD UR57, UR23, UR61, URZ ;  /* 0x0000003d173972a4 */ /* 0x000fe4000f8e02ff */
[----:B------:R-:W-:Y:S02]  /*0ee0*/  UIADD3 UR11, UP0, UPT, UR53, UR11, URZ ;  /* 0x0000000b350b7290 */ /* 0x000fe4000ff1e0ff */
[----:B--2---:R-:W-:-:S02]  /*0ef0*/  UISETP.NE.AND UP1, UPT, UR9, URZ, UPT ;  /* 0x000000ff0900728c */ /* 0x004fc4000bf25270 */
[----:B------:R-:W-:Y:S02]  /*0f00*/  UIADD3.X UR56, UPT, UPT, URZ, UR55, URZ, UP0, !UPT ;  /* 0x00000037ff387290 */ /* 0x000fe400087fe4ff */
[----:B------:R-:W-:Y:S02]  /*0f10*/  UIMAD.WIDE.U32 UR64, UR11, UR58, URZ ;  /* 0x0000003a0b4072a5 */ /* 0x000fe4000f8e00ff */
[----:B------:R-:W-:-:S04]  /*0f20*/  UIMAD UR56, UR56, UR58, URZ ;  /* 0x0000003a383872a4 */ /* 0x000fc8000f8e02ff */
[----:B------:R-:W-:-:S04]  /*0f30*/  UIMAD UR56, UR59, UR11, UR56 ;  /* 0x0000000b3b3872a4 */ /* 0x000fc8000f8e0238 */
        /* <DEDUP_REMOVED lines=9> */
.L_x_2267:
[----:B------:R-:W2:Y:S01]  /*0fd0*/  LDCU UR59, c[0x0][0x434] ;  /* 0x00008680ff3b77ac */ /* 0x000ea20008000800 */
[----:B------:R-:W-:-:S04]  /*0fe0*/  UIMAD UR9, UR24, UR47, UR23 ;  /* 0x0000002f180972a4 */ /* 0x000fc8000f8e0217 */
[----:B--2---:R-:W-:Y:S02]  /*0ff0*/  UIMAD UR59, UR9, UR59, URZ ;  /* 0x0000003b093b72a4 */ /* 0x004fe4000f8e02ff */
.L_x_2268:
        /* <DEDUP_REMOVED lines=11> */
.L_x_2269:
[----:B------:R-:W2:Y:S01]  /*10b0*/  LDCU UR58, c[0x0][0x444] ;  /* 0x00008880ff3a77ac */ /* 0x000ea20008000800 */
[----:B------:R-:W-:-:S04]  /*10c0*/  UIMAD UR9, UR24, UR47, UR23 ;  /* 0x0000002f180972a4 */ /* 0x000fc8000f8e0217 */
[----:B--2---:R-:W-:-:S12]  /*10d0*/  UIMAD UR58, UR9, UR58, URZ ;  /* 0x0000003a093a72a4 */ /* 0x004fd8000f8e02ff */
.L_x_2270:
[----:B------:R-:W2:Y:S01]  /*10e0*/  LDCU UR52, c[0x0][0x508] ;  /* 0x0000a100ff3477ac */ /* 0x000ea20008000800 */
[----:B------:R-:W3:Y:S01]  /*10f0*/  S2R R0, SR_TID.X ;  /* 0x0000000000007919 */ /* 0x000ee20000002100 */
[----:B------:R-:W4:Y:S01]  /*1100*/  LDC.64 R2, c[0x0][0x3b0] ;  /* 0x0000ec00ff027b82 */ /* 0x000f220000000a00 */
[----:B------:R-:W-:Y:S01]  /*1110*/  MOV R15, RZ ;  /* 0x000000ff000f7202 */ /* 0x000fe20000000f00 */
[----:B------:R-:W-:Y:S01]  /*1120*/  USHF.R.S32.HI UR9, URZ, 0x1f, UR57 ;  /* 0x0000001fff097899 */ /* 0x000fe20008011439 */
[----:B------:R-:W-:Y:S01]  /*1130*/  BSSY.RECONVERGENT B1, `(.L_x_2260) ;  /* 0x0000820000017945 */ /* 0x000fe20003800200 */
[----:B------:R-:W-:Y:S02]  /*1140*/  UIADD3 UR57, UP1, UP0, UR64, UR10, UR57 ;  /* 0x0000000a40397290 */ /* 0x000fe4000f83e039 */
[----:B------:R-:W-:Y:S02]  /*1150*/  ULEA UR58, UR51, UR58, 0x6 ;  /* 0x0000003a333a7291 */ /* 0x000fe4000f8e30ff */
[----:B------:R-:W-:-:S02]  /*1160*/  UIADD3.X UR56, UPT, UPT, UR56, UR8, UR9, UP1, UP0 ;  /* 0x0000000838387290 */ /* 0x000fc40008fe0409 */
[----:B------:R-:W-:Y:S02]  /*1170*/  ULEA UR59, UR51, UR59, 0x6 ;  /* 0x0000003b333b7291 */ /* 0x000fe4000f8e30ff */
[----:B--2---:R-:W-:-:S04]  /*1180*/  UIADD3 UR52, UPT, UPT, UR35, UR52, URZ ;  /* 0x0000003423347290 */ /* 0x004fc8000fffe0ff */
[----:B------:R-:W-:-:S04]  /*1190*/  UIADD3 UR9, UPT, UPT, UR43, -0x40, -UR52 ;  /* 0xffffffc02b097890 */ /* 0x000fc8000fffe834 */
[----:B------:R-:W-:Y:S01]  /*11a0*/  USHF.R.S32.HI UR8, URZ, 0x1f, UR9 ;  /* 0x0000001fff087899 */ /* 0x000fe20008011409 */
[----:B----4-:R-:W-:-:S03]  /*11b0*/  IMAD R11, R2, UR55, RZ ;  /* 0x00000037020b7c24 */ /* 0x010fc6000f8e02ff */
[----:B------:R-:W-:Y:S01]  /*11c0*/  ULEA.HI UR8, UR8, UR9, URZ, 0x6 ;  /* 0x0000000908087291 */ /* 0x000fe2000f8f30ff */
[----:B---3--:R-:W-:-:S03]  /*11d0*/  IMAD.SHL.U32 R10, R0, 0x8, RZ ;  /* 0x00000008000a7824 */ /* 0x008fc600078e00ff */
[----:B------:R-:W-:Y:S01]  /*11e0*/  USHF.R.S32.HI UR50, URZ, 0x6, UR8 ;  /* 0x00000006ff327899 */ /* 0x000fe20008011408 */
[----:B------:R-:W-:Y:S02]  /*11f0*/  LOP3.LUT R240, R0, 0x1f, RZ, 0xc0, !PT ;  /* 0x0000001f00f07812 */ /* 0x000fe400078ec0ff */
[----:B------:R-:W-:Y:S01]  /*1200*/  SHF.R.U32.HI R13, RZ, 0x5, R0 ;  /* 0x00000005ff0d7819 */ /* 0x000fe20000011600 */
[----:B------:R-:W-:Y:S01]  /*1210*/  UISETP.LT.AND UP0, UPT, URZ, UR50, UPT ;  /* 0x00000032ff00728c */ /* 0x000fe2000bf01270 */
[----:B------:R-:W-:Y:S02]  /*1220*/  LOP3.LUT R14, R10, 0x38, RZ, 0xc0, !PT ;  /* 0x000000380a0e7812 */ /* 0x000fe400078ec0ff */
[----:B------:R-:W2:Y:S02]  /*1230*/  LDCU.128 UR8, c[0x0][0x590] ;  /* 0x0000b200ff0877ac */ /* 0x000ea40008000c00 */
[----:B------:R-:W-:Y:S01]  /*1240*/  IADD3 R16, P0, PT, R14, UR62, RZ ;  /* 0x0000003e0e107c10 */ /* 0x000fe2000ff1e0ff */
[----:B------:R-:W3:Y:S04]  /*1250*/  LDCU.64 UR62, c[0x0][0x5e8] ;  /* 0x0000bd00ff3e77ac */ /* 0x000ee80008000a00 */
[----:B------:R-:W-:Y:S01]  /*1260*/  IMAD.X R17, RZ, RZ, UR17, P0 ;  /* 0x00000011ff117e24 */ /* 0x000fe200080e06ff */
[----:B------:R-:W-:-:S04]  /*1270*/  USEL UR50, URZ, UR50, !UP0 ;  /* 0x00000032ff327287 */ /* 0x000fc8000c000000 */
[----:B------:R-:W-:Y:S02]  /*1280*/  UISETP.GT.AND UP0, UPT, UR45, UR50, UPT ;  /* 0x000000322d00728c */ /* 0x000fe4000bf04270 */
[----:B--2---:R-:W-:Y:S01]  /*1290*/  UIMAD UR16, UR55, UR8, URZ ;  /* 0x00000008371072a4 */ /* 0x004fe2000f8e02ff */
[----:B------:R-:W-:Y:S01]  /*12a0*/  IMAD.U32 R4, RZ, RZ, UR8 ;  /* 0x00000008ff047e24 */ /* 0x000fe2000f8e00ff */
[----:B------:R-:W-:Y:S01]  /*12b0*/  UIMAD UR55, UR47, UR61, URZ ;  /* 0x0000003d2f3772a4 */ /* 0x000fe2000f8e02ff */
[----:B------:R-:W-:Y:S01]  /*12c0*/  IMAD.U32 R18, RZ, RZ, UR10 ;  /* 0x0000000aff127e24 */ /* 0x000fe2000f8e00ff */
[----:B------:R-:W-:Y:S01]  /*12d0*/  UIMAD UR16, UR53, UR9, UR16 ;  /* 0x00000009351072a4 */ /* 0x000fe2000f8e0210 */
[----:B------:R-:W-:Y:S01]  /*12e0*/  IMAD.WIDE.U32 R4, R4, UR53, R16 ;  /* 0x0000003504047c25 */ /* 0x000fe2000f8e0010 */
[----:B---3--:R-:W-:-:S03]  /*12f0*/  UIMAD.WIDE UR62, UR58, 0x4, UR62 ;  /* 0x000000043a3e78a5 */ /* 0x008fc6000f8e023e */
[----:B------:R-:W-:Y:S01]  /*1300*/  IMAD.U32 R6, RZ, RZ, UR11 ;  /* 0x0000000bff067e24 */ /* 0x000fe2000f8e00ff */
[----:B------:R-:W-:Y:S01]  /*1310*/  IADD3 R5, PT, PT, R5, UR16, RZ ;  /* 0x0000001005057c10 */ /* 0x000fe2000fffe0ff */
[----:B------:R-:W-:Y:S01]  /*1320*/  IMAD.WIDE.U32 R16, R2, UR53, R14 ;  /* 0x0000003502107c25 */ /* 0x000fe2000f8e000e */
[----:B------:R-:W2:Y:S03]  /*1330*/  LDCU.64 UR10, c[0x0][0x550] ;  /* 0x0000aa00ff0a77ac */ /* 0x000ea60008000a00 */
[----:B------:R-:W-:Y:S01]  /*1340*/  IMAD.WIDE.U32 R18, R18, UR23, R4 ;  /* 0x0000001712127c25 */ /* 0x000fe2000f8e0004 */
[----:B------:R-:W3:Y:S01]  /*1350*/  LDCU.64 UR16, c[0x0][0x3c8] ;  /* 0x00007900ff1077ac */ /* 0x000ee20008000a00 */
[----:B------:R-:W4:Y:S01]  /*1360*/  LDC.64 R4, c[0x0][0x5f8] ;  /* 0x00017e00ff047b82 */ /* 0x000f220000000a00 */
[----:B------:R-:W-:Y:S01]  /*1370*/  IADD3 R16, P0, PT, R16, UR54, RZ ;  /* 0x0000003610107c10 */ /* 0x000fe2000ff1e0ff */
[----:B------:R-:W-:Y:S01]  /*1380*/  IMAD R19, R6, UR23, R19 ;  /* 0x0000001706137c24 */ /* 0x000fe2000f8e0213 */
[----:B------:R-:W-:Y:S01]  /*1390*/  USHF.L.U32 UR54, UR55, 0x6, URZ ;  /* 0x0000000637367899 */ /* 0x000fe200080006ff */
[----:B------:R-:W-:Y:S01]  /*13a0*/  IMAD R6, R3, UR53, R11 ;  /* 0x0000003503067c24 */ /* 0x000fe2000f8e020b */
[----:B------:R-:W-:Y:S01]  /*13b0*/  SHF.R.U32.HI R11, RZ, 0x3, R0 ;  /* 0x00000003ff0b7819 */ /* 0x000fe20000011600 */
[----:B------:R-:W-:-:S03]  /*13c0*/  USHF.L.U32 UR53, UR8, 0x5, URZ ;  /* 0x0000000508357899 */ /* 0x000fc600080006ff */
[----:B------:R-:W-:Y:S01]  /*13d0*/  IADD3.X R17, PT, PT, R17, UR49, R6, P0, !PT ;  /* 0x0000003111117c10 */ /* 0x000fe200087fe406 */
[C---:B------:R-:W-:Y:S01]  /*13e0*/  IMAD.WIDE.U32 R18, R11.reuse, UR8, R18 ;  /* 0x000000080b127c25 */ /* 0x040fe2000f8e0012 */
[----:B------:R-:W-:Y:S01]  /*13f0*/  ISETP.NE.AND P0, PT, RZ, UR60, PT ;  /* 0x0000003cff007c0c */ /* 0x000fe2000bf05270 */
[----:B------:R-:W-:Y:S02]  /*1400*/  USHF.L.U64.HI UR49, UR8, 0x5, UR9 ;  /* 0x0000000508317899 */ /* 0x000fe40008010209 */
[----:B------:R-:W-:Y:S01]  /*1410*/  IMAD R6, R11, UR9, R19 ;  /* 0x000000090b067c24 */ /* 0x000fe2000f8e0213 */
[----:B------:R-:W5:Y:S01]  /*1420*/  LDCU.64 UR8, c[0x0][0x380] ;  /* 0x00007000ff0877ac */ /* 0x000f620008000a00 */
[C---:B--2---:R-:W-:Y:S01]  /*1430*/  LEA R248, P3, R18.reuse, UR10, 0x1 ;  /* 0x0000000a12f87c11 */ /* 0x044fe2000f8608ff */
[----:B---3--:R-:W-:Y:S01]  /*1440*/  IMAD.U32 R20, RZ, RZ, UR16 ;  /* 0x00000010ff147e24 */ /* 0x008fe2000f8e00ff */
[----:B------:R-:W2:Y:S02]  /*1450*/  LDCU.64 UR60, c[0x0][0x420] ;  /* 0x00008400ff3c77ac */ /* 0x000ea40008000a00 */
[----:B------:R-:W-:Y:S01]  /*1460*/  LEA.HI.X R249, R18, UR11, R6, 0x1, P3 ;  /* 0x0000000b12f97c11 */ /* 0x000fe200098f0c06 */
[----:B------:R-:W-:-:S04]  /*1470*/  IMAD.WIDE.U32 R20, R20, UR23, R16 ;  /* 0x0000001714147c25 */ /* 0x000fc8000f8e0010 */
[----:B----4-:R-:W-:-:S04]  /*1480*/  IMAD.WIDE.U32 R22, R4, UR21, RZ ;  /* 0x0000001504167c25 */ /* 0x010fc8000f8e00ff */
[----:B------:R-:W-:Y:S01]  /*1490*/  IMAD.U32 R16, RZ, RZ, UR17 ;  /* 0x00000011ff107e24 */ /* 0x000fe2000f8e00ff */
[----:B------:R-:W3:Y:S01]  /*14a0*/  LDCU.64 UR16, c[0x0][0x570] ;  /* 0x0000ae00ff1077ac */ /* 0x000ee20008000a00 */
[----:B------:R-:W-:Y:S01]  /*14b0*/  IMAD R4, R13, UR55, R240 ;  /* 0x000000370d047c24 */ /* 0x000fe2000f8e02f0 */
[----:B------:R-:W-:Y:S01]  /*14c0*/  SEL R13, R22, RZ, P0 ;  /* 0x000000ff160d7207 */ /* 0x000fe20000000000 */
[----:B------:R-:W-:Y:S02]  /*14d0*/  IMAD R5, R5, UR21, R23 ;  /* 0x0000001505057c24 */ /* 0x000fe4000f8e0217 */
[----:B------:R-:W-:Y:S01]  /*14e0*/  IMAD R17, R16, UR23, R21 ;  /* 0x0000001710117c24 */ /* 0x000fe2000f8e0215 */
[----:B------:R-:W-:Y:S02]  /*14f0*/  IADD3 R13, P2, P1, R4, UR57, R13 ;  /* 0x00000039040d7c10 */ /* 0x000fe4000f95e00d */
[----:B------:R-:W-:Y:S02]  /*1500*/  SHF.R.S32.HI R4, RZ, 0x1f, R4 ;  /* 0x0000001fff047819 */ /* 0x000fe40000011404 */
[----:B------:R-:W-:-:S02]  /*1510*/  SEL R5, R5, RZ, P0 ;  /* 0x000000ff05057207 */ /* 0x000fc40000000000 */
[----:B------:R-:W-:Y:S02]  /*1520*/  MOV R16, R20 ;  /* 0x0000001400107202 */ /* 0x000fe40000000f00 */
[----:B------:R-:W-:Y:S01]  /*1530*/  IADD3.X R6, PT, PT, R4, UR56, R5, P2, P1 ;  /* 0x0000003804067c10 */ /* 0x000fe200097e2405 */
[----:B------:R-:W-:Y:S01]  /*1540*/  IMAD.U32 R5, RZ, RZ, UR54 ;  /* 0x00000036ff057e24 */ /* 0x000fe2000f8e00ff */
[----:B------:R-:W-:Y:S01]  /*1550*/  IADD3 R13, P1, PT, R13, UR54, RZ ;  /* 0x000000360d0d7c10 */ /* 0x000fe2000ff3e0ff */
[----:B------:R-:W-:Y:S01]  /*1560*/  IMAD.WIDE.U32 R16, R11, R2, R16 ;  /* 0x000000020b107225 */ /* 0x000fe200078e0010 */
[----:B--2---:R-:W-:Y:S02]  /*1570*/  UIMAD.WIDE UR56, UR59, 0x4, UR60 ;  /* 0x000000043b3878a5 */ /* 0x004fe4000f8e023c */
[----:B------:R-:W-:Y:S01]  /*1580*/  LEA.HI.X.SX32 R5, R5, R6, 0x1, P1 ;  /* 0x0000000605057211 */ /* 0x000fe200008f0eff */
[----:B------:R-:W-:Y:S01]  /*1590*/  IMAD R4, R11, R3, R17 ;  /* 0x000000030b047224 */ /* 0x000fe200078e0211 */
[----:B-----5:R-:W-:Y:S01]  /*15a0*/  LEA R250, P2, R16, UR8, 0x1 ;  /* 0x0000000810fa7c11 */ /* 0x020fe2000f8408ff */
[----:B------:R-:W-:Y:S01]  /*15b0*/  IMAD.SHL.U32 R6, R2, 0x20, RZ ;  /* 0x0000002002067824 */ /* 0x000fe200078e00ff */
[----:B---3--:R-:W-:Y:S01]  /*15c0*/  LEA R246, P1, R13, UR16, 0x2 ;  /* 0x000000100df67c11 */ /* 0x008fe2000f8210ff */
[----:B------:R-:W-:Y:S01]  /*15d0*/  UMOV UR16, UR62 ;  /* 0x0000003e00107c82 */ /* 0x000fe20008000000 */
[----:B------:R-:W-:-:S02]  /*15e0*/  LEA.HI.X R251, R16, UR9, R4, 0x1, P2 ;  /* 0x0000000910fb7c11 */ /* 0x000fc400090f0c04 */
[----:B------:R-:W-:Y:S01]  /*15f0*/  LEA.HI.X R247, R13, UR17, R5, 0x2, P1 ;  /* 0x000000110df77c11 */ /* 0x000fe200088f1405 */
[----:B------:R-:W-:Y:S01]  /*1600*/  UMOV UR17, UR63 ;  /* 0x0000003f00117c82 */ /* 0x000fe20008000000 */
[C---:B------:R-:W-:Y:S02]  /*1610*/  IADD3 R16, P1, PT, R11.reuse, 0x20, RZ ;  /* 0x000000200b107810 */ /* 0x040fe40007f3e0ff */
[----:B------:R-:W-:Y:S02]  /*1620*/  SHF.L.U64.HI R4, R2, 0x5, R3 ;  /* 0x0000000502047819 */ /* 0x000fe40000010203 */
[----:B------:R-:W-:Y:S01]  /*1630*/  IADD3 R13, PT, PT, R11, 0x20, RZ ;  /* 0x000000200b0d7810 */ /* 0x000fe20007ffe0ff */
[----:B------:R-:W-:Y:S01]  /*1640*/  IMAD.X R5, RZ, RZ, RZ, P1 ;  /* 0x000000ffff057224 */ /* 0x000fe200008e06ff */
[----:B------:R-:W-:Y:S07]  /*1650*/  BRA.U UP0, `(.L_x_2271) ;  /* 0x0000000500e07547 */ /* 0x000fee000b800000 */
        /* <DEDUP_REMOVED lines=13> */
.L_x_2272:
[----:B------:R-:W2:Y:S01]  /*1730*/  LDCU.64 UR12, c[0x0][0x5c0] ;  /* 0x0000b800ff0c77ac */ /* 0x000ea20008000a00 */
[----:B------:R-:W-:-:S04]  /*1740*/  UIADD3 UR8, UPT, UPT, UR39, UR42, URZ ;  /* 0x0000002a27087290 */ /* 0x000fc8000fffe0ff */
[----:B--2---:R-:W-:Y:S02]  /*1750*/  UIMAD.WIDE.U32 UR16, UR8, UR12, URZ ;  /* 0x0000000c081072a5 */ /* 0x004fe4000f8e00ff */
[----:B------:R-:W-:-:S04]  /*1760*/  UIMAD UR8, UR8, UR13, URZ ;  /* 0x0000000d080872a4 */ /* 0x000fc8000f8e02ff */
[----:B------:R-:W-:-:S06]  /*1770*/  UIADD3 UR8, UPT, UPT, UR17, UR8, URZ ;  /* 0x0000000811087290 */ /* 0x000fcc000fffe0ff */
[----:B------:R-:W-:Y:S02]  /*1780*/  MOV R0, UR8 ;  /* 0x0000000800007c02 */ /* 0x000fe40008000f00 */
.L_x_2273:
        /* <DEDUP_REMOVED lines=13> */
.L_x_2274:
[----:B------:R-:W2:Y:S01]  /*1860*/  LDCU.64 UR10, c[0x0][0x5c8] ;  /* 0x0000b900ff0a77ac */ /* 0x000ea20008000a00 */
[----:B------:R-:W-:-:S04]  /*1870*/  UIADD3 UR39, UPT, UPT, UR39, UR42, URZ ;  /* 0x0000002a27277290 */ /* 0x000fc8000fffe0ff */
[----:B--2---:R-:W-:Y:S02]  /*1880*/  UIMAD.WIDE.U32 UR14, UR39, UR10, URZ ;  /* 0x0000000a270e72a5 */ /* 0x004fe4000f8e00ff */
[----:B------:R-:W-:-:S04]  /*1890*/  UIMAD UR39, UR39, UR11, URZ ;  /* 0x0000000b272772a4 */ /* 0x000fc8000f8e02ff */
[----:B------:R-:W-:-:S06]  /*18a0*/  UIADD3 UR39, UPT, UPT, UR15, UR39, URZ ;  /* 0x000000270f277290 */ /* 0x000fcc000fffe0ff */
[----:B------:R-:W-:-:S07]  /*18b0*/  MOV R2, UR39 ;  /* 0x0000002700027c02 */ /* 0x000fce0008000f00 */
.L_x_2275:
        /* <DEDUP_REMOVED lines=27> */
.L_x_2277:
[----:B-1----:R-:W-:Y:S05]  /*1a70*/  BSYNC.RECONVERGENT B0 ;  /* 0x0000000000007941 */ /* 0x002fea0003800200 */
.L_x_2276:
[----:B------:R-:W-:Y:S04]  /*1a80*/  BSSY.RECONVERGENT B0, `(.L_x_2278) ;  /* 0x000000e000007945 */ /* 0x000fe80003800200 */
[----:B------:R-:W-:Y:S05]  /*1a90*/  @P1 BRA `(.L_x_2279) ;  /* 0x0000000000301947 */ /* 0x000fea0003800000 */
[----:B------:R-:W1:Y:S01]  /*1aa0*/  LDCU.64 UR8, c[0x0][0x560] ;  /* 0x0000ac00ff0877ac */ /* 0x000e620008000a00 */
[----:B------:R-:W-:Y:S01]  /*1ab0*/  MOV R7, R3 ;  /* 0x0000000300077202 */ /* 0x000fe20000000f00 */
[----:B------:R-:W-:Y:S02]  /*1ac0*/  IMAD R0, R5, UR12, RZ ;  /* 0x0000000c05007c24 */ /* 0x000fe4000f8e02ff */
[----:B------:R-:W-:-:S04]  /*1ad0*/  IMAD.WIDE.U32 R6, R16, UR12, R6 ;  /* 0x0000000c10067c25 */ /* 0x000fc8000f8e0006 */
[----:B------:R-:W-:-:S05]  /*1ae0*/  IMAD R0, R16, UR13, R0 ;  /* 0x0000000d10007c24 */ /* 0x000fca000f8e0200 */
[----:B------:R-:W-:Y:S02]  /*1af0*/  IADD3 R0, PT, PT, R7, R0, RZ ;  /* 0x0000000007007210 */ /* 0x000fe40007ffe0ff */
[----:B-1----:R-:W-:-:S04]  /*1b00*/  LEA R8, P0, R6, UR8, 0x1 ;  /* 0x0000000806087c11 */ /* 0x002fc8000f8008ff */
[----:B------:R-:W-:-:S05]  /*1b10*/  LEA.HI.X R9, R6, UR9, R0, 0x1, P0 ;  /* 0x0000000906097c11 */ /* 0x000fca00080f0c00 */
[----:B------:R1:W-:Y:S04]  /*1b20*/  STG.E.128 desc[UR36][R8.64], RZ ;  /* 0x000000ff08007986 */ /* 0x0003e8000c101d24 */
[----:B------:R1:W-:Y:S04]  /*1b30*/  STG.E.128 desc[UR36][R8.64+0x80], RZ ;  /* 0x000080ff08007986 */ /* 0x0003e8000c101d24 */
[----:B------:R1:W-:Y:S04]  /*1b40*/  STG.E.128 desc[UR36][R8.64+0x100], RZ ;  /* 0x000100ff08007986 */ /* 0x0003e8000c101d24 */
[----:B------:R1:W-:Y:S02]  /*1b50*/  STG.E.128 desc[UR36][R8.64+0x180], RZ ;  /* 0x000180ff08007986 */ /* 0x0003e4000c101d24 */
.L_x_2279:
[----:B------:R-:W-:Y:S05]  /*1b60*/  BSYNC.RECONVERGENT B0 ;  /* 0x0000000000007941 */ /* 0x000fea0003800200 */
.L_x_2278:
        /* <DEDUP_REMOVED lines=24> */
.L_x_2281:
[----:B------:R-:W-:Y:S05]  /*1cf0*/  BSYNC.RECONVERGENT B0 ;  /* 0x0000000000007941 */ /* 0x000fea0003800200 */
.L_x_2280:
[----:B------:R-:W-:Y:S05]  /*1d00*/  @P1 BRA `(.L_x_2282) ;  /* 0x0000007400881947 */ /* 0x000fea0003800000 */
[----:B------:R-:W4:Y:S01]  /*1d10*/  LDCU.64 UR8, c[0x0][0x568] ;  /* 0x0000ad00ff0877ac */ /* 0x000f220008000a00 */
[----:B------:R-:W-:Y:S01]  /*1d20*/  MOV R3, R0 ;  /* 0x0000000000037202 */ /* 0x000fe20000000f00 */
[----:B------:R-:W-:Y:S02]  /*1d30*/  IMAD R5, R5, UR10, RZ ;  /* 0x0000000a05057c24 */ /* 0x000fe4000f8e02ff */
[----:B------:R-:W-:-:S04]  /*1d40*/  IMAD.WIDE.U32 R2, R16, UR10, R2 ;  /* 0x0000000a10027c25 */ /* 0x000fc8000f8e0002 */
[----:B------:R-:W-:-:S05]  /*1d50*/  IMAD R5, R16, UR11, R5 ;  /* 0x0000000b10057c24 */ /* 0x000fca000f8e0205 */
[----:B------:R-:W-:Y:S02]  /*1d60*/  IADD3 R5, PT, PT, R3, R5, RZ ;  /* 0x0000000503057210 */ /* 0x000fe40007ffe0ff */
[----:B----4-:R-:W-:-:S04]  /*1d70*/  LEA R4, P0, R2, UR8, 0x1 ;  /* 0x0000000802047c11 */ /* 0x010fc8000f8008ff */
[----:B------:R-:W-:-:S05]  /*1d80*/  LEA.HI.X R5, R2, UR9, R5, 0x1, P0 ;  /* 0x0000000902057c11 */ /* 0x000fca00080f0c05 */
[----:B------:R4:W-:Y:S04]  /*1d90*/  STG.E.128 desc[UR36][R4.64], RZ ;  /* 0x000000ff04007986 */ /* 0x0009e8000c101d24 */
[----:B------:R4:W-:Y:S04]  /*1da0*/  STG.E.128 desc[UR36][R4.64+0x80], RZ ;  /* 0x000080ff04007986 */ /* 0x0009e8000c101d24 */
[----:B------:R4:W-:Y:S04]  /*1db0*/  STG.E.128 desc[UR36][R4.64+0x100], RZ ;  /* 0x000100ff04007986 */ /* 0x0009e8000c101d24 */
[----:B------:R4:W-:Y:S01]  /*1dc0*/  STG.E.128 desc[UR36][R4.64+0x180], RZ ;  /* 0x000180ff04007986 */ /* 0x0009e2000c101d24 */
[----:B------:R-:W-:Y:S05]  /*1dd0*/  BRA `(.L_x_2282) ;  /* 0x0000007400547947 */ /* 0x000fea0003800000 */
.L_x_2271:
[----:B------:R-:W-:Y:S01]  /*1de0*/  IMAD.U32 R3, RZ, RZ, UR14 ;  /* 0x0000000eff037e24 */ /* 0x000fe2000f8e00ff */
[----:B------:R-:W2:Y:S01]  /*1df0*/  LDCU.64 UR10, c[0x0][0x3d0] ;  /* 0x00007a00ff0a77ac */ /* 0x000ea20008000a00 */
[----:B------:R-:W-:Y:S02]  /*1e00*/  IMAD.U32 R2, RZ, RZ, UR12 ;  /* 0x0000000cff027e24 */ /* 0x000fe4000f8e00ff */
[--C-:B------:R-:W-:Y:S01]  /*1e10*/  IMAD.WIDE.U32 R18, R3, UR31, R14.reuse ;  /* 0x0000001f03127c25 */ /* 0x100fe2000f8e000e */
[----:B------:R-:W3:Y:S03]  /*1e20*/  LDCU.64 UR8, c[0x0][0x3d8] ;  /* 0x00007b00ff0877ac */ /* 0x000ee60008000a00 */
[----:B------:R-:W-:Y:S01]  /*1e30*/  IMAD.WIDE.U32 R2, R2, UR31, R14 ;  /* 0x0000001f02027c25 */ /* 0x000fe2000f8e000e */
[----:B------:R-:W-:Y:S01]  /*1e40*/  UIMAD UR54, UR30, UR14, URZ ;  /* 0x0000000e1e3672a4 */ /* 0x000fe2000f8e02ff */
[----:B------:R-:W-:Y:S01]  /*1e50*/  IADD3 R20, P1, PT, R18, UR46, RZ ;  /* 0x0000002e12147c10 */ /* 0x000fe2000ff3e0ff */
[----:B------:R-:W-:-:S02]  /*1e60*/  UIMAD UR45, UR51, -0x40, UR44 ;  /* 0xffffffc0332d78a4 */ /* 0x000fc4000f8e022c */
[----:B------:R-:W-:Y:S02]  /*1e70*/  UIMAD UR54, UR31, UR15, UR54 ;  /* 0x0000000f1f3672a4 */ /* 0x000fe4000f8e0236 */
[----:B------:R-:W-:Y:S02]  /*1e80*/  UIMAD UR30, UR30, UR12, URZ ;  /* 0x0000000c1e1e72a4 */ /* 0x000fe4000f8e02ff */
[----:B------:R-:W-:Y:S01]  /*1e90*/  UIADD3 UR46, UPT, UPT, -UR31, UR35, URZ ;  /* 0x000000231f2e7290 */ /* 0x000fe2000fffe1ff */
[----:B------:R-:W-:Y:S01]  /*1ea0*/  ISETP.GE.AND P4, PT, R13, UR45, PT ;  /* 0x0000002d0d007c0c */ /* 0x000fe2000bf86270 */
[----:B------:R-:W-:Y:S01]  /*1eb0*/  UIMAD UR30, UR31, UR13, UR30 ;  /* 0x0000000d1f1e72a4 */ /* 0x000fe2000f8e021e */
[----:B------:R-:W-:Y:S01]  /*1ec0*/  IADD3.X R21, PT, PT, R9, UR54, R19, P1, !PT ;  /* 0x0000003609157c10 */ /* 0x000fe20008ffe413 */
[----:B--2---:R-:W-:Y:S01]  /*1ed0*/  IMAD R22, R8, UR10, RZ ;  /* 0x0000000a08167c24 */ /* 0x004fe2000f8e02ff */
[----:B------:R-:W-:Y:S01]  /*1ee0*/  IADD3 R14, P1, PT, R2, UR48, RZ ;  /* 0x00000030020e7c10 */ /* 0x000fe2000ff3e0ff */
[----:B---3--:R-:W-:Y:S01]  /*1ef0*/  IMAD R18, R8, UR8, RZ ;  /* 0x0000000808127c24 */ /* 0x008fe2000f8e02ff */
[----:B------:R-:W-:Y:S01]  /*1f00*/  ISETP.GE.AND P2, PT, R13, UR46, PT ;  /* 0x0000002e0d007c0c */ /* 0x000fe2000bf46270 */
[----:B------:R-:W-:Y:S01]  /*1f10*/  IMAD.U32 R2, RZ, RZ, UR53 ;  /* 0x00000035ff027e24 */ /* 0x000fe2000f8e00ff */
[----:B------:R-:W-:Y:S01]  /*1f20*/  IADD3.X R15, PT, PT, R12, UR30, R3, P1, !PT ;  /* 0x0000001e0c0f7c10 */ /* 0x000fe20008ffe403 */
[----:B------:R-:W-:Y:S01]  /*1f30*/  IMAD R22, R7, UR11, R22 ;  /* 0x0000000b07167c24 */ /* 0x000fe2000f8e0216 */
[----:B------:R-:W-:Y:S01]  /*1f40*/  ISETP.GE.AND P3, PT, R11, UR46, PT ;  /* 0x0000002e0b007c0c */ /* 0x000fe2000bf66270 */
[----:B------:R-:W-:Y:S01]  /*1f50*/  IMAD.WIDE.U32 R20, R7, UR10, R20 ;  /* 0x0000000a07147c25 */ /* 0x000fe2000f8e0014 */
[----:B------:R-:W-:Y:S01]  /*1f60*/  @P0 BAR.SYNC.DEFER_BLOCKING 0x0 ;  /* 0x0000000000000b1d */ /* 0x000fe20000010000 */
[----:B------:R-:W-:-:S02]  /*1f70*/  @!P4 LEA R2, P5, R2, R248, 0x1 ;  /* 0x000000f80202c211 */ /* 0x000fc400078a08ff */
[C---:B------:R-:W-:Y:S01]  /*1f80*/  IMAD R18, R7.reuse, UR9, R18 ;  /* 0x0000000907127c24 */ /* 0x040fe2000f8e0212 */
[----:B------:R-:W-:Y:S01]  /*1f90*/  @!P4 LEA R24, P1, R6, R250, 0x1 ;  /* 0x000000fa0618c211 */ /* 0x000fe200078208ff */
[----:B------:R-:W-:Y:S01]  /*1fa0*/  IMAD.WIDE.U32 R8, R7, UR8, R14 ;  /* 0x0000000807087c25 */ /* 0x000fe2000f8e000e */
[----:B------:R-:W-:Y:S01]  /*1fb0*/  LOP3.LUT R15, R10, 0x1f8, RZ, 0xc0, !PT ;  /* 0x000001f80a0f7812 */ /* 0x000fe200078ec0ff */
[----:B------:R-:W-:Y:S01]  /*1fc0*/  ULOP3.LUT UR8, UR51, 0x80000001, URZ, 0xc0, !UPT ;  /* 0x8000000133087892 */ /* 0x000fe2000f8ec0ff */
        /* <DEDUP_REMOVED lines=11> */
[--C-:B------:R-:W-:Y:S01]  /*2080*/  @!P3 IMAD.MOV.U32 R18, RZ, RZ, R8.reuse ;  /* 0x000000ffff12b224 */ /* 0x100fe200078e0008 */
[----:B------:R-:W-:Y:S01]  /*2090*/  LEA R15, R15, UR25, 0x1 ;  /* 0x000000190f0f7c11 */ /* 0x000fe2000f8e08ff */
[----:B------:R-:W-:Y:S01]  /*20a0*/  @!P2 IMAD.MOV.U32 R6, RZ, RZ, R8 ;  /* 0x000000ffff06a224 */ /* 0x000fe200078e0008 */
[----:B------:R-:W-:Y:S01]  /*20b0*/  USEL UR8, URZ, 0x8000, UP0 ;  /* 0x00008000ff087887 */ /* 0x000fe20008000000 */
[----:B------:R-:W-:Y:S01]  /*20c0*/  @!P2 IMAD.MOV.U32 R7, RZ, RZ, R19 ;  /* 0x000000ffff07a224 */ /* 0x000fe200078e0013 */
[----:B------:R-:W2:Y:S01]  /*20d0*/  @!P3 LDC.64 R8, c[0x0][0x388] ;  /* 0x0000e200ff08bb82 */ /* 0x000ea20000000a00 */
[C---:B------:R-:W-:Y:S01]  /*20e0*/  @!P2 IMAD R13, R5.reuse, UR14, RZ ;  /* 0x0000000e050dac24 */ /* 0x040fe2000f8e02ff */
[----:B------:R-:W-:Y:S01]  /*20f0*/  SHF.R.U32.HI R243, RZ, 0x2, R0 ;  /* 0x00000002fff37819 */ /* 0x000fe20000011600 */
[----:B------:R-:W-:Y:S01]  /*2100*/  @!P2 IMAD R12, R5, UR12, RZ ;  /* 0x0000000c050cac24 */ /* 0x000fe2000f8e02ff */
[----:B------:R-:W-:Y:S01]  /*2110*/  UIMAD UR47, UR24, UR47, UR23 ;  /* 0x0000002f182f72a4 */ /* 0x000fe2000f8e0217 */
[----:B------:R-:W-:Y:S01]  /*2120*/  @!P3 IMAD.MOV.U32 R22, RZ, RZ, R20 ;  /* 0x000000ffff16b224 */ /* 0x000fe200078e0014 */
[----:B------:R-:W3:Y:S01]  /*2130*/  S2R R238, SR_TID.X ;  /* 0x0000000000ee7919 */ /* 0x000ee20000002100 */
[C---:B------:R-:W-:Y:S01]  /*2140*/  @!P2 IMAD R13, R16.reuse, UR15, R13 ;  /* 0x0000000f100dac24 */ /* 0x040fe2000f8e020d */
[----:B------:R-:W4:Y:S01]  /*2150*/  @!P2 LDC.64 R4, c[0x0][0x388] ;  /* 0x0000e200ff04ab82 */ /* 0x000f220000000a00 */
        /* <DEDUP_REMOVED lines=10> */
[----:B------:R-:W1:Y:S01]  /*2200*/  @!P3 LDC.64 R6, c[0x0][0x390] ;  /* 0x0000e400ff06bb82 */ /* 0x000e620000000a00 */
[C---:B------:R-:W-:Y:S01]  /*2210*/  @!P3 IMAD.WIDE.U32 R22, R11.reuse, UR14, R22 ;  /* 0x0000000e0b16bc25 */ /* 0x040fe2000f8e0016 */
[----:B------:R-:W-:Y:S03]  /*2220*/  @!P5 LDGSTS.E.BYPASS.LTC128B.128 [R15+0x14000], desc[UR36][R248.64+0x100] ;  /* 0x14000100f80fdfae */ /* 0x000fe6000b981a24 */
[----:B------:R-:W-:Y:S01]  /*2230*/  IMAD.SHL.U32 R230, R0, 0x10, RZ ;  /* 0x0000001000e67824 */ /* 0x000fe200078e00ff */
[----:B--2---:R-:W-:Y:S01]  /*2240*/  @!P3 LEA R8, P1, R22, R8, 0x1 ;  /* 0x000000081608b211 */ /* 0x004fe200078208ff */
[C---:B------:R-:W-:Y:S01]  /*2250*/  @!P3 IMAD R14, R11.reuse, UR15, R23 ;  /* 0x0000000f0b0ebc24 */ /* 0x040fe2000f8e0217 */
[----:B------:R-:W-:Y:S01]  /*2260*/  @!P5 LDGSTS.E.BYPASS.LTC128B.128 [R15+0x16000], desc[UR36][R248.64+0x180] ;  /* 0x16000180f80fdfae */ /* 0x000fe2000b981a24 */
[----:B------:R-:W-:Y:S01]  /*2270*/  @!P3 IMAD.WIDE.U32 R18, R11, UR12, R18 ;  /* 0x0000000c0b12bc25 */ /* 0x000fe2000f8e0012 */
[----:B----4-:R-:W-:-:S03]  /*2280*/  @!P2 LEA R26, P0, R20, R4, 0x1 ;  /* 0x00000004141aa211 */ /* 0x010fc600078008ff */
[----:B------:R-:W-:Y:S01]  /*2290*/  IMAD.MOV.U32 R232, RZ, RZ, 0x40 ;  /* 0x00000040ffe87424 */ /* 0x000fe200078e00ff */
[----:B------:R-:W-:Y:S01]  /*22a0*/  @!P3 LEA.HI.X R9, R22, R9, R14, 0x1, P1 ;  /* 0x000000091609b211 */ /* 0x000fe200008f0c0e */
[----:B------:R-:W-:Y:S01]  /*22b0*/  @!P2 IMAD.IADD R13, R21, 0x1, R13 ;  /* 0x00000001150da824 */ /* 0x000fe200078e020d */
[----:B------:R2:W-:Y:S01]  /*22c0*/  @P5 STS.128 [R15+0x10000], RZ ;  /* 0x010000ff0f005388 */ /* 0x0005e20000000c00 */
[----:B------:R-:W-:Y:S02]  /*22d0*/  @!P3 IMAD R4, R11, UR13, R19 ;  /* 0x0000000d0b04bc24 */ /* 0x000fe4000f8e0213 */
[----:B------:R-:W-:Y:S01]  /*22e0*/  IMAD.MOV.U32 R231, RZ, RZ, 0x20 ;  /* 0x00000020ffe77424 */ /* 0x000fe200078e00ff */
[----:B------:R2:W-:Y:S01]  /*22f0*/  @P5 STS.128 [R15+0x12000], RZ ;  /* 0x012000ff0f005388 */ /* 0x0005e20000000c00 */
[----:B------:R-:W-:Y:S01]  /*2300*/  VIADD R244, R15, UR8 ;  /* 0x000000080ff47c36 */ /* 0x000fe20008000000 */
[----:B------:R-:W-:Y:S01]  /*2310*/  @!P2 LEA.HI.X R27, R20, R5, R13, 0x1, P0 ;  /* 0x00000005141ba211 */ /* 0x000fe200000f0c0d */
[----:B------:R-:W-:Y:S01]  /*2320*/  @!P2 IMAD.IADD R12, R17, 0x1, R12 ;  /* 0x00000001110ca824 */ /* 0x000fe200078e020c */
[----:B-1----:R-:W-:Y:S01]  /*2330*/  @!P3 LEA R6, P1, R18, R6, 0x1 ;  /* 0x000000061206b211 */ /* 0x002fe200078208ff */
[----:B------:R2:W-:Y:S01]  /*2340*/  @P5 STS.128 [R15+0x14000], RZ ;  /* 0x014000ff0f005388 */ /* 0x0005e20000000c00 */
[----:B------:R-:W-:Y:S01]  /*2350*/  IMAD.MOV.U32 R236, RZ, RZ, 0x4 ;  /* 0x00000004ffec7424 */ /* 0x000fe200078e00ff */
[----:B------:R-:W-:-:S02]  /*2360*/  CS2R R190, SRZ ;  /* 0x0000000000be7805 */ /* 0x000fc4000001ff00 */
[----:B------:R-:W-:Y:S01]  /*2370*/  @!P3 LEA.HI.X R7, R18, R7, R4, 0x1, P1 ;  /* 0x000000071207b211 */ /* 0x000fe200008f0c04 */
[----:B------:R2:W-:Y:S01]  /*2380*/  @P5 STS.128 [R15+0x16000], RZ ;  /* 0x016000ff0f005388 */ /* 0x0005e20000000c00 */
[----:B------:R-:W1:Y:S01]  /*2390*/  LDC.64 R4, c[0x0][0x528] ;  /* 0x00014a00ff047b82 */ /* 0x000e620000000a00 */
        /* <DEDUP_REMOVED lines=15> */
[----:B------:R-:W-:Y:S01]  /*2490*/  USHF.L.U32 UR47, UR47, 0x5, URZ ;  /* 0x000000052f2f7899 */ /* 0x000fe200080006ff */
        /* <DEDUP_REMOVED lines=43> */
[----:B------:R-:W-:Y:S01]  /*2750*/  CS2R R66, SRZ ;  /* 0x0000000000427805 */ /* 0x000fe2000001ff00 */
[----:B----4-:R-:W4:Y:S01]  /*2760*/  @!P2 LDC.64 R2, c[0x0][0x390] ;  /* 0x0000e400ff02ab82 */ /* 0x010f220000000a00 */
        /* <DEDUP_REMOVED lines=23> */
[----:B----4-:R-:W-:Y:S01]  /*28e0*/  @!P2 LEA R2, P0, R16, R2, 0x1 ;  /* 0x000000021002a211 */ /* 0x010fe200078008ff */
[----:B------:R-:W-:Y:S01]  /*28f0*/  @!PT LDS RZ, [RZ] ;  /* 0x00000000fffff984 */ /* 0x000fe20000000800 */
[----:B------:R-:W-:Y:S01]  /*2900*/  @!PT LDS RZ, [RZ] ;  /* 0x00000000fffff984 */ /* 0x000fe20000000800 */
[----:B------:R-:W-:Y:S01]  /*2910*/  @!PT LDS RZ, [RZ] ;  /* 0x00000000fffff984 */ /* 0x000fe20000000800 */
[----:B------:R-:W-:Y:S01]  /*2920*/  @!P4 LDGSTS.E.BYPASS.LTC128B.128 [R244+0x1000], desc[UR36][R24.64] ;  /* 0x0100000018f4cfae */ /* 0x000fe2000b981a24 */
[----:B------:R-:W-:-:S02]  /*2930*/  CS2R R22, SRZ ;  /* 0x0000000000167805 */ /* 0x000fc4000001ff00 */
[----:B---3--:R-:W-:Y:S01]  /*2940*/  SHF.R.U32.HI R237, RZ, 0x2, R238 ;  /* 0x00000002ffed7819 */ /* 0x008fe200000116ee */
[----:B------:R-:W-:Y:S01]  /*2950*/  UIADD3 UR52, UPT, UPT, -UR52, UR43, URZ ;  /* 0x0000002b34347290 */ /* 0x000fe2000fffe1ff */
[----:B------:R-:W-:Y:S01]  /*2960*/  @!P4 LDGSTS.E.BYPASS.LTC128B.128 [R244+0x3000], desc[UR36][R24.64+0x80] ;  /* 0x0300008018f4cfae */ /* 0x000fe2000b981a24 */
[----:B------:R-:W-:Y:S01]  /*2970*/  @!P2 LEA.HI.X R3, R16, R3, R12, 0x1, P0 ;  /* 0x000000031003a211 */ /* 0x000fe200000f0c0c */
[----:B------:R-:W-:Y:S02]  /*2980*/  USHF.L.U32 UR55, UR55, 0x3, URZ ;  /* 0x0000000337377899 */ /* 0x000fe400080006ff */
[----:B------:R-:W-:Y:S01]  /*2990*/  @!P4 LDGSTS.E.BYPASS.LTC128B.128 [R244+0x5000], desc[UR36][R24.64+0x100] ;  /* 0x0500010018f4cfae */ /* 0x000fe2000b981a24 */
[----:B------:R-:W3:Y:S03]  /*29a0*/  LDCU UR11, c[0x0][0x504] ;  /* 0x0000a080ff0b77ac */ /* 0x000ee60008000800 */
[----:B------:R-:W-:Y:S01]  /*29b0*/  @!P4 LDGSTS.E.BYPASS.LTC128B.128 [R244+0x7000], desc[UR36][R24.64+0x180] ;  /* 0x0700018018f4cfae */ /* 0x000fe2000b981a24 */
[----:B------:R-:W4:Y:S03]  /*29c0*/  LDCU UR10, c[0x0][0x508] ;  /* 0x0000a100ff0a77ac */ /* 0x000f260008000800 */
        /* <DEDUP_REMOVED lines=42> */
[----:B-1----:R-:W4:Y:S04]  /*2c70*/  LDG.E.64 R6, desc[UR36][R4.64+0x8] ;  /* 0x0000082404067981 */ /* 0x002f28000c1e1b00 */
[----:B------:R-:W2:Y:S01]  /*2c80*/  LDG.E.64 R4, desc[UR36][R4.64] ;  /* 0x0000002404047981 */ /* 0x000ea2000c1e1b00 */
[----:B---3--:R-:W-:-:S04]  /*2c90*/  SHF.R.U32.HI R2, RZ, 0x1, R0 ;  /* 0x00000001ff027819 */ /* 0x008fc80000011600 */
[----:B------:R-:W-:-:S04]  /*2ca0*/  LOP3.LUT R3, R2, 0x30, RZ, 0xc0, !PT ;  /* 0x0000003002037812 */ /* 0x000fc800078ec0ff */
[----:B------:R-:W-:-:S04]  /*2cb0*/  LOP3.LUT R243, R3, 0x7, R243, 0xf8, !PT ;  /* 0x0000000703f37812 */ /* 0x000fc800078ef8f3 */
[C---:B------:R-:W-:Y:S01]  /*2cc0*/  ISETP.GE.AND P1, PT, R243.reuse, UR45, PT ;  /* 0x0000002df3007c0c */ /* 0x040fe2000bf26270 */
[----:B------:R-:W-:-:S05]  /*2cd0*/  VIADD R3, R243, 0x8 ;  /* 0x00000008f3037836 */ /* 0x000fca0000000000 */
[----:B------:R-:W-:Y:S01]  /*2ce0*/  ISETP.GE.AND P0, PT, R3, UR45, PT ;  /* 0x0000002d03007c0c */ /* 0x000fe2000bf06270 */
[----:B------:R-:W-:-:S04]  /*2cf0*/  IMAD.MOV.U32 R3, RZ, RZ, 0x4 ;  /* 0x00000004ff037424 */ /* 0x000fc800078e00ff */
[----:B------:R-:W-:-:S04]  /*2d00*/  IMAD.WIDE.U32 R8, R243, R3, UR56 ;  /* 0x00000038f3087e25 */ /* 0x000fc8000f8e0003 */
[C---:B------:R-:W-:Y:S01]  /*2d10*/  IMAD.SHL.U32 R3, R0.reuse, 0x2, RZ ;  /* 0x0000000200037824 */ /* 0x040fe200078e00ff */
[----:B------:R-:W5:Y:S04]  /*2d20*/  @!P1 LDG.E R242, desc[UR36][R8.64] ;  /* 0x0000002408f29981 */ /* 0x000f68000c1e1900 */
[----:B------:R-:W-:Y:S01]  /*2d30*/  LOP3.LUT R3, R3, 0x20, RZ, 0xc0, !PT ;  /* 0x0000002003037812 */ /* 0x000fe200078ec0ff */
[----:B------:R1:W5:Y:S01]  /*2d40*/  @!P0 LDG.E R241, desc[UR36][R8.64+0x20] ;  /* 0x0000202408f18981 */ /* 0x000362000c1e1900 */
[----:B------:R-:W-:Y:S01]  /*2d50*/  USHF.R.S32.HI UR14, URZ, 0x1f, UR47 ;  /* 0x0000001fff0e7899 */ /* 0x000fe2000801142f */
[----:B------:R-:W-:Y:S02]  /*2d60*/  R2P PR, R0, 0x6 ;  /* 0x0000000600007804 */ /* 0x000fe40000000000 */
[----:B------:R-:W-:-:S02]  /*2d70*/  CS2R R26, SRZ ;  /* 0x00000000001a7805 */ /* 0x000fc4000001ff00 */
[----:B------:R-:W-:Y:S01]  /*2d80*/  LOP3.LUT R11, R3, 0x18, R11, 0xf8, !PT ;  /* 0x00000018030b7812 */ /* 0x000fe200078ef80b */
[----:B------:R-:W-:Y:S01]  /*2d90*/  IMAD.SHL.U32 R3, R0, 0x40, RZ ;  /* 0x0000004000037824 */ /* 0x000fe200078e00ff */
[----:B------:R-:W-:Y:S02]  /*2da0*/  CS2R R24, SRZ ;  /* 0x0000000000187805 */ /* 0x000fe4000001ff00 */
[----:B------:R-:W-:Y:S02]  /*2db0*/  SEL R232, R232, 0xffffffc0, !P2 ;  /* 0xffffffc0e8e87807 */ /* 0x000fe40005000000 */
[----:B------:R-:W-:Y:S02]  /*2dc0*/  CS2R R20, SRZ ;  /* 0x0000000000147805 */ /* 0x000fe4000001ff00 */
[----:B------:R-:W-:Y:S02]  /*2dd0*/  SEL R231, R231, 0xffffffe0, !P1 ;  /* 0xffffffe0e7e77807 */ /* 0x000fe40004800000 */
[----:B------:R-:W-:-:S02]  /*2de0*/  LOP3.LUT R13, R3, 0x200, RZ, 0xc0, !PT ;  /* 0x00000200030d7812 */ /* 0x000fc400078ec0ff */
[----:B------:R-:W-:-:S04]  /*2df0*/  LOP3.LUT R11, R11, 0x1c0, R3, 0xf8, !PT ;  /* 0x000001c00b0b7812 */ /* 0x000fc800078ef803 */
[----:B------:R-:W-:Y:S01]  /*2e00*/  LOP3.LUT R11, R11, 0x38, R10, 0x78, !PT ;  /* 0x000000380b0b7812 */ /* 0x000fe200078e780a */
[----:B-1----:R-:W-:Y:S01]  /*2e10*/  IMAD.SHL.U32 R9, R0, 0x20, RZ ;  /* 0x0000002000097824 */ /* 0x002fe200078e00ff */
[----:B------:R-:W-:-:S04]  /*2e20*/  LOP3.LUT R8, R3, 0x1c0, RZ, 0xc0, !PT ;  /* 0x000001c003087812 */ /* 0x000fc800078ec0ff */
[----:B------:R-:W-:Y:S02]  /*2e30*/  LOP3.LUT R12, R9, 0x200, RZ, 0xc0, !PT ;  /* 0x00000200090c7812 */ /* 0x000fe400078ec0ff */
[----:B------:R-:W-:Y:S02]  /*2e40*/  LOP3.LUT R8, R8, 0x38, R10, 0xf8, !PT ;  /* 0x0000003808087812 */ /* 0x000fe400078ef80a */
[----:B------:R-:W-:Y:S02]  /*2e50*/  LOP3.LUT R230, R12, 0x3800, R230, 0xf8, !PT ;  /* 0x000038000ce67812 */ /* 0x000fe400078ef8e6 */
[C---:B------:R-:W-:Y:S02]  /*2e60*/  LOP3.LUT R0, R8.reuse, 0x8, R0, 0x78, !PT ;  /* 0x0000000808007812 */ /* 0x040fe400078e7800 */
[----:B------:R-:W-:Y:S02]  /*2e70*/  LOP3.LUT R9, R13, 0xc00, R9, 0xf8, !PT ;  /* 0x00000c000d097812 */ /* 0x000fe400078ef809 */
[----:B------:R-:W-:-:S02]  /*2e80*/  LOP3.LUT R2, R8, 0x8, R2, 0x78, !PT ;  /* 0x0000000808027812 */ /* 0x000fc400078e7802 */
[----:B------:R-:W-:Y:S02]  /*2e90*/  LOP3.LUT R230, R230, R0, RZ, 0xfc, !PT ;  /* 0x00000000e6e67212 */ /* 0x000fe400078efcff */
[----:B------:R-:W-:Y:S02]  /*2ea0*/  LOP3.LUT R2, R9, R2, RZ, 0xfc, !PT ;  /* 0x0000000209027212 */ /* 0x000fe400078efcff */
[----:B------:R-:W-:Y:S02]  /*2eb0*/  LOP3.LUT R0, R11, 0x200, R3, 0xf8, !PT ;  /* 0x000002000b007812 */ /* 0x000fe400078ef803 */
[----:B------:R-:W-:Y:S02]  /*2ec0*/  LEA R230, R230, UR25, 0x1 ;  /* 0x00000019e6e67c11 */ /* 0x000fe4000f8e08ff */
[----:B------:R-:W-:Y:S02]  /*2ed0*/  LEA R2, R2, UR25, 0x1 ;  /* 0x0000001902027c11 */ /* 0x000fe4000f8e08ff */
[----:B------:R-:W-:Y:S01]  /*2ee0*/  LEA R0, R0, UR25, 0x1 ;  /* 0x0000001900007c11 */ /* 0x000fe2000f8e08ff */
[----:B------:R-:W-:-:S02]  /*2ef0*/  IMAD.IADD R228, R232, 0x1, R230 ;  /* 0x00000001e8e47824 */ /* 0x000fc400078e02e6 */
[----:B------:R-:W-:Y:S02]  /*2f00*/  VIADD R2, R2, UR8 ;  /* 0x0000000802027c36 */ /* 0x000fe40008000000 */
[C---:B------:R-:W-:Y:S02]  /*2f10*/  IMAD.IADD R229, R231.reuse, 0x1, R230 ;  /* 0x00000001e7e57824 */ /* 0x040fe400078e02e6 */
[----:B------:R-:W-:Y:S02]  /*2f20*/  VIADD R0, R0, UR8 ;  /* 0x0000000800007c36 */ /* 0x000fe40008000000 */
[----:B------:R-:W-:Y:S01]  /*2f30*/  IMAD.IADD R3, R231, 0x1, R228 ;  /* 0x00000001e7037824 */ /* 0x000fe200078e02e4 */
[----:B----4-:R-:W-:-:S04]  /*2f40*/  IADD3 R240, P3, P0, R6, UR47, R240 ;  /* 0x0000002f06f07c10 */ /* 0x010fc8000f87e0f0 */
[----:B------:R-:W-:Y:S01]  /*2f50*/  IADD3.X R239, PT, PT, R7, UR14, RZ, P3, P0 ;  /* 0x0000000e07ef7c10 */ /* 0x000fe20009fe04ff */
[----:B------:R-:W1:Y:S02]  /*2f60*/  LDCU UR14, c[0x0][0x590] ;  /* 0x0000b200ff0e77ac */ /* 0x000e640008000800 */
[----:B-1----:R-:W-:Y:S01]  /*2f70*/  USHF.L.U32 UR14, UR14, 0x6, URZ ;  /* 0x000000060e0e7899 */ /* 0x002fe200080006ff */
[----:B--2---:R-:W-:Y:S02]  /*2f80*/  R2UR UR61, R5 ;  /* 0x00000000053d72ca */ /* 0x004fe400000e0000 */
[----:B------:R-:W-:-:S11]  /*2f90*/  R2UR UR62, R4 ;  /* 0x00000000043e72ca */ /* 0x000fd600000e0000 */
[----:B------:R-:W-:Y:S02]  /*2fa0*/  UIADD3 UR59, UPT, UPT, UR61, -0x4498517b, URZ ;  /* 0xbb67ae853d3b7890 */ /* 0x000fe4000fffe0ff */
[----:B------:R-:W-:Y:S02]  /*2fb0*/  UIADD3 UR60, UPT, UPT, UR62, -0x61c88647, URZ ;  /* 0x9e3779b93e3c7890 */ /* 0x000fe4000fffe0ff */
[----:B------:R-:W-:Y:S02]  /*2fc0*/  UIADD3 UR58, UPT, UPT, UR62, 0x3c6ef372, URZ ;  /* 0x3c6ef3723e3a7890 */ /* 0x000fe4000fffe0ff */
[----:B------:R-:W-:Y:S02]  /*2fd0*/  UIADD3 UR54, UPT, UPT, UR61, 0x76cf5d0a, URZ ;  /* 0x76cf5d0a3d367890 */ /* 0x000fe4000fffe0ff */
[----:B------:R-:W-:Y:S02]  /*2fe0*/  UIADD3 UR48, UPT, UPT, UR62, -0x255992d5, URZ ;  /* 0xdaa66d2b3e307890 */ /* 0x000fe4000fffe0ff */
[----:B------:R-:W-:-:S02]  /*2ff0*/  UIADD3 UR47, UPT, UPT, UR61, 0x32370b8f, URZ ;  /* 0x32370b8f3d2f7890 */ /* 0x000fc4000fffe0ff */
[----:B------:R-:W-:Y:S02]  /*3000*/  UIADD3 UR46, UPT, UPT, UR62, 0x78dde6e4, URZ ;  /* 0x78dde6e43e2e7890 */ /* 0x000fe4000fffe0ff */
[----:B------:R-:W-:Y:S02]  /*3010*/  UIADD3 UR45, UPT, UPT, UR61, -0x126145ec, URZ ;  /* 0xed9eba143d2d7890 */ /* 0x000fe4000fffe0ff */
[----:B------:R-:W-:Y:S02]  /*3020*/  UIADD3 UR31, UPT, UPT, UR62, 0x1715609d, URZ ;  /* 0x1715609d3e1f7890 */ /* 0x000fe4000fffe0ff */
[----:B------:R-:W-:Y:S02]  /*3030*/  UIADD3 UR30, UPT, UPT, UR61, -0x56f99767, URZ ;  /* 0xa90668993d1e7890 */ /* 0x000fe4000fffe0ff */
[----:B------:R-:W-:Y:S02]  /*3040*/  UIADD3 UR24, UPT, UPT, UR62, -0x4ab325aa, URZ ;  /* 0xb54cda563e187890 */ /* 0x000fe4000fffe0ff */
[----:B------:R-:W-:-:S12]  /*3050*/  UIADD3 UR15, UPT, UPT, UR61, 0x646e171e, URZ ;  /* 0x646e171e3d0f7890 */ /* 0x000fd8000fffe0ff */
.L_x_2287:
[----:B------:R-:W0:Y:S01]  /*3060*/  LDGDEPBAR ;  /* 0x00000000000079af */ /* 0x000e220000000000 */
[C---:B-----5:R-:W-:Y:S01]  /*3070*/  IMAD.IADD R116, R2.reuse, 0x1, R231 ;  /* 0x0000000102747824 */ /* 0x060fe200078e02e7 */
        /* <DEDUP_REMOVED lines=137> */
.L_x_2283:
        /* <DEDUP_REMOVED lines=89> */
.L_x_2284:
[----:B------:R-:W1:Y:S01]  /*3ea0*/  S2R R116, SR_TID.X ;  /* 0x0000000000747919 */ /* 0x000e620000002100 */
[C---:B------:R-:W-:Y:S01]  /*3eb0*/  FMUL.FTZ R85, R242.reuse, 1.4426950216293334961 ;  /* 0x3fb8aa3bf2557820 */ /* 0x040fe20000410000 */
[----:B------:R-:W-:Y:S01]  /*3ec0*/  FSETP.NEU.FTZ.AND P0, PT, R242, -INF , PT ;  /* 0xff800000f200780b */ /* 0x000fe20003f1d000 */
[----:B------:R-:W-:Y:S01]  /*3ed0*/  IMAD.U32 R92, RZ, RZ, UR51 ;  /* 0x00000033ff5c7e24 */ /* 0x000fe2000f8e00ff */
[----:B------:R-:W-:Y:S01]  /*3ee0*/  UISETP.GT.AND UP0, UPT, UR51, UR50, UPT ;  /* 0x000000323300728c */ /* 0x000fe2000bf04270 */
[----:B------:R-:W-:Y:S01]  /*3ef0*/  IMAD.U32 R86, RZ, RZ, UR38 ;  /* 0x00000026ff567e24 */ /* 0x000fe2000f8e00ff */
[----:B------:R-:W-:Y:S01]  /*3f00*/  FSEL R85, R85, RZ, P0 ;  /* 0x000000ff55557208 */ /* 0x000fe20000000000 */
[----:B------:R-:W-:Y:S01]  /*3f10*/  IMAD.WIDE.U32 R90, R240, -0x2daee0ad, RZ ;  /* 0xd2511f53f05a7825 */ /* 0x000fe200078e00ff */
[----:B------:R-:W-:Y:S03]  /*3f20*/  FSETP.NEU.FTZ.AND P0, PT, R241, -INF , PT ;  /* 0xff800000f100780b */ /* 0x000fe60003f1d000 */
        /* <DEDUP_REMOVED lines=8> */
[----:B------:R-:W-:Y:S01]  /*3fb0*/  FFMA.FTZ R4, R4, UR13, -R85 ;  /* 0x0000000d04047c23 */ /* 0x000fe20008010855 */
[----:B------:R-:W-:Y:S02]  /*3fc0*/  IMAD.MOV.U32 R205, RZ, RZ, 0x10 ;  /* 0x00000010ffcd7424 */ /* 0x000fe400078e00ff */
[----:B------:R-:W-:Y:S03]  /*3fd0*/  IMAD.MOV.U32 R231, RZ, RZ, 0x20 ;  /* 0x00000020ffe77424 */ /* 0x000fe600078e00ff */
[----:B------:R2:W-:Y:S01]  /*3fe0*/  MUFU.EX2 R131, R8 ;  /* 0x0000000800837308 */ /* 0x0005e20000000800 */
[----:B------:R-:W-:Y:S09]  /*3ff0*/  IMAD.MOV.U32 R232, RZ, RZ, 0x40 ;  /* 0x00000040ffe87424 */ /* 0x000ff200078e00ff */
[----:B------:R-:W-:Y:S10]  /*4000*/  MUFU.EX2 R200, R4 ;  /* 0x0000000400c87308 */ /* 0x000ff40000000800 */
[----:B------:R-:W-:Y:S10]  /*4010*/  MUFU.EX2 R196, R196 ;  /* 0x000000c400c47308 */ /* 0x000ff40000000800 */
[----:B------:R-:W-:Y:S10]  /*4020*/  MUFU.EX2 R213, R5 ;  /* 0x0000000500d57308 */ /* 0x000ff40000000800 */
[----:B------:R-:W-:Y:S10]  /*4030*/  MUFU.EX2 R212, R13 ;  /* 0x0000000d00d47308 */ /* 0x000ff40000000800 */
[----:B------:R-:W3:Y:S10]  /*4040*/  MUFU.EX2 R211, R16 ;  /* 0x0000001000d37308 */ /* 0x000ef40000000800 */
[----:B------:R-:W4:Y:S01]  /*4050*/  MUFU.EX2 R210, R17 ;  /* 0x0000001100d27308 */ /* 0x000f220000000800 */
[--C-:B-1----:R-:W-:Y:S01]  /*4060*/  SHF.R.U32.HI R84, RZ, 0x5, R116.reuse ;  /* 0x00000005ff547819 */ /* 0x102fe20000011674 */
[C---:B------:R-:W-:Y:S01]  /*4070*/  IMAD.SHL.U32 R122, R116.reuse, 0x2, RZ ;  /* 0x00000002747a7824 */ /* 0x040fe200078e00ff */
[--C-:B------:R-:W-:Y:S01]  /*4080*/  SHF.R.U32.HI R3, RZ, 0x7, R116.reuse ;  /* 0x00000007ff037819 */ /* 0x100fe20000011674 */
[----:B------:R-:W-:Y:S01]  /*4090*/  IMAD.SHL.U32 R118, R116, 0x20, RZ ;  /* 0x0000002074767824 */ /* 0x000fe200078e00ff */
[----:B------:R-:W-:Y:S01]  /*40a0*/  LOP3.LUT R84, R84, 0x3, RZ, 0xc0, !PT ;  /* 0x0000000354547812 */ /* 0x000fe200078ec0ff */
[----:B------:R-:W-:Y:S01]  /*40b0*/  IMAD.SHL.U32 R230, R116, 0x10, RZ ;  /* 0x0000001074e67824 */ /* 0x000fe200078e00ff */
[----:B------:R-:W-:Y:S01]  /*40c0*/  SHF.R.U32.HI R201, RZ, 0x2, R116 ;  /* 0x00000002ffc97819 */ /* 0x000fe20000011674 */
[----:B------:R-:W-:Y:S02]  /*40d0*/  IMAD R86, R86, 0x2, R3 ;  /* 0x0000000256567824 */ /* 0x000fe400078e0203 */
[----:B------:R-:W-:Y:S01]  /*40e0*/  FMUL.FTZ R3, R241, 1.4426950216293334961 ;  /* 0x3fb8aa3bf1037820 */ /* 0x000fe20000410000 */
[----:B------:R-:W-:Y:S01]  /*40f0*/  IMAD R92, R92, 0x4, R84 ;  /* 0x000000045c5c7824 */ /* 0x000fe200078e0254 */
[----:B------:R-:W-:Y:S01]  /*4100*/  SHF.R.U32.HI R233, RZ, 0x1, R116 ;  /* 0x00000001ffe97819 */ /* 0x000fe20000011674 */
[----:B------:R-:W-:Y:S01]  /*4110*/  IMAD.SHL.U32 R121, R116, 0x40, RZ ;  /* 0x0000004074797824 */ /* 0x000fe200078e00ff */
[----:B------:R-:W-:Y:S01]  /*4120*/  LOP3.LUT R86, R86, UR61, R91, 0x96, !PT ;  /* 0x0000003d56567c12 */ /* 0x000fe2000f8e965b */
[----:B------:R-:W-:Y:S01]  /*4130*/  IMAD.WIDE.U32 R92, R92, -0x326172a9, RZ ;  /* 0xcd9e8d575c5c7825 */ /* 0x000fe200078e00ff */
[----:B------:R-:W-:Y:S02]  /*4140*/  FSEL R3, R3, RZ, P0 ;  /* 0x000000ff03037208 */ /* 0x000fe40000000000 */
[----:B------:R-:W-:Y:S01]  /*4150*/  LOP3.LUT P0, RZ, R116, 0x8, RZ, 0xc0, !PT ;  /* 0x0000000874ff7812 */ /* 0x000fe2000780c0ff */
[----:B------:R-:W-:Y:S01]  /*4160*/  IMAD.WIDE.U32 R86, R86, -0x326172a9, RZ ;  /* 0xcd9e8d5756567825 */ /* 0x000fe200078e00ff */
[----:B------:R-:W-:Y:S03]  /*4170*/  LOP3.LUT R88, R239, UR62, R93, 0x96, !PT ;  /* 0x0000003eef587c12 */ /* 0x000fe6000f8e965d */
[--C-:B------:R-:W-:Y:S01]  /*4180*/  FFMA.FTZ R10, R10, UR13, -R3.reuse ;  /* 0x0000000d0a0a7c23 */ /* 0x100fe20008010803 */
[----:B------:R-:W-:Y:S01]  /*4190*/  FFMA.FTZ R11, R11, UR13, -R3 ;  /* 0x0000000d0b0b7c23 */ /* 0x000fe20008010803 */
[----:B------:R-:W-:Y:S01]  /*41a0*/  LOP3.LUT R84, R92, UR60, R87, 0x96, !PT ;  /* 0x0000003c5c547c12 */ /* 0x000fe2000f8e9657 */
[----:B------:R-:W-:Y:S01]  /*41b0*/  IMAD.WIDE.U32 R88, R88, -0x2daee0ad, RZ ;  /* 0xd2511f5358587825 */ /* 0x000fe200078e00ff */
[----:B------:R1:W-:Y:S03]  /*41c0*/  MUFU.EX2 R197, R10 ;  /* 0x0000000a00c57308 */ /* 0x0003e60000000800 */
[----:B------:R-:W-:Y:S01]  /*41d0*/  FFMA.FTZ R199, R7, UR13, -R3 ;  /* 0x0000000d07c77c23 */ /* 0x000fe20008010803 */
[----:B--2---:R-:W-:Y:S01]  /*41e0*/  IMAD.WIDE.U32 R8, R84, -0x2daee0ad, RZ ;  /* 0xd2511f5354087825 */ /* 0x004fe200078e00ff */
[----:B------:R-:W-:Y:S02]  /*41f0*/  LOP3.LUT R12, R90, UR59, R89, 0x96, !PT ;  /* 0x0000003b5a0c7c12 */ /* 0x000fe4000f8e9659 */
[----:B------:R-:W-:Y:S01]  /*4200*/  LOP3.LUT R7, R122, 0x38, RZ, 0xc0, !PT ;  /* 0x000000387a077812 */ /* 0x000fe200078ec0ff */
[----:B------:R-:W-:Y:S02]  /*4210*/  FFMA.FTZ R6, R6, UR13, -R3 ;  /* 0x0000000d06067c23 */ /* 0x000fe40008010803 */
[----:B------:R2:W4:Y:S01]  /*4220*/  MUFU.EX2 R198, R11 ;  /* 0x0000000b00c67308 */ /* 0x0005220000000800 */
[----:B------:R-:W-:Y:S01]  /*4230*/  IMAD.WIDE.U32 R90, R12, -0x326172a9, RZ ;  /* 0xcd9e8d570c5a7825 */ /* 0x000fe200078e00ff */
[----:B------:R-:W-:Y:S02]  /*4240*/  LOP3.LUT R84, R88, UR54, R9, 0x96, !PT ;  /* 0x0000003658547c12 */ /* 0x000fe4000f8e9609 */
[----:B------:R-:W-:Y:S01]  /*4250*/  LOP3.LUT R201, R7, 0x20, R201, 0x78, !PT ;  /* 0x0000002007c97812 */ /* 0x000fe200078e78c9 */
[----:B------:R-:W-:Y:S01]  /*4260*/  IMAD.SHL.U32 R117, R116, 0x8, RZ ;  /* 0x0000000874757824 */ /* 0x000fe200078e00ff */
[----:B------:R-:W-:Y:S01]  /*4270*/  LOP3.LUT R86, R86, UR58, R91, 0x96, !PT ;  /* 0x0000003a56567c12 */ /* 0x000fe2000f8e965b */
[----:B------:R-:W-:Y:S01]  /*4280*/  IMAD.WIDE.U32 R84, R84, -0x326172a9, RZ ;  /* 0xcd9e8d5754547825 */ /* 0x000fe200078e00ff */
[----:B------:R-:W-:Y:S02]  /*4290*/  LOP3.LUT R9, R118, 0xc00, RZ, 0xc0, !PT ;  /* 0x00000c0076097812 */ /* 0x000fe400078ec0ff */
[----:B------:R-:W4:Y:S01]  /*42a0*/  MUFU.EX2 R199, R199 ;  /* 0x000000c700c77308 */ /* 0x000f220000000800 */
[----:B------:R-:W-:Y:S01]  /*42b0*/  LOP3.LUT R201, R201, 0x1c0, R230, 0xf8, !PT ;  /* 0x000001c0c9c97812 */ /* 0x000fe200078ef8e6 */
[----:B------:R-:W-:Y:S01]  /*42c0*/  IMAD.WIDE.U32 R86, R86, -0x2daee0ad, RZ ;  /* 0xd2511f5356567825 */ /* 0x000fe200078e00ff */
[----:B-1----:R-:W-:Y:S02]  /*42d0*/  LOP3.LUT R10, R90, UR48, R85, 0x96, !PT ;  /* 0x000000305a0a7c12 */ /* 0x002fe4000f8e9655 */
[----:B------:R-:W-:Y:S01]  /*42e0*/  LOP3.LUT R9, R9, 0x6, R122, 0xf8, !PT ;  /* 0x0000000609097812 */ /* 0x000fe200078ef87a */
[----:B------:R-:W-:Y:S01]  /*42f0*/  FFMA.FTZ R18, R18, UR13, -R3 ;  /* 0x0000000d12127c23 */ /* 0x000fe20008010803 */
[----:B------:R-:W-:Y:S01]  /*4300*/  LOP3.LUT R7, R8, UR47, R87, 0x96, !PT ;  /* 0x0000002f08077c12 */ /* 0x000fe2000f8e9657 */
[----:B--2---:R-:W-:Y:S01]  /*4310*/  IMAD.WIDE.U32 R10, R10, -0x2daee0ad, RZ ;  /* 0xd2511f530a0a7825 */ /* 0x004fe200078e00ff */
[----:B------:R-:W-:Y:S01]  /*4320*/  LOP3.LUT R8, R118, 0x200, RZ, 0xc0, !PT ;  /* 0x0000020076087812 */ /* 0x000fe200078ec0ff */
[----:B------:R1:W2:Y:S01]  /*4330*/  MUFU.EX2 R203, R6 ;  /* 0x0000000600cb7308 */ /* 0x0002a20000000800 */
[----:B------:R-:W-:Y:S01]  /*4340*/  LOP3.LUT R201, R9, R201, RZ, 0xfc, !PT ;  /* 0x000000c909c97212 */ /* 0x000fe200078efcff */
[--C-:B------:R-:W-:Y:S01]  /*4350*/  FFMA.FTZ R15, R15, UR13, -R3.reuse ;  /* 0x0000000d0f0f7c23 */ /* 0x100fe20008010803 */
[----:B------:R-:W-:Y:S01]  /*4360*/  LOP3.LUT R230, R8, 0x3800, R230, 0xf8, !PT ;  /* 0x0000380008e67812 */ /* 0x000fe200078ef8e6 */
[----:B------:R-:W-:Y:S01]  /*4370*/  FFMA.FTZ R14, R14, UR13, -R3 ;  /* 0x0000000d0e0e7c23 */ /* 0x000fe20008010803 */
[----:B------:R-:W-:Y:S01]  /*4380*/  LOP3.LUT R8, R86, UR45, R11, 0x96, !PT ;  /* 0x0000002d56087c12 */ /* 0x000fe2000f8e960b */
[----:B------:R-:W-:Y:S01]  /*4390*/  IMAD.WIDE.U32 R86, R7, -0x326172a9, RZ ;  /* 0xcd9e8d5707567825 */ /* 0x000fe200078e00ff */
[----:B------:R-:W-:Y:S03]  /*43a0*/  LEA R201, R201, UR4, 0x1 ;  /* 0x00000004c9c97c11 */ /* 0x000fe6000f8e08ff */
[----:B------:R-:W-:Y:S01]  /*43b0*/  MUFU.EX2 R208, R15 ;  /* 0x0000000f00d07308 */ /* 0x000fe20000000800 */
[----:B------:R-:W-:Y:S01]  /*43c0*/  LOP3.LUT R123, R121, 0x1c0, RZ, 0xc0, !PT ;  /* 0x000001c0797b7812 */ /* 0x000fe200078ec0ff */
[----:B------:R-:W-:Y:S01]  /*43d0*/  IMAD.WIDE.U32 R8, R8, -0x326172a9, RZ ;  /* 0xcd9e8d5708087825 */ /* 0x000fe200078e00ff */
[----:B------:R-:W-:Y:S02]  /*43e0*/  LOP3.LUT R7, R84, UR46, R87, 0x96, !PT ;  /* 0x0000002e54077c12 */ /* 0x000fe4000f8e9657 */
[----:B------:R-:W-:Y:S01]  /*43f0*/  LOP3.LUT R123, R123, 0x38, R117, 0xf8, !PT ;  /* 0x000000387b7b7812 */ /* 0x000fe200078ef875 */
[----:B------:R-:W-:Y:S01]  /*4400*/  VIADD R4, R201, 0x2a000 ;  /* 0x0002a000c9047836 */ /* 0x000fe20000000000 */
[----:B------:R-:W-:Y:S01]  /*4410*/  LOP3.LUT R84, R86, UR31, R9, 0x96, !PT ;  /* 0x0000001f56547c12 */ /* 0x000fe2000f8e9609 */
[----:B------:R-:W-:Y:S04]  /*4420*/  IMAD.WIDE.U32 R86, R7, -0x2daee0ad, RZ ;  /* 0xd2511f5307567825 */ /* 0x000fe800078e00ff */
[----:B------:R-:W-:Y:S01]  /*4430*/  FFMA.FTZ R3, R19, UR13, -R3 ;  /* 0x0000000d13037c23 */ /* 0x000fe20008010803 */
[----:B------:R-:W-:Y:S01]  /*4440*/  MUFU.EX2 R209, R14 ;  /* 0x0000000e00d17308 */ /* 0x000fe20000000800 */
[----:B-1----:R-:W-:Y:S01]  /*4450*/  LOP3.LUT R6, R123, 0x8, R116, 0x78, !PT ;  /* 0x000000087b067812 */ /* 0x002fe200078e7874 */
[----:B------:R-:W-:Y:S01]  /*4460*/  IMAD.WIDE.U32 R84, R84, -0x2daee0ad, RZ ;  /* 0xd2511f5354547825 */ /* 0x000fe200078e00ff */
[----:B------:R-:W-:Y:S02]  /*4470*/  LOP3.LUT R11, R10, UR30, R87, 0x96, !PT ;  /* 0x0000001e0a0b7c12 */ /* 0x000fe4000f8e9657 */
[----:B------:R-:W-:Y:S01]  /*4480*/  LOP3.LUT R230, R230, R6, RZ, 0xfc, !PT ;  /* 0x00000006e6e67212 */ /* 0x000fe200078efcff */
[----:B------:R-:W-:Y:S01]  /*4490*/  VIADD R202, R201, 0x2a020 ;  /* 0x0002a020c9ca7836 */ /* 0x000fe20000000000 */
[----:B------:R-:W-:Y:S01]  /*44a0*/  PRMT R9, R84, 0x7770, RZ ;  /* 0x0000777054097816 */ /* 0x000fe200000000ff */
[----:B------:R-:W-:Y:S01]  /*44b0*/  @P0 VIADD R202, R4, 0xffffffe0 ;  /* 0xffffffe004ca0836 */ /* 0x000fe20000000000 */
[----:B------:R-:W-:Y:S01]  /*44c0*/  LOP3.LUT R4, R86, UR15, R85, 0x96, !PT ;  /* 0x0000000f56047c12 */ /* 0x000fe2000f8e9655 */
[----:B------:R-:W-:Y:S01]  /*44d0*/  IMAD.WIDE.U32 R86, R11, -0x326172a9, RZ ;  /* 0xcd9e8d570b567825 */ /* 0x000fe200078e00ff */
[----:B------:R-:W-:Y:S01]  /*44e0*/  ISETP.LE.U32.AND P1, PT, R9, UR12, PT ;  /* 0x0000000c09007c0c */ /* 0x000fe2000bf23070 */
[----:B------:R-:W1:Y:S01]  /*44f0*/  MUFU.EX2 R206, R3 ;  /* 0x0000000300ce7308 */ /* 0x000e620000000800 */
[----:B------:R-:W-:Y:S02]  /*4500*/  LOP3.LUT R10, R4, 0xff, RZ, 0xc0, !PT ;  /* 0x000000ff040a7812 */ /* 0x000fe400078ec0ff */
[----:B------:R-:W-:Y:S02]  /*4510*/  PRMT R9, R86, 0x7770, RZ ;  /* 0x0000777056097816 */ /* 0x000fe400000000ff */
[----:B------:R-:W-:Y:S02]  /*4520*/  ISETP.LE.U32.AND P3, PT, R10, UR12, PT ;  /* 0x0000000c0a007c0c */ /* 0x000fe4000bf63070 */
[----:B------:R-:W-:Y:S03]  /*4530*/  PRMT R7, R84, 0x7771, RZ ;  /* 0x0000777154077816 */ /* 0x000fe600000000ff */
[----:B------:R-:W1:Y:S01]  /*4540*/  MUFU.EX2 R207, R18 ;  /* 0x0000001200cf7308 */ /* 0x000e620000000800 */
[----:B------:R-:W-:Y:S02]  /*4550*/  LOP3.LUT R8, R8, UR24, R87, 0x96, !PT ;  /* 0x0000001808087c12 */ /* 0x000fe4000f8e9657 */
[----:B------:R-:W-:Y:S01]  /*4560*/  ISETP.LE.U32.AND P4, PT, R9, UR12, PT ;  /* 0x0000000c09007c0c */ /* 0x000fe2000bf83070 */
[----:B---3--:R-:W-:Y:S01]  /*4570*/  @!P1 FADD.FTZ R211, -R211, -RZ ;  /* 0x800000ffd3d39221 */ /* 0x008fe20000010100 */
[C---:B------:R-:W-:Y:S02]  /*4580*/  PRMT R10, R86.reuse, 0x7771, RZ ;  /* 0x00007771560a7816 */ /* 0x040fe400000000ff */
[----:B------:R-:W-:Y:S02]  /*4590*/  ISETP.GT.U32.AND P6, PT, R7, UR12, PT ;  /* 0x0000000c07007c0c */ /* 0x000fe4000bfc4070 */
[----:B------:R-:W-:Y:S01]  /*45a0*/  PRMT R7, R86, 0x7772, RZ ;  /* 0x0000777256077816 */ /* 0x000fe200000000ff */
[----:B------:R-:W-:Y:S01]  /*45b0*/  @!P3 FADD.FTZ R130, -R130, -RZ ;  /* 0x800000ff8282b221 */ /* 0x000fe20000010100 */
[----:B------:R-:W-:Y:S02]  /*45c0*/  PRMT R86, R86, 0x7773, RZ ;  /* 0x0000777356567816 */ /* 0x000fe400000000ff */
[----:B------:R-:W-:Y:S02]  /*45d0*/  SHF.R.U32.HI R9, RZ, 0x18, R8 ;  /* 0x00000018ff097819 */ /* 0x000fe40000011608 */
[----:B------:R-:W-:Y:S01]  /*45e0*/  ISETP.GT.U32.AND P0, PT, R10, UR12, PT ;  /* 0x0000000c0a007c0c */ /* 0x000fe2000bf04070 */
[----:B------:R-:W-:Y:S01]  /*45f0*/  @!P4 FADD.FTZ R131, -R131, -RZ ;  /* 0x800000ff8383c221 */ /* 0x000fe20000010100 */
[----:B------:R-:W-:Y:S02]  /*4600*/  ISETP.GT.U32.AND P2, PT, R86, UR12, PT ;  /* 0x0000000c56007c0c */ /* 0x000fe4000bf44070 */
[----:B------:R-:W-:Y:S01]  /*4610*/  ISETP.GT.U32.AND P5, PT, R7, UR12, PT ;  /* 0x0000000c07007c0c */ /* 0x000fe2000bfa4070 */
[----:B----4-:R-:W-:Y:S01]  /*4620*/  @P6 FADD.FTZ R210, -R210, -RZ ;  /* 0x800000ffd2d26221 */ /* 0x010fe20000010100 */
[----:B------:R-:W-:Y:S02]  /*4630*/  ISETP.LE.U32.AND P3, PT, R9, UR12, PT ;  /* 0x0000000c09007c0c */ /* 0x000fe4000bf63070 */
[C---:B------:R-:W-:Y:S02]  /*4640*/  LOP3.LUT R9, R8.reuse, 0xff, RZ, 0xc0, !PT ;  /* 0x000000ff08097812 */ /* 0x040fe400078ec0ff */
[C---:B------:R-:W-:Y:S02]  /*4650*/  PRMT R7, R8.reuse, 0x7632, R7 ;  /* 0x0000763208077816 */ /* 0x040fe40000000007 */
[----:B------:R-:W-:Y:S01]  /*4660*/  LOP3.LUT R8, R8, 0xffff, RZ, 0xc0, !PT ;  /* 0x0000ffff08087812 */ /* 0x000fe200078ec0ff */
[----:B------:R-:W-:Y:S01]  /*4670*/  @P0 FADD.FTZ R196, -R196, -RZ ;  /* 0x800000ffc4c40221 */ /* 0x000fe20000010100 */
[----:B------:R-:W-:Y:S01]  /*4680*/  ISETP.LE.U32.AND P4, PT, R9, UR12, PT ;  /* 0x0000000c09007c0c */ /* 0x000fe2000bf83070 */
[----:B------:R-:W-:Y:S01]  /*4690*/  @P2 FADD.FTZ R198, -R198, -RZ ;  /* 0x800000ffc6c62221 */ /* 0x000fe20000010100 */
[----:B------:R-:W-:Y:S01]  /*46a0*/  SHF.R.U32.HI R8, RZ, 0x8, R8 ;  /* 0x00000008ff087819 */ /* 0x000fe20000011608 */
[----:B------:R-:W-:Y:S01]  /*46b0*/  @P5 FADD.FTZ R197, -R197, -RZ ;  /* 0x800000ffc5c55221 */ /* 0x000fe20000010100 */
[----:B------:R-:W-:Y:S01]  /*46c0*/  LOP3.LUT R9, R7, 0xff, RZ, 0xc0, !PT ;  /* 0x000000ff07097812 */ /* 0x000fe200078ec0ff */
[----:B------:R-:W-:Y:S01]  /*46d0*/  @!P3 FADD.FTZ R199, -R199, -RZ ;  /* 0x800000ffc7c7b221 */ /* 0x000fe20000010100 */
[----:B------:R-:W-:Y:S02]  /*46e0*/  LOP3.LUT R8, R8, 0xffff, RZ, 0xc0, !PT ;  /* 0x0000ffff08087812 */ /* 0x000fe400078ec0ff */
[----:B------:R-:W-:Y:S02]  /*46f0*/  ISETP.LE.U32.AND P0, PT, R9, UR12, PT ;  /* 0x0000000c09007c0c */ /* 0x000fe4000bf03070 */
[----:B------:R-:W-:Y:S02]  /*4700*/  ISETP.LE.U32.AND P2, PT, R8, UR12, PT ;  /* 0x0000000c08007c0c */ /* 0x000fe4000bf43070 */
[----:B------:R-:W-:Y:S01]  /*4710*/  PRMT R5, R84, 0x7773, RZ ;  /* 0x0000777354057816 */ /* 0x000fe200000000ff */
[----:B------:R-:W-:Y:S01]  /*4720*/  @!P4 FADD.FTZ R200, -R200, -RZ ;  /* 0x800000ffc8c8c221 */ /* 0x000fe20000010100 */
[C---:B------:R-:W-:Y:S02]  /*4730*/  LOP3.LUT R7, R4.reuse, 0xffff, RZ, 0xc0, !PT ;  /* 0x0000ffff04077812 */ /* 0x040fe400078ec0ff */
[----:B------:R-:W-:Y:S02]  /*4740*/  ISETP.GT.U32.AND P4, PT, R5, UR12, PT ;  /* 0x0000000c05007c0c */ /* 0x000fe4000bf84070 */
[----:B------:R-:W-:Y:S02]  /*4750*/  PRMT R5, R4, 0x7632, R5 ;  /* 0x0000763204057816 */ /* 0x000fe40000000005 */
[----:B------:R-:W-:Y:S01]  /*4760*/  SHF.R.U32.HI R4, RZ, 0x18, R4 ;  /* 0x00000018ff047819 */ /* 0x000fe20000011604 */
[----:B--2---:R-:W-:Y:S01]  /*4770*/  @!P0 FADD.FTZ R203, -R203, -RZ ;  /* 0x800000ffcbcb8221 */ /* 0x004fe20000010100 */
[----:B------:R-:W-:Y:S01]  /*4780*/  SHF.R.U32.HI R7, RZ, 0x8, R7 ;  /* 0x00000008ff077819 */ /* 0x000fe20000011607 */
[----:B------:R-:W-:Y:S01]  /*4790*/  @!P2 FADD.FTZ R213, -R213, -RZ ;  /* 0x800000ffd5d5a221 */ /* 0x000fe20000010100 */
[----:B------:R-:W-:Y:S02]  /*47a0*/  ISETP.LE.U32.AND P2, PT, R4, UR12, PT ;  /* 0x0000000c04007c0c */ /* 0x000fe4000bf43070 */
[----:B------:R-:W-:Y:S02]  /*47b0*/  F2FP.RELU.F16.F32.PACK_AB R4, R199, R203 ;  /* 0x000000cbc704723e */ /* 0x000fe400000008ff */
[----:B------:R-:W-:Y:S01]  /*47c0*/  LOP3.LUT R7, R7, 0xffff, RZ, 0xc0, !PT ;  /* 0x0000ffff07077812 */ /* 0x000fe200078ec0ff */
[----:B-1----:R-:W-:Y:S01]  /*47d0*/  @P4 FADD.FTZ R206, -R206, -RZ ;  /* 0x800000ffcece4221 */ /* 0x002fe20000010100 */
[----:B------:R-:W-:Y:S01]  /*47e0*/  PRMT R6, R84, 0x7772, RZ ;  /* 0x0000777254067816 */ /* 0x000fe200000000ff */
[----:B------:R1:W-:Y:S01]  /*47f0*/  STS [R201+0x2a400], R4 ;  /* 0x02a40004c9007388 */ /* 0x0003e20000000800 */
[----:B------:R-:W-:Y:S02]  /*4800*/  ISETP.LE.U32.AND P3, PT, R7, UR12, PT ;  /* 0x0000000c07007c0c */ /* 0x000fe4000bf63070 */
[----:B------:R-:W-:Y:S02]  /*4810*/  LOP3.LUT P0, RZ, R116, 0x4, RZ, 0xc0, !PT ;  /* 0x0000000474ff7812 */ /* 0x000fe4000780c0ff */
[----:B------:R-:W-:Y:S01]  /*4820*/  ISETP.GT.U32.AND P5, PT, R6, UR12, PT ;  /* 0x0000000c06007c0c */ /* 0x000fe2000bfa4070 */
[----:B------:R-:W-:Y:S01]  /*4830*/  @!P2 FADD.FTZ R208, -R208, -RZ ;  /* 0x800000ffd0d0a221 */ /* 0x000fe20000010100 */
[----:B------:R-:W-:Y:S02]  /*4840*/  LOP3.LUT R5, R5, 0xff, RZ, 0xc0, !PT ;  /* 0x000000ff05057812 */ /* 0x000fe400078ec0ff */
[----:B------:R-:W-:Y:S02]  /*4850*/  SEL R205, R205, 0xfffffff0, !P0 ;  /* 0xfffffff0cdcd7807 */ /* 0x000fe40004000000 */
[----:B------:R-:W-:Y:S02]  /*4860*/  F2FP.RELU.F16.F32.PACK_AB R6, R213, R200 ;  /* 0x000000c8d506723e */ /* 0x000fe400000008ff */
[----:B------:R-:W-:Y:S01]  /*4870*/  LOP3.LUT R120, R121, 0x200, RZ, 0xc0, !PT ;  /* 0x0000020079787812 */ /* 0x000fe200078ec0ff */
[----:B------:R-:W-:Y:S01]  /*4880*/  @!P3 FADD.FTZ R212, -R212, -RZ ;  /* 0x800000ffd4d4b221 */ /* 0x000fe20000010100 */
[----:B------:R-:W-:Y:S01]  /*4890*/  ISETP.LE.U32.AND P3, PT, R5, UR12, PT ;  /* 0x0000000c05007c0c */ /* 0x000fe2000bf63070 */
[----:B------:R-:W-:Y:S01]  /*48a0*/  IMAD.IADD R204, R201, 0x1, R205 ;  /* 0x00000001c9cc7824 */ /* 0x000fe200078e02cd */
[----:B------:R-:W-:Y:S01]  /*48b0*/  F2FP.RELU.F16.F32.PACK_AB R5, R196, R131 ;  /* 0x00000083c405723e */ /* 0x000fe200000008ff */
[----:B------:R2:W-:Y:S01]  /*48c0*/  STS [R201+0x2a000], R6 ;  /* 0x02a00006c9007388 */ /* 0x0005e20000000800 */
[----:B------:R-:W-:Y:S01]  /*48d0*/  F2FP.RELU.F16.F32.PACK_AB R3, R212, R130 ;  /* 0x00000082d403723e */ /* 0x000fe200000008ff */
[----:B------:R-:W-:Y:S01]  /*48e0*/  @P5 FADD.FTZ R207, -R207, -RZ ;  /* 0x800000ffcfcf5221 */ /* 0x000fe20000010100 */
[----:B------:R-:W-:Y:S01]  /*48f0*/  LOP3.LUT R127, R120, 0xc00, R118, 0xf8, !PT ;  /* 0x00000c00787f7812 */ /* 0x000fe200078ef876 */
[----:B------:R3:W-:Y:S01]  /*4900*/  STS [R204+0x2a000], R5 ;  /* 0x02a00005cc007388 */ /* 0x0007e20000000800 */
[----:B------:R-:W-:Y:S02]  /*4910*/  LOP3.LUT R119, R123, 0x8, R233, 0x78, !PT ;  /* 0x000000087b777812 */ /* 0x000fe400078e78e9 */
[----:B-1----:R-:W-:Y:S02]  /*4920*/  F2FP.RELU.F16.F32.PACK_AB R4, R198, R197 ;  /* 0x000000c5c604723e */ /* 0x002fe400000008ff */
[----:B------:R-:W-:Y:S01]  /*4930*/  LOP3.LUT R127, R127, R119, RZ, 0xfc, !PT ;  /* 0x000000777f7f7212 */ /* 0x000fe200078efcff */
[----:B------:R-:W-:Y:S01]  /*4940*/  @!P3 FADD.FTZ R209, -R209, -RZ ;  /* 0x800000ffd1d1b221 */ /* 0x000fe20000010100 */
[----:B------:R-:W-:Y:S01]  /*4950*/  LEA R230, R230, UR4, 0x1 ;  /* 0x00000004e6e67c11 */ /* 0x000fe2000f8e08ff */
[----:B------:R1:W-:Y:S01]  /*4960*/  STS [R204+0x2a400], R4 ;  /* 0x02a40004cc007388 */ /* 0x0003e20000000800 */
[----:B------:R-:W-:Y:S02]  /*4970*/  LEA R127, R127, UR4, 0x1 ;  /* 0x000000047f7f7c11 */ /* 0x000fe4000f8e08ff */
[----:B------:R-:W-:Y:S01]  /*4980*/  LOP3.LUT P1, RZ, R116, 0x2, RZ, 0xc0, !PT ;  /* 0x0000000274ff7812 */ /* 0x000fe2000782c0ff */
[----:B------:R4:W-:Y:S01]  /*4990*/  STS [R202], R3 ;  /* 0x00000003ca007388 */ /* 0x0009e20000000800 */
[----:B------:R-:W-:Y:S02]  /*49a0*/  SEL R232, R232, 0xffffffc0, !P0 ;  /* 0xffffffc0e8e87807 */ /* 0x000fe40004000000 */
[----:B------:R-:W-:Y:S02]  /*49b0*/  SEL R231, R231, 0xffffffe0, !P1 ;  /* 0xffffffe0e7e77807 */ /* 0x000fe40004800000 */
[----:B------:R-:W-:Y:S01]  /*49c0*/  FSETP.GE.FTZ.AND P1, PT, R199, RZ, PT ;  /* 0x000000ffc700720b */ /* 0x000fe20003f36000 */
[C---:B------:R-:W-:Y:S01]  /*49d0*/  IMAD.IADD R125, R127.reuse, 0x1, R232 ;  /* 0x000000017f7d7824 */ /* 0x040fe200078e02e8 */
[----:B------:R-:W-:Y:S01]  /*49e0*/  FSETP.GE.FTZ.AND P4, PT, R200, RZ, PT ;  /* 0x000000ffc800720b */ /* 0x000fe20003f96000 */
[----:B------:R-:W-:Y:S01]  /*49f0*/  IMAD.IADD R126, R127, 0x1, R231 ;  /* 0x000000017f7e7824 */ /* 0x000fe200078e02e7 */
[----:B--2---:R-:W-:Y:S01]  /*4a00*/  F2FP.RELU.F16.F32.PACK_AB R6, R208, R209 ;  /* 0x000000d1d006723e */ /* 0x004fe200000008ff */
[--C-:B------:R-:W-:Y:S01]  /*4a10*/  IMAD.IADD R229, R231, 0x1, R230.reuse ;  /* 0x00000001e7e57824 */ /* 0x100fe200078e02e6 */
[----:B------:R-:W-:Y:S01]  /*4a20*/  FSETP.GE.FTZ.AND P3, PT, R213, RZ, PT ;  /* 0x000000ffd500720b */ /* 0x000fe20003f76000 */
[----:B------:R-:W-:Y:S01]  /*4a30*/  IMAD.IADD R228, R232, 0x1, R230 ;  /* 0x00000001e8e47824 */ /* 0x000fe200078e02e6 */
[----:B---3--:R-:W-:Y:S01]  /*4a40*/  F2FP.RELU.F16.F32.PACK_AB R5, R210, R211 ;  /* 0x000000d3d205723e */ /* 0x008fe200000008ff */
[----:B------:R-:W-:Y:S01]  /*4a50*/  STS [R202+0x400], R6 ;  /* 0x00040006ca007388 */ /* 0x000fe20000000800 */
[----:B------:R-:W-:Y:S01]  /*4a60*/  IMAD.IADD R124, R231, 0x1, R125 ;  /* 0x00000001e77c7824 */ /* 0x000fe200078e027d */
[----:B------:R-:W-:Y:S02]  /*4a70*/  FSETP.GE.FTZ.AND P2, PT, R203, RZ, PT ;  /* 0x000000ffcb00720b */ /* 0x000fe40003f56000 */
[----:B------:R-:W-:Y:S02]  /*4a80*/  LOP3.LUT R122, R122, 0x20, RZ, 0xc0, !PT ;  /* 0x000000207a7a7812 */ /* 0x000fe400078ec0ff */
[----:B------:R-:W-:Y:S02]  /*4a90*/  FSETP.GE.FTZ.AND P5, PT, R211, RZ, PT ;  /* 0x000000ffd300720b */ /* 0x000fe40003fb6000 */
[----:B-1----:R-:W-:Y:S01]  /*4aa0*/  F2FP.RELU.F16.F32.PACK_AB R4, R206, R207 ;  /* 0x000000cfce04723e */ /* 0x002fe200000008ff */
[----:B----4-:R-:W-:Y:S05]  /*4ab0*/  IMAD.IADD R3, R205, 0x1, R202 ;  /* 0x00000001cd037824 */ /* 0x010fea00078e02ca */
[----:B------:R-:W-:Y:S04]  /*4ac0*/  STS [R3], R5 ;  /* 0x0000000503007388 */ /* 0x000fe80000000800 */
[----:B------:R1:W-:Y:S04]  /*4ad0*/  STS [R3+0x400], R4 ;  /* 0x0004000403007388 */ /* 0x0003e80000000800 */
[----:B------:R-:W-:Y:S08]  /*4ae0*/  LDSM.16.M88.4 R16, [R127+0x10000] ;  /* 0x010000007f10783b */ /* 0x000ff00000000200 */
[----:B------:R-:W2:Y:S08]  /*4af0*/  LDSM.16.M88.4 R8, [R230+0x20000] ;  /* 0x02000000e608783b */ /* 0x000eb00000000200 */
[----:B------:R-:W3:Y:S01]  /*4b00*/  LDSM.16.M88.4 R84, [R230+0x20800] ;  /* 0x02080000e654783b */ /* 0x000ee20000000200 */
[----:B-1----:R-:W-:Y:S07]  /*4b10*/  IMAD.IADD R3, R231, 0x1, R228 ;  /* 0x00000001e7037824 */ /* 0x002fee00078e02e4 */
[----:B------:R-:W-:Y:S08]  /*4b20*/  LDSM.16.M88.4 R88, [R126+0x10000] ;  /* 0x010000007e58783b */ /* 0x000ff00000000200 */
[----:B------:R-:W1:Y:S08]  /*4b30*/  LDSM.16.M88.4 R92, [R229+0x20000] ;  /* 0x02000000e55c783b */ /* 0x000e700000000200 */
[----:B------:R-:W4:Y:S01]  /*4b40*/  LDSM.16.M88.4 R96, [R229+0x20800] ;  /* 0x02080000e560783b */ /* 0x000f220000000200 */
[C---:B--2---:R-:W-:Y:S07]  /*4b50*/  HMMA.16816.F32 R4, R16.reuse, R8, RZ ;  /* 0x000000081004723c */ /* 0x044fee00000018ff */
[----:B------:R-:W-:Y:S01]  /*4b60*/  LDSM.16.M88.4 R100, [R125+0x10000] ;  /* 0x010000007d64783b */ /* 0x000fe20000000200 */
[C---:B------:R-:W-:Y:S07]  /*4b70*/  HMMA.16816.F32 R8, R16.reuse, R10, RZ ;  /* 0x0000000a1008723c */ /* 0x040fee00000018ff */
[----:B------:R-:W2:Y:S01]  /*4b80*/  LDSM.16.M88.4 R104, [R228+0x20000] ;  /* 0x02000000e468783b */ /* 0x000ea20000000200 */
[C---:B---3--:R-:W-:Y:S07]  /*4b90*/  HMMA.16816.F32 R12, R16.reuse, R84, RZ ;  /* 0x00000054100c723c */ /* 0x048fee00000018ff */
[----:B------:R-:W-:Y:S01]  /*4ba0*/  LDSM.16.M88.4 R108, [R124+0x10000] ;  /* 0x010000007c6c783b */ /* 0x000fe20000000200 */
[----:B------:R-:W-:Y:S07]  /*4bb0*/  HMMA.16816.F32 R16, R16, R86, RZ ;  /* 0x000000561010723c */ /* 0x000fee00000018ff */
[----:B------:R-:W3:Y:S01]  /*4bc0*/  LDSM.16.M88.4 R84, [R228+0x20800] ;  /* 0x02080000e454783b */ /* 0x000ee20000000200 */
[C---:B-1----:R-:W-:Y:S07]  /*4bd0*/  HMMA.16816.F32 R4, R88.reuse, R92, R4 ;  /* 0x0000005c5804723c */ /* 0x042fee0000001804 */
[----:B------:R-:W1:Y:S01]  /*4be0*/  LDSM.16.M88.4 R112, [R3+0x20000] ;  /* 0x020000000370783b */ /* 0x000e620000000200 */
[C---:B------:R-:W-:Y:S07]  /*4bf0*/  HMMA.16816.F32 R8, R88.reuse, R94, R8 ;  /* 0x0000005e5808723c */ /* 0x040fee0000001808 */
[----:B------:R-:W-:Y:S01]  /*4c00*/  LDSM.16.M88.4 R92, [R127+0x12000] ;  /* 0x012000007f5c783b */ /* 0x000fe20000000200 */
[C---:B----4-:R-:W-:Y:S08]  /*4c10*/  HMMA.16816.F32 R12, R88.reuse, R96, R12 ;  /* 0x00000060580c723c */ /* 0x050ff0000000180c */
[----:B------:R-:W-:Y:S01]  /*4c20*/  HMMA.16816.F32 R16, R88, R98, R16 ;  /* 0x000000625810723c */ /* 0x000fe20000001810 */
[----:B------:R-:W4:Y:S07]  /*4c30*/  LDSM.16.M88.4 R88, [R3+0x20800] ;  /* 0x020800000358783b */ /* 0x000f2e0000000200 */
[C---:B--2---:R-:W-:Y:S01]  /*4c40*/  HMMA.16816.F32 R4, R100.reuse, R104, R4 ;  /* 0x000000686404723c */ /* 0x044fe20000001804 */
[----:B------:R-:W2:Y:S07]  /*4c50*/  LDSM.16.M88.4 R96, [R230+0x22000] ;  /* 0x02200000e660783b */ /* 0x000eae0000000200 */
[C---:B------:R-:W-:Y:S01]  /*4c60*/  HMMA.16816.F32 R8, R100.reuse, R106, R8 ;  /* 0x0000006a6408723c */ /* 0x040fe20000001808 */
[----:B------:R-:W-:Y:S07]  /*4c70*/  LDSM.16.M88.4 R104, [R229+0x22000] ;  /* 0x02200000e568783b */ /* 0x000fee0000000200 */
[C---:B---3--:R-:W-:Y:S08]  /*4c80*/  HMMA.16816.F32 R12, R100.reuse, R84, R12 ;  /* 0x00000054640c723c */ /* 0x048ff0000000180c */
[----:B------:R-:W-:Y:S01]  /*4c90*/  HMMA.16816.F32 R16, R100, R86, R16 ;  /* 0x000000566410723c */ /* 0x000fe20000001810 */
[----:B------:R-:W3:Y:S07]  /*4ca0*/  LDSM.16.M88.4 R84, [R230+0x22800] ;  /* 0x02280000e654783b */ /* 0x000eee0000000200 */
[C---:B-1----:R-:W-:Y:S01]  /*4cb0*/  HMMA.16816.F32 R4, R108.reuse, R112, R4 ;  /* 0x000000706c04723c */ /* 0x042fe20000001804 */
[----:B------:R-:W1:Y:S07]  /*4cc0*/  LDSM.16.M88.4 R100, [R126+0x12000] ;  /* 0x012000007e64783b */ /* 0x000e6e0000000200 */
[C---:B------:R-:W-:Y:S01]  /*4cd0*/  HMMA.16816.F32 R8, R108.reuse, R114, R8 ;  /* 0x000000726c08723c */ /* 0x040fe20000001808 */
[----:B------:R-:W-:Y:S07]  /*4ce0*/  LDSM.16.M88.4 R112, [R228+0x22000] ;  /* 0x02200000e470783b */ /* 0x000fee0000000200 */
        /* <DEDUP_REMOVED lines=68> */
[C---:B------:R-:W-:Y:S08]  /*5130*/  HMMA.16816.F32 R8, R92.reuse, R98, R8 ;  /* 0x000000625c08723c */ /* 0x040ff00000001808 */
[C---:B----4-:R-:W-:Y:S08]  /*5140*/  HMMA.16816.F32 R12, R92.reuse, R88, R12 ;  /* 0x000000585c0c723c */ /* 0x050ff0000000180c */
[----:B------:R-:W-:Y:S01]  /*5150*/  HMMA.16816.F32 R16, R92, R90, R16 ;  /* 0x0000005a5c10723c */ /* 0x000fe20000001810 */
[----:B------:R-:W4:Y:S07]  /*5160*/  LDSM.16.M88.4 R88, [R3+0x26800] ;  /* 0x026800000358783b */ /* 0x000f2e0000000200 */
[C---:B--2---:R-:W-:Y:S08]  /*5170*/  HMMA.16816.F32 R4, R100.reuse, R104, R4 ;  /* 0x000000686404723c */ /* 0x044ff00000001804 */
[C---:B------:R-:W-:Y:S08]  /*5180*/  HMMA.16816.F32 R8, R100.reuse, R106, R8 ;  /* 0x0000006a6408723c */ /* 0x040ff00000001808 */
[C---:B---3--:R-:W-:Y:S03]  /*5190*/  HMMA.16816.F32 R12, R100.reuse, R84, R12 ;  /* 0x00000054640c723c */ /* 0x048fe6000000180c */
[----:B------:R-:W-:Y:S04]  /*51a0*/  LOP3.LUT R84, R233, 0x10, RZ, 0xc0, !PT ;  /* 0x00000010e9547812 */ /* 0x000fe800078ec0ff */
[--C-:B------:R-:W-:Y:S01]  /*51b0*/  LOP3.LUT R85, R84, 0x8, R116.reuse, 0xf8, !PT ;  /* 0x0000000854557812 */ /* 0x100fe200078ef874 */
[----:B------:R-:W-:Y:S03]  /*51c0*/  HMMA.16816.F32 R16, R100, R86, R16 ;  /* 0x000000566410723c */ /* 0x000fe60000001810 */
[----:B------:R-:W-:Y:S02]  /*51d0*/  SHF.R.U32.HI R84, RZ, 0x3, R116 ;  /* 0x00000003ff547819 */ /* 0x000fe40000011674 */
[----:B------:R-:W-:Y:S02]  /*51e0*/  LOP3.LUT R123, R85, R123, RZ, 0x3c, !PT ;  /* 0x0000007b557b7212 */ /* 0x000fe400078e3cff */
[----:B------:R-:W-:Y:S01]  /*51f0*/  LOP3.LUT R84, R122, 0x18, R84, 0xf8, !PT ;  /* 0x000000187a547812 */ /* 0x000fe200078ef854 */
[C---:B-1----:R-:W-:Y:S05]  /*5200*/  HMMA.16816.F32 R4, R108.reuse, R112, R4 ;  /* 0x000000706c04723c */ /* 0x042fea0000001804 */
[----:B------:R-:W-:Y:S02]  /*5210*/  LOP3.LUT R123, R123, 0x200, R118, 0xf8, !PT ;  /* 0x000002007b7b7812 */ /* 0x000fe400078ef876 */
[----:B------:R-:W-:Y:S01]  /*5220*/  LOP3.LUT R84, R84, 0x1c0, R121, 0xf8, !PT ;  /* 0x000001c054547812 */ /* 0x000fe200078ef879 */
[C---:B------:R-:W-:Y:S03]  /*5230*/  HMMA.16816.F32 R8, R108.reuse, R114, R8 ;  /* 0x000000726c08723c */ /* 0x040fe60000001808 */
[----:B------:R-:W-:Y:S02]  /*5240*/  LEA R234, R123, UR4, 0x1 ;  /* 0x000000047bea7c11 */ /* 0x000fe4000f8e08ff */
[----:B------:R-:W-:Y:S03]  /*5250*/  LOP3.LUT R235, R84, 0x38, R117, 0x78, !PT ;  /* 0x0000003854eb7812 */ /* 0x000fe600078e7875 */
[----:B------:R-:W-:Y:S01]  /*5260*/  VIADD R84, R234, 0x2a000 ;  /* 0x0002a000ea547836 */ /* 0x000fe20000000000 */
[----:B------:R-:W-:Y:S01]  /*5270*/  LOP3.LUT R235, R235, 0x200, R121, 0xf8, !PT ;  /* 0x00000200ebeb7812 */ /* 0x000fe200078ef879 */
[C---:B----4-:R-:W-:Y:S03]  /*5280*/  HMMA.16816.F32 R12, R108.reuse, R88, R12 ;  /* 0x000000586c0c723c */ /* 0x050fe6000000180c */
[C---:B-----5:R-:W-:Y:S01]  /*5290*/  FADD.FTZ R7, -R128.reuse, R7 ;  /* 0x0000000780077221 */ /* 0x060fe20000010100 */
[C---:B------:R-:W-:Y:S01]  /*52a0*/  FADD.FTZ R4, -R129.reuse, R4 ;  /* 0x0000000481047221 */ /* 0x040fe20000010100 */
[----:B------:R-:W-:Y:S01]  /*52b0*/  FADD.FTZ R5, -R129, R5 ;  /* 0x0000000581057221 */ /* 0x000fe20000010100 */
[----:B------:R-:W-:Y:S01]  /*52c0*/  FADD.FTZ R6, -R128, R6 ;  /* 0x0000000680067221 */ /* 0x000fe20000010100 */
[----:B------:R-:W-:Y:S01]  /*52d0*/  VIADD R112, R234, 0x2a040 ;  /* 0x0002a040ea707836 */ /* 0x000fe20000000000 */
[-C--:B------:R-:W-:Y:S01]  /*52e0*/  FSEL R7, R7, R128.reuse, P1 ;  /* 0x0000008007077208 */ /* 0x080fe20000800000 */
[----:B------:R-:W-:Y:S01]  /*52f0*/  FADD.FTZ R11, -R128, R11 ;  /* 0x0000000b800b7221 */ /* 0x000fe20000010100 */
[----:B------:R-:W-:Y:S01]  /*5300*/  FSETP.GE.FTZ.AND P1, PT, R198, RZ, PT ;  /* 0x000000ffc600720b */ /* 0x000fe20003f36000 */
[----:B------:R-:W-:Y:S03]  /*5310*/  HMMA.16816.F32 R16, R108, R90, R16 ;  /* 0x0000005a6c10723c */ /* 0x000fe60000001810 */
[-C--:B------:R-:W-:Y:S01]  /*5320*/  FSEL R4, R4, R129.reuse, P4 ;  /* 0x0000008104047208 */ /* 0x080fe20002000000 */
[----:B------:R-:W-:Y:S01]  /*5330*/  FADD.FTZ R8, -R129, R8 ;  /* 0x0000000881087221 */ /* 0x000fe20000010100 */
[-C--:B------:R-:W-:Y:S01]  /*5340*/  FSEL R5, R5, R129.reuse, P3 ;  /* 0x0000008105057208 */ /* 0x080fe20001800000 */
[----:B------:R-:W-:Y:S01]  /*5350*/  FADD.FTZ R9, -R129, R9 ;  /* 0x0000000981097221 */ /* 0x000fe20000010100 */
[-C--:B------:R-:W-:Y:S01]  /*5360*/  FSEL R6, R6, R128.reuse, P2 ;  /* 0x0000008006067208 */ /* 0x080fe20001000000 */
[C---:B------:R-:W-:Y:S01]  /*5370*/  FADD.FTZ R10, -R128.reuse, R10 ;  /* 0x0000000a800a7221 */ /* 0x040fe20000010100 */
[----:B------:R-:W-:Y:S01]  /*5380*/  FSEL R11, R11, R128, P1 ;  /* 0x000000800b0b7208 */ /* 0x000fe20000800000 */
[----:B------:R-:W-:Y:S01]  /*5390*/  FADD.FTZ R14, -R128, R14 ;  /* 0x0000000e800e7221 */ /* 0x000fe20000010100 */
[----:B------:R-:W-:Y:S01]  /*53a0*/  FSETP.GE.FTZ.AND P4, PT, R131, RZ, PT ;  /* 0x000000ff8300720b */ /* 0x000fe20003f96000 */
[C---:B------:R-:W-:Y:S01]  /*53b0*/  FADD.FTZ R12, -R129.reuse, R12 ;  /* 0x0000000c810c7221 */ /* 0x040fe20000010100 */
[----:B------:R-:W-:Y:S01]  /*53c0*/  FSETP.GE.FTZ.AND P3, PT, R196, RZ, PT ;  /* 0x000000ffc400720b */ /* 0x000fe20003f76000 */
[----:B------:R-:W-:Y:S01]  /*53d0*/  FADD.FTZ R13, -R129, R13 ;  /* 0x0000000d810d7221 */ /* 0x000fe20000010100 */
[----:B------:R-:W-:Y:S01]  /*53e0*/  FSETP.GE.FTZ.AND P2, PT, R197, RZ, PT ;  /* 0x000000ffc500720b */ /* 0x000fe20003f56000 */
[----:B------:R-:W-:Y:S01]  /*53f0*/  FADD.FTZ R15, -R128, R15 ;  /* 0x0000000f800f7221 */ /* 0x000fe20000010100 */
[----:B------:R-:W-:Y:S01]  /*5400*/  FSETP.GE.FTZ.AND P1, PT, R209, RZ, PT ;  /* 0x000000ffd100720b */ /* 0x000fe20003f36000 */
[----:B------:R-:W-:Y:S01]  /*5410*/  FMUL.FTZ R4, R200, R4 ;  /* 0x00000004c8047220 */ /* 0x000fe20000410000 */
[----:B------:R-:W-:Y:S01]  /*5420*/  FSEL R8, R8, R129, P4 ;  /* 0x0000008108087208 */ /* 0x000fe20002000000 */
[----:B------:R-:W-:Y:S01]  /*5430*/  FMUL.FTZ R5, R213, R5 ;  /* 0x00000005d5057220 */ /* 0x000fe20000410000 */
[----:B------:R-:W-:Y:S01]  /*5440*/  FSEL R9, R9, R129, P3 ;  /* 0x0000008109097208 */ /* 0x000fe20001800000 */
        /* <DEDUP_REMOVED lines=9> */
[----:B------:R-:W-:Y:S01]  /*54e0*/  FSETP.GE.FTZ.AND P1, PT, R208, RZ, PT ;  /* 0x000000ffd000720b */ /* 0x000fe20003f36000 */
[----:B------:R-:W-:Y:S01]  /*54f0*/  FMUL.FTZ R11, R198, R11 ;  /* 0x0000000bc60b7220 */ /* 0x000fe20000410000 */
[-C--:B------:R-:W-:Y:S01]  /*5500*/  FSEL R12, R12, R129.reuse, P3 ;  /* 0x000000810c0c7208 */ /* 0x080fe20001800000 */
[----:B------:R-:W-:Y:S01]  /*5510*/  @P0 VIADD R112, R84, 0xffffffc0 ;  /* 0xffffffc054700836 */ /* 0x000fe20000000000 */
[----:B------:R-:W-:Y:S01]  /*5520*/  FSEL R13, R13, R129, P2 ;  /* 0x000000810d0d7208 */ /* 0x000fe20001000000 */
[----:B------:R-:W-:Y:S01]  /*5530*/  FMUL.FTZ R14, R209, R14 ;  /* 0x0000000ed10e7220 */ /* 0x000fe20000410000 */
[----:B------:R-:W-:Y:S01]  /*5540*/  FSEL R15, R15, R128, P1 ;  /* 0x000000800f0f7208 */ /* 0x000fe20000800000 */
[----:B------:R-:W-:Y:S01]  /*5550*/  FMUL.FTZ R12, R130, R12 ;  /* 0x0000000c820c7220 */ /* 0x000fe20000410000 */
[----:B------:R-:W-:Y:S01]  /*5560*/  F2FP.F16.F32.PACK_AB R4, R5, R4 ;  /* 0x000000040504723e */ /* 0x000fe200000000ff */
[----:B------:R-:W-:Y:S01]  /*5570*/  FMUL.FTZ R13, R212, R13 ;  /* 0x0000000dd40d7220 */ /* 0x000fe20000410000 */
[----:B------:R-:W-:Y:S01]  /*5580*/  F2FP.F16.F32.PACK_AB R6, R7, R6 ;  /* 0x000000060706723e */ /* 0x000fe200000000ff */
[----:B------:R-:W-:Y:S01]  /*5590*/  FMUL.FTZ R208, R208, R15 ;  /* 0x0000000fd0d07220 */ /* 0x000fe20000410000 */
[----:B------:R-:W-:Y:S01]  /*55a0*/  FSETP.GE.FTZ.AND P3, PT, R207, RZ, PT ;  /* 0x000000ffcf00720b */ /* 0x000fe20003f76000 */
[----:B------:R-:W-:Y:S01]  /*55b0*/  FADD.FTZ R16, -R129, R16 ;  /* 0x0000001081107221 */ /* 0x000fe20000010100 */
[----:B------:R-:W-:Y:S01]  /*55c0*/  FSETP.GE.FTZ.AND P4, PT, R210, RZ, PT ;  /* 0x000000ffd200720b */ /* 0x000fe20003f96000 */
[----:B------:R-:W-:Y:S01]  /*55d0*/  FADD.FTZ R18, -R128, R18 ;  /* 0x0000001280127221 */ /* 0x000fe20000010100 */
[----:B------:R-:W-:Y:S02]  /*55e0*/  FSETP.GE.FTZ.AND P2, PT, R206, RZ, PT ;  /* 0x000000ffce00720b */ /* 0x000fe40003f56000 */
[----:B------:R-:W-:Y:S02]  /*55f0*/  F2FP.F16.F32.PACK_AB R8, R9, R8 ;  /* 0x000000080908723e */ /* 0x000fe400000000ff */
[----:B------:R-:W-:Y:S01]  /*5600*/  F2FP.F16.F32.PACK_AB R10, R11, R10 ;  /* 0x0000000a0b0a723e */ /* 0x000fe200000000ff */
[----:B------:R-:W-:Y:S08]  /*5610*/  BRA.U !UP0, `(.L_x_2285) ;  /* 0x00000001086c7547 */ /* 0x000ff0000b800000 */
        /* <DEDUP_REMOVED lines=27> */
.L_x_2285:
[----:B------:R-:W-:Y:S01]  /*57d0*/  FSEL R16, R16, R129, P5 ;  /* 0x0000008110107208 */ /* 0x000fe20002800000 */
[----:B------:R-:W-:Y:S01]  /*57e0*/  @P4 FADD.FTZ R129, -R129, R17 ;  /* 0x0000001181814221 */ /* 0x000fe20000010100 */
[----:B------:R-:W-:Y:S01]  /*57f0*/  FSEL R18, R18, R128, P3 ;  /* 0x0000008012127208 */ /* 0x000fe20001800000 */
[----:B------:R-:W-:Y:S01]  /*5800*/  @P2 FADD.FTZ R128, -R128, R19 ;  /* 0x0000001380802221 */ /* 0x000fe20000010100 */
        /* <DEDUP_REMOVED lines=141> */
.L_x_2286:
        /* <DEDUP_REMOVED lines=383> */
[----:B-----5:R-:W-:Y:S02]  /*78d0*/  SHF.L.U32 R2, R238, 0x5, RZ ;  /* 0x00000005ee027819 */ /* 0x020fe400000006ff */
[----:B------:R-:W-:Y:S01]  /*78e0*/  SHF.R.U32.HI R3, RZ, 0x3, R238 ;  /* 0x00000003ff037819 */ /* 0x000fe200000116ee */
[----:B------:R-:W2:Y:S01]  /*78f0*/  LDCU UR9, c[0x0][0x4fc] ;  /* 0x00009f80ff0977ac */ /* 0x000ea20008000800 */
[----:B------:R-:W-:Y:S02]  /*7900*/  LOP3.LUT R0, R0, 0x1c0, RZ, 0xc0, !PT ;  /* 0x000001c000007812 */ /* 0x000fe400078ec0ff */
[----:B------:R-:W-:Y:S01]  /*7910*/  SHF.L.U32 R4, R238, 0x1, RZ ;  /* 0x00000001ee047819 */ /* 0x000fe200000006ff */
[----:B------:R-:W-:Y:S01]  /*7920*/  UISETP.NE.AND UP0, UPT, UR42, -0x1, UPT ;  /* 0xffffffff2a00788c */ /* 0x000fe2000bf05270 */
[----:B------:R-:W-:Y:S01]  /*7930*/  LOP3.LUT R2, R2, 0x400, RZ, 0xc0, !PT ;  /* 0x0000040002027812 */ /* 0x000fe200078ec0ff */
[----:B------:R-:W-:Y:S01]  /*7940*/  UMOV UR24, UR18 ;  /* 0x0000001200187c82 */ /* 0x000fe20008000000 */
[----:B------:R-:W-:Y:S01]  /*7950*/  LOP3.LUT R0, R0, 0x18, R3, 0xf8, !PT ;  /* 0x0000001800007812 */ /* 0x000fe200078ef803 */
[----:B------:R-:W-:Y:S01]  /*7960*/  UISETP.NE.AND UP1, UPT, UR42, -0x1, UPT ;  /* 0xffffffff2a00788c */ /* 0x000fe2000bf25270 */
[----:B------:R-:W-:-:S02]  /*7970*/  LOP3.LUT R2, R2, 0x6, R4, 0xf8, !PT ;  /* 0x0000000602027812 */ /* 0x000fc400078ef804 */
        /* <DEDUP_REMOVED lines=279> */
[----:B------:R-:W-:-:S12]  /*8af0*/  UIMAD UR16, UR24, UR9, UR31 ;  /* 0x00000009181072a4 */ /* 0x000fd8000f8e021f */
.L_x_2288:
        /* <DEDUP_REMOVED lines=12> */
.L_x_2289:
[----:B------:R-:W2:Y:S01]  /*8bc0*/  LDCU.64 UR8, c[0x0][0x5c8] ;  /* 0x0000b900ff0877ac */ /* 0x000ea20008000a00 */
[----:B------:R-:W-:-:S04]  /*8bd0*/  UIADD3 UR12, UPT, UPT, UR39, UR42, URZ ;  /* 0x0000002a270c7290 */ /* 0x000fc8000fffe0ff */
[----:B--2---:R-:W-:Y:S02]  /*8be0*/  UIMAD.WIDE.U32 UR42, UR12, UR8, URZ ;  /* 0x000000080c2a72a5 */ /* 0x004fe4000f8e00ff */
[----:B------:R-:W-:-:S04]  /*8bf0*/  UIMAD UR12, UR12, UR9, URZ ;  /* 0x000000090c0c72a4 */ /* 0x000fc8000f8e02ff */
[----:B------:R-:W-:-:S06]  /*8c00*/  UIADD3 UR12, UPT, UPT, UR43, UR12, URZ ;  /* 0x0000000c2b0c7290 */ /* 0x000fcc000fffe0ff */
[----:B-1----:R-:W-:-:S07]  /*8c10*/  MOV R0, UR12 ;  /* 0x0000000c00007c02 */ /* 0x002fce0008000f00 */
.L_x_2290:
        /* <DEDUP_REMOVED lines=60> */
.L_x_2292:
[----:B------:R-:W-:Y:S05]  /*8fe0*/  BSYNC.RECONVERGENT B0 ;  /* 0x0000000000007941 */ /* 0x000fea0003800200 */
.L_x_2291:
        /* <DEDUP_REMOVED lines=16> */
.L_x_2294:
[----:B------:R-:W-:Y:S05]  /*90f0*/  BSYNC.RECONVERGENT B0 ;  /* 0x0000000000007941 */ /* 0x000fea0003800200 */
.L_x_2293:
        /* <DEDUP_REMOVED lines=21> */
.L_x_2296:
[----:B------:R-:W-:Y:S05]  /*9250*/  BSYNC.RECONVERGENT B0 ;  /* 0x0000000000007941 */ /* 0x000fea0003800200 */
.L_x_2295:
[----:B------:R-:W-:Y:S05]  /*9260*/  @P2 BRA `(.L_x_2282) ;  /* 0x0000000000302947 */ /* 0x000fea0003800000 */
[----:B------:R-:W5:Y:S01]  /*9270*/  LDCU.64 UR10, c[0x0][0x568] ;  /* 0x0000ad00ff0a77ac */ /* 0x000f620008000a00 */
[----:B------:R-:W-:Y:S01]  /*9280*/  MOV R4, R6 ;  /* 0x0000000600047202 */ /* 0x000fe20000000f00 */
[----:B------:R-:W-:-:S04]  /*9290*/  IMAD R70, R70, UR8, RZ ;  /* 0x0000000846467c24 */ /* 0x000fc8000f8e02ff */
[----:B------:R-:W-:-:S04]  /*92a0*/  IMAD.WIDE.U32 R4, R2, UR8, R4 ;  /* 0x0000000802047c25 */ /* 0x000fc8000f8e0004 */
[----:B------:R-:W-:-:S05]  /*92b0*/  IMAD R70, R2, UR9, R70 ;  /* 0x0000000902467c24 */ /* 0x000fca000f8e0246 */
[----:B------:R-:W-:Y:S02]  /*92c0*/  IADD3 R70, PT, PT, R70, R5, RZ ;  /* 0x0000000546467210 */ /* 0x000fe40007ffe0ff */
[----:B-----5:R-:W-:-:S04]  /*92d0*/  LEA R2, P0, R4, UR10, 0x1 ;  /* 0x0000000a04027c11 */ /* 0x020fc8000f8008ff */
[----:B------:R-:W-:-:S05]  /*92e0*/  LEA.HI.X R3, R4, UR11, R70, 0x1, P0 ;  /* 0x0000000b04037c11 */ /* 0x000fca00080f0c46 */
[----:B------:R1:W-:Y:S04]  /*92f0*/  STG.E.128 desc[UR36][R2.64], R32 ;  /* 0x0000002002007986 */ /* 0x0003e8000c101d24 */
[----:B------:R1:W-:Y:S04]  /*9300*/  STG.E.128 desc[UR36][R2.64+0x80], R24 ;  /* 0x0000801802007986 */ /* 0x0003e8000c101d24 */
[----:B------:R1:W-:Y:S04]  /*9310*/  STG.E.128 desc[UR36][R2.64+0x100], R16 ;  /* 0x0001001002007986 */ /* 0x0003e8000c101d24 */
[----:B------:R1:W-:Y:S02]  /*9320*/  STG.E.128 desc[UR36][R2.64+0x180], R8 ;  /* 0x0001800802007986 */ /* 0x0003e4000c101d24 */
.L_x_2282:
[----:B------:R-:W-:Y:S05]  /*9330*/  BSYNC.RECONVERGENT B1 ;  /* 0x0000000000017941 */ /* 0x000fea0003800200 */
.L_x_2260:
        /* <DEDUP_REMOVED lines=11> */
.L_x_2298:
        /* <DEDUP_REMOVED lines=9> */
.L_x_2534:


//--------------------- .text._ZN5flash44flash_bwd_dq_dk_dv_loop_seqk_parallel_kernelI23Flash_bwd_kernel_traitsILi256ELi64ELi64ELi8ELi4ELi2ELi2ELb0ELb0EN7cutlass6half_tE19Flash_kernel_traitsILi256ELi64ELi64ELi8ES3_EELb0ELb0ELb1ELb0ELb0ELb1ELb1EEEvNS_16Flash_bwd_paramsE --------------------------
	.section	.text._ZN5flash44flash_bwd_dq_dk_dv_loop_seqk_parallel_kernelI23Flash_bwd_kernel_traitsILi256ELi64ELi64ELi8ELi4ELi2ELi2ELb0ELb0EN7cutlass6half_tE19Flash_kernel_traitsILi256ELi64ELi64ELi8ES3_EELb0ELb0ELb1ELb0ELb0ELb1ELb1EEEvNS_16Flash_bwd_paramsE,"ax",@progbits
	.align	128
        .global         _ZN5flash44flash_bwd_dq_dk_dv_loop_seqk_parallel_kernelI23Flash_bwd_kernel_traitsILi256ELi64ELi64ELi8ELi4ELi2ELi2ELb0ELb0EN7cutlass6half_tE19Flash_kernel_traitsILi256ELi64ELi64ELi8ES3_EELb0ELb0ELb1ELb0ELb0ELb1ELb1EEEvNS_16Flash_bwd_paramsE
        .type           _ZN5flash44flash_bwd_dq_dk_dv_loop_seqk_parallel_kernelI23Flash_bwd_kernel_traitsILi256ELi64ELi64ELi8ELi4ELi2ELi2ELb0ELb0EN7cutlass6half_tE19Flash_kernel_traitsILi256ELi64ELi64ELi8ES3_EELb0ELb0ELb1ELb0ELb0ELb1ELb1EEEvNS_16Flash_bwd_paramsE,@function
        .size           _ZN5flash44flash_bwd_dq_dk_dv_loop_seqk_parallel_kernelI23Flash_bwd_kernel_traitsILi256ELi64ELi64ELi8ELi4ELi2ELi2ELb0ELb0EN7cutlass6half_tE19Flash_kernel_traitsILi256ELi64ELi64ELi8ES3_EELb0ELb0ELb1ELb0ELb0ELb1ELb1EEEvNS_16Flash_bwd_paramsE,(.L_x_2535 - _ZN5flash44flash_bwd_dq_dk_dv_loop_seqk_parallel_kernelI23Flash_bwd_kernel_traitsILi256ELi64ELi64ELi8ELi4ELi2ELi2ELb0ELb0EN7cutlass6half_tE19Flash_kernel_traitsILi256ELi64ELi64ELi8ES3_EELb0ELb0ELb1ELb0ELb0ELb1ELb1EEEvNS_16Flash_bwd_paramsE)
        .other          _ZN5flash44flash_bwd_dq_dk_dv_loop_seqk_parallel_kernelI23Flash_bwd_kernel_traitsILi256ELi64ELi64ELi8ELi4ELi2ELi2ELb0ELb0EN7cutlass6half_tE19Flash_kernel_traitsILi256ELi64ELi64ELi8ES3_EELb0ELb0ELb1ELb0ELb0ELb1ELb1EEEvNS_16Flash_bwd_paramsE,@"STO_CUDA_ENTRY STV_DEFAULT"
_ZN5flash44flash_bwd_dq_dk_dv_loop_seqk_parallel_kernelI23Flash_bwd_kernel_traitsILi256ELi64ELi64ELi8ELi4ELi2ELi2ELb0ELb0EN7cutlass6half_tE19Flash_kernel_traitsILi256ELi64ELi64ELi8ES3_EELb0ELb0ELb1ELb0ELb0ELb1ELb1EEEvNS_16Flash_bwd_paramsE:
.text._ZN5flash44flash_bwd_dq_dk_dv_loop_seqk_parallel_kernelI23Flash_bwd_kernel_traitsILi256ELi64ELi64ELi8ELi4ELi2ELi2ELb0ELb0EN7cutlass6half_tE19Flash_kernel_traitsILi256ELi64ELi64ELi8ES3_EELb0ELb0ELb1ELb0ELb0ELb1ELb1EEEvNS_16Flash_bwd_paramsE:
        /* <DEDUP_REMOVED lines=49> */
.L_x_2337:
        /* <DEDUP_REMOVED lines=52> */
.L_x_2299:
        /* <DEDUP_REMOVED lines=43> */
.L_x_2301:
[----:B------:R-:W1:Y:S01]  /*0900*/  LDCU.64 UR14, c[0x0][0x3b8] ;  /* 0x00007700ff0e77ac */ /* 0x000e620008000a00 */
[----:B------:R-:W-:-:S04]  /*0910*/  UIADD3 UR5, UPT, UPT, UR40, UR41, URZ ;  /* 0x0000002928057290 */ /* 0x000fc8000fffe0ff */
[----:B-1----:R-:W-:Y:S02]  /*0920*/  UIMAD.WIDE.U32 UR8, UR5, UR14, URZ ;  /* 0x0000000e050872a5 */ /* 0x002fe4000f8e00ff */
[----:B------:R-:W-:-:S04]  /*0930*/  UIMAD UR5, UR5, UR15, URZ ;  /* 0x0000000f050572a4 */ /* 0x000fc8000f8e02ff */
[----:B------:R-:W-:Y:S01]  /*0940*/  UIADD3 UR5, UPT, UPT, UR9, UR5, URZ ;  /* 0x0000000509057290 */ /* 0x000fe2000fffe0ff */
[----:B------:R-:W-:-:S05]  /*0950*/  UMOV UR46, UR8 ;  /* 0x00000008002e7c82 */ /* 0x000fca0008000000 */
[----:B------:R-:W-:-:S07]  /*0960*/  MOV R4, UR5 ;  /* 0x0000000500047c02 */ /* 0x000fce0008000f00 */
.L_x_2302:
        /* <DEDUP_REMOVED lines=41> */
.L_x_2303:
[----:B------:R-:W1:Y:S01]  /*0c00*/  LDCU.64 UR12, c[0x0][0x3c0] ;  /* 0x00007800ff0c77ac */ /* 0x000e620008000a00 */
[----:B------:R-:W-:-:S04]  /*0c10*/  UIADD3 UR8, UPT, UPT, UR40, UR41, URZ ;  /* 0x0000002928087290 */ /* 0x000fc8000fffe0ff */
[----:B-1----:R-:W-:Y:S02]  /*0c20*/  UIMAD.WIDE.U32 UR48, UR8, UR12, URZ ;  /* 0x0000000c083072a5 */ /* 0x002fe4000f8e00ff */
[----:B------:R-:W-:-:S04]  /*0c30*/  UIMAD UR8, UR8, UR13, URZ ;  /* 0x0000000d080872a4 */ /* 0x000fc8000f8e02ff */
[----:B------:R-:W-:-:S06]  /*0c40*/  UIADD3 UR8, UPT, UPT, UR49, UR8, URZ ;  /* 0x0000000831087290 */ /* 0x000fcc000fffe0ff */
[----:B------:R-:W-:-:S07]  /*0c50*/  MOV R3, UR8 ;  /* 0x0000000800037c02 */ /* 0x000fce0008000f00 */
.L_x_2304:
        /* <DEDUP_REMOVED lines=28> */
.L_x_2305:
[----:B------:R-:W-:Y:S02]  /*0e20*/  UIMAD.WIDE.U32 UR10, UR52, UR17, URZ ;  /* 0x00000011340a72a5 */ /* 0x000fe4000f8e00ff */
[----:B------:R-:W-:-:S04]  /*0e30*/  UIMAD UR8, UR53, UR17, URZ ;  /* 0x00000011350872a4 */ /* 0x000fc8000f8e02ff */
[----:B------:R-:W-:-:S12]  /*0e40*/  UIADD3 UR8, UPT, UPT, UR11, UR8, URZ ;  /* 0x000000080b087290 */ /* 0x000fd8000fffe0ff */
.L_x_2306:
        /* <DEDUP_REMOVED lines=20> */
.L_x_2307:
[----:B------:R-:W1:Y:S01]  /*0f90*/  LDCU UR59, c[0x0][0x434] ;  /* 0x00008680ff3b77ac */ /* 0x000e620008000800 */
[----:B------:R-:W-:-:S04]  /*0fa0*/  UIMAD UR9, UR37, UR16, UR23 ;  /* 0x00000010250972a4 */ /* 0x000fc8000f8e0217 */
[----:B-1----:R-:W-:Y:S02]  /*0fb0*/  UIMAD UR59, UR9, UR59, URZ ;  /* 0x0000003b093b72a4 */ /* 0x002fe4000f8e02ff */
.L_x_2308:
        /* <DEDUP_REMOVED lines=11> */
.L_x_2309:
[----:B------:R-:W1:Y:S01]  /*1070*/  LDCU UR58, c[0x0][0x444] ;  /* 0x00008880ff3a77ac */ /* 0x000e620008000800 */
[----:B------:R-:W-:-:S04]  /*1080*/  UIMAD UR9, UR37, UR16, UR23 ;  /* 0x00000010250972a4 */ /* 0x000fc8000f8e0217 */
[----:B-1----:R-:W-:-:S12]  /*1090*/  UIMAD UR58, UR9, UR58, URZ ;  /* 0x0000003a093a72a4 */ /* 0x002fd8000f8e02ff */
.L_x_2310:
        /* <DEDUP_REMOVED lines=19> */
[--C-:B------:R-:W-:Y:S02]  /*11d0*/  SHF.R.U32.HI R11, RZ, 0x3, R0.reuse ;  /* 0x00000003ff0b7819 */ /* 0x100fe40000011600 */
[----:B------:R-:W-:Y:S01]  /*11e0*/  SHF.R.U32.HI R2, RZ, 0x5, R0 ;  /* 0x00000005ff027819 */ /* 0x000fe20000011600 */
[----:B------:R-:W-:Y:S01]  /*11f0*/  UISETP.LT.AND UP0, UPT, URZ, UR49, UPT ;  /* 0x00000031ff00728c */ /* 0x000fe2000bf01270 */
[----:B------:R-:W-:Y:S02]  /*1200*/  LOP3.LUT R14, R10, 0x38, RZ, 0xc0, !PT ;  /* 0x000000380a0e7812 */ /* 0x000fe400078ec0ff */
[----:B------:R-:W1:Y:S01]  /*1210*/  LDCU.128 UR8, c[0x0][0x590] ;  /* 0x0000b200ff0877ac */ /* 0x000e620008000c00 */
[----:B------:R-:W-:-:S02]  /*1220*/  LOP3.LUT R5, R0, 0x1f, RZ, 0xc0, !PT ;  /* 0x0000001f00057812 */ /* 0x000fc400078ec0ff */
[----:B------:R-:W-:Y:S01]  /*1230*/  IADD3 R6, P0, PT, R14, UR62, RZ ;  /* 0x0000003e0e067c10 */ /* 0x000fe2000ff1e0ff */
[----:B------:R-:W-:Y:S02]  /*1240*/  USEL UR49, URZ, UR49, !UP0 ;  /* 0x00000031ff317287 */ /* 0x000fe4000c000000 */
[----:B------:R-:W-:Y:S02]  /*1250*/  IMAD R5, R2, UR54, R5 ;  /* 0x0000003602057c24 */ /* 0x000fe4000f8e0205 */
[----:B------:R-:W-:Y:S01]  /*1260*/  IMAD.X R7, RZ, RZ, UR55, P0 ;  /* 0x00000037ff077e24 */ /* 0x000fe200080e06ff */
[----:B------:R-:W-:Y:S02]  /*1270*/  UISETP.GT.AND UP0, UPT, UR44, UR49, UPT ;  /* 0x000000312c00728c */ /* 0x000fe4000bf04270 */
[----:B-1----:R-:W-:Y:S01]  /*1280*/  UIMAD UR17, UR51, UR8, URZ ;  /* 0x00000008331172a4 */ /* 0x002fe2000f8e02ff */
[----:B------:R-:W-:Y:S01]  /*1290*/  IMAD.U32 R8, RZ, RZ, UR8 ;  /* 0x00000008ff087e24 */ /* 0x000fe2000f8e00ff */
[----:B------:R-:W-:Y:S01]  /*12a0*/  USHF.L.U64.HI UR55, UR8, 0x5, UR9 ;  /* 0x0000000508377899 */ /* 0x000fe20008010209 */
[----:B------:R-:W-:Y:S01]  /*12b0*/  IMAD.U32 R18, RZ, RZ, UR10 ;  /* 0x0000000aff127e24 */ /* 0x000fe2000f8e00ff */
[----:B------:R-:W-:Y:S01]  /*12c0*/  UIMAD UR17, UR45, UR9, UR17 ;  /* 0x000000092d1172a4 */ /* 0x000fe2000f8e0211 */
[----:B------:R-:W-:-:S02]  /*12d0*/  IMAD.WIDE.U32 R8, R8, UR45, R6 ;  /* 0x0000002d08087c25 */ /* 0x000fc4000f8e0006 */
[----:B------:R-:W1:Y:S02]  /*12e0*/  LDC.64 R6, c[0x0][0x3b0] ;  /* 0x0000ec00ff067b82 */ /* 0x000e640000000a00 */
[----:B------:R-:W-:Y:S01]  /*12f0*/  IMAD.U32 R16, RZ, RZ, UR11 ;  /* 0x0000000bff107e24 */ /* 0x000fe2000f8e00ff */
[----:B------:R-:W-:Y:S01]  /*1300*/  IADD3 R9, PT, PT, R9, UR17, RZ ;  /* 0x0000001109097c10 */ /* 0x000fe2000fffe0ff */
[----:B------:R-:W2:Y:S02]  /*1310*/  LDCU.64 UR10, c[0x0][0x550] ;  /* 0x0000aa00ff0a77ac */ /* 0x000ea40008000a00 */
[----:B------:R-:W-:Y:S02]  /*1320*/  IMAD.WIDE.U32 R18, R18, UR23, R8 ;  /* 0x0000001712127c25 */ /* 0x000fe4000f8e0008 */
[----:B------:R-:W3:Y:S01]  /*1330*/  LDCU.64 UR16, c[0x0][0x3c8] ;  /* 0x00007900ff1077ac */ /* 0x000ee20008000a00 */
[----:B------:R-:W4:Y:S01]  /*1340*/  LDC.64 R8, c[0x0][0x5f8] ;  /* 0x00017e00ff087b82 */ /* 0x000f220000000a00 */
[----:B------:R-:W-:Y:S01]  /*1350*/  IMAD R17, R16, UR23, R19 ;  /* 0x0000001710117c24 */ /* 0x000fe2000f8e0213 */
[----:B------:R-:W-:-:S05]  /*1360*/  MOV R16, R18 ;  /* 0x0000001200107202 */ /* 0x000fca0000000f00 */
[----:B------:R-:W-:-:S04]  /*1370*/  IMAD.WIDE.U32 R16, R11, UR8, R16 ;  /* 0x000000080b107c25 */ /* 0x000fc8000f8e0010 */
[----:B------:R-:W-:Y:S01]  /*1380*/  IMAD R2, R11, UR9, R17 ;  /* 0x000000090b027c24 */ /* 0x000fe2000f8e0211 */
[----:B--2---:R-:W-:Y:S01]  /*1390*/  LEA R246, P2, R16, UR10, 0x1 ;  /* 0x0000000a10f67c11 */ /* 0x004fe2000f8408ff */
[C---:B-1----:R-:W-:Y:S02]  /*13a0*/  IMAD R13, R6.reuse, UR51, RZ ;  /* 0x00000033060d7c24 */ /* 0x042fe4000f8e02ff */
[----:B------:R-:W-:Y:S01]  /*13b0*/  IMAD.WIDE.U32 R18, R6, UR45, R14 ;  /* 0x0000002d06127c25 */ /* 0x000fe2000f8e000e */
[----:B------:R-:W-:-:S03]  /*13c0*/  LEA.HI.X R247, R16, UR11, R2, 0x1, P2 ;  /* 0x0000000b10f77c11 */ /* 0x000fc600090f0c02 */
[----:B------:R-:W-:Y:S01]  /*13d0*/  IMAD R13, R7, UR45, R13 ;  /* 0x0000002d070d7c24 */ /* 0x000fe2000f8e020d */
[----:B------:R-:W-:Y:S01]  /*13e0*/  IADD3 R24, P0, PT, R18, UR50, RZ ;  /* 0x0000003212187c10 */ /* 0x000fe2000ff1e0ff */
[----:B------:R-:W-:Y:S01]  /*13f0*/  USHF.L.U32 UR45, UR8, 0x5, URZ ;  /* 0x00000005082d7899 */ /* 0x000fe200080006ff */
[----:B---3--:R-:W-:Y:S01]  /*1400*/  IMAD.U32 R18, RZ, RZ, UR16 ;  /* 0x00000010ff127e24 */ /* 0x008fe2000f8e00ff */
[----:B------:R-:W1:Y:S01]  /*1410*/  LDCU.64 UR8, c[0x0][0x380] ;  /* 0x00007000ff0877ac */ /* 0x000e620008000a00 */
[----:B----4-:R-:W-:Y:S01]  /*1420*/  IMAD.WIDE.U32 R20, R8, UR21, RZ ;  /* 0x0000001508147c25 */ /* 0x010fe2000f8e00ff */
[----:B------:R-:W-:Y:S02]  /*1430*/  IADD3.X R25, PT, PT, R19, UR47, R13, P0, !PT ;  /* 0x0000002f13197c10 */ /* 0x000fe400087fe40d */
[----:B------:R-:W-:Y:S01]  /*1440*/  MOV R13, UR17 ;  /* 0x00000011000d7c02 */ /* 0x000fe20008000f00 */
[----:B------:R-:W2:Y:S01]  /*1450*/  LDCU.64 UR16, c[0x0][0x570] ;  /* 0x0000ae00ff1077ac */ /* 0x000ea20008000a00 */
[----:B------:R-:W-:Y:S01]  /*1460*/  SEL R8, R20, RZ, P5 ;  /* 0x000000ff14087207 */ /* 0x000fe20002800000 */
[----:B------:R-:W-:Y:S01]  /*1470*/  IMAD R9, R9, UR21, R21 ;  /* 0x0000001509097c24 */ /* 0x000fe2000f8e0215 */
[----:B------:R-:W3:Y:S01]  /*1480*/  LDCU.64 UR50, c[0x0][0x5e8] ;  /* 0x0000bd00ff3277ac */ /* 0x000ee20008000a00 */
        /* <DEDUP_REMOVED lines=13> */
[----:B-1----:R-:W-:Y:S01]  /*1560*/  LEA R248, P1, R16, UR8, 0x1 ;  /* 0x0000000810f87c11 */ /* 0x002fe2000f8208ff */
[----:B---3--:R-:W-:Y:S01]  /*1570*/  UIMAD.WIDE UR50, UR58, 0x4, UR50 ;  /* 0x000000043a3278a5 */ /* 0x008fe2000f8e0232 */
[----:B--2---:R-:W-:Y:S02]  /*1580*/  LEA R244, P0, R8, UR16, 0x2 ;  /* 0x0000001008f47c11 */ /* 0x004fe4000f8010ff */
[----:B------:R-:W-:Y:S02]  /*1590*/  LEA.HI.X R249, R16, UR9, R2, 0x1, P1 ;  /* 0x0000000910f97c11 */ /* 0x000fe400088f0c02 */
[----:B------:R-:W-:Y:S01]  /*15a0*/  LEA.HI.X R245, R8, UR17, R5, 0x2, P0 ;  /* 0x0000001108f57c11 */ /* 0x000fe200080f1405 */
[C---:B------:R-:W-:Y:S01]  /*15b0*/  VIADD R8, R11.reuse, 0x20 ;  /* 0x000000200b087836 */ /* 0x040fe20000000000 */
        /* <DEDUP_REMOVED lines=20> */
.L_x_2312:
[----:B------:R-:W1:Y:S01]  /*1700*/  LDCU.64 UR12, c[0x0][0x5c0] ;  /* 0x0000b800ff0c77ac */ /* 0x000e620008000a00 */
[----:B------:R-:W-:-:S04]  /*1710*/  UIADD3 UR8, UPT, UPT, UR40, UR41, URZ ;  /* 0x0000002928087290 */ /* 0x000fc8000fffe0ff */
[----:B-1----:R-:W-:Y:S02]  /*1720*/  UIMAD.WIDE.U32 UR16, UR8, UR12, URZ ;  /* 0x0000000c081072a5 */ /* 0x002fe4000f8e00ff */
[----:B------:R-:W-:-:S04]  /*1730*/  UIMAD UR8, UR8, UR13, URZ ;  /* 0x0000000d080872a4 */ /* 0x000fc8000f8e02ff */
[----:B------:R-:W-:-:S06]  /*1740*/  UIADD3 UR8, UPT, UPT, UR17, UR8, URZ ;  /* 0x0000000811087290 */ /* 0x000fcc000fffe0ff */
[----:B------:R-:W-:Y:S02]  /*1750*/  MOV R0, UR8 ;  /* 0x0000000800007c02 */ /* 0x000fe40008000f00 */
.L_x_2313:
        /* <DEDUP_REMOVED lines=13> */
.L_x_2314:
[----:B------:R-:W1:Y:S01]  /*1830*/  LDCU.64 UR10, c[0x0][0x5c8] ;  /* 0x0000b900ff0a77ac */ /* 0x000e620008000a00 */
[----:B------:R-:W-:-:S04]  /*1840*/  UIADD3 UR40, UPT, UPT, UR40, UR41, URZ ;  /* 0x0000002928287290 */ /* 0x000fc8000fffe0ff */
[----:B-1----:R-:W-:Y:S02]  /*1850*/  UIMAD.WIDE.U32 UR14, UR40, UR10, URZ ;  /* 0x0000000a280e72a5 */ /* 0x002fe4000f8e00ff */
[----:B------:R-:W-:-:S04]  /*1860*/  UIMAD UR40, UR40, UR11, URZ ;  /* 0x0000000b282872a4 */ /* 0x000fc8000f8e02ff */
[----:B------:R-:W-:-:S06]  /*1870*/  UIADD3 UR40, UPT, UPT, UR15, UR40, URZ ;  /* 0x000000280f287290 */ /* 0x000fcc000fffe0ff */
[----:B------:R-:W-:-:S07]  /*1880*/  MOV R3, UR40 ;  /* 0x0000002800037c02 */ /* 0x000fce0008000f00 */
.L_x_2315:
        /* <DEDUP_REMOVED lines=27> */
.L_x_2317:
[----:B------:R-:W-:Y:S05]  /*1a40*/  BSYNC.RECONVERGENT B0 ;  /* 0x0000000000007941 */ /* 0x000fea0003800200 */
.L_x_2316:
        /* <DEDUP_REMOVED lines=15> */
.L_x_2319:
[----:B------:R-:W-:Y:S05]  /*1b40*/  BSYNC.RECONVERGENT B0 ;  /* 0x0000000000007941 */ /* 0x000fea0003800200 */
.L_x_2318:
        /* <DEDUP_REMOVED lines=24> */
.L_x_2321:
[----:B------:R-:W-:Y:S05]  /*1cd0*/  BSYNC.RECONVERGENT B0 ;  /* 0x0000000000007941 */ /* 0x000fea0003800200 */
.L_x_2320:
        /* <DEDUP_REMOVED lines=14> */
.L_x_2311:
        /* <DEDUP_REMOVED lines=29> */
[----:B------:R-:W-:-:S02]  /*1f90*/  IMAD R22, R12, UR9, R22 ;  /* 0x000000090c167c24 */ /* 0x000fc4000f8e0216 */
[----:B------:R-:W-:Y:S01]  /*1fa0*/  IMAD.MOV.U32 R240, RZ, RZ, 0x7f800000 ;  /* 0x7f800000fff07424 */ /* 0x000fe200078e00ff */
[----:B------:R-:W-:Y:S01]  /*1fb0*/  LOP3.LUT R242, R5, 0x7, R242, 0xf8, !PT ;  /* 0x0000000705f27812 */ /* 0x000fe200078ef8f2 */
[----:B------:R-:W-:Y:S01]  /*1fc0*/  IMAD.U32 R4, RZ, RZ, UR45 ;  /* 0x0000002dff047e24 */ /* 0x000fe2000f8e00ff */
[----:B------:R-:W-:Y:S01]  /*1fd0*/  UISETP.NE.AND UP0, UPT, UR5, 0x1, UPT ;  /* 0x000000010500788c */ /* 0x000fe2000bf05270 */
[----:B------:R-:W-:Y:S01]  /*1fe0*/  IMAD.WIDE.U32 R12, R12, UR8, R14 ;  /* 0x000000080c0c7c25 */ /* 0x000fe2000f8e000e */
[----:B------:R-:W-:-:S03]  /*1ff0*/  @!P4 LEA R14, P0, R9, R248, 0x1 ;  /* 0x000000f8090ec211 */ /* 0x000fc600078008ff */
[----:B------:R-:W-:Y:S01]  /*2000*/  IMAD.MOV.U32 R232, RZ, RZ, 0x40 ;  /* 0x00000040ffe87424 */ /* 0x000fe200078e00ff */
        /* <DEDUP_REMOVED lines=17> */
[----:B------:R-:W-:Y:S01]  /*2120*/  @P5 BAR.SYNC.DEFER_BLOCKING 0x0 ;  /* 0x0000000000005b1d */ /* 0x000fe20000010000 */
[----:B------:R-:W-:-:S02]  /*2130*/  @!P2 IMAD R12, R2, UR12, RZ ;  /* 0x0000000c020cac24 */ /* 0x000fc4000f8e02ff */
[----:B------:R-:W-:Y:S02]  /*2140*/  @!P3 IMAD.MOV.U32 R24, RZ, RZ, R18 ;  /* 0x000000ffff18b224 */ /* 0x000fe400078e0012 */
[C---:B------:R-:W-:Y:S02]  /*2150*/  @!P2 IMAD R13, R16.reuse, UR15, R13 ;  /* 0x0000000f100dac24 */ /* 0x040fe4000f8e020d */
        /* <DEDUP_REMOVED lines=10> */
[----:B------:R-:W1:Y:S01]  /*2200*/  @!P3 LDC.64 R6, c[0x0][0x388] ;  /* 0x0000e200ff06bb82 */ /* 0x000e620000000a00 */
[----:B------:R-:W-:Y:S01]  /*2210*/  CS2R R182, SRZ ;  /* 0x0000000000b67805 */ /* 0x000fe2000001ff00 */
[----:B------:R-:W-:Y:S01]  /*2220*/  VIADD R243, R9, UR5 ;  /* 0x0000000509f37c36 */ /* 0x000fe20008000000 */
[----:B------:R-:W-:Y:S01]  /*2230*/  CS2R R180, SRZ ;  /* 0x0000000000b47805 */ /* 0x000fe2000001ff00 */
[----:B------:R-:W-:Y:S01]  /*2240*/  VIADD R3, R242, 0x8 ;  /* 0x00000008f2037836 */ /* 0x000fe20000000000 */
[----:B------:R-:W-:Y:S01]  /*2250*/  CS2R R174, SRZ ;  /* 0x0000000000ae7805 */ /* 0x000fe2000001ff00 */
[----:B------:R-:W-:Y:S01]  /*2260*/  @!P3 IMAD.WIDE.U32 R24, R11, UR14, R24 ;  /* 0x0000000e0b18bc25 */ /* 0x000fe2000f8e0018 */
[----:B------:R-:W-:Y:S01]  /*2270*/  @!PT LDS RZ, [RZ] ;  /* 0x00000000fffff984 */ /* 0x000fe20000000800 */
[----:B------:R-:W-:Y:S01]  /*2280*/  @!PT LDS RZ, [RZ] ;  /* 0x00000000fffff984 */ /* 0x000fe20000000800 */
[----:B------:R-:W-:Y:S01]  /*2290*/  @!PT LDS RZ, [RZ] ;  /* 0x00000000fffff984 */ /* 0x000fe20000000800 */
[----:B------:R-:W-:Y:S01]  /*22a0*/  @!P1 LDGSTS.E.BYPASS.LTC128B.128 [R9+0x10000], desc[UR34][R246.64] ;  /* 0x10000000f6099fae */ /* 0x000fe2000b981a22 */
[----:B------:R-:W-:-:S02]  /*22b0*/  CS2R R172, SRZ ;  /* 0x0000000000ac7805 */ /* 0x000fc4000001ff00 */
[----:B------:R-:W-:Y:S01]  /*22c0*/  ISETP.GE.AND P0, PT, R3, UR44, PT ;  /* 0x0000002c03007c0c */ /* 0x000fe2000bf06270 */
[----:B------:R-:W-:Y:S01]  /*22d0*/  @!P2 IMAD.IADD R13, R19, 0x1, R13 ;  /* 0x00000001130da824 */ /* 0x000fe200078e020d */
[----:B------:R-:W-:Y:S01]  /*22e0*/  @!P1 LDGSTS.E.BYPASS.LTC128B.128 [R9+0x12000], desc[UR34][R246.64+0x80] ;  /* 0x12000080f6099fae */ /* 0x000fe2000b981a22 */
[----:B------:R-:W2:Y:S01]  /*22f0*/  @!P2 LDC.64 R2, c[0x0][0x388] ;  /* 0x0000e200ff02ab82 */ /* 0x000ea20000000a00 */
[----:B------:R-:W-:Y:S01]  /*2300*/  @!P3 IMAD.WIDE.U32 R22, R11, UR12, R22 ;  /* 0x0000000c0b16bc25 */ /* 0x000fe2000f8e0016 */
[----:B------:R-:W-:Y:S01]  /*2310*/  CS2R R178, SRZ ;  /* 0x0000000000b27805 */ /* 0x000fe2000001ff00 */
[----:B------:R-:W-:Y:S01]  /*2320*/  @!P1 LDGSTS.E.BYPASS.LTC128B.128 [R9+0x14000], desc[UR34][R246.64+0x100] ;  /* 0x14000100f6099fae */ /* 0x000fe2000b981a22 */
[----:B------:R-:W-:Y:S01]  /*2330*/  CS2R R176, SRZ ;  /* 0x0000000000b07805 */ /* 0x000fe2000001ff00 */
[----:B------:R-:W-:Y:S01]  /*2340*/  @!P2 IMAD.IADD R12, R17, 0x1, R12 ;  /* 0x00000001110ca824 */ /* 0x000fe200078e020c */
[----:B------:R-:W-:Y:S01]  /*2350*/  CS2R R170, SRZ ;  /* 0x0000000000aa7805 */ /* 0x000fe2000001ff00 */
[----:B------:R-:W-:Y:S01]  /*2360*/  @!P1 LDGSTS.E.BYPASS.LTC128B.128 [R9+0x16000], desc[UR34][R246.64+0x180] ;  /* 0x16000180f6099fae */ /* 0x000fe2000b981a22 */
[----:B------:R-:W-:Y:S01]  /*2370*/  IMAD.MOV.U32 R239, RZ, RZ, 0x4 ;  /* 0x00000004ffef7424 */ /* 0x000fe200078e00ff */
        /* <DEDUP_REMOVED lines=66> */
[----:B------:R-:W-:Y:S01]  /*27a0*/  CS2R R26, SRZ ;  /* 0x00000000001a7805 */ /* 0x000fe2000001ff00 */
[----:B------:R-:W-:Y:S02]  /*27b0*/  UIADD3 UR52, UPT, UPT, -UR52, UR42, URZ ;  /* 0x0000002a34347290 */ /* 0x000fe4000fffe1ff */
[----:B------:R3:W-:Y:S01]  /*27c0*/  @P1 STS.128 [R243], RZ ;  /* 0x000000fff3001388 */ /* 0x0007e20000000c00 */
[----:B------:R-:W-:Y:S01]  /*27d0*/  USHF.L.U32 UR54, UR54, 0x3, URZ ;  /* 0x0000000336367899 */ /* 0x000fe200080006ff */
[----:B------:R-:W1:Y:S02]  /*27e0*/  LDCU UR10, c[0x0][0x504] ;  /* 0x0000a080ff0a77ac */ /* 0x000e640008000800 */
[----:B------:R3:W-:Y:S01]  /*27f0*/  @P1 STS.128 [R243+0x2000], RZ ;  /* 0x002000fff3001388 */ /* 0x0007e20000000c00 */
[----:B----4-:R-:W4:Y:S03]  /*2800*/  @!P3 LDC.64 R4, c[0x0][0x390] ;  /* 0x0000e400ff04bb82 */ /* 0x010f260000000a00 */
[----:B------:R3:W-:Y:S01]  /*2810*/  @P1 STS.128 [R243+0x4000], RZ ;  /* 0x004000fff3001388 */ /* 0x0007e20000000c00 */
[----:B------:R-:W1:Y:S03]  /*2820*/  LDCU UR9, c[0x0][0x508] ;  /* 0x0000a100ff0977ac */ /* 0x000e660008000800 */
[----:B------:R3:W-:Y:S01]  /*2830*/  @P1 STS.128 [R243+0x6000], RZ ;  /* 0x006000fff3001388 */ /* 0x0007e20000000c00 */
[C---:B--2---:R-:W-:Y:S01]  /*2840*/  @!P2 LEA R2, P1, R18.reuse, R2, 0x1 ;  /* 0x000000021202a211 */ /* 0x044fe200078208ff */
[----:B------:R-:W2:Y:S02]  /*2850*/  LDCU UR8, c[0x0][0x3e0] ;  /* 0x00007c00ff0877ac */ /* 0x000ea40008000800 */
[----:B------:R3:W-:Y:S01]  /*2860*/  @P4 STS.128 [R243+0x1000], RZ ;  /* 0x001000fff3004388 */ /* 0x0007e20000000c00 */
[----:B------:R-:W-:Y:S01]  /*2870*/  @!P2 LEA.HI.X R3, R18, R3, R13, 0x1, P1 ;  /* 0x000000031203a211 */ /* 0x000fe200008f0c0d */
[----:B------:R-:W-:Y:S01]  /*2880*/  @!P3 IMAD R13, R11, UR13, R23 ;  /* 0x0000000d0b0dbc24 */ /* 0x000fe2000f8e0217 */
[----:B------:R-:W2:Y:S01]  /*2890*/  LDCU UR13, c[0x0][0x590] ;  /* 0x0000b200ff0d77ac */ /* 0x000ea20008000800 */
[----:B------:R3:W-:Y:S01]  /*28a0*/  @P4 STS.128 [R243+0x3000], RZ ;  /* 0x003000fff3004388 */ /* 0x0007e20000000c00 */
[----:B------:R-:W1:Y:S03]  /*28b0*/  LDCU UR12, c[0x0][0x50c] ;  /* 0x0000a180ff0c77ac */ /* 0x000e660008000800 */
[----:B------:R3:W-:Y:S01]  /*28c0*/  @P4 STS.128 [R243+0x5000], RZ ;  /* 0x005000fff3004388 */ /* 0x0007e20000000c00 */
[----:B------:R-:W1:Y:S03]  /*28d0*/  LDCU UR11, c[0x0][0x45c] ;  /* 0x00008b80ff0b77ac */ /* 0x000e660008000800 */
[----:B------:R3:W-:Y:S01]  /*28e0*/  @P4 STS.128 [R243+0x7000], RZ ;  /* 0x007000fff3004388 */ /* 0x0007e20000000c00 */
[----:B----4-:R-:W-:-:S03]  /*28f0*/  @!P3 LEA R4, P1, R22, R4, 0x1 ;  /* 0x000000041604b211 */ /* 0x010fc600078208ff */
        /* <DEDUP_REMOVED lines=8> */
[----:B-1----:R-:W-:Y:S01]  /*2980*/  @!P3 LEA R20, P4, R24, R6, 0x1 ;  /* 0x000000061814b211 */ /* 0x002fe200078808ff */
[----:B----4-:R-:W-:-:S05]  /*2990*/  @!P3 IMAD R14, R11, UR15, R25 ;  /* 0x0000000f0b0ebc24 */ /* 0x010fca000f8e0219 */
        /* <DEDUP_REMOVED lines=45> */
[----:B-1----:R-:W-:-:S02]  /*2c70*/  IMAD.SHL.U32 R2, R0, 0x2, RZ ;  /* 0x0000000200027824 */ /* 0x002fc400078e00ff */
        /* <DEDUP_REMOVED lines=12> */
[----:B-1----:R-:W-:Y:S01]  /*2d40*/  IMAD.SHL.U32 R6, R0, 0x20, RZ ;  /* 0x0000002000067824 */ /* 0x002fe200078e00ff */
        /* <DEDUP_REMOVED lines=11> */
[----:B------:R-:W-:Y:S02]  /*2e00*/  LEA R2, R2, UR24, 0x1 ;  /* 0x0000001802027c11 */ /* 0x000fe4000f8e08ff */
[----:B------:R-:W-:Y:S01]  /*2e10*/  SEL R231, R231, 0xffffffe0, !P1 ;  /* 0xffffffe0e7e77807 */ /* 0x000fe20004800000 */
        /* <DEDUP_REMOVED lines=9> */
[----:B--23--:R-:W-:-:S12]  /*2eb0*/  USHF.L.U32 UR13, UR13, 0x6, URZ ;  /* 0x000000060d0d7899 */ /* 0x00cfd800080006ff */
.L_x_2327:
[----:B------:R-:W0:Y:S01]  /*2ec0*/  LDGDEPBAR ;  /* 0x00000000000079af */ /* 0x000e220000000000 */
[C---:B-----5:R-:W-:Y:S01]  /*2ed0*/  IADD3 R116, PT, PT, R2.reuse, R231, RZ ;  /* 0x000000e702747210 */ /* 0x060fe20007ffe0ff */
[----:B------:R-:W-:Y:S01]  /*2ee0*/  USHF.L.U32 UR5, UR53, 0x6, URZ ;  /* 0x0000000635057899 */ /* 0x000fe200080006ff */
[----:B------:R-:W-:Y:S03]  /*2ef0*/  IADD3 R232, PT, PT, R2, R232, RZ ;  /* 0x000000e802e87210 */ /* 0x000fe60007ffe0ff */
[----:B------:R-:W-:Y:S01]  /*2f00*/  UISETP.GE.AND UP0, UPT, UR5, UR52, UPT ;  /* 0x000000340500728c */ /* 0x000fe2000bf06270 */
        /* <DEDUP_REMOVED lines=181> */
.L_x_2323:
[----:B--2---:R-:W2:Y:S01]  /*3a60*/  S2R R4, SR_TID.X ;  /* 0x0000000000047919 */ /* 0x004ea20000002100 */
[----:B------:R-:W-:Y:S01]  /*3a70*/  UIADD3 UR15, UPT, UPT, UR33, -UR10, -UR43 ;  /* 0x8000000a210f7290 */ /* 0x000fe2000fffe82b */
[----:B------:R-:W-:Y:S01]  /*3a80*/  VIADD R5, R242, UR5 ;  /* 0x00000005f2057c36 */ /* 0x000fe20008000000 */
[----:B------:R-:W-:Y:S01]  /*3a90*/  UIADD3 UR14, UPT, UPT, UR33, UR9, -UR43 ;  /* 0x00000009210e7290 */ /* 0x000fe2000fffe82b */
[----:B------:R-:W-:Y:S02]  /*3aa0*/  IMAD.U32 R84, RZ, RZ, UR36 ;  /* 0x00000024ff547e24 */ /* 0x000fe4000f8e00ff */
[----:B------:R-:W-:Y:S02]  /*3ab0*/  IMAD.MOV.U32 R91, RZ, RZ, 0x1 ;  /* 0x00000001ff5b7424 */ /* 0x000fe400078e00ff */
[----:B------:R-:W-:Y:S02]  /*3ac0*/  IMAD.MOV.U32 R19, RZ, RZ, 0x9 ;  /* 0x00000009ff137424 */ /* 0x000fe400078e00ff */
[----:B--2---:R-:W-:Y:S01]  /*3ad0*/  IMAD.SHL.U32 R3, R4, 0x2, RZ ;  /* 0x0000000204037824 */ /* 0x004fe200078e00ff */
[----:B------:R-:W-:Y:S04]  /*3ae0*/  SHF.R.U32.HI R4, RZ, 0x2, R4 ;  /* 0x00000002ff047819 */ /* 0x000fe80000011604 */
[----:B------:R-:W-:Y:S04]  /*3af0*/  LOP3.LUT R3, R3, 0x6, RZ, 0xc0, !PT ;  /* 0x0000000603037812 */ /* 0x000fe800078ec0ff */
[----:B------:R-:W-:Y:S01]  /*3b00*/  LOP3.LUT R4, R3, 0xe0, R4, 0xf8, !PT ;  /* 0x000000e003047812 */ /* 0x000fe200078ef804 */
[C---:B------:R-:W-:Y:S02]  /*3b10*/  VIADD R3, R5.reuse, UR15 ;  /* 0x0000000f05037c36 */ /* 0x040fe40008000000 */
[----:B------:R-:W-:Y:S02]  /*3b20*/  VIADD R5, R5, UR14 ;  /* 0x0000000e05057c36 */ /* 0x000fe40008000000 */
[----:B------:R-:W-:Y:S01]  /*3b30*/  IMAD R84, R84, 0x40, R4 ;  /* 0x0000004054547824 */ /* 0x000fe200078e0204 */
[----:B------:R-:W-:Y:S02]  /*3b40*/  VIMNMX R4, PT, PT, RZ, R3, !PT ;  /* 0x00000003ff047248 */ /* 0x000fe40007fe0100 */
[----:B------:R-:W-:Y:S01]  /*3b50*/  VIADDMNMX R3, R3, 0x8, RZ, !PT ;  /* 0x0000000803037846 */ /* 0x000fe200078001ff */
        /* <DEDUP_REMOVED lines=10> */
[C---:B------:R-:W-:Y:S01]  /*3c00*/  VIADD R85, R84.reuse, 0x18 ;  /* 0x0000001854557836 */ /* 0x040fe20000000000 */
[C---:B------:R-:W-:Y:S01]  /*3c10*/  ISETP.GE.AND P0, PT, R84.reuse, R19, PT ;  /* 0x000000135400720c */ /* 0x040fe20003f06270 */
[----:B------:R-:W-:Y:S01]  /*3c20*/  VIADD R84, R84, 0x19 ;  /* 0x0000001954547836 */ /* 0x000fe20000000000 */
[----:B------:R-:W-:Y:S02]  /*3c30*/  FSEL R18, R128, -INF , P3 ;  /* 0xff80000080127808 */ /* 0x000fe40001800000 */
[----:B-1----:R-:W-:Y:S02]  /*3c40*/  FSEL R16, R130, -INF , P2 ;  /* 0xff80000082107808 */ /* 0x002fe40001000000 */
        /* <DEDUP_REMOVED lines=58> */
.L_x_2324:
        /* <DEDUP_REMOVED lines=21> */
[--C-:B------:R-:W-:Y:S01]  /*4140*/  FFMA.FTZ R208, R3, UR11, -R221.reuse ;  /* 0x0000000b03d07c23 */ /* 0x100fe200080108dd */
[----:B------:R-:W-:Y:S01]  /*4150*/  FFMA.FTZ R210, R11, UR11, -R221 ;  /* 0x0000000b0bd27c23 */ /* 0x000fe200080108dd */
[----:B------:R-:W-:Y:S01]  /*4160*/  FFMA.FTZ R215, R13, UR11, -R223 ;  /* 0x0000000b0dd77c23 */ /* 0x000fe200080108df */
        /* <DEDUP_REMOVED lines=27> */
[----:B------:R-:W-:Y:S03]  /*4320*/  FMUL.FTZ R200, R200, UR12 ;  /* 0x0000000cc8c87c20 */ /* 0x000fe60008410000 */
[----:B------:R-:W-:Y:S01]  /*4330*/  MUFU.EX2 R216, R216 ;  /* 0x000000d800d87308 */ /* 0x000fe20000000800 */
[----:B------:R-:W-:Y:S01]  /*4340*/  FMUL.FTZ R201, R201, UR12 ;  /* 0x0000000cc9c97c20 */ /* 0x000fe20008410000 */
[----:B------:R-:W-:Y:S01]  /*4350*/  FMUL.FTZ R202, R202, UR12 ;  /* 0x0000000ccaca7c20 */ /* 0x000fe20008410000 */
[----:B------:R-:W-:Y:S07]  /*4360*/  FMUL.FTZ R203, R203, UR12 ;  /* 0x0000000ccbcb7c20 */ /* 0x000fee0008410000 */
[----:B------:R-:W4:Y:S10]  /*4370*/  MUFU.EX2 R215, R215 ;  /* 0x000000d700d77308 */ /* 0x000f340000000800 */
[----:B------:R-:W-:Y:S10]  /*4380*/  MUFU.EX2 R211, R211 ;  /* 0x000000d300d37308 */ /* 0x000ff40000000800 */
[----:B------:R-:W-:Y:S10]  /*4390*/  MUFU.EX2 R210, R210 ;  /* 0x000000d200d27308 */ /* 0x000ff40000000800 */
[----:B------:R-:W-:Y:S10]  /*43a0*/  MUFU.EX2 R214, R214 ;  /* 0x000000d600d67308 */ /* 0x000ff40000000800 */
[----:B------:R-:W-:Y:S10]  /*43b0*/  MUFU.EX2 R213, R213 ;  /* 0x000000d500d57308 */ /* 0x000ff40000000800 */
[----:B------:R-:W-:Y:S10]  /*43c0*/  MUFU.EX2 R209, R209 ;  /* 0x000000d100d17308 */ /* 0x000ff40000000800 */
[----:B------:R-:W-:Y:S10]  /*43d0*/  MUFU.EX2 R208, R208 ;  /* 0x000000d000d07308 */ /* 0x000ff40000000800 */
        /* <DEDUP_REMOVED lines=8> */
[----:B------:R-:W-:Y:S02]  /*4460*/  SHF.L.U32 R119, R234, 0x6, RZ ;  /* 0x00000006ea777819 */ /* 0x000fe400000006ff */
        /* <DEDUP_REMOVED lines=18> */
[----:B------:R-:W-:Y:S03]  /*4590*/  LOP3.LUT P3, RZ, R234, 0x4, RZ, 0xc0, !PT ;  /* 0x00000004eaff7812 */ /* 0x000fe6000786c0ff */
[----:B------:R2:W-:Y:S01]  /*45a0*/  STS [R220+0x2a400], R4 ;  /* 0x02a40004dc007388 */ /* 0x0005e20000000800 */
[----:B----4-:R-:W-:Y:S02]  /*45b0*/  F2FP.F16.F32.PACK_AB R5, R215, R216 ;  /* 0x000000d8d705723e */ /* 0x010fe400000000ff */
[----:B------:R-:W-:Y:S02]  /*45c0*/  SEL R219, R219, 0xfffffff0, !P3 ;  /* 0xfffffff0dbdb7807 */ /* 0x000fe40005800000 */
[C---:B------:R-:W-:Y:S02]  /*45d0*/  IADD3 R218, PT, PT, R220.reuse, 0x2a020, RZ ;  /* 0x0002a020dcda7810 */ /* 0x040fe40007ffe0ff */
[C---:B------:R-:W-:Y:S02]  /*45e0*/  IADD3 R217, PT, PT, R220.reuse, R219, RZ ;  /* 0x000000dbdcd97210 */ /* 0x040fe40007ffe0ff */
[----:B------:R-:W-:Y:S02]  /*45f0*/  SHF.R.U32.HI R235, RZ, 0x1, R234 ;  /* 0x00000001ffeb7819 */ /* 0x000fe400000116ea */
[----:B------:R-:W-:Y:S01]  /*4600*/  LOP3.LUT R117, R119, 0x200, RZ, 0xc0, !PT ;  /* 0x0000020077757812 */ /* 0x000fe200078ec0ff */
[----:B------:R3:W-:Y:S01]  /*4610*/  STS [R217+0x2a000], R5 ;  /* 0x02a00005d9007388 */ /* 0x0007e20000000800 */
[----:B------:R-:W-:Y:S02]  /*4620*/  LOP3.LUT R116, R121, 0x8, R235, 0x78, !PT ;  /* 0x0000000879747812 */ /* 0x000fe400078e78eb */
[----:B------:R-:W-:Y:S02]  /*4630*/  LOP3.LUT R125, R117, 0xc00, R118, 0xf8, !PT ;  /* 0x00000c00757d7812 */ /* 0x000fe400078ef876 */
[----:B------:R-:W-:Y:S02]  /*4640*/  F2FP.F16.F32.PACK_AB R6, R223, R212 ;  /* 0x000000d4df06723e */ /* 0x000fe400000000ff */
[----:B------:R-:W-:Y:S02]  /*4650*/  LOP3.LUT R125, R125, R116, RZ, 0xfc, !PT ;  /* 0x000000747d7d7212 */ /* 0x000fe400078efcff */
[----:B-1----:R-:W-:Y:S02]  /*4660*/  IADD3 R3, PT, PT, R220, 0x2a000, RZ ;  /* 0x0002a000dc037810 */ /* 0x002fe40007ffe0ff */
[----:B------:R-:W-:Y:S02]  /*4670*/  LEA R125, R125, UR4, 0x1 ;  /* 0x000000047d7d7c11 */ /* 0x000fe4000f8e08ff */
[----:B--2---:R-:W-:Y:S02]  /*4680*/  F2FP.F16.F32.PACK_AB R4, R210, R211 ;  /* 0x000000d3d204723e */ /* 0x004fe400000000ff */
[----:B------:R-:W-:Y:S02]  /*4690*/  @P0 IADD3 R218, PT, PT, R3, -0x20, RZ ;  /* 0xffffffe003da0810 */ /* 0x000fe40007ffe0ff */
[----:B------:R-:W-:Y:S01]  /*46a0*/  F2FP.F16.F32.PACK_AB R3, R213, R214 ;  /* 0x000000d6d503723e */ /* 0x000fe200000000ff */
[----:B------:R1:W-:Y:S01]  /*46b0*/  STS [R217+0x2a400], R4 ;  /* 0x02a40004d9007388 */ /* 0x0003e20000000800 */
[----:B------:R-:W-:Y:S02]  /*46c0*/  LEA R230, R230, UR4, 0x1 ;  /* 0x00000004e6e67c11 */ /* 0x000fe4000f8e08ff */
[----:B------:R-:W-:Y:S03]  /*46d0*/  LOP3.LUT P0, RZ, R234, 0x2, RZ, 0xc0, !PT ;  /* 0x00000002eaff7812 */ /* 0x000fe6000780c0ff */
[----:B------:R2:W-:Y:S01]  /*46e0*/  STS [R218], R3 ;  /* 0x00000003da007388 */ /* 0x0005e20000000800 */
[----:B------:R-:W-:Y:S02]  /*46f0*/  SEL R232, R232, 0xffffffc0, !P3 ;  /* 0xffffffc0e8e87807 */ /* 0x000fe40005800000 */
[----:B---3--:R-:W-:Y:S02]  /*4700*/  F2FP.F16.F32.PACK_AB R5, R221, R222 ;  /* 0x000000dedd05723e */ /* 0x008fe400000000ff */
[----:B------:R-:W-:Y:S02]  /*4710*/  SEL R231, R231, 0xffffffe0, !P0 ;  /* 0xffffffe0e7e77807 */ /* 0x000fe40004000000 */
[C---:B------:R-:W-:Y:S02]  /*4720*/  IADD3 R123, PT, PT, R125.reuse, R232, RZ ;  /* 0x000000e87d7b7210 */ /* 0x040fe40007ffe0ff */
[----:B------:R-:W-:Y:S02]  /*4730*/  IADD3 R124, PT, PT, R125, R231, RZ ;  /* 0x000000e77d7c7210 */ /* 0x000fe40007ffe0ff */
[CC--:B------:R-:W-:Y:S02]  /*4740*/  IADD3 R229, PT, PT, R231.reuse, R230.reuse, RZ ;  /* 0x000000e6e7e57210 */ /* 0x0c0fe40007ffe0ff */
[----:B------:R-:W-:Y:S02]  /*4750*/  IADD3 R228, PT, PT, R232, R230, RZ ;  /* 0x000000e6e8e47210 */ /* 0x000fe40007ffe0ff */
[----:B------:R-:W-:Y:S02]  /*4760*/  IADD3 R122, PT, PT, R231, R123, RZ ;  /* 0x0000007be77a7210 */ /* 0x000fe40007ffe0ff */
[----:B------:R-:W-:Y:S02]  /*4770*/  LOP3.LUT R120, R120, 0x20, RZ, 0xc0, !PT ;  /* 0x0000002078787812 */ /* 0x000fe400078ec0ff */
[----:B-1----:R-:W-:Y:S02]  /*4780*/  IADD3 R4, PT, PT, R219, R218, RZ ;  /* 0x000000dadb047210 */ /* 0x002fe40007ffe0ff */
[----:B--2---:R-:W-:Y:S05]  /*4790*/  F2FP.F16.F32.PACK_AB R3, R208, R209 ;  /* 0x000000d1d003723e */ /* 0x004fea00000000ff */
        /* <DEDUP_REMOVED lines=122> */
[----:B------:R-:W-:Y:S02]  /*4f40*/  LOP3.LUT R237, R84, 0x38, R233, 0x78, !PT ;  /* 0x0000003854ed7812 */ /* 0x000fe400078e78e9 */
[C---:B------:R-:W-:Y:S02]  /*4f50*/  IADD3 R84, PT, PT, R236.reuse, 0x2a000, RZ ;  /* 0x0002a000ec547810 */ /* 0x040fe40007ffe0ff */
[----:B------:R-:W-:Y:S01]  /*4f60*/  IADD3 R112, PT, PT, R236, 0x2a040, RZ ;  /* 0x0002a040ec707810 */ /* 0x000fe20007ffe0ff */
[C---:B-1----:R-:W-:Y:S03]  /*4f70*/  HMMA.16816.F32 R12, R108.reuse, R88, R12 ;  /* 0x000000586c0c723c */ /* 0x042fe6000000180c */
        /* <DEDUP_REMOVED lines=34> */
[----:B------:R-:W-:Y:S01]  /*51a0*/  LOP3.LUT R237, R237, 0x200, R119, 0xf8, !PT ;  /* 0x00000200eded7812 */ /* 0x000fe200078ef877 */
[----:B------:R-:W-:Y:S01]  /*51b0*/  FMUL.FTZ R13, R213, R13 ;  /* 0x0000000dd50d7220 */ /* 0x000fe20000410000 */
[----:B------:R-:W-:Y:S01]  /*51c0*/  FMUL.FTZ R14, R209, R14 ;  /* 0x0000000ed10e7220 */ /* 0x000fe20000410000 */
[----:B------:R-:W-:Y:S01]  /*51d0*/  @P3 IADD3 R112, PT, PT, R84, -0x40, RZ ;  /* 0xffffffc054703810 */ /* 0x000fe20007ffe0ff */
        /* <DEDUP_REMOVED lines=41> */
.L_x_2325:
[----:B------:R-:W-:Y:S01]  /*5470*/  FFMA.FTZ R205, -R205, R205, 1 ;  /* 0x3f800000cdcd7423 */ /* 0x000fe200000101cd */
[----:B------:R-:W-:Y:S01]  /*5480*/  FFMA.FTZ R207, -R207, R207, 1 ;  /* 0x3f800000cfcf7423 */ /* 0x000fe200000101cf */
[----:B------:R-:W-:Y:S01]  /*5490*/  FFMA.FTZ R204, -R204, R204, 1 ;  /* 0x3f800000cccc7423 */ /* 0x000fe200000101cc */
[----:B------:R-:W-:Y:S01]  /*54a0*/  FFMA.FTZ R206, -R206, R206, 1 ;  /* 0x3f800000cece7423 */ /* 0x000fe200000101ce */
[----:B------:R-:W-:Y:S01]  /*54b0*/  FMUL.FTZ R205, R205, UR12 ;  /* 0x0000000ccdcd7c20 */ /* 0x000fe20008410000 */
[----:B------:R-:W-:Y:S01]  /*54c0*/  FMUL.FTZ R207, R207, UR12 ;  /* 0x0000000ccfcf7c20 */ /* 0x000fe20008410000 */
[----:B------:R-:W-:Y:S01]  /*54d0*/  FMUL.FTZ R204, R204, UR12 ;  /* 0x0000000ccccc7c20 */ /* 0x000fe20008410000 */
[----:B------:R-:W-:Y:S01]  /*54e0*/  FMUL.FTZ R206, R206, UR12 ;  /* 0x0000000ccece7c20 */ /* 0x000fe20008410000 */
[----:B------:R-:W-:Y:S01]  /*54f0*/  STS [R220+0x28000], R4 ;  /* 0x02800004dc007388 */ /* 0x000fe20000000800 */
[----:B------:R-:W-:Y:S01]  /*5500*/  FMUL.FTZ R17, R17, R205 ;  /* 0x000000cd11117220 */ /* 0x000fe20000410000 */
[----:B------:R-:W-:Y:S01]  /*5510*/  FMUL.FTZ R19, R19, R207 ;  /* 0x000000cf13137220 */ /* 0x000fe20000410000 */
[----:B------:R-:W-:Y:S03]  /*5520*/  FMUL.FTZ R16, R16, R204 ;  /* 0x000000cc10107220 */ /* 0x000fe60000410000 */
[----:B------:R-:W-:Y:S01]  /*5530*/  STS [R220+0x28400], R6 ;  /* 0x02840006dc007388 */ /* 0x000fe20000000800 */
[----:B------:R-:W-:Y:S01]  /*5540*/  FMUL.FTZ R18, R18, R206 ;  /* 0x000000ce12127220 */ /* 0x000fe20000410000 */
[----:B------:R-:W-:Y:S01]  /*5550*/  F2FP.F16.F32.PACK_AB R12, R13, R12 ;  /* 0x0000000c0d0c723e */ /* 0x000fe200000000ff */
[----:B------:R-:W2:Y:S01]  /*5560*/  LDC R250, c[0x0][0x44c] ;  /* 0x00011300fffa7b82 */ /* 0x000ea20000000800 */
[----:B------:R-:W-:Y:S02]  /*5570*/  F2FP.F16.F32.PACK_AB R14, R15, R14 ;  /* 0x0000000e0f0e723e */ /* 0x000fe400000000ff */
[----:B------:R-:W-:Y:S01]  /*5580*/  STS [R217+0x28000], R8 ;  /* 0x02800008d9007388 */ /* 0x000fe20000000800 */
[----:B------:R-:W-:Y:S02]  /*5590*/  F2FP.F16.F32.PACK_AB R16, R17, R16 ;  /* 0x000000101110723e */ /* 0x000fe400000000ff */
[----:B------:R-:W-:Y:S03]  /*55a0*/  F2FP.F16.F32.PACK_AB R18, R19, R18 ;  /* 0x000000121312723e */ /* 0x000fe600000000ff */
[----:B------:R-:W-:Y:S01]  /*55b0*/  STS [R217+0x28400], R10 ;  /* 0x0284000ad9007388 */ /* 0x000fe20000000800 */
[----:B------:R-:W-:Y:S02]  /*55c0*/  IADD3 R219, PT, PT, R219, R218, RZ ;  /* 0x000000dadbdb7210 */ /* 0x000fe40007ffe0ff */
[----:B------:R-:W-:Y:S03]  /*55d0*/  LEA R237, R237, UR4, 0x1 ;  /* 0x00000004eded7c11 */ /* 0x000fe6000f8e08ff */
        /* <DEDUP_REMOVED lines=126> */
.L_x_2326:
        /* <DEDUP_REMOVED lines=24> */
[----:B------:R-:W-:Y:S04]  /*5f40*/  LDSM.16.MT88.4 R220, [R237+0x19000] ;  /* 0x01900000eddc783b */ /* 0x000fe80000004200 */
[----:B------:R-:W-:Y:S01]  /*5f50*/  STL.64 [R1+0x8], R20 ;  /* 0x0000081401007387 */ /* 0x000fe20000100a00 */
[-C--:B-1----:R-:W-:Y:S03]  /*5f60*/  HMMA.16816.F32 R4, R128, R16.reuse, RZ ;  /* 0x000000108004723c */ /* 0x082fe600000018ff */
[----:B------:R-:W-:Y:S05]  /*5f70*/  STL.64 [R1], R2 ;  /* 0x0000000201007387 */ /* 0x000fea0000100a00 */
        /* <DEDUP_REMOVED lines=105> */
[----:B------:R-:W-:Y:S02]  /*6610*/  SHF.R.U32.HI R206, RZ, 0x2, R234 ;  /* 0x00000002ffce7819 */ /* 0x000fe400000116ea */
[C---:B------:R-:W-:Y:S02]  /*6620*/  LEA.HI.X.SX32 R223, R250.reuse, R205, 0x5, P0 ;  /* 0x000000cdfadf7211 */ /* 0x040fe400000f2eff */
        /* <DEDUP_REMOVED lines=51> */
[----:B------:R-:W-:Y:S01]  /*6960*/  REDG.E.ADD.F32.FTZ.RN.STRONG.GPU desc[UR34][R4.64+0x100], R88 ;  /* 0x00010058040079a6 */ /* 0x000fe2000c12f322 */
[C---:B------:R-:W-:Y:S02]  /*6970*/  LEA.HI.X.SX32 R197, R250.reuse, R225, 0x5, P0 ;  /* 0x000000e1fac57211 */ /* 0x040fe400000f2eff */
[C---:B------:R-:W-:Y:S01]  /*6980*/  LEA R10, P0, R250.reuse, R196, 0x5 ;  /* 0x000000c4fa0a7211 */ /* 0x040fe200078028ff */
[----:B------:R-:W-:Y:S03]  /*6990*/  REDG.E.ADD.F32.FTZ.RN.STRONG.GPU desc[UR34][R208.64+0x100], R89 ;  /* 0x00010059d00079a6 */ /* 0x000fe6000c12f322 */
[C---:B--2---:R-:W-:Y:S01]  /*69a0*/  LEA.HI.X.SX32 R11, R250.reuse, R197, 0x5, P0 ;  /* 0x000000c5fa0b7211 */ /* 0x044fe200000f2eff */
        /* <DEDUP_REMOVED lines=53> */
[----:B------:R-:W-:Y:S03]  /*6d00*/  IMAD.WIDE R206, R250, -0xc0, R214 ;  /* 0xffffff40face7825 */ /* 0x000fe600078e02d6 */
[----:B------:R-:W-:Y:S01]  /*6d10*/  REDG.E.ADD.F32.FTZ.RN.STRONG.GPU desc[UR34][R214.64+0x280], R111 ;  /* 0x0002806fd60079a6 */ /* 0x000fe2000c12f322 */
[----:B-1----:R-:W-:Y:S01]  /*6d20*/  VIADD R112, R236, 0x40 ;  /* 0x00000040ec707836 */ /* 0x002fe20000000000 */
[----:B------:R-:W-:Y:S02]  /*6d30*/  LEA R86, P0, R250, R206, 0x5 ;  /* 0x000000cefa567211 */ /* 0x000fe400078028ff */
        /* <DEDUP_REMOVED lines=53> */
[----:B------:R2:W5:Y:S04]  /*7090*/  LDL.LU.64 R20, [R1+0x8] ;  /* 0x0000080001147983 */ /* 0x0005680000300a00 */
        /* <DEDUP_REMOVED lines=310> */
.L_x_2328:
[----:B------:R-:W-:Y:S05]  /*8400*/  BRA.U UP1, `(.L_x_2329) ;  /* 0x0000000101307547 */ /* 0x000fea000b800000 */
[----:B------:R-:W2:Y:S01]  /*8410*/  LDCU.64 UR8, c[0x0][0x5c8] ;  /* 0x0000b900ff0877ac */ /* 0x000ea20008000a00 */
[----:B------:R-:W3:Y:S01]  /*8420*/  LDCU.64 UR12, c[0x0][0x5b0] ;  /* 0x0000b600ff0c77ac */ /* 0x000ee20008000a00 */
[----:B------:R-:W-:-:S04]  /*8430*/  USHF.R.S32.HI UR5, URZ, 0x1f, UR40 ;  /* 0x0000001fff057899 */ /* 0x000fc80008011428 */
[----:B--2---:R-:W-:Y:S02]  /*8440*/  UIMAD UR5, UR5, UR8, URZ ;  /* 0x00000008050572a4 */ /* 0x004fe4000f8e02ff */
[----:B------:R-:W-:Y:S02]  /*8450*/  UIMAD.WIDE.U32 UR42, UR40, UR8, URZ ;  /* 0x00000008282a72a5 */ /* 0x000fe4000f8e00ff */
[----:B------:R-:W-:-:S04]  /*8460*/  UIMAD UR5, UR40, UR9, UR5 ;  /* 0x00000009280572a4 */ /* 0x000fc8000f8e0205 */
[----:B------:R-:W-:Y:S01]  /*8470*/  UIADD3 UR41, UPT, UPT, UR43, UR5, URZ ;  /* 0x000000052b297290 */ /* 0x000fe2000fffe0ff */
[----:B------:R-:W-:-:S03]  /*8480*/  UMOV UR40, UR42 ;  /* 0x0000002a00287c82 */ /* 0x000fc60008000000 */
[----:B---3--:R-:W-:-:S04]  /*8490*/  UIMAD.WIDE.U32 UR40, UR37, UR12, UR40 ;  /* 0x0000000c252872a5 */ /* 0x008fc8000f8e0028 */
[----:B------:R-:W-:-:S06]  /*84a0*/  UIMAD UR13, UR37, UR13, UR41 ;  /* 0x0000000d250d72a4 */ /* 0x000fcc000f8e0229 */
[----:B------:R-:W-:Y:S01]  /*84b0*/  MOV R5, UR13 ;  /* 0x0000000d00057c02 */ /* 0x000fe20008000f00 */
[----:B------:R-:W-:Y:S06]  /*84c0*/  BRA `(.L_x_2330) ;  /* 0x0000000000187947 */ /* 0x000fec0003800000 */
.L_x_2329:
[----:B------:R-:W2:Y:S01]  /*84d0*/  LDCU.64 UR8, c[0x0][0x5c8] ;  /* 0x0000b900ff0877ac */ /* 0x000ea20008000a00 */
[----:B------:R-:W-:-:S04]  /*84e0*/  UIADD3 UR5, UPT, UPT, UR40, UR41, URZ ;  /* 0x0000002928057290 */ /* 0x000fc8000fffe0ff */
[----:B--2---:R-:W-:Y:S02]  /*84f0*/  UIMAD.WIDE.U32 UR40, UR5, UR8, URZ ;  /* 0x00000008052872a5 */ /* 0x004fe4000f8e00ff */
[----:B------:R-:W-:-:S04]  /*8500*/  UIMAD UR5, UR5, UR9, URZ ;  /* 0x00000009050572a4 */ /* 0x000fc8000f8e02ff */
[----:B------:R-:W-:-:S06]  /*8510*/  UIADD3 UR5, UPT, UPT, UR41, UR5, URZ ;  /* 0x0000000529057290 */ /* 0x000fcc000fffe0ff */
[----:B------:R-:W-:-:S07]  /*8520*/  MOV R5, UR5 ;  /* 0x0000000500057c02 */ /* 0x000fce0008000f00 */
.L_x_2330:
[----:B------:R-:W-:Y:S01]  /*8530*/  BAR.SYNC.DEFER_BLOCKING 0x0 ;  /* 0x0000000000007b1d */ /* 0x000fe20000010000 */
[----:B-1----:R-:W-:Y:S01]  /*8540*/  LOP3.LUT R2, R233, 0x1f8, RZ, 0xc0, !PT ;  /* 0x000001f8e9027812 */ /* 0x002fe200078ec0ff */
        /* <DEDUP_REMOVED lines=21> */
[----:B------:R-:W-:Y:S01]  /*86a0*/  BSSY.RECONVERGENT B0, `(.L_x_2331) ;  /* 0x0000025000007945 */ /* 0x000fe20003800200 */
[----:B------:R3:W4:Y:S01]  /*86b0*/  LDS.128 R48, [R68+0x19000] ;  /* 0x0190000044307984 */ /* 0x0007220000000c00 */
[----:B------:R-:W-:Y:S01]  /*86c0*/  IMAD.U32 R52, RZ, RZ, UR12 ;  /* 0x0000000cff347e24 */ /* 0x000fe2000f8e00ff */
[----:B------:R-:W-:-:S02]  /*86d0*/  ISETP.GE.AND P2, PT, R53, UR33, PT ;  /* 0x0000002135007c0c */ /* 0x000fc4000bf46270 */
[----:B------:R3:W2:Y:S01]  /*86e0*/  LDS.128 R44, [R68+0x1b000] ;  /* 0x01b00000442c7984 */ /* 0x0006a20000000c00 */
[----:B------:R-:W-:Y:S02]  /*86f0*/  LOP3.LUT R69, R69, 0x38, RZ, 0xc0, !PT ;  /* 0x0000003845457812 */ /* 0x000fe400078ec0ff */
        /* <DEDUP_REMOVED lines=31> */
.L_x_2332:
[----:B------:R-:W-:Y:S05]  /*88f0*/  BSYNC.RECONVERGENT B0 ;  /* 0x0000000000007941 */ /* 0x000fea0003800200 */
.L_x_2331:
        /* <DEDUP_REMOVED lines=16> */
.L_x_2334:
[----:B------:R-:W-:Y:S05]  /*8a00*/  BSYNC.RECONVERGENT B0 ;  /* 0x0000000000007941 */ /* 0x000fea0003800200 */
.L_x_2333:
        /* <DEDUP_REMOVED lines=21> */
.L_x_2336:
[----:B------:R-:W-:Y:S05]  /*8b60*/  BSYNC.RECONVERGENT B0 ;  /* 0x0000000000007941 */ /* 0x000fea0003800200 */
.L_x_2335:
[----:B------:R-:W-:Y:S05]  /*8b70*/  @P2 BRA `(.L_x_2322) ;  /* 0x0000000000302947 */ /* 0x000fea0003800000 */
[----:B------:R-:W5:Y:S01]  /*8b80*/  LDCU.64 UR10, c[0x0][0x568] ;  /* 0x0000ad00ff0a77ac */ /* 0x000f620008000a00 */
[----:B------:R-:W-:Y:S01]  /*8b90*/  MOV R3, R7 ;  /* 0x0000000700037202 */ /* 0x000fe20000000f00 */
[----:B------:R-:W-:Y:S02]  /*8ba0*/  IMAD R70, R70, UR8, RZ ;  /* 0x0000000846467c24 */ /* 0x000fe4000f8e02ff */
        /* <DEDUP_REMOVED lines=9> */
.L_x_2322:
[----:B------:R-:W-:Y:S05]  /*8c40*/  BSYNC.RECONVERGENT B1 ;  /* 0x0000000000017941 */ /* 0x000fea0003800200 */
.L_x_2300:
        /* <DEDUP_REMOVED lines=11> */
.L_x_2338:
        /* <DEDUP_REMOVED lines=16> */
.L_x_2535:


//--------------------- .text._ZN5flash44flash_bwd_dq_dk_dv_loop_seqk_parallel_kernelI23Flash_bwd_kernel_traitsILi256ELi64ELi64ELi8ELi4ELi2ELi2ELb0ELb0EN7cutlass6half_tE19Flash_kernel_traitsILi256ELi64ELi64ELi8ES3_EELb1ELb0ELb1ELb1ELb0ELb0ELb0EEEvNS_16Flash_bwd_paramsE --------------------------
	.section	.text._ZN5flash44flash_bwd_dq_dk_dv_loop_seqk_parallel_kernelI23Flash_bwd_kernel_traitsILi256ELi64ELi64ELi8ELi4ELi2ELi2ELb0ELb0EN7cutlass6half_tE19Flash_kernel_traitsILi256ELi64ELi64ELi8ES3_EELb1ELb0ELb1ELb1ELb0ELb0ELb0EEEvNS_16Flash_bwd_paramsE,"ax",@progbits
	.align	128
        .global         _ZN5flash44flash_bwd_dq_dk_dv_loop_seqk_parallel_kernelI23Flash_bwd_kernel_traitsILi256ELi64ELi64ELi8ELi4ELi2ELi2ELb0ELb0EN7cutlass6half_tE19Flash_kernel_traitsILi256ELi64ELi64ELi8ES3_EELb1ELb0ELb1ELb1ELb0ELb0ELb0EEEvNS_16Flash_bwd_paramsE
        .type           _ZN5flash44flash_bwd_dq_dk_dv_loop_seqk_parallel_kernelI23Flash_bwd_kernel_traitsILi256ELi64ELi64ELi8ELi4ELi2ELi2ELb0ELb0EN7cutlass6half_tE19Flash_kernel_traitsILi256ELi64ELi64ELi8ES3_EELb1ELb0ELb1ELb1ELb0ELb0ELb0EEEvNS_16Flash_bwd_paramsE,@function
        .size           _ZN5flash44flash_bwd_dq_dk_dv_loop_seqk_parallel_kernelI23Flash_bwd_kernel_traitsILi256ELi64ELi64ELi8ELi4ELi2ELi2ELb0ELb0EN7cutlass6half_tE19Flash_kernel_traitsILi256ELi64ELi64ELi8ES3_EELb1ELb0ELb1ELb1ELb0ELb0ELb0EEEvNS_16Flash_bwd_paramsE,(.L_x_2536 - _ZN5flash44flash_bwd_dq_dk_dv_loop_seqk_parallel_kernelI23Flash_bwd_kernel_traitsILi256ELi64ELi64ELi8ELi4ELi2ELi2ELb0ELb0EN7cutlass6half_tE19Flash_kernel_traitsILi256ELi64ELi64ELi8ES3_EELb1ELb0ELb1ELb1ELb0ELb0ELb0EEEvNS_16Flash_bwd_paramsE)
        .other          _ZN5flash44flash_bwd_dq_dk_dv_loop_seqk_parallel_kernelI23Flash_bwd_kernel_traitsILi256ELi64ELi64ELi8ELi4ELi2ELi2ELb0ELb0EN7cutlass6half_tE19Flash_kernel_traitsILi256ELi64ELi64ELi8ES3_EELb1ELb0ELb1ELb1ELb0ELb0ELb0EEEvNS_16Flash_bwd_paramsE,@"STO_CUDA_ENTRY STV_DEFAULT"
_ZN5flash44flash_bwd_dq_dk_dv_loop_seqk_parallel_kernelI23Flash_bwd_kernel_traitsILi256ELi64ELi64ELi8ELi4ELi2ELi2ELb0ELb0EN7cutlass6half_tE19Flash_kernel_traitsILi256ELi64ELi64ELi8ES3_EELb1ELb0ELb1ELb1ELb0ELb0ELb0EEEvNS_16Flash_bwd_paramsE:
.text._ZN5flash44flash_bwd_dq_dk_dv_loop_seqk_parallel_kernelI23Flash_bwd_kernel_traitsILi256ELi64ELi64ELi8ELi4ELi2ELi2ELb0ELb0EN7cutlass6half_tE19Flash_kernel_traitsILi256ELi64ELi64ELi8ES3_EELb1ELb0ELb1ELb1ELb0ELb0ELb0EEEvNS_16Flash_bwd_paramsE:
        /* <DEDUP_REMOVED lines=49> */
.L_x_2397:
        /* <DEDUP_REMOVED lines=54> */
.L_x_2339:
        /* <DEDUP_REMOVED lines=43> */
.L_x_2341:
[----:B------:R-:W1:Y:S01]  /*0920*/  LDCU.64 UR14, c[0x0][0x3b8] ;  /* 0x00007700ff0e77ac */ /* 0x000e620008000a00 */
[----:B------:R-:W-:-:S04]  /*0930*/  UIADD3 UR8, UPT, UPT, UR36, UR38, URZ ;  /* 0x0000002624087290 */ /* 0x000fc8000fffe0ff */
[----:B-1----:R-:W-:Y:S02]  /*0940*/  UIMAD.WIDE.U32 UR54, UR8, UR14, URZ ;  /* 0x0000000e083672a5 */ /* 0x002fe4000f8e00ff */
[----:B------:R-:W-:-:S04]  /*0950*/  UIMAD UR8, UR8, UR15, URZ ;  /* 0x0000000f080872a4 */ /* 0x000fc8000f8e02ff */
[----:B------:R-:W-:-:S06]  /*0960*/  UIADD3 UR8, UPT, UPT, UR55, UR8, URZ ;  /* 0x0000000837087290 */ /* 0x000fcc000fffe0ff */
[----:B------:R-:W-:Y:S02]  /*0970*/  MOV R6, UR8 ;  /* 0x0000000800067c02 */ /* 0x000fe40008000f00 */
.L_x_2342:
        /* <DEDUP_REMOVED lines=40> */
.L_x_2343:
[----:B------:R-:W1:Y:S01]  /*0c00*/  LDCU.64 UR12, c[0x0][0x3c0] ;  /* 0x00007800ff0c77ac */ /* 0x000e620008000a00 */
[----:B------:R-:W-:-:S04]  /*0c10*/  UIADD3 UR8, UPT, UPT, UR36, UR38, URZ ;  /* 0x0000002624087290 */ /* 0x000fc8000fffe0ff */
[----:B-1----:R-:W-:Y:S02]  /*0c20*/  UIMAD.WIDE.U32 UR52, UR8, UR12, URZ ;  /* 0x0000000c083472a5 */ /* 0x002fe4000f8e00ff */
[----:B------:R-:W-:-:S04]  /*0c30*/  UIMAD UR8, UR8, UR13, URZ ;  /* 0x0000000d080872a4 */ /* 0x000fc8000f8e02ff */
[----:B------:R-:W-:-:S06]  /*0c40*/  UIADD3 UR8, UPT, UPT, UR53, UR8, URZ ;  /* 0x0000000835087290 */ /* 0x000fcc000fffe0ff */
[----:B------:R-:W-:-:S07]  /*0c50*/  MOV R7, UR8 ;  /* 0x0000000800077c02 */ /* 0x000fce0008000f00 */
.L_x_2344:
        /* <DEDUP_REMOVED lines=28> */
.L_x_2345:
[----:B------:R-:W-:Y:S02]  /*0e20*/  UIMAD.WIDE.U32 UR10, UR44, UR16, URZ ;  /* 0x000000102c0a72a5 */ /* 0x000fe4000f8e00ff */
[----:B------:R-:W-:-:S04]  /*0e30*/  UIMAD UR8, UR45, UR16, URZ ;  /* 0x000000102d0872a4 */ /* 0x000fc8000f8e02ff */
[----:B------:R-:W-:-:S12]  /*0e40*/  UIADD3 UR8, UPT, UPT, UR11, UR8, URZ ;  /* 0x000000080b087290 */ /* 0x000fd8000fffe0ff */
.L_x_2346:
        /* <DEDUP_REMOVED lines=20> */
.L_x_2347:
[----:B------:R-:W1:Y:S01]  /*0f90*/  LDCU UR58, c[0x0][0x434] ;  /* 0x00008680ff3a77ac */ /* 0x000e620008000800 */
[----:B------:R-:W-:-:S04]  /*0fa0*/  UIMAD UR9, UR23, UR42, UR24 ;  /* 0x0000002a170972a4 */ /* 0x000fc8000f8e0218 */
[----:B-1----:R-:W-:Y:S02]  /*0fb0*/  UIMAD UR58, UR9, UR58, URZ ;  /* 0x0000003a093a72a4 */ /* 0x002fe4000f8e02ff */
.L_x_2348:
        /* <DEDUP_REMOVED lines=11> */
.L_x_2349:
[----:B------:R-:W1:Y:S01]  /*1070*/  LDCU UR57, c[0x0][0x444] ;  /* 0x00008880ff3977ac */ /* 0x000e620008000800 */
[----:B------:R-:W-:-:S04]  /*1080*/  UIMAD UR9, UR23, UR42, UR24 ;  /* 0x0000002a170972a4 */ /* 0x000fc8000f8e0218 */
[----:B-1----:R-:W-:-:S12]  /*1090*/  UIMAD UR57, UR9, UR57, URZ ;  /* 0x00000039093972a4 */ /* 0x002fd8000f8e02ff */
.L_x_2350:
        /* <DEDUP_REMOVED lines=34> */
[----:B------:R-:W-:Y:S01]  /*12c0*/  UIMAD UR49, UR42, UR60, URZ ;  /* 0x0000003c2a3172a4 */ /* 0x000fe2000f8e02ff */
[----:B------:R-:W-:Y:S01]  /*12d0*/  IMAD.U32 R16, RZ, RZ, UR10 ;  /* 0x0000000aff107e24 */ /* 0x000fe2000f8e00ff */
        /* <DEDUP_REMOVED lines=12> */
[----:B------:R-:W-:Y:S01]  /*13a0*/  SHF.R.U32.HI R9, RZ, 0x3, R8 ;  /* 0x00000003ff097819 */ /* 0x000fe20000011608 */
[----:B------:R-:W-:-:S04]  /*13b0*/  USHF.L.U32 UR56, UR49, 0x6, URZ ;  /* 0x0000000631387899 */ /* 0x000fc800080006ff */
        /* <DEDUP_REMOVED lines=9> */
[----:B------:R-:W-:-:S04]  /*1450*/  IMAD.WIDE.U32 R18, R18, UR24, R14 ;  /* 0x0000001812127c25 */ /* 0x000fc8000f8e000e */
[----:B----4-:R-:W-:-:S04]  /*1460*/  IMAD.WIDE.U32 R22, R10, UR21, RZ ;  /* 0x000000150a167c25 */ /* 0x010fc8000f8e00ff */
        /* <DEDUP_REMOVED lines=9> */
[----:B------:R-:W-:-:S02]  /*1500*/  SEL R11, R11, RZ, P3 ;  /* 0x000000ff0b0b7207 */ /* 0x000fc40001800000 */
[----:B------:R-:W-:Y:S02]  /*1510*/  LOP3.LUT R18, R20, 0x40, RZ, 0xfc, !PT ;  /* 0x0000004014127812 */ /* 0x000fe400078efcff */
[----:B------:R-:W-:Y:S01]  /*1520*/  IADD3.X R12, PT, PT, R10, UR53, R11, P1, P0 ;  /* 0x000000350a0c7c10 */ /* 0x000fe20008fe040b */
[----:B------:R-:W-:Y:S01]  /*1530*/  IMAD.U32 R11, RZ, RZ, UR56 ;  /* 0x00000038ff0b7e24 */ /* 0x000fe2000f8e00ff */
[----:B------:R-:W-:Y:S01]  /*1540*/  IADD3 R13, P0, PT, R13, UR56, RZ ;  /* 0x000000380d0d7c10 */ /* 0x000fe2000ff1e0ff */
[----:B------:R-:W-:Y:S01]  /*1550*/  IMAD R10, R9, R3, R15 ;  /* 0x00000003090a7224 */ /* 0x000fe200078e020f */
[C---:B--2---:R-:W-:Y:S01]  /*1560*/  LEA R244, P1, R14.reuse, UR8, 0x1 ;  /* 0x000000080ef47c11 */ /* 0x044fe2000f8208ff */
[----:B------:R-:W-:Y:S01]  /*1570*/  UIMAD.WIDE UR56, UR58, 0x4, UR62 ;  /* 0x000000043a3878a5 */ /* 0x000fe2000f8e023e */
[----:B------:R-:W-:Y:S02]  /*1580*/  LEA.HI.X.SX32 R12, R11, R12, 0x1, P0 ;  /* 0x0000000c0b0c7211 */ /* 0x000fe400000f0eff */
[----:B-1----:R-:W-:Y:S01]  /*1590*/  LEA R240, P0, R13, UR16, 0x2 ;  /* 0x000000100df07c11 */ /* 0x002fe2000f8010ff */
[----:B------:R-:W-:Y:S01]  /*15a0*/  UMOV UR16, UR60 ;  /* 0x0000003c00107c82 */ /* 0x000fe20008000000 */
[----:B------:R-:W-:Y:S01]  /*15b0*/  LEA.HI.X R245, R14, UR9, R10, 0x1, P1 ;  /* 0x000000090ef57c11 */ /* 0x000fe200088f0c0a */
[----:B------:R-:W-:Y:S01]  /*15c0*/  VIADD R14, R9, 0x20 ;  /* 0x00000020090e7836 */ /* 0x000fe20000000000 */
[----:B------:R-:W-:Y:S01]  /*15d0*/  LEA.HI.X R241, R13, UR17, R12, 0x2, P0 ;  /* 0x000000110df17c11 */ /* 0x000fe200080f140c */
[----:B------:R-:W-:Y:S01]  /*15e0*/  UMOV UR17, UR61 ;  /* 0x0000003d00117c82 */ /* 0x000fe20008000000 */
[----:B------:R-:W-:-:S02]  /*15f0*/  IADD3 R10, P0, PT, R9, 0x20, RZ ;  /* 0x00000020090a7810 */ /* 0x000fc40007f1e0ff */
[C---:B------:R-:W-:Y:S02]  /*1600*/  SHF.L.U64.HI R3, R2.reuse, 0x5, R3 ;  /* 0x0000000502037819 */ /* 0x040fe40000010203 */
[----:B------:R-:W-:Y:S01]  /*1610*/  SHF.L.U32 R11, R2, 0x5, RZ ;  /* 0x00000005020b7819 */ /* 0x000fe200000006ff */
        /* <DEDUP_REMOVED lines=14> */
.L_x_2352:
[----:B------:R-:W1:Y:S01]  /*1700*/  LDCU.64 UR10, c[0x0][0x5c0] ;  /* 0x0000b800ff0a77ac */ /* 0x000e620008000a00 */
[----:B------:R-:W-:-:S04]  /*1710*/  UIADD3 UR5, UPT, UPT, UR36, UR38, URZ ;  /* 0x0000002624057290 */ /* 0x000fc8000fffe0ff */
[----:B-1----:R-:W-:Y:S02]  /*1720*/  UIMAD.WIDE.U32 UR16, UR5, UR10, URZ ;  /* 0x0000000a051072a5 */ /* 0x002fe4000f8e00ff */
[----:B------:R-:W-:-:S04]  /*1730*/  UIMAD UR5, UR5, UR11, URZ ;  /* 0x0000000b050572a4 */ /* 0x000fc8000f8e02ff */
[----:B------:R-:W-:-:S06]  /*1740*/  UIADD3 UR5, UPT, UPT, UR17, UR5, URZ ;  /* 0x0000000511057290 */ /* 0x000fcc000fffe0ff */
[----:B------:R-:W-:Y:S02]  /*1750*/  MOV R3, UR5 ;  /* 0x0000000500037c02 */ /* 0x000fe40008000f00 */
.L_x_2353:
        /* <DEDUP_REMOVED lines=12> */
.L_x_2354:
[----:B------:R-:W1:Y:S01]  /*1820*/  LDCU.64 UR8, c[0x0][0x5c8] ;  /* 0x0000b900ff0877ac */ /* 0x000e620008000a00 */
[----:B------:R-:W-:-:S04]  /*1830*/  UIADD3 UR36, UPT, UPT, UR36, UR38, URZ ;  /* 0x0000002624247290 */ /* 0x000fc8000fffe0ff */
[----:B-1----:R-:W-:Y:S02]  /*1840*/  UIMAD.WIDE.U32 UR14, UR36, UR8, URZ ;  /* 0x00000008240e72a5 */ /* 0x002fe4000f8e00ff */
[----:B------:R-:W-:-:S04]  /*1850*/  UIMAD UR36, UR36, UR9, URZ ;  /* 0x00000009242472a4 */ /* 0x000fc8000f8e02ff */
[----:B------:R-:W-:-:S06]  /*1860*/  UIADD3 UR36, UPT, UPT, UR15, UR36, URZ ;  /* 0x000000240f247290 */ /* 0x000fcc000fffe0ff */
[----:B------:R-:W-:Y:S02]  /*1870*/  MOV R0, UR36 ;  /* 0x0000002400007c02 */ /* 0x000fe40008000f00 */
.L_x_2355:
        /* <DEDUP_REMOVED lines=32> */
.L_x_2357:
[----:B------:R-:W-:Y:S05]  /*1a80*/  BSYNC.RECONVERGENT B0 ;  /* 0x0000000000007941 */ /* 0x000fea0003800200 */
.L_x_2356:
        /* <DEDUP_REMOVED lines=19> */
.L_x_2359:
[----:B------:R-:W-:Y:S05]  /*1bc0*/  BSYNC.RECONVERGENT B0 ;  /* 0x0000000000007941 */ /* 0x000fea0003800200 */
.L_x_2358:
        /* <DEDUP_REMOVED lines=29> */
.L_x_2361:
[----:B------:R-:W-:Y:S05]  /*1da0*/  BSYNC.RECONVERGENT B0 ;  /* 0x0000000000007941 */ /* 0x000fea0003800200 */
.L_x_2360:
        /* <DEDUP_REMOVED lines=20> */
.L_x_2351:
        /* <DEDUP_REMOVED lines=38> */
.L_x_2364:
[----:B------:R2:W-:Y:S04]  /*2150*/  STS.128 [R15+0x10000], RZ ;  /* 0x010000ff0f007388 */ /* 0x0005e80000000c00 */
[----:B------:R2:W-:Y:S04]  /*2160*/  STS.128 [R15+0x12000], RZ ;  /* 0x012000ff0f007388 */ /* 0x0005e80000000c00 */
[----:B------:R2:W-:Y:S04]  /*2170*/  STS.128 [R15+0x14000], RZ ;  /* 0x014000ff0f007388 */ /* 0x0005e80000000c00 */
[----:B------:R2:W-:Y:S02]  /*2180*/  STS.128 [R15+0x16000], RZ ;  /* 0x016000ff0f007388 */ /* 0x0005e40000000c00 */
.L_x_2365:
[----:B------:R-:W-:Y:S05]  /*2190*/  BSYNC.RECONVERGENT B0 ;  /* 0x0000000000007941 */ /* 0x000fea0003800200 */
.L_x_2363:
        /* <DEDUP_REMOVED lines=37> */
.L_x_2367:
[----:B------:R-:W-:Y:S05]  /*23f0*/  BSYNC.RECONVERGENT B0 ;  /* 0x0000000000007941 */ /* 0x000fea0003800200 */
.L_x_2366:
        /* <DEDUP_REMOVED lines=29> */
.L_x_2369:
[----:B------:R1:W-:Y:S04]  /*25d0*/  STS.128 [R239], RZ ;  /* 0x000000ffef007388 */ /* 0x0003e80000000c00 */
[----:B------:R1:W-:Y:S04]  /*25e0*/  STS.128 [R239+0x2000], RZ ;  /* 0x002000ffef007388 */ /* 0x0003e80000000c00 */
[----:B------:R1:W-:Y:S04]  /*25f0*/  STS.128 [R239+0x4000], RZ ;  /* 0x004000ffef007388 */ /* 0x0003e80000000c00 */
[----:B------:R1:W-:Y:S02]  /*2600*/  STS.128 [R239+0x6000], RZ ;  /* 0x006000ffef007388 */ /* 0x0003e40000000c00 */
.L_x_2370:
[----:B------:R-:W-:Y:S05]  /*2610*/  BSYNC.RECONVERGENT B0 ;  /* 0x0000000000007941 */ /* 0x000fea0003800200 */
.L_x_2368:
        /* <DEDUP_REMOVED lines=46> */
.L_x_2372:
[----:B------:R-:W-:Y:S05]  /*2900*/  BSYNC.RECONVERGENT B0 ;  /* 0x0000000000007941 */ /* 0x000fea0003800200 */
.L_x_2371:
        /* <DEDUP_REMOVED lines=48> */
.L_x_2374:
[----:B------:R2:W-:Y:S04]  /*2c10*/  STS.128 [R15+0x18000], RZ ;  /* 0x018000ff0f007388 */ /* 0x0005e80000000c00 */
[----:B------:R2:W-:Y:S04]  /*2c20*/  STS.128 [R15+0x1a000], RZ ;  /* 0x01a000ff0f007388 */ /* 0x0005e80000000c00 */
[----:B------:R2:W-:Y:S04]  /*2c30*/  STS.128 [R15+0x1c000], RZ ;  /* 0x01c000ff0f007388 */ /* 0x0005e80000000c00 */
[----:B------:R2:W-:Y:S02]  /*2c40*/  STS.128 [R15+0x1e000], RZ ;  /* 0x01e000ff0f007388 */ /* 0x0005e40000000c00 */
.L_x_2375:
[----:B------:R-:W-:Y:S05]  /*2c50*/  BSYNC.RECONVERGENT B0 ;  /* 0x0000000000007941 */ /* 0x000fea0003800200 */
.L_x_2373:
        /* <DEDUP_REMOVED lines=40> */
.L_x_2377:
[----:B------:R-:W-:Y:S05]  /*2ee0*/  BSYNC.RECONVERGENT B0 ;  /* 0x0000000000007941 */ /* 0x000fea0003800200 */
.L_x_2376:
        /* <DEDUP_REMOVED lines=46> */
.L_x_2379:
[----:B------:R2:W-:Y:S04]  /*31d0*/  STS.128 [R15+0x20000], RZ ;  /* 0x020000ff0f007388 */ /* 0x0005e80000000c00 */
[----:B------:R2:W-:Y:S04]  /*31e0*/  STS.128 [R15+0x22000], RZ ;  /* 0x022000ff0f007388 */ /* 0x0005e80000000c00 */
[----:B------:R2:W-:Y:S04]  /*31f0*/  STS.128 [R15+0x24000], RZ ;  /* 0x024000ff0f007388 */ /* 0x0005e80000000c00 */
[----:B------:R2:W-:Y:S02]  /*3200*/  STS.128 [R15+0x26000], RZ ;  /* 0x026000ff0f007388 */ /* 0x0005e40000000c00 */
.L_x_2380:
[----:B------:R-:W-:Y:S05]  /*3210*/  BSYNC.RECONVERGENT B0 ;  /* 0x0000000000007941 */ /* 0x000fea0003800200 */
.L_x_2378:
        /* <DEDUP_REMOVED lines=39> */
.L_x_2382:
[----:B------:R-:W-:Y:S05]  /*3490*/  BSYNC.RECONVERGENT B0 ;  /* 0x0000000000007941 */ /* 0x000fea0003800200 */
.L_x_2381:
[----:B------:R-:W1:Y:S01]  /*34a0*/  LDCU.64 UR10, c[0x0][0x538] ;  /* 0x0000a700ff0a77ac */ /* 0x000e620008000a00 */
[----:B------:R-:W1:Y:S02]  /*34b0*/  LDC.64 R16, c[0x0][0x528] ;  /* 0x00014a00ff107b82 */ /* 0x000e640000000a00 */
[----:B-1234-:R-:W-:Y:S01]  /*34c0*/  IMAD.SHL.U32 R15, R8, 0x2, RZ ;  /* 0x00000002080f7824 */ /* 0x01efe200078e00ff */
[----:B------:R-:W0:Y:S01]  /*34d0*/  LDGDEPBAR ;  /* 0x00000000000079af */ /* 0x000e220000000000 */
[----:B------:R-:W-:-:S04]  /*34e0*/  UISETP.NE.U32.AND UP0, UPT, UR10, URZ, UPT ;  /* 0x000000ff0a00728c */ /* 0x000fc8000bf05070 */
[----:B------:R-:W-:Y:S01]  /*34f0*/  UISETP.NE.AND.EX UP0, UPT, UR11, URZ, UPT, UP0 ;  /* 0x000000ff0b00728c */ /* 0x000fe2000bf05300 */
[----:B------:R-:W2:Y:S05]  /*3500*/  LDG.E.64 R10, desc[UR34][R16.64+0x8] ;  /* 0x00000822100a7981 */ /* 0x000eaa000c1e1b00 */
[----:B------:R-:W-:Y:S01]  /*3510*/  PLOP3.LUT P0, PT, PT, PT, UP0, 0x80, 0x8 ;  /* 0x000000000008781c */ /* 0x000fe20003f0f008 */
[----:B------:R1:W3:Y:S04]  /*3520*/  LDG.E.64 R6, desc[UR34][R16.64] ;  /* 0x0000002210067981 */ /* 0x0002e8000c1e1b00 */
[----:B------:R-:W4:Y:S01]  /*3530*/  @UP0 LDCU.64 UR8, c[0x0][0x540] ;  /* 0x0000a800ff0807ac */ /* 0x000f220008000a00 */
[----:B------:R-:W-:Y:S01]  /*3540*/  @UP0 UMOV UR12, UR24 ;  /* 0x00000018000c0c82 */ /* 0x000fe20008000000 */
[----:B------:R-:W-:-:S02]  /*3550*/  @UP0 UMOV UR13, URZ ;  /* 0x000000ff000d0c82 */ /* 0x000fc40008000000 */
[----:B----4-:R-:W-:Y:S01]  /*3560*/  @UP0 UIMAD.WIDE.U32 UR12, UR23, UR8, UR12 ;  /* 0x00000008170c02a5 */ /* 0x010fe2000f8e000c */
[C---:B------:R-:W-:Y:S01]  /*3570*/  IMAD.SHL.U32 R3, R8.reuse, 0x40, RZ ;  /* 0x0000004008037824 */ /* 0x040fe200078e00ff */
[----:B------:R-:W-:Y:S01]  /*3580*/  LOP3.LUT R14, R15, 0x20, RZ, 0xc0, !PT ;  /* 0x000000200f0e7812 */ /* 0x000fe200078ec0ff */
[C---:B------:R-:W-:Y:S01]  /*3590*/  IMAD.SHL.U32 R5, R8.reuse, 0x20, RZ ;  /* 0x0000002008057824 */ /* 0x040fe200078e00ff */
[----:B------:R-:W-:Y:S02]  /*35a0*/  @UP0 UIMAD UR9, UR23, UR9, UR13 ;  /* 0x00000009170902a4 */ /* 0x000fe4000f8e020d */
[----:B------:R-:W-:Y:S01]  /*35b0*/  @UP0 ULEA UR10, UP1, UR12, UR10, 0x2 ;  /* 0x0000000a0c0a0291 */ /* 0x000fe2000f8210ff */
[C---:B------:R-:W-:Y:S01]  /*35c0*/  IMAD.SHL.U32 R222, R8.reuse, 0x10, RZ ;  /* 0x0000001008de7824 */ /* 0x040fe200078e00ff */
[----:B------:R-:W-:Y:S01]  /*35d0*/  R2P PR, R8, 0x6 ;  /* 0x0000000608007804 */ /* 0x000fe20000000000 */
[----:B------:R-:W-:Y:S01]  /*35e0*/  IMAD.MOV.U32 R225, RZ, RZ, 0x40 ;  /* 0x00000040ffe17424 */ /* 0x000fe200078e00ff */
[----:B------:R-:W-:-:S02]  /*35f0*/  @UP0 ULEA.HI.X UR11, UR12, UR11, UR9, 0x2, UP1 ;  /* 0x0000000b0c0b0291 */ /* 0x000fc400088f1409 */
[----:B------:R-:W-:Y:S01]  /*3600*/  IMAD.U32 R18, RZ, RZ, UR10 ;  /* 0x0000000aff127e24 */ /* 0x000fe2000f8e00ff */
[----:B------:R-:W-:Y:S01]  /*3610*/  LOP3.LUT R2, R3, 0x200, RZ, 0xc0, !PT ;  /* 0x0000020003027812 */ /* 0x000fe200078ec0ff */
[----:B------:R-:W-:Y:S01]  /*3620*/  IMAD.MOV.U32 R223, RZ, RZ, 0x20 ;  /* 0x00000020ffdf7424 */ /* 0x000fe200078e00ff */
[----:B------:R-:W4:Y:S01]  /*3630*/  @UP0 LDCU UR9, c[0x0][0x458] ;  /* 0x00008b00ff0907ac */ /* 0x000f220008000800 */
[----:B------:R-:W-:Y:S01]  /*3640*/  IMAD.U32 R19, RZ, RZ, UR11 ;  /* 0x0000000bff137e24 */ /* 0x000fe2000f8e00ff */
[----:B------:R-:W-:Y:S01]  /*3650*/  LOP3.LUT R14, R14, 0x18, R9, 0xf8, !PT ;  /* 0x000000180e0e7812 */ /* 0x000fe200078ef809 */
[----:B------:R-:W-:-:S03]  /*3660*/  UIMAD UR12, UR23, UR42, UR24 ;  /* 0x0000002a170c72a4 */ /* 0x000fc6000f8e0218 */
[----:B------:R-:W3:Y:S01]  /*3670*/  @P0 LDG.E R4, desc[UR34][R18.64] ;  /* 0x0000002212040981 */ /* 0x000ee2000c1e1900 */
[----:B------:R-:W-:Y:S01]  /*3680*/  LOP3.LUT R2, R2, 0xc00, R5, 0xf8, !PT ;  /* 0x00000c0002027812 */ /* 0x000fe200078ef805 */
[----:B------:R-:W-:Y:S01]  /*3690*/  IMAD.U32 R232, RZ, RZ, UR5 ;  /* 0x00000005ffe87e24 */ /* 0x000fe2000f8e00ff */
[----:B------:R-:W-:Y:S01]  /*36a0*/  LOP3.LUT R9, R5, 0x200, RZ, 0xc0, !PT ;  /* 0x0000020005097812 */ /* 0x000fe200078ec0ff */
[----:B------:R-:W-:Y:S01]  /*36b0*/  USHF.L.U32 UR12, UR12, 0x5, URZ ;  /* 0x000000050c0c7899 */ /* 0x000fe200080006ff */
[----:B------:R-:W-:Y:S01]  /*36c0*/  LOP3.LUT R15, R15, 0x6, RZ, 0xc0, !PT ;  /* 0x000000060f0f7812 */ /* 0x000fe200078ec0ff */
[----:B------:R-:W-:Y:S01]  /*36d0*/  IMAD.MOV.U32 R235, RZ, RZ, R239 ;  /* 0x000000ffffeb7224 */ /* 0x000fe200078e00ef */
[----:B------:R-:W-:Y:S01]  /*36e0*/  LOP3.LUT R222, R9, 0x3800, R222, 0xf8, !PT ;  /* 0x0000380009de7812 */ /* 0x000fe200078ef8de */
[----:B------:R-:W-:Y:S01]  /*36f0*/  IMAD.MOV.U32 R231, RZ, RZ, 0x4 ;  /* 0x00000004ffe77424 */ /* 0x000fe200078e00ff */
[----:B------:R-:W-:Y:S02]  /*3700*/  SEL R225, R225, 0xffffffc0, !P2 ;  /* 0xffffffc0e1e17807 */ /* 0x000fe40005000000 */
[----:B------:R-:W-:-:S02]  /*3710*/  CS2R R190, SRZ ;  /* 0x0000000000be7805 */ /* 0x000fc4000001ff00 */
[----:B------:R-:W-:Y:S01]  /*3720*/  SEL R223, R223, 0xffffffe0, !P1 ;  /* 0xffffffe0dfdf7807 */ /* 0x000fe20004800000 */
[----:B----4-:R-:W4:Y:S01]  /*3730*/  @P0 MUFU.RCP R5, UR9 ;  /* 0x0000000900050d08 */ /* 0x010f220008001000 */
[----:B------:R-:W-:Y:S01]  /*3740*/  LOP3.LUT R9, R3, 0x1c0, RZ, 0xc0, !PT ;  /* 0x000001c003097812 */ /* 0x000fe200078ec0ff */
[----:B------:R-:W-:Y:S01]  /*3750*/  USHF.R.S32.HI UR14, URZ, 0x1f, UR12 ;  /* 0x0000001fff0e7899 */ /* 0x000fe2000801140c */
[----:B------:R-:W-:Y:S02]  /*3760*/  LOP3.LUT R15, R15, 0xe0, R12, 0xf8, !PT ;  /* 0x000000e00f0f7812 */ /* 0x000fe400078ef80c */
[----:B------:R-:W-:Y:S02]  /*3770*/  CS2R R188, SRZ ;  /* 0x0000000000bc7805 */ /* 0x000fe4000001ff00 */
[----:B------:R-:W-:Y:S02]  /*3780*/  LOP3.LUT R12, R9, 0x38, R0, 0xf8, !PT ;  /* 0x00000038090c7812 */ /* 0x000fe400078ef800 */
[----:B------:R-:W-:-:S02]  /*3790*/  CS2R R194, SRZ ;  /* 0x0000000000c27805 */ /* 0x000fc4000001ff00 */
[----:B------:R-:W-:Y:S02]  /*37a0*/  LOP3.LUT R9, R14, 0x1c0, R3, 0xf8, !PT ;  /* 0x000001c00e097812 */ /* 0x000fe400078ef803 */
[----:B------:R-:W-:Y:S02]  /*37b0*/  CS2R R192, SRZ ;  /* 0x0000000000c07805 */ /* 0x000fe4000001ff00 */
[C---:B-1----:R-:W-:Y:S02]  /*37c0*/  LOP3.LUT R17, R12.reuse, 0x8, R13, 0x78, !PT ;  /* 0x000000080c117812 */ /* 0x042fe400078e780d */
[----:B------:R-:W-:Y:S02]  /*37d0*/  CS2R R186, SRZ ;  /* 0x0000000000ba7805 */ /* 0x000fe4000001ff00 */
[----:B------:R-:W-:Y:S02]  /*37e0*/  LOP3.LUT R13, R12, 0x8, R8, 0x78, !PT ;  /* 0x000000080c0d7812 */ /* 0x000fe400078e7808 */
[----:B------:R-:W-:-:S02]  /*37f0*/  CS2R R184, SRZ ;  /* 0x0000000000b87805 */ /* 0x000fc4000001ff00 */
[----:B------:R-:W-:Y:S02]  /*3800*/  LOP3.LUT R0, R9, 0x38, R0, 0x78, !PT ;  /* 0x0000003809007812 */ /* 0x000fe400078e7800 */
[----:B------:R-:W-:Y:S02]  /*3810*/  CS2R R182, SRZ ;  /* 0x0000000000b67805 */ /* 0x000fe4000001ff00 */
[----:B------:R-:W-:Y:S02]  /*3820*/  LOP3.LUT R222, R222, R13, RZ, 0xfc, !PT ;  /* 0x0000000ddede7212 */ /* 0x000fe400078efcff */
[----:B------:R-:W-:Y:S02]  /*3830*/  CS2R R180, SRZ ;  /* 0x0000000000b47805 */ /* 0x000fe4000001ff00 */
[----:B------:R-:W-:Y:S02]  /*3840*/  LOP3.LUT R2, R2, R17, RZ, 0xfc, !PT ;  /* 0x0000001102027212 */ /* 0x000fe400078efcff */
[----:B------:R-:W-:-:S02]  /*3850*/  CS2R R174, SRZ ;  /* 0x0000000000ae7805 */ /* 0x000fc4000001ff00 */
[----:B------:R-:W-:Y:S02]  /*3860*/  LOP3.LUT R0, R0, 0x200, R3, 0xf8, !PT ;  /* 0x0000020000007812 */ /* 0x000fe400078ef803 */
[----:B------:R-:W-:Y:S02]  /*3870*/  CS2R R172, SRZ ;  /* 0x0000000000ac7805 */ /* 0x000fe4000001ff00 */
[----:B------:R-:W-:Y:S02]  /*3880*/  LEA R222, R222, UR25, 0x1 ;  /* 0x00000019dede7c11 */ /* 0x000fe4000f8e08ff */
[----:B------:R-:W-:Y:S02]  /*3890*/  CS2R R178, SRZ ;  /* 0x0000000000b27805 */ /* 0x000fe4000001ff00 */
[----:B------:R-:W-:Y:S02]  /*38a0*/  LEA R2, R2, UR25, 0x1 ;  /* 0x0000001902027c11 */ /* 0x000fe4000f8e08ff */
[----:B------:R-:W-:-:S02]  /*38b0*/  CS2R R176, SRZ ;  /* 0x0000000000b07805 */ /* 0x000fc4000001ff00 */
[----:B------:R-:W-:Y:S01]  /*38c0*/  LEA R0, R0, UR25, 0x1 ;  /* 0x0000001900007c11 */ /* 0x000fe2000f8e08ff */
[----:B------:R-:W-:Y:S01]  /*38d0*/  IMAD.IADD R220, R225, 0x1, R222 ;  /* 0x00000001e1dc7824 */ /* 0x000fe200078e02de */
[----:B------:R-:W-:Y:S02]  /*38e0*/  IADD3 R232, PT, PT, -R232, UR33, -R15 ;  /* 0x00000021e8e87c10 */ /* 0x000fe4000fffe90f */
        /* <DEDUP_REMOVED lines=52> */
[----:B------:R-:W-:Y:S01]  /*3c30*/  VIADD R2, R2, UR50 ;  /* 0x0000003202027c36 */ /* 0x000fe20008000000 */
[----:B------:R-:W-:Y:S01]  /*3c40*/  UMOV UR23, URZ ;  /* 0x000000ff00177c82 */ /* 0x000fe20008000000 */
[----:B------:R-:W-:Y:S01]  /*3c50*/  VIADD R0, R0, UR50 ;  /* 0x0000003200007c36 */ /* 0x000fe20008000000 */
[----:B------:R-:W-:Y:S01]  /*3c60*/  UIADD3 UR5, UPT, UPT, UR5, -UR44, -UR33 ;  /* 0x8000002c05057290 */ /* 0x000fe2000fffe821 */
[C---:B------:R-:W-:Y:S01]  /*3c70*/  IMAD.IADD R221, R223.reuse, 0x1, R222 ;  /* 0x00000001dfdd7824 */ /* 0x040fe200078e02de */
[----:B------:R-:W1:Y:S01]  /*3c80*/  LDCU UR8, c[0x0][0x440] ;  /* 0x00008800ff0877ac */ /* 0x000e620008000800 */
[----:B------:R-:W-:Y:S01]  /*3c90*/  IMAD.IADD R3, R223, 0x1, R220 ;  /* 0x00000001df037824 */ /* 0x000fe200078e02dc */
[----:B------:R-:W1:Y:S01]  /*3ca0*/  LDCU UR11, c[0x0][0x504] ;  /* 0x0000a080ff0b77ac */ /* 0x000e620008000800 */
[----:B------:R-:W1:Y:S01]  /*3cb0*/  LDCU UR10, c[0x0][0x508] ;  /* 0x0000a100ff0a77ac */ /* 0x000e620008000800 */
[----:B------:R-:W1:Y:S01]  /*3cc0*/  LDCU UR9, c[0x0][0x3e0] ;  /* 0x00007c00ff0977ac */ /* 0x000e620008000800 */
[----:B------:R-:W1:Y:S01]  /*3cd0*/  LDCU UR13, c[0x0][0x45c] ;  /* 0x00008b80ff0d77ac */ /* 0x000e620008000800 */
[----:B------:R-:W-:Y:S01]  /*3ce0*/  USHF.L.U32 UR49, UR49, 0x3, URZ ;  /* 0x0000000331317899 */ /* 0x000fe200080006ff */
[----:B--2---:R-:W-:Y:S01]  /*3cf0*/  IADD3 R234, P4, P3, R10, UR12, R234 ;  /* 0x0000000c0aea7c10 */ /* 0x004fe2000fb9e0ea */
[----:B------:R-:W2:Y:S03]  /*3d00*/  LDCU.U8 UR12, c[0x0][0x4f8] ;  /* 0x00009f00ff0c77ac */ /* 0x000ea60008000000 */
[----:B------:R-:W-:Y:S01]  /*3d10*/  IADD3.X R233, PT, PT, R11, UR14, RZ, P4, P3 ;  /* 0x0000000e0be97c10 */ /* 0x000fe2000a7e64ff */
[----:B------:R-:W4:Y:S01]  /*3d20*/  LDCU UR14, c[0x0][0x590] ;  /* 0x0000b200ff0e77ac */ /* 0x000f220008000800 */
[----:B---3--:R-:W-:-:S02]  /*3d30*/  R2UR UR64, R6 ;  /* 0x00000000064072ca */ /* 0x008fc400000e0000 */
[----:B------:R-:W-:-:S11]  /*3d40*/  R2UR UR65, R7 ;  /* 0x00000000074172ca */ /* 0x000fd600000e0000 */
[----:B------:R-:W-:Y:S02]  /*3d50*/  UIADD3 UR61, UPT, UPT, UR64, -0x61c88647, URZ ;  /* 0x9e3779b9403d7890 */ /* 0x000fe4000fffe0ff */
[----:B------:R-:W-:Y:S02]  /*3d60*/  UIADD3 UR60, UPT, UPT, UR65, -0x4498517b, URZ ;  /* 0xbb67ae85413c7890 */ /* 0x000fe4000fffe0ff */
[----:B----4-:R-:W-:Y:S02]  /*3d70*/  USHF.L.U32 UR14, UR14, 0x6, URZ ;  /* 0x000000060e0e7899 */ /* 0x010fe400080006ff */
[----:B------:R-:W-:Y:S02]  /*3d80*/  UIADD3 UR59, UPT, UPT, UR64, 0x3c6ef372, URZ ;  /* 0x3c6ef372403b7890 */ /* 0x000fe4000fffe0ff */
[----:B------:R-:W-:Y:S02]  /*3d90*/  UIADD3 UR58, UPT, UPT, UR65, 0x76cf5d0a, URZ ;  /* 0x76cf5d0a413a7890 */ /* 0x000fe4000fffe0ff */
[----:B------:R-:W-:Y:S01]  /*3da0*/  UIADD3 UR55, UPT, UPT, UR64, -0x255992d5, URZ ;  /* 0xdaa66d2b40377890 */ /* 0x000fe2000fffe0ff */
[----:B------:R-:W-:-:S05]  /*3db0*/  @P0 FMUL.FTZ R4, R4, R5 ;  /* 0x0000000504040220 */ /* 0x000fca0000410000 */
[----:B------:R-:W-:Y:S01]  /*3dc0*/  @P0 R2UR UR15, R4 ;  /* 0x00000000040f02ca */ /* 0x000fe200000e0000 */
[----:B------:R-:W-:Y:S02]  /*3dd0*/  UIADD3 UR54, UPT, UPT, UR65, 0x32370b8f, URZ ;  /* 0x32370b8f41367890 */ /* 0x000fe4000fffe0ff */
[----:B------:R-:W-:Y:S02]  /*3de0*/  UIADD3 UR53, UPT, UPT, UR64, 0x78dde6e4, URZ ;  /* 0x78dde6e440357890 */ /* 0x000fe4000fffe0ff */
[----:B------:R-:W-:Y:S02]  /*3df0*/  UIADD3 UR52, UPT, UPT, UR65, -0x126145ec, URZ ;  /* 0xed9eba1441347890 */ /* 0x000fe4000fffe0ff */
[----:B------:R-:W-:Y:S02]  /*3e00*/  UIADD3 UR47, UPT, UPT, UR64, 0x1715609d, URZ ;  /* 0x1715609d402f7890 */ /* 0x000fe4000fffe0ff */
[----:B------:R-:W-:Y:S02]  /*3e10*/  UIADD3 UR46, UPT, UPT, UR65, -0x56f99767, URZ ;  /* 0xa9066899412e7890 */ /* 0x000fe4000fffe0ff */
[----:B------:R-:W-:-:S02]  /*3e20*/  UIADD3 UR44, UPT, UPT, UR64, -0x4ab325aa, URZ ;  /* 0xb54cda56402c7890 */ /* 0x000fc4000fffe0ff */
[----:B------:R-:W-:Y:S01]  /*3e30*/  UIADD3 UR42, UPT, UPT, UR65, 0x646e171e, URZ ;  /* 0x646e171e412a7890 */ /* 0x000fe2000fffe0ff */
[----:B-12---:R-:W-:-:S11]  /*3e40*/  @UP0 UMOV UR23, UR15 ;  /* 0x0000000f00170c82 */ /* 0x006fd60008000000 */
.L_x_2387:
[----:B------:R-:W0:Y:S01]  /*3e50*/  LDGDEPBAR ;  /* 0x00000000000079af */ /* 0x000e220000000000 */
[C---:B-----5:R-:W-:Y:S01]  /*3e60*/  IMAD.IADD R117, R2.reuse, 0x1, R223 ;  /* 0x0000000102757824 */ /* 0x060fe200078e02df */
[----:B------:R-:W-:Y:S01]  /*3e70*/  USHF.L.U32 UR62, UR45, 0x6, URZ ;  /* 0x000000062d3e7899 */ /* 0x000fe200080006ff */
[----:B------:R-:W-:Y:S02]  /*3e80*/  IMAD.IADD R116, R2, 0x1, R225 ;  /* 0x0000000102747824 */ /* 0x000fe400078e02e1 */
[----:B------:R-:W-:Y:S01]  /*3e90*/  IMAD.U32 R118, RZ, RZ, UR16 ;  /* 0x00000010ff767e24 */ /* 0x000fe2000f8e00ff */
[----:B------:R-:W-:Y:S01]  /*3ea0*/  UISETP.GE.AND UP0, UPT, UR62, UR5, UPT ;  /* 0x000000053e00728c */ /* 0x000fe2000bf06270 */
[----:B------:R-:W-:Y:S01]  /*3eb0*/  IMAD.U32 R119, RZ, RZ, UR17 ;  /* 0x00000011ff777e24 */ /* 0x000fe2000f8e00ff */
[----:B------:R-:W-:Y:S02]  /*3ec0*/  IADD3 R223, PT, PT, R223, R116, RZ ;  /* 0x00000074dfdf7210 */ /* 0x000fe40007ffe0ff */
[C---:B------:R-:W-:Y:S04]  /*3ed0*/  LEA R120, P0, R238.reuse, R118, 0x2 ;  /* 0x00000076ee787211 */ /* 0x040fe800078010ff */
[C---:B------:R-:W-:Y:S02]  /*3ee0*/  LEA.HI.X R121, R238.reuse, R119, RZ, 0x2, P0 ;  /* 0x00000077ee797211 */ /* 0x040fe400000f14ff */
[----:B------:R-:W-:Y:S04]  /*3ef0*/  LOP3.LUT R119, R238, UR62, RZ, 0xfc, !PT ;  /* 0x0000003eee777c12 */ /* 0x000fe8000f8efcff */
[----:B------:R-:W-:Y:S01]  /*3f00*/  IADD3 R118, PT, PT, R119, R232, RZ ;  /* 0x000000e877767210 */ /* 0x000fe20007ffe0ff */
[----:B------:R-:W-:Y:S04]  /*3f10*/  DEPBAR.LE SB0, 0x0 ;  /* 0x000080000000791a */ /* 0x000fe80000000000 */
[----:B------:R-:W-:Y:S01]  /*3f20*/  BAR.SYNC.DEFER_BLOCKING 0x0 ;  /* 0x0000000000007b1d */ /* 0x000fe20000010000 */
[C---:B------:R-:W-:Y:S01]  /*3f30*/  VIADD R122, R118.reuse, 0x3f ;  /* 0x0000003f767a7836 */ /* 0x040fe20000000000 */
[C---:B------:R-:W-:Y:S01]  /*3f40*/  IADD3 R123, PT, PT, R118.reuse, 0x40, RZ ;  /* 0x00000040767b7810 */ /* 0x040fe20007ffe0ff */
[C---:B------:R-:W-:Y:S03]  /*3f50*/  VIADD R124, R118.reuse, 0x47 ;  /* 0x00000047767c7836 */ /* 0x040fe60000000000 */
[----:B------:R-:W-:Y:S02]  /*3f60*/  IABS R122, R122 ;  /* 0x0000007a007a7213 */ /* 0x000fe40000000000 */
[----:B------:R-:W-:Y:S02]  /*3f70*/  IABS R123, R123 ;  /* 0x0000007b007b7213 */ /* 0x000fe40000000000 */
[----:B------:R-:W-:Y:S02]  /*3f80*/  I2FP.F32.S32 R122, R122 ;  /* 0x0000007a007a7245 */ /* 0x000fe40000201400 */
[----:B------:R-:W-:Y:S02]  /*3f90*/  IABS R124, R124 ;  /* 0x0000007c007c7213 */ /* 0x000fe40000000000 */
[----:B------:R-:W-:Y:S02]  /*3fa0*/  I2FP.F32.S32 R123, R123 ;  /* 0x0000007b007b7245 */ /* 0x000fe40000201400 */
[----:B------:R-:W-:Y:S01]  /*3fb0*/  I2FP.F32.S32 R124, R124 ;  /* 0x0000007c007c7245 */ /* 0x000fe20000201400 */
        /* <DEDUP_REMOVED lines=8> */
[----:B-----5:R-:W5:Y:S05]  /*4040*/  LDG.E R127, desc[UR34][R120.64] ;  /* 0x00000022787f7981 */ /* 0x020f6a000c1e1900 */
[----:B------:R3:W5:Y:S01]  /*4050*/  LDG.E R125, desc[UR34][R120.64+0x20] ;  /* 0x00002022787d7981 */ /* 0x000762000c1e1900 */
[C---:B-1----:R-:W-:Y:S08]  /*4060*/  HMMA.16816.F32 R4, R84.reuse, R88, RZ ;  /* 0x000000585404723c */ /* 0x042ff000000018ff */
[C---:B------:R-:W-:Y:S01]  /*4070*/  HMMA.16816.F32 R8, R84.reuse, R90, RZ ;  /* 0x0000005a5408723c */ /* 0x040fe200000018ff */
[----:B------:R-:W-:Y:S07]  /*4080*/  LDSM.16.M88.4 R88, [R223] ;  /* 0x00000000df58783b */ /* 0x000fee0000000200 */
[C---:B--2---:R-:W-:Y:S08]  /*4090*/  HMMA.16816.F32 R12, R84.reuse, R92, RZ ;  /* 0x0000005c540c723c */ /* 0x044ff000000018ff */
[----:B------:R-:W-:Y:S01]  /*40a0*/  HMMA.16816.F32 R16, R84, R94, RZ ;  /* 0x0000005e5410723c */ /* 0x000fe200000018ff */
[----:B------:R-:W1:Y:S01]  /*40b0*/  LDSM.16.M88.4 R84, [R220+0x18800] ;  /* 0x01880000dc54783b */ /* 0x000e620000000200 */
[C---:B---3--:R-:W-:Y:S04]  /*40c0*/  VIADD R120, R118.reuse, 0x48 ;  /* 0x0000004876787836 */ /* 0x048fe80000000000 */
[----:B------:R-:W2:Y:S01]  /*40d0*/  LDSM.16.M88.4 R92, [R3+0x18000] ;  /* 0x01800000035c783b */ /* 0x000ea20000000200 */
[----:B------:R-:W-:Y:S01]  /*40e0*/  IABS R120, R120 ;  /* 0x0000007800787213 */ /* 0x000fe20000000000 */
[C---:B------:R-:W-:Y:S05]  /*40f0*/  HMMA.16816.F32 R4, R96.reuse, R100, R4 ;  /* 0x000000646004723c */ /* 0x040fea0000001804 */
[----:B------:R-:W-:Y:S02]  /*4100*/  I2FP.F32.S32 R121, R120 ;  /* 0x0000007800797245 */ /* 0x000fe40000201400 */
[C---:B------:R-:W-:Y:S01]  /*4110*/  IADD3 R120, PT, PT, R118.reuse, 0x37, RZ ;  /* 0x0000003776787810 */ /* 0x040fe20007ffe0ff */
[C---:B------:R-:W-:Y:S01]  /*4120*/  HMMA.16816.F32 R8, R96.reuse, R102, R8 ;  /* 0x000000666008723c */ /* 0x040fe20000001808 */
[----:B------:R-:W-:Y:S02]  /*4130*/  LDSM.16.M88.4 R100, [R2+0x2000] ;  /* 0x002000000264783b */ /* 0x000fe40000000200 */
[----:B------:R-:W-:Y:S04]  /*4140*/  IABS R120, R120 ;  /* 0x0000007800787213 */ /* 0x000fe80000000000 */
[----:B------:R-:W-:Y:S01]  /*4150*/  I2FP.F32.S32 R120, R120 ;  /* 0x0000007800787245 */ /* 0x000fe20000201400 */
        /* <DEDUP_REMOVED lines=10> */
[----:B------:R-:W-:Y:S02]  /*4200*/  LDSM.16.M88.4 R108, [R223+0x2000] ;  /* 0x00200000df6c783b */ /* 0x000fe40000000200 */
[C---:B--2---:R-:W-:Y:S08]  /*4210*/  HMMA.16816.F32 R4, R88.reuse, R92, R4 ;  /* 0x0000005c5804723c */ /* 0x044ff00000001804 */
[C---:B------:R-:W-:Y:S01]  /*4220*/  HMMA.16816.F32 R8, R88.reuse, R94, R8 ;  /* 0x0000005e5808723c */ /* 0x040fe20000001808 */
[----:B------:R-:W1:Y:S07]  /*4230*/  LDSM.16.M88.4 R92, [R221+0x1a000] ;  /* 0x01a00000dd5c783b */ /* 0x000e6e0000000200 */
[C---:B---3--:R-:W-:Y:S08]  /*4240*/  HMMA.16816.F32 R12, R88.reuse, R96, R12 ;  /* 0x00000060580c723c */ /* 0x048ff0000000180c */
[----:B------:R-:W-:Y:S01]  /*4250*/  HMMA.16816.F32 R16, R88, R98, R16 ;  /* 0x000000625810723c */ /* 0x000fe20000001810 */
[----:B------:R-:W2:Y:S05]  /*4260*/  LDSM.16.M88.4 R88, [R221+0x1a800] ;  /* 0x01a80000dd58783b */ /* 0x000eaa0000000200 */
[----:B------:R-:W-:Y:S02]  /*4270*/  LDSM.16.M88.4 R96, [R116+0x2000] ;  /* 0x002000007460783b */ /* 0x000fe40000000200 */
[C---:B----4-:R-:W-:Y:S08]  /*4280*/  HMMA.16816.F32 R4, R100.reuse, R104, R4 ;  /* 0x000000686404723c */ /* 0x050ff00000001804 */
[C---:B------:R-:W-:Y:S01]  /*4290*/  HMMA.16816.F32 R8, R100.reuse, R106, R8 ;  /* 0x0000006a6408723c */ /* 0x040fe20000001808 */
[----:B------:R-:W3:Y:S07]  /*42a0*/  LDSM.16.M88.4 R104, [R220+0x1a000] ;  /* 0x01a00000dc68783b */ /* 0x000eee0000000200 */
[C---:B------:R-:W-:Y:S08]  /*42b0*/  HMMA.16816.F32 R12, R100.reuse, R112, R12 ;  /* 0x00000070640c723c */ /* 0x040ff0000000180c */
[----:B------:R-:W-:Y:S01]  /*42c0*/  HMMA.16816.F32 R16, R100, R114, R16 ;  /* 0x000000726410723c */ /* 0x000fe20000001810 */
[----:B------:R-:W4:Y:S05]  /*42d0*/  LDSM.16.M88.4 R100, [R220+0x1a800] ;  /* 0x01a80000dc64783b */ /* 0x000f2a0000000200 */
[----:B------:R-:W4:Y:S02]  /*42e0*/  LDSM.16.M88.4 R112, [R3+0x1a000] ;  /* 0x01a000000370783b */ /* 0x000f240000000200 */
[C---:B-1----:R-:W-:Y:S08]  /*42f0*/  HMMA.16816.F32 R4, R84.reuse, R92, R4 ;  /* 0x0000005c5404723c */ /* 0x042ff00000001804 */
[C---:B------:R-:W-:Y:S01]  /*4300*/  HMMA.16816.F32 R8, R84.reuse, R94, R8 ;  /* 0x0000005e5408723c */ /* 0x040fe20000001808 */
[----:B------:R-:W-:Y:S07]  /*4310*/  LDSM.16.M88.4 R92, [R222+0x1c000] ;  /* 0x01c00000de5c783b */ /* 0x000fee0000000200 */
[C---:B--2---:R-:W-:Y:S08]  /*4320*/  HMMA.16816.F32 R12, R84.reuse, R88, R12 ;  /* 0x00000058540c723c */ /* 0x044ff0000000180c */
[----:B------:R-:W-:Y:S01]  /*4330*/  HMMA.16816.F32 R16, R84, R90, R16 ;  /* 0x0000005a5410723c */ /* 0x000fe20000001810 */
        /* <DEDUP_REMOVED lines=55> */
[----:B------:R-:W1:Y:S07]  /*46b0*/  LDSM.16.M88.4 R84, [R3+0x1e800] ;  /* 0x01e800000354783b */ /* 0x000e6e0000000200 */
[C---:B----4-:R-:W-:Y:S08]  /*46c0*/  HMMA.16816.F32 R4, R92.reuse, R104, R4 ;  /* 0x000000685c04723c */ /* 0x050ff00000001804 */
[C---:B------:R-:W-:Y:S08]  /*46d0*/  HMMA.16816.F32 R8, R92.reuse, R106, R8 ;  /* 0x0000006a5c08723c */ /* 0x040ff00000001808 */
[C---:B------:R-:W-:Y:S08]  /*46e0*/  HMMA.16816.F32 R12, R92.reuse, R112, R12 ;  /* 0x000000705c0c723c */ /* 0x040ff0000000180c */
[----:B------:R-:W-:Y:S08]  /*46f0*/  HMMA.16816.F32 R16, R92, R114, R16 ;  /* 0x000000725c10723c */ /* 0x000ff00000001810 */
[C---:B--2---:R-:W-:Y:S08]  /*4700*/  HMMA.16816.F32 R4, R88.reuse, R100, R4 ;  /* 0x000000645804723c */ /* 0x044ff00000001804 */
[C---:B------:R-:W-:Y:S08]  /*4710*/  HMMA.16816.F32 R8, R88.reuse, R102, R8 ;  /* 0x000000665808723c */ /* 0x040ff00000001808 */
[C---:B-1----:R-:W-:Y:S03]  /*4720*/  HMMA.16816.F32 R12, R88.reuse, R84, R12 ;  /* 0x00000054580c723c */ /* 0x042fe6000000180c */
[----:B------:R-:W-:Y:S01]  /*4730*/  FFMA.FTZ R6, R121, -UR23, R6 ;  /* 0x8000001779067c23 */ /* 0x000fe20008010006 */
[----:B------:R-:W-:Y:S02]  /*4740*/  VIADD R121, R118, 0x38 ;  /* 0x0000003876797836 */ /* 0x000fe40000000000 */
[----:B------:R-:W-:Y:S01]  /*4750*/  FFMA.FTZ R5, R122, -UR23, R5 ;  /* 0x800000177a057c23 */ /* 0x000fe20008010005 */
[C---:B------:R-:W-:Y:S01]  /*4760*/  FFMA.FTZ R4, R123.reuse, -UR23, R4 ;  /* 0x800000177b047c23 */ /* 0x040fe20008010004 */
[----:B------:R-:W-:Y:S01]  /*4770*/  FFMA.FTZ R7, R124, -UR23, R7 ;  /* 0x800000177c077c23 */ /* 0x000fe20008010007 */
[----:B------:R-:W-:Y:S03]  /*4780*/  HMMA.16816.F32 R16, R88, R86, R16 ;  /* 0x000000565810723c */ /* 0x000fe60000001810 */
[----:B------:R-:W-:Y:S01]  /*4790*/  IABS R121, R121 ;  /* 0x0000007900797213 */ /* 0x000fe20000000000 */
[----:B------:R-:W-:Y:S01]  /*47a0*/  FFMA.FTZ R11, R122, -UR23, R11 ;  /* 0x800000177a0b7c23 */ /* 0x000fe2000801000b */
[----:B------:R-:W-:Y:S01]  /*47b0*/  FFMA.FTZ R10, R123, -UR23, R10 ;  /* 0x800000177b0a7c23 */ /* 0x000fe2000801000a */
[C---:B------:R-:W-:Y:S01]  /*47c0*/  VIADD R122, R118.reuse, 0x2f ;  /* 0x0000002f767a7836 */ /* 0x040fe20000000000 */
[----:B------:R-:W-:Y:S01]  /*47d0*/  I2FP.F32.S32 R121, R121 ;  /* 0x0000007900797245 */ /* 0x000fe20000201400 */
[----:B------:R-:W-:Y:S02]  /*47e0*/  VIADD R123, R118, 0x30 ;  /* 0x00000030767b7836 */ /* 0x000fe40000000000 */
[----:B------:R-:W-:Y:S01]  /*47f0*/  FFMA.FTZ R9, R120, -UR23, R9 ;  /* 0x8000001778097c23 */ /* 0x000fe20008010009 */
[----:B------:R-:W-:Y:S01]  /*4800*/  IABS R124, R122 ;  /* 0x0000007a007c7213 */ /* 0x000fe20000000000 */
[C---:B------:R-:W-:Y:S01]  /*4810*/  FFMA.FTZ R8, R121.reuse, -UR23, R8 ;  /* 0x8000001779087c23 */ /* 0x040fe20008010008 */
[----:B------:R-:W-:Y:S01]  /*4820*/  FFMA.FTZ R14, R121, -UR23, R14 ;  /* 0x80000017790e7c23 */ /* 0x000fe2000801000e */
[----:B------:R-:W-:Y:S01]  /*4830*/  IABS R121, R123 ;  /* 0x0000007b00797213 */ /* 0x000fe20000000000 */
[C---:B------:R-:W-:Y:S01]  /*4840*/  VIADD R122, R118.reuse, 0x27 ;  /* 0x00000027767a7836 */ /* 0x040fe20000000000 */
[----:B------:R-:W-:Y:S01]  /*4850*/  IADD3 R123, PT, PT, R118, 0x28, RZ ;  /* 0x00000028767b7810 */ /* 0x000fe20007ffe0ff */
[----:B------:R-:W-:Y:S01]  /*4860*/  FFMA.FTZ R15, R120, -UR23, R15 ;  /* 0x80000017780f7c23 */ /* 0x000fe2000801000f */
[----:B------:R-:W-:Y:S02]  /*4870*/  MOV R118, R124 ;  /* 0x0000007c00767202 */ /* 0x000fe40000000f00 */
[----:B------:R-:W-:Y:S02]  /*4880*/  IABS R123, R123 ;  /* 0x0000007b007b7213 */ /* 0x000fe40000000000 */
[----:B------:R-:W-:Y:S02]  /*4890*/  IABS R122, R122 ;  /* 0x0000007a007a7213 */ /* 0x000fe40000000000 */
[----:B------:R-:W-:Y:S02]  /*48a0*/  I2FP.F32.S32 R121, R121 ;  /* 0x0000007900797245 */ /* 0x000fe40000201400 */
[----:B------:R-:W-:Y:S02]  /*48b0*/  I2FP.F32.S32 R118, R118 ;  /* 0x0000007600767245 */ /* 0x000fe40000201400 */
[----:B------:R-:W-:Y:S01]  /*48c0*/  I2FP.F32.S32 R123, R123 ;  /* 0x0000007b007b7245 */ /* 0x000fe20000201400 */
[C---:B------:R-:W-:Y:S01]  /*48d0*/  FFMA.FTZ R12, R121.reuse, -UR23, R12 ;  /* 0x80000017790c7c23 */ /* 0x040fe2000801000c */
[----:B------:R-:W-:Y:S01]  /*48e0*/  I2FP.F32.S32 R122, R122 ;  /* 0x0000007a007a7245 */ /* 0x000fe20000201400 */
        /* <DEDUP_REMOVED lines=19> */
.L_x_2383:
[----:B------:R-:W1:Y:S01]  /*4a20*/  S2R R3, SR_TID.X ;  /* 0x0000000000037919 */ /* 0x000e620000002100 */
[----:B------:R-:W-:Y:S01]  /*4a30*/  UIADD3 UR50, UPT, UPT, UR33, -UR11, -UR37 ;  /* 0x8000000b21327290 */ /* 0x000fe2000fffe825 */
[----:B------:R-:W-:Y:S01]  /*4a40*/  IMAD.MOV.U32 R85, RZ, RZ, 0x1 ;  /* 0x00000001ff557424 */ /* 0x000fe200078e00ff */
[----:B------:R-:W-:Y:S04]  /*4a50*/  UIADD3 UR15, UPT, UPT, UR33, UR10, -UR37 ;  /* 0x0000000a210f7290 */ /* 0x000fe8000fffe825 */
        /* <DEDUP_REMOVED lines=8> */
[----:B------:R-:W-:Y:S01]  /*4ae0*/  LOP3.LUT R3, R84, 0xe0, R3, 0xf8, !PT ;  /* 0x000000e054037812 */ /* 0x000fe200078ef803 */
[----:B------:R-:W-:Y:S04]  /*4af0*/  IMAD.U32 R84, RZ, RZ, UR39 ;  /* 0x00000027ff547e24 */ /* 0x000fe8000f8e00ff */
[----:B------:R-:W-:Y:S02]  /*4b00*/  IMAD R84, R84, 0x40, R3 ;  /* 0x0000004054547824 */ /* 0x000fe400078e0203 */
[----:B------:R-:W-:Y:S02]  /*4b10*/  IMAD.MOV.U32 R3, RZ, RZ, 0x9 ;  /* 0x00000009ff037424 */ /* 0x000fe400078e00ff */
[C---:B------:R-:W-:Y:S01]  /*4b20*/  VIADD R96, R84.reuse, 0x1 ;  /* 0x0000000154607836 */ /* 0x040fe20000000000 */
[C---:B------:R-:W-:Y:S01]  /*4b30*/  ISETP.GE.AND P0, PT, R84.reuse, R89, PT ;  /* 0x000000595400720c */ /* 0x040fe20003f06270 */
[----:B------:R-:W-:Y:S01]  /*4b40*/  VIADD R94, R84, 0x8 ;  /* 0x00000008545e7836 */ /* 0x000fe20000000000 */
[----:B------:R-:W-:Y:S01]  /*4b50*/  VIADDMNMX R3, R86, R3, UR33, PT ;  /* 0x0000002156037e46 */ /* 0x000fe2000b800103 */
[C---:B------:R-:W-:Y:S01]  /*4b60*/  VIADD R92, R84.reuse, 0x9 ;  /* 0x00000009545c7836 */ /* 0x040fe20000000000 */
[C---:B------:R-:W-:Y:S01]  /*4b70*/  ISETP.GE.AND P4, PT, R84.reuse, R87, PT ;  /* 0x000000575400720c */ /* 0x040fe20003f86270 */
        /* <DEDUP_REMOVED lines=66> */
.L_x_2384:
[----:B------:R-:W1:Y:S01]  /*4fa0*/  S2R R226, SR_TID.X ;  /* 0x0000000000e27919 */ /* 0x000e620000002100 */
[----:B------:R-:W-:Y:S01]  /*4fb0*/  IMAD.U32 R3, RZ, RZ, UR39 ;  /* 0x00000027ff037e24 */ /* 0x000fe2000f8e00ff */
[----:B------:R-:W-:Y:S01]  /*4fc0*/  FSETP.NEU.FTZ.AND P0, PT, R237, -INF , PT ;  /* 0xff800000ed00780b */ /* 0x000fe20003f1d000 */
[----:B------:R-:W-:Y:S01]  /*4fd0*/  IMAD.WIDE.U32 R92, R234, -0x2daee0ad, RZ ;  /* 0xd2511f53ea5c7825 */ /* 0x000fe200078e00ff */
[----:B------:R-:W-:Y:S03]  /*4fe0*/  UISETP.GT.AND UP0, UPT, UR45, UR43, UPT ;  /* 0x0000002b2d00728c */ /* 0x000fe6000bf04270 */
[----:B------:R-:W-:Y:S02]  /*4ff0*/  IMAD.U32 R84, RZ, RZ, UR45 ;  /* 0x0000002dff547e24 */ /* 0x000fe4000f8e00ff */
[----:B------:R-:W-:Y:S02]  /*5000*/  IMAD.MOV.U32 R130, RZ, RZ, 0x10 ;  /* 0x00000010ff827424 */ /* 0x000fe400078e00ff */
[----:B------:R-:W-:Y:S02]  /*5010*/  IMAD.MOV.U32 R223, RZ, RZ, 0x20 ;  /* 0x00000020ffdf7424 */ /* 0x000fe400078e00ff */
[----:B------:R-:W-:Y:S01]  /*5020*/  IMAD.MOV.U32 R225, RZ, RZ, 0x40 ;  /* 0x00000040ffe17424 */ /* 0x000fe200078e00ff */
[--C-:B-1----:R-:W-:Y:S01]  /*5030*/  SHF.R.U32.HI R86, RZ, 0x7, R226.reuse ;  /* 0x00000007ff567819 */ /* 0x102fe200000116e2 */
[C---:B------:R-:W-:Y:S01]  /*5040*/  IMAD.SHL.U32 R120, R226.reuse, 0x2, RZ ;  /* 0x00000002e2787824 */ /* 0x040fe200078e00ff */
[--C-:B------:R-:W-:Y:S01]  /*5050*/  SHF.R.U32.HI R85, RZ, 0x5, R226.reuse ;  /* 0x00000005ff557819 */ /* 0x100fe200000116e2 */
[C---:B------:R-:W-:Y:S01]  /*5060*/  IMAD.SHL.U32 R118, R226.reuse, 0x20, RZ ;  /* 0x00000020e2767824 */ /* 0x040fe200078e00ff */
[----:B------:R-:W-:Y:S01]  /*5070*/  SHF.R.U32.HI R116, RZ, 0x1, R226 ;  /* 0x00000001ff747819 */ /* 0x000fe200000116e2 */
[----:B------:R-:W-:Y:S01]  /*5080*/  IMAD R3, R3, 0x2, R86 ;  /* 0x0000000203037824 */ /* 0x000fe200078e0256 */
[----:B------:R-:W-:Y:S01]  /*5090*/  LOP3.LUT R85, R85, 0x3, RZ, 0xc0, !PT ;  /* 0x0000000355557812 */ /* 0x000fe200078ec0ff */
[----:B------:R-:W-:Y:S01]  /*50a0*/  IMAD.SHL.U32 R119, R226, 0x40, RZ ;  /* 0x00000040e2777824 */ /* 0x000fe200078e00ff */
[----:B------:R-:W-:Y:S01]  /*50b0*/  LOP3.LUT R222, R118, 0x200, RZ, 0xc0, !PT ;  /* 0x0000020076de7812 */ /* 0x000fe200078ec0ff */
[----:B------:R-:W-:Y:S01]  /*50c0*/  IMAD.SHL.U32 R224, R226, 0x8, RZ ;  /* 0x00000008e2e07824 */ /* 0x000fe200078e00ff */
[----:B------:R-:W-:Y:S01]  /*50d0*/  LOP3.LUT R3, R3, UR65, R93, 0x96, !PT ;  /* 0x0000004103037c12 */ /* 0x000fe2000f8e965d */
[----:B------:R-:W-:Y:S02]  /*50e0*/  IMAD R84, R84, 0x4, R85 ;  /* 0x0000000454547824 */ /* 0x000fe400078e0255 */
[----:B------:R-:W-:Y:S01]  /*50f0*/  FMUL.FTZ R85, R237, 1.4426950216293334961 ;  /* 0x3fb8aa3bed557820 */ /* 0x000fe20000410000 */
[----:B------:R-:W-:Y:S01]  /*5100*/  LOP3.LUT R121, R119, 0x1c0, RZ, 0xc0, !PT ;  /* 0x000001c077797812 */ /* 0x000fe200078ec0ff */
[----:B------:R-:W-:Y:S01]  /*5110*/  IMAD.WIDE.U32 R90, R3, -0x326172a9, RZ ;  /* 0xcd9e8d57035a7825 */ /* 0x000fe200078e00ff */
[----:B------:R-:W-:Y:S02]  /*5120*/  LOP3.LUT R117, R119, 0x200, RZ, 0xc0, !PT ;  /* 0x0000020077757812 */ /* 0x000fe400078ec0ff */
[----:B------:R-:W-:Y:S01]  /*5130*/  LOP3.LUT R121, R121, 0x38, R224, 0xf8, !PT ;  /* 0x0000003879797812 */ /* 0x000fe200078ef8e0 */
[----:B------:R-:W-:Y:S01]  /*5140*/  IMAD.WIDE.U32 R88, R84, -0x326172a9, RZ ;  /* 0xcd9e8d5754587825 */ /* 0x000fe200078e00ff */
[----:B------:R-:W-:Y:S02]  /*5150*/  FSEL R84, R85, RZ, P0 ;  /* 0x000000ff55547208 */ /* 0x000fe40000000000 */
[----:B------:R-:W-:Y:S02]  /*5160*/  FSETP.NEU.FTZ.AND P0, PT, R236, -INF , PT ;  /* 0xff800000ec00780b */ /* 0x000fe40003f1d000 */
[----:B------:R-:W-:Y:S01]  /*5170*/  LOP3.LUT R88, R88, UR61, R91, 0x96, !PT ;  /* 0x0000003d58587c12 */ /* 0x000fe2000f8e965b */
[--C-:B------:R-:W-:Y:S01]  /*5180*/  FFMA.FTZ R202, R12, UR13, -R84.reuse ;  /* 0x0000000d0cca7c23 */ /* 0x100fe20008010854 */
[----:B------:R-:W-:Y:S01]  /*5190*/  LOP3.LUT R3, R233, UR64, R89, 0x96, !PT ;  /* 0x00000040e9037c12 */ /* 0x000fe2000f8e9659 */
[--C-:B------:R-:W-:Y:S01]  /*51a0*/  FFMA.FTZ R16, R16, UR13, -R84.reuse ;  /* 0x0000000d10107c23 */ /* 0x100fe20008010854 */
[--C-:B------:R-:W-:Y:S01]  /*51b0*/  FFMA.FTZ R17, R17, UR13, -R84.reuse ;  /* 0x0000000d11117c23 */ /* 0x100fe20008010854 */
[----:B------:R-:W-:Y:S04]  /*51c0*/  IMAD.WIDE.U32 R88, R88, -0x2daee0ad, RZ ;  /* 0xd2511f5358587825 */ /* 0x000fe800078e00ff */
[--C-:B------:R-:W-:Y:S01]  /*51d0*/  FFMA.FTZ R4, R4, UR13, -R84.reuse ;  /* 0x0000000d04047c23 */ /* 0x100fe20008010854 */
[----:B------:R-:W-:Y:S01]  /*51e0*/  MUFU.EX2 R202, R202 ;  /* 0x000000ca00ca7308 */ /* 0x000fe20000000800 */
[--C-:B------:R-:W-:Y:S01]  /*51f0*/  FFMA.FTZ R13, R13, UR13, -R84.reuse ;  /* 0x0000000d0d0d7c23 */ /* 0x100fe20008010854 */
[----:B------:R-:W-:Y:S04]  /*5200*/  IMAD.WIDE.U32 R86, R3, -0x2daee0ad, RZ ;  /* 0xd2511f5303567825 */ /* 0x000fe800078e00ff */
[--C-:B------:R-:W-:Y:S01]  /*5210*/  FFMA.FTZ R204, R8, UR13, -R84.reuse ;  /* 0x0000000d08cc7c23 */ /* 0x100fe20008010854 */
[--C-:B------:R-:W-:Y:S01]  /*5220*/  FFMA.FTZ R203, R9, UR13, -R84.reuse ;  /* 0x0000000d09cb7c23 */ /* 0x100fe20008010854 */
[----:B------:R-:W-:Y:S01]  /*5230*/  FFMA.FTZ R5, R5, UR13, -R84 ;  /* 0x0000000d05057c23 */ /* 0x000fe20008010854 */
[----:B------:R-:W-:Y:S01]  /*5240*/  LOP3.LUT R3, R92, UR60, R87, 0x96, !PT ;  /* 0x0000003c5c037c12 */ /* 0x000fe2000f8e9657 */
[----:B------:R-:W1:Y:S01]  /*5250*/  MUFU.EX2 R128, R16 ;  /* 0x0000001000807308 */ /* 0x000e620000000800 */
[----:B------:R-:W-:Y:S02]  /*5260*/  LOP3.LUT R86, R86, UR58, R89, 0x96, !PT ;  /* 0x0000003a56567c12 */ /* 0x000fe4000f8e9659 */
[----:B------:R-:W-:Y:S01]  /*5270*/  LOP3.LUT R9, R120, 0x38, RZ, 0xc0, !PT ;  /* 0x0000003878097812 */ /* 0x000fe200078ec0ff */
[----:B------:R-:W-:Y:S04]  /*5280*/  IMAD.WIDE.U32 R92, R3, -0x326172a9, RZ ;  /* 0xcd9e8d57035c7825 */ /* 0x000fe800078e00ff */
[----:B------:R-:W-:Y:S01]  /*5290*/  FMUL.FTZ R3, R236, 1.4426950216293334961 ;  /* 0x3fb8aa3bec037820 */ /* 0x000fe20000410000 */
[----:B------:R-:W-:Y:S01]  /*52a0*/  SHF.R.U32.HI R8, RZ, 0x2, R226 ;  /* 0x00000002ff087819 */ /* 0x000fe200000116e2 */
[----:B------:R-:W-:Y:S01]  /*52b0*/  IMAD.WIDE.U32 R86, R86, -0x326172a9, RZ ;  /* 0xcd9e8d5756567825 */ /* 0x000fe200078e00ff */
[----:B------:R-:W-:Y:S01]  /*52c0*/  LOP3.LUT R12, R90, UR59, R93, 0x96, !PT ;  /* 0x0000003b5a0c7c12 */ /* 0x000fe2000f8e965d */
[----:B------:R-:W2:Y:S01]  /*52d0*/  MUFU.EX2 R203, R203 ;  /* 0x000000cb00cb7308 */ /* 0x000ea20000000800 */
[----:B------:R-:W-:Y:S02]  /*52e0*/  FSEL R3, R3, RZ, P0 ;  /* 0x000000ff03037208 */ /* 0x000fe40000000000 */
[----:B------:R-:W-:Y:S01]  /*52f0*/  LOP3.LUT R85, R92, UR55, R87, 0x96, !PT ;  /* 0x000000375c557c12 */ /* 0x000fe2000f8e9657 */
[----:B------:R-:W-:Y:S01]  /*5300*/  IMAD.WIDE.U32 R90, R12, -0x2daee0ad, RZ ;  /* 0xd2511f530c5a7825 */ /* 0x000fe200078e00ff */
[----:B------:R-:W-:Y:S03]  /*5310*/  LOP3.LUT R8, R9, 0x20, R8, 0x78, !PT ;  /* 0x0000002009087812 */ /* 0x000fe600078e7808 */
[----:B------:R-:W-:Y:S01]  /*5320*/  FFMA.FTZ R200, R10, UR13, -R3 ;  /* 0x0000000d0ac87c23 */ /* 0x000fe20008010803 */
[----:B------:R-:W-:Y:S01]  /*5330*/  IMAD.WIDE.U32 R84, R85, -0x2daee0ad, RZ ;  /* 0xd2511f5355547825 */ /* 0x000fe200078e00ff */
[----:B------:R-:W-:Y:S01]  /*5340*/  LOP3.LUT R88, R88, UR54, R91, 0x96, !PT ;  /* 0x0000003658587c12 */ /* 0x000fe2000f8e965b */
[----:B------:R-:W-:Y:S02]  /*5350*/  MUFU.EX2 R204, R204 ;  /* 0x000000cc00cc7308 */ /* 0x000fe40000000800 */
[----:B------:R-:W-:Y:S01]  /*5360*/  FFMA.FTZ R199, R11, UR13, -R3 ;  /* 0x0000000d0bc77c23 */ /* 0x000fe20008010803 */
[----:B------:R-:W-:Y:S01]  /*5370*/  IMAD.SHL.U32 R9, R226, 0x10, RZ ;  /* 0x00000010e2097824 */ /* 0x000fe200078e00ff */
[----:B------:R-:W-:Y:S01]  /*5380*/  LOP3.LUT R10, R90, UR52, R85, 0x96, !PT ;  /* 0x000000345a0a7c12 */ /* 0x000fe2000f8e9655 */
[----:B------:R-:W-:Y:S04]  /*5390*/  IMAD.WIDE.U32 R88, R88, -0x326172a9, RZ ;  /* 0xcd9e8d5758587825 */ /* 0x000fe800078e00ff */
[----:B------:R-:W-:Y:S01]  /*53a0*/  FFMA.FTZ R201, R7, UR13, -R3 ;  /* 0x0000000d07c97c23 */ /* 0x000fe20008010803 */
[--C-:B------:R-:W-:Y:S01]  /*53b0*/  LOP3.LUT R222, R222, 0x3800, R9.reuse, 0xf8, !PT ;  /* 0x00003800dede7812 */ /* 0x100fe200078ef809 */
[----:B------:R-:W-:Y:S01]  /*53c0*/  IMAD.WIDE.U32 R10, R10, -0x326172a9, RZ ;  /* 0xcd9e8d570a0a7825 */ /* 0x000fe200078e00ff */
[----:B------:R-:W-:Y:S01]  /*53d0*/  LOP3.LUT R8, R8, 0x1c0, R9, 0xf8, !PT ;  /* 0x000001c008087812 */ /* 0x000fe200078ef809 */
[----:B------:R-:W-:Y:S01]  /*53e0*/  MUFU.EX2 R210, R4 ;  /* 0x0000000400d27308 */ /* 0x000fe20000000800 */
[----:B------:R-:W-:Y:S01]  /*53f0*/  LOP3.LUT R12, R86, UR53, R89, 0x96, !PT ;  /* 0x00000035560c7c12 */ /* 0x000fe2000f8e9659 */
[----:B------:R-:W-:Y:S01]  /*5400*/  FFMA.FTZ R6, R6, UR13, -R3 ;  /* 0x0000000d06067c23 */ /* 0x000fe20008010803 */
[----:B------:R-:W-:Y:S01]  /*5410*/  LOP3.LUT R9, R88, UR47, R11, 0x96, !PT ;  /* 0x0000002f58097c12 */ /* 0x000fe2000f8e960b */
[--C-:B------:R-:W-:Y:S01]  /*5420*/  FFMA.FTZ R15, R15, UR13, -R3.reuse ;  /* 0x0000000d0f0f7c23 */ /* 0x100fe20008010803 */
[----:B------:R-:W-:Y:S01]  /*5430*/  LOP3.LUT R7, R118, 0xc00, RZ, 0xc0, !PT ;  /* 0x00000c0076077812 */ /* 0x000fe200078ec0ff */
[----:B------:R-:W-:Y:S04]  /*5440*/  IMAD.WIDE.U32 R88, R12, -0x2daee0ad, RZ ;  /* 0xd2511f530c587825 */ /* 0x000fe800078e00ff */
[----:B------:R-:W-:Y:S01]  /*5450*/  FFMA.FTZ R14, R14, UR13, -R3 ;  /* 0x0000000d0e0e7c23 */ /* 0x000fe20008010803 */
[----:B------:R3:W-:Y:S01]  /*5460*/  MUFU.EX2 R208, R6 ;  /* 0x0000000600d07308 */ /* 0x0007e20000000800 */
[----:B------:R-:W-:Y:S01]  /*5470*/  LOP3.LUT R11, R7, 0x6, R120, 0xf8, !PT ;  /* 0x00000006070b7812 */ /* 0x000fe200078ef878 */
[----:B------:R-:W-:Y:S01]  /*5480*/  IMAD.WIDE.U32 R86, R9, -0x2daee0ad, RZ ;  /* 0xd2511f5309567825 */ /* 0x000fe200078e00ff */
[----:B------:R-:W-:Y:S02]  /*5490*/  LOP3.LUT R7, R121, 0x8, R226, 0x78, !PT ;  /* 0x0000000879077812 */ /* 0x000fe400078e78e2 */
[----:B------:R-:W-:Y:S01]  /*54a0*/  LOP3.LUT R84, R84, UR46, R89, 0x96, !PT ;  /* 0x0000002e54547c12 */ /* 0x000fe2000f8e9659 */
[----:B------:R-:W-:Y:S01]  /*54b0*/  FFMA.FTZ R18, R18, UR13, -R3 ;  /* 0x0000000d12127c23 */ /* 0x000fe20008010803 */
[----:B------:R-:W-:Y:S03]  /*54c0*/  PRMT R12, R86, 0x7770, RZ ;  /* 0x00007770560c7816 */ /* 0x000fe600000000ff */
[----:B------:R-:W-:Y:S01]  /*54d0*/  MUFU.EX2 R201, R201 ;  /* 0x000000c900c97308 */ /* 0x000fe20000000800 */
[----:B------:R-:W-:Y:S01]  /*54e0*/  LOP3.LUT R222, R222, R7, RZ, 0xfc, !PT ;  /* 0x00000007dede7212 */ /* 0x000fe200078efcff */
[----:B------:R-:W-:Y:S01]  /*54f0*/  IMAD.WIDE.U32 R84, R84, -0x326172a9, RZ ;  /* 0xcd9e8d5754547825 */ /* 0x000fe200078e00ff */
[----:B------:R-:W-:Y:S02]  /*5500*/  LOP3.LUT R7, R88, UR42, R87, 0x96, !PT ;  /* 0x0000002a58077c12 */ /* 0x000fe4000f8e9657 */
[----:B------:R-:W-:Y:S01]  /*5510*/  ISETP.LE.U32.AND P0, PT, R12, UR12, PT ;  /* 0x0000000c0c007c0c */ /* 0x000fe2000bf03070 */
[----:B------:R-:W-:Y:S01]  /*5520*/  FFMA.FTZ R3, R19, UR13, -R3 ;  /* 0x0000000d13037c23 */ /* 0x000fe20008010803 */
[----:B------:R-:W-:Y:S03]  /*5530*/  LOP3.LUT R12, R7, 0xff, RZ, 0xc0, !PT ;  /* 0x000000ff070c7812 */ /* 0x000fe600078ec0ff */
[----:B------:R-:W-:Y:S01]  /*5540*/  MUFU.EX2 R209, R5 ;  /* 0x0000000500d17308 */ /* 0x000fe20000000800 */
[----:B------:R-:W-:Y:S02]  /*5550*/  PRMT R9, R86, 0x7772, RZ ;  /* 0x0000777256097816 */ /* 0x000fe400000000ff */
[----:B------:R-:W-:Y:S02]  /*5560*/  ISETP.LE.U32.AND P2, PT, R12, UR12, PT ;  /* 0x0000000c0c007c0c */ /* 0x000fe4000bf43070 */
[----:B------:R-:W-:Y:S02]  /*5570*/  ISETP.GT.U32.AND P4, PT, R9, UR12, PT ;  /* 0x0000000c09007c0c */ /* 0x000fe4000bf84070 */
[C---:B------:R-:W-:Y:S03]  /*5580*/  PRMT R9, R84.reuse, 0x7771, RZ ;  /* 0x0000777154097816 */ /* 0x040fe600000000ff */
[----:B------:R-:W4:Y:S01]  /*5590*/  MUFU.EX2 R200, R200 ;  /* 0x000000c800c87308 */ /* 0x000f220000000800 */
[----:B---3--:R-:W-:Y:S01]  /*55a0*/  PRMT R6, R84, 0x7772, RZ ;  /* 0x0000777254067816 */ /* 0x008fe200000000ff */
[----:B-1----:R-:W-:Y:S01]  /*55b0*/  @!P0 FADD.FTZ R128, -R128, -RZ ;  /* 0x800000ff80808221 */ /* 0x002fe20000010100 */
[----:B------:R-:W-:Y:S02]  /*55c0*/  LOP3.LUT R10, R10, UR44, R85, 0x96, !PT ;  /* 0x0000002c0a0a7c12 */ /* 0x000fe4000f8e9655 */
[----:B------:R-:W-:Y:S02]  /*55d0*/  ISETP.GT.U32.AND P6, PT, R9, UR12, PT ;  /* 0x0000000c09007c0c */ /* 0x000fe4000bfc4070 */
[----:B------:R-:W-:Y:S01]  /*55e0*/  ISETP.GT.U32.AND P3, PT, R6, UR12, PT ;  /* 0x0000000c06007c0c */ /* 0x000fe2000bf64070 */
[----:B------:R-:W-:Y:S01]  /*55f0*/  @!P2 FADD.FTZ R202, -R202, -RZ ;  /* 0x800000ffcacaa221 */ /* 0x000fe20000010100 */
[----:B------:R-:W-:Y:S01]  /*5600*/  SHF.R.U32.HI R6, RZ, 0x18, R10 ;  /* 0x00000018ff067819 */ /* 0x000fe2000001160a */
[----:B------:R-:W1:Y:S01]  /*5610*/  MUFU.EX2 R199, R199 ;  /* 0x000000c700c77308 */ /* 0x000e620000000800 */
[----:B------:R-:W-:Y:S02]  /*5620*/  LOP3.LUT R8, R11, R8, RZ, 0xfc, !PT ;  /* 0x000000080b087212 */ /* 0x000fe400078efcff */
[----:B------:R-:W-:Y:S02]  /*5630*/  ISETP.LE.U32.AND P2, PT, R6, UR12, PT ;  /* 0x0000000c06007c0c */ /* 0x000fe4000bf43070 */
[----:B------:R-:W-:Y:S02]  /*5640*/  PRMT R6, R10, 0x7632, R6 ;  /* 0x000076320a067816 */ /* 0x000fe40000000006 */
[----:B------:R-:W-:Y:S01]  /*5650*/  PRMT R11, R86, 0x7771, RZ ;  /* 0x00007771560b7816 */ /* 0x000fe200000000ff */
[----:B--2---:R-:W-:Y:S01]  /*5660*/  @P6 FADD.FTZ R203, -R203, -RZ ;  /* 0x800000ffcbcb6221 */ /* 0x004fe20000010100 */
[----:B------:R-:W-:Y:S01]  /*5670*/  LOP3.LUT R6, R6, 0xff, RZ, 0xc0, !PT ;  /* 0x000000ff06067812 */ /* 0x000fe200078ec0ff */
[----:B----4-:R-:W-:Y:S01]  /*5680*/  @P3 FADD.FTZ R200, -R200, -RZ ;  /* 0x800000ffc8c83221 */ /* 0x010fe20000010100 */
[----:B------:R-:W-:Y:S01]  /*5690*/  ISETP.GT.U32.AND P5, PT, R11, UR12, PT ;  /* 0x0000000c0b007c0c */ /* 0x000fe2000bfa4070 */
[----:B------:R-:W-:Y:S01]  /*56a0*/  MUFU.EX2 R207, R13 ;  /* 0x0000000d00cf7308 */ /* 0x000fe20000000800 */
[----:B------:R-:W-:Y:S02]  /*56b0*/  ISETP.LE.U32.AND P6, PT, R6, UR12, PT ;  /* 0x0000000c06007c0c */ /* 0x000fe4000bfc3070 */
[----:B------:R-:W-:Y:S01]  /*56c0*/  PRMT R11, R84, 0x7770, RZ ;  /* 0x00007770540b7816 */ /* 0x000fe200000000ff */
[----:B------:R-:W-:Y:S01]  /*56d0*/  @!P2 FADD.FTZ R201, -R201, -RZ ;  /* 0x800000ffc9c9a221 */ /* 0x000fe20000010100 */
[C---:B------:R-:W-:Y:S02]  /*56e0*/  LOP3.LUT R9, R10.reuse, 0xff, RZ, 0xc0, !PT ;  /* 0x000000ff0a097812 */ /* 0x040fe400078ec0ff */
[----:B------:R-:W-:Y:S03]  /*56f0*/  ISETP.LE.U32.AND P1, PT, R11, UR12, PT ;  /* 0x0000000c0b007c0c */ /* 0x000fe6000bf23070 */
[----:B------:R-:W-:Y:S01]  /*5700*/  MUFU.EX2 R205, R15 ;  /* 0x0000000f00cd7308 */ /* 0x000fe20000000800 */
[----:B------:R-:W-:Y:S02]  /*5710*/  LOP3.LUT R10, R10, 0xffff, RZ, 0xc0, !PT ;  /* 0x0000ffff0a0a7812 */ /* 0x000fe400078ec0ff */
[----:B------:R-:W-:Y:S02]  /*5720*/  LEA R131, R8, UR4, 0x1 ;  /* 0x0000000408837c11 */ /* 0x000fe4000f8e08ff */
[----:B------:R-:W-:Y:S01]  /*5730*/  SHF.R.U32.HI R10, RZ, 0x8, R10 ;  /* 0x00000008ff0a7819 */ /* 0x000fe2000001160a */
[----:B------:R-:W-:Y:S01]  /*5740*/  @!P6 FADD.FTZ R208, -R208, -RZ ;  /* 0x800000ffd0d0e221 */ /* 0x000fe20000010100 */
[----:B------:R-:W-:Y:S03]  /*5750*/  PRMT R84, R84, 0x7773, RZ ;  /* 0x0000777354547816 */ /* 0x000fe600000000ff */
[----:B------:R-:W-:Y:S01]  /*5760*/  MUFU.EX2 R206, R14 ;  /* 0x0000000e00ce7308 */ /* 0x000fe20000000800 */
[----:B------:R-:W-:Y:S01]  /*5770*/  LOP3.LUT R10, R10, 0xffff, RZ, 0xc0, !PT ;  /* 0x0000ffff0a0a7812 */ /* 0x000fe200078ec0ff */
[----:B------:R-:W-:Y:S01]  /*5780*/  VIADD R212, R131, 0x2a020 ;  /* 0x0002a02083d47836 */ /* 0x000fe20000000000 */
[----:B------:R-:W-:Y:S01]  /*5790*/  F2FP.RELU.F16.F32.PACK_AB R6, R201, R208 ;  /* 0x000000d0c906723e */ /* 0x000fe200000008ff */
[----:B------:R-:W-:Y:S01]  /*57a0*/  @!P1 FADD.FTZ R204, -R204, -RZ ;  /* 0x800000ffcccc9221 */ /* 0x000fe20000010100 */
[----:B------:R-:W-:Y:S01]  /*57b0*/  ISETP.LE.U32.AND P1, PT, R9, UR12, PT ;  /* 0x0000000c09007c0c */ /* 0x000fe2000bf23070 */
[----:B------:R-:W-:Y:S01]  /*57c0*/  VIADD R211, R131, 0x2a000 ;  /* 0x0002a00083d37836 */ /* 0x000fe20000000000 */
[----:B------:R-:W-:Y:S01]  /*57d0*/  ISETP.LE.U32.AND P2, PT, R10, UR12, PT ;  /* 0x0000000c0a007c0c */ /* 0x000fe2000bf43070 */
[----:B------:R2:W-:Y:S01]  /*57e0*/  STS [R131+0x2a400], R6 ;  /* 0x02a4000683007388 */ /* 0x0005e20000000800 */
[----:B------:R-:W-:Y:S01]  /*57f0*/  ISETP.GT.U32.AND P0, PT, R84, UR12, PT ;  /* 0x0000000c54007c0c */ /* 0x000fe2000bf04070 */
[----:B------:R-:W3:Y:S01]  /*5800*/  MUFU.EX2 R198, R17 ;  /* 0x0000001100c67308 */ /* 0x000ee20000000800 */
[----:B------:R-:W-:Y:S02]  /*5810*/  LOP3.LUT P6, RZ, R226, 0x4, RZ, 0xc0, !PT ;  /* 0x00000004e2ff7812 */ /* 0x000fe400078cc0ff */
[----:B------:R-:W-:Y:S02]  /*5820*/  LOP3.LUT R5, R7, 0xffff, RZ, 0xc0, !PT ;  /* 0x0000ffff07057812 */ /* 0x000fe400078ec0ff */
[----:B------:R-:W-:Y:S02]  /*5830*/  PRMT R4, R86, 0x7773, RZ ;  /* 0x0000777356047816 */ /* 0x000fe400000000ff */
[----:B------:R-:W-:Y:S01]  /*5840*/  SEL R130, R130, 0xfffffff0, !P6 ;  /* 0xfffffff082827807 */ /* 0x000fe20007000000 */
[----:B------:R-:W-:Y:S01]  /*5850*/  @!P1 FADD.FTZ R210, -R210, -RZ ;  /* 0x800000ffd2d29221 */ /* 0x000fe20000010100 */
[----:B------:R-:W-:Y:S01]  /*5860*/  SHF.R.U32.HI R5, RZ, 0x8, R5 ;  /* 0x00000008ff057819 */ /* 0x000fe20000011605 */
[----:B------:R-:W-:Y:S01]  /*5870*/  @!P2 FADD.FTZ R209, -R209, -RZ ;  /* 0x800000ffd1d1a221 */ /* 0x000fe20000010100 */
[----:B------:R-:W-:Y:S01]  /*5880*/  ISETP.GT.U32.AND P3, PT, R4, UR12, PT ;  /* 0x0000000c04007c0c */ /* 0x000fe2000bf64070 */
[----:B-1----:R-:W-:Y:S01]  /*5890*/  @P0 FADD.FTZ R199, -R199, -RZ ;  /* 0x800000ffc7c70221 */ /* 0x002fe20000010100 */
[--C-:B------:R-:W-:Y:S01]  /*58a0*/  SHF.R.U32.HI R4, RZ, 0x18, R7.reuse ;  /* 0x00000018ff047819 */ /* 0x100fe20000011607 */
[----:B------:R-:W-:Y:S01]  /*58b0*/  IMAD.IADD R129, R131, 0x1, R130 ;  /* 0x0000000183817824 */ /* 0x000fe200078e0282 */
[----:B------:R-:W-:Y:S01]  /*58c0*/  F2FP.RELU.F16.F32.PACK_AB R10, R209, R210 ;  /* 0x000000d2d10a723e */ /* 0x000fe200000008ff */
[----:B------:R-:W1:Y:S01]  /*58d0*/  MUFU.EX2 R197, R18 ;  /* 0x0000001200c57308 */ /* 0x000e620000000800 */
[----:B------:R-:W-:Y:S01]  /*58e0*/  LOP3.LUT R5, R5, 0xffff, RZ, 0xc0, !PT ;  /* 0x0000ffff05057812 */ /* 0x000fe200078ec0ff */
[----:B---3--:R-:W-:Y:S01]  /*58f0*/  @P5 FADD.FTZ R198, -R198, -RZ ;  /* 0x800000ffc6c65221 */ /* 0x008fe20000010100 */
[----:B------:R-:W-:Y:S01]  /*5900*/  ISETP.LE.U32.AND P1, PT, R4, UR12, PT ;  /* 0x0000000c04007c0c */ /* 0x000fe2000bf23070 */
[----:B------:R-:W-:Y:S01]  /*5910*/  STS [R131+0x2a000], R10 ;  /* 0x02a0000a83007388 */ /* 0x000fe20000000800 */
[----:B------:R-:W-:Y:S01]  /*5920*/  ISETP.LE.U32.AND P0, PT, R5, UR12, PT ;  /* 0x0000000c05007c0c */ /* 0x000fe2000bf03070 */
[----:B------:R-:W-:Y:S01]  /*5930*/  IMAD.MOV.U32 R5, RZ, RZ, R212 ;  /* 0x000000ffff057224 */ /* 0x000fe200078e00d4 */
[----:B--2---:R-:W-:Y:S03]  /*5940*/  F2FP.RELU.F16.F32.PACK_AB R6, R199, R200 ;  /* 0x000000c8c706723e */ /* 0x004fe600000008ff */
[----:B------:R-:W2:Y:S01]  /*5950*/  MUFU.EX2 R196, R3 ;  /* 0x0000000300c47308 */ /* 0x000ea20000000800 */
[----:B------:R-:W-:Y:S02]  /*5960*/  F2FP.RELU.F16.F32.PACK_AB R4, R203, R204 ;  /* 0x000000cccb04723e */ /* 0x000fe400000008ff */
[----:B------:R-:W-:Y:S01]  /*5970*/  PRMT R7, R7, 0x7632, R7 ;  /* 0x0000763207077816 */ /* 0x000fe20000000007 */
[----:B------:R3:W-:Y:S01]  /*5980*/  STS [R129+0x2a400], R6 ;  /* 0x02a4000681007388 */ /* 0x0007e20000000800 */
[----:B------:R-:W-:Y:S02]  /*5990*/  LOP3.LUT R116, R121, 0x8, R116, 0x78, !PT ;  /* 0x0000000879747812 */ /* 0x000fe400078e7874 */
[----:B------:R-:W-:Y:S01]  /*59a0*/  LOP3.LUT R7, R7, 0xff, RZ, 0xc0, !PT ;  /* 0x000000ff07077812 */ /* 0x000fe200078ec0ff */
[----:B------:R4:W-:Y:S01]  /*59b0*/  STS [R129+0x2a000], R4 ;  /* 0x02a0000481007388 */ /* 0x0009e20000000800 */
[----:B------:R-:W-:Y:S01]  /*59c0*/  @!P1 FADD.FTZ R205, -R205, -RZ ;  /* 0x800000ffcdcd9221 */ /* 0x000fe20000010100 */
[----:B------:R-:W-:Y:S01]  /*59d0*/  @!P0 FADD.FTZ R207, -R207, -RZ ;  /* 0x800000ffcfcf8221 */ /* 0x000fe20000010100 */
[----:B------:R-:W-:Y:S01]  /*59e0*/  ISETP.LE.U32.AND P2, PT, R7, UR12, PT ;  /* 0x0000000c07007c0c */ /* 0x000fe2000bf43070 */
[----:B-1----:R-:W-:Y:S01]  /*59f0*/  @P4 FADD.FTZ R197, -R197, -RZ ;  /* 0x800000ffc5c54221 */ /* 0x002fe20000010100 */
[----:B------:R-:W-:Y:S02]  /*5a00*/  LOP3.LUT P0, RZ, R226, 0x8, RZ, 0xc0, !PT ;  /* 0x00000008e2ff7812 */ /* 0x000fe4000780c0ff */
[----:B------:R-:W-:Y:S01]  /*5a10*/  F2FP.RELU.F16.F32.PACK_AB R8, R207, R202 ;  /* 0x000000cacf08723e */ /* 0x000fe200000008ff */
[----:B--2---:R-:W-:Y:S01]  /*5a20*/  @P3 FADD.FTZ R196, -R196, -RZ ;  /* 0x800000ffc4c43221 */ /* 0x004fe20000010100 */
[----:B------:R-:W-:Y:S02]  /*5a30*/  LOP3.LUT R3, R117, 0xc00, R118, 0xf8, !PT ;  /* 0x00000c0075037812 */ /* 0x000fe400078ef876 */
[----:B------:R-:W-:Y:S02]  /*5a40*/  F2FP.RELU.F16.F32.PACK_AB R13, R198, R128 ;  /* 0x00000080c60d723e */ /* 0x000fe400000008ff */
[----:B------:R-:W-:Y:S03]  /*5a50*/  F2FP.RELU.F16.F32.PACK_AB R7, R196, R197 ;  /* 0x000000c5c407723e */ /* 0x000fe600000008ff */
[----:B------:R-:W-:Y:S01]  /*5a60*/  @!P2 FADD.FTZ R206, -R206, -RZ ;  /* 0x800000ffcecea221 */ /* 0x000fe20000010100 */
[----:B------:R-:W-:Y:S01]  /*5a70*/  LOP3.LUT R3, R3, R116, RZ, 0xfc, !PT ;  /* 0x0000007403037212 */ /* 0x000fe200078efcff */
[C---:B------:R-:W-:Y:S01]  /*5a80*/  @P0 VIADD R5, R211.reuse, 0xffffffe0 ;  /* 0xffffffe0d3050836 */ /* 0x040fe20000000000 */
[----:B------:R-:W-:Y:S01]  /*5a90*/  LEA R222, R222, UR4, 0x1 ;  /* 0x00000004dede7c11 */ /* 0x000fe2000f8e08ff */
[----:B------:R-:W-:Y:S01]  /*5aa0*/  @P0 VIADD R212, R211, 0xffffffe0 ;  /* 0xffffffe0d3d40836 */ /* 0x000fe20000000000 */
[----:B---3--:R-:W-:Y:S02]  /*5ab0*/  F2FP.RELU.F16.F32.PACK_AB R6, R205, R206 ;  /* 0x000000cecd06723e */ /* 0x008fe400000008ff */
[----:B------:R-:W-:Y:S01]  /*5ac0*/  STS [R5], R8 ;  /* 0x0000000805007388 */ /* 0x000fe20000000800 */
[----:B------:R-:W-:Y:S01]  /*5ad0*/  LEA R126, R3, UR4, 0x1 ;  /* 0x00000004037e7c11 */ /* 0x000fe2000f8e08ff */
[----:B----4-:R-:W-:Y:S01]  /*5ae0*/  IMAD.IADD R4, R130, 0x1, R5 ;  /* 0x0000000182047824 */ /* 0x010fe200078e0205 */
[----:B------:R-:W-:Y:S01]  /*5af0*/  LOP3.LUT P1, RZ, R226, 0x2, RZ, 0xc0, !PT ;  /* 0x00000002e2ff7812 */ /* 0x000fe2000782c0ff */
[----:B------:R-:W-:Y:S01]  /*5b00*/  STS [R5+0x400], R6 ;  /* 0x0004000605007388 */ /* 0x000fe20000000800 */
[----:B------:R-:W-:Y:S02]  /*5b10*/  SEL R225, R225, 0xffffffc0, !P6 ;  /* 0xffffffc0e1e17807 */ /* 0x000fe40007000000 */
[----:B------:R-:W-:Y:S01]  /*5b20*/  SEL R223, R223, 0xffffffe0, !P1 ;  /* 0xffffffe0dfdf7807 */ /* 0x000fe20004800000 */
[----:B------:R-:W-:Y:S01]  /*5b30*/  STS [R4], R13 ;  /* 0x0000000d04007388 */ /* 0x000fe20000000800 */
[----:B------:R-:W-:Y:S01]  /*5b40*/  SHF.R.U32.HI R228, RZ, 0x1, R226 ;  /* 0x00000001ffe47819 */ /* 0x000fe200000116e2 */
[----:B------:R-:W-:Y:S01]  /*5b50*/  IMAD.IADD R124, R126, 0x1, R225 ;  /* 0x000000017e7c7824 */ /* 0x000fe200078e02e1 */
[----:B------:R-:W-:Y:S01]  /*5b60*/  LOP3.LUT R120, R120, 0x20, RZ, 0xc0, !PT ;  /* 0x0000002078787812 */ /* 0x000fe200078ec0ff */
[----:B------:R-:W-:Y:S01]  /*5b70*/  STS [R4+0x400], R7 ;  /* 0x0004000704007388 */ /* 0x000fe20000000800 */
[----:B------:R-:W-:Y:S01]  /*5b80*/  IMAD.IADD R123, R126, 0x1, R223 ;  /* 0x000000017e7b7824 */ /* 0x000fe200078e02df */
[----:B------:R-:W-:Y:S01]  /*5b90*/  FSETP.GE.FTZ.AND P2, PT, R209, RZ, PT ;  /* 0x000000ffd100720b */ /* 0x000fe20003f56000 */
[--C-:B------:R-:W-:Y:S01]  /*5ba0*/  IMAD.IADD R221, R223, 0x1, R222.reuse ;  /* 0x00000001dfdd7824 */ /* 0x100fe200078e02de */
[----:B------:R-:W-:Y:S01]  /*5bb0*/  LDSM.16.M88.4 R16, [R126+0x10000] ;  /* 0x010000007e10783b */ /* 0x000fe20000000200 */
[----:B------:R-:W-:Y:S01]  /*5bc0*/  IMAD.IADD R220, R225, 0x1, R222 ;  /* 0x00000001e1dc7824 */ /* 0x000fe200078e02de */
[----:B------:R-:W-:Y:S01]  /*5bd0*/  FSETP.GE.FTZ.AND P0, PT, R201, RZ, PT ;  /* 0x000000ffc900720b */ /* 0x000fe20003f16000 */
[C---:B------:R-:W-:Y:S01]  /*5be0*/  IMAD.IADD R122, R223.reuse, 0x1, R124 ;  /* 0x00000001df7a7824 */ /* 0x040fe200078e027c */
[----:B------:R-:W-:Y:S01]  /*5bf0*/  FSETP.GE.FTZ.AND P3, PT, R210, RZ, PT ;  /* 0x000000ffd200720b */ /* 0x000fe20003f76000 */
[----:B------:R-:W-:Y:S01]  /*5c00*/  IMAD.IADD R3, R223, 0x1, R220 ;  /* 0x00000001df037824 */ /* 0x000fe200078e02dc */
[----:B------:R-:W-:Y:S02]  /*5c10*/  FSETP.GE.FTZ.AND P1, PT, R208, RZ, PT ;  /* 0x000000ffd000720b */ /* 0x000fe40003f36000 */
[----:B------:R-:W1:Y:S01]  /*5c20*/  LDSM.16.M88.4 R8, [R222+0x20000] ;  /* 0x02000000de08783b */ /* 0x000e620000000200 */
[----:B------:R-:W-:Y:S04]  /*5c30*/  LOP3.LUT R246, R224, 0x38, RZ, 0xc0, !PT ;  /* 0x00000038e0f67812 */ /* 0x000fe800078ec0ff */
[C---:B------:R-:W-:Y:S02]  /*5c40*/  LOP3.LUT R249, R246.reuse, 0x40, RZ, 0xfc, !PT ;  /* 0x00000040f6f97812 */ /* 0x040fe400078efcff */
[C---:B------:R-:W-:Y:S01]  /*5c50*/  LOP3.LUT R248, R246.reuse, 0x80, RZ, 0xfc, !PT ;  /* 0x00000080f6f87812 */ /* 0x040fe200078efcff */
[----:B------:R-:W2:Y:S01]  /*5c60*/  LDSM.16.M88.4 R84, [R222+0x20800] ;  /* 0x02080000de54783b */ /* 0x000ea20000000200 */
[----:B------:R-:W-:Y:S07]  /*5c70*/  LOP3.LUT R247, R246, 0xc0, RZ, 0xfc, !PT ;  /* 0x000000c0f6f77812 */ /* 0x000fee00078efcff */
        /* <DEDUP_REMOVED lines=108> */
[----:B------:R-:W-:Y:S02]  /*6340*/  SHF.R.U32.HI R85, RZ, 0x3, R226 ;  /* 0x00000003ff557819 */ /* 0x000fe400000116e2 */
[----:B------:R-:W-:Y:S01]  /*6350*/  LOP3.LUT R227, R84, R121, RZ, 0x3c, !PT ;  /* 0x0000007954e37212 */ /* 0x000fe200078e3cff */
[C---:B------:R-:W-:Y:S03]  /*6360*/  HMMA.16816.F32 R8, R88.reuse, R102, R8 ;  /* 0x000000665808723c */ /* 0x040fe60000001808 */
[----:B------:R-:W-:Y:S02]  /*6370*/  LOP3.LUT R84, R120, 0x18, R85, 0xf8, !PT ;  /* 0x0000001878547812 */ /* 0x000fe400078ef855 */
[----:B------:R-:W-:Y:S02]  /*6380*/  LOP3.LUT R227, R227, 0x200, R118, 0xf8, !PT ;  /* 0x00000200e3e37812 */ /* 0x000fe400078ef876 */
[----:B------:R-:W-:Y:S01]  /*6390*/  LOP3.LUT R85, R84, 0x1c0, R119, 0xf8, !PT ;  /* 0x000001c054557812 */ /* 0x000fe200078ef877 */
[C---:B---3--:R-:W-:Y:S03]  /*63a0*/  HMMA.16816.F32 R12, R88.reuse, R92, R12 ;  /* 0x0000005c580c723c */ /* 0x048fe6000000180c */
[----:B------:R-:W-:Y:S01]  /*63b0*/  LOP3.LUT R84, R85, 0x38, R224, 0x78, !PT ;  /* 0x0000003855547812 */ /* 0x000fe200078e78e0 */
[----:B-----5:R-:W-:Y:S01]  /*63c0*/  FADD.FTZ R86, -R125, R7 ;  /* 0x000000077d567221 */ /* 0x020fe20000010100 */
[----:B------:R-:W-:Y:S01]  /*63d0*/  LEA R227, R227, UR4, 0x1 ;  /* 0x00000004e3e37c11 */ /* 0x000fe2000f8e08ff */
[C---:B------:R-:W-:Y:S01]  /*63e0*/  FADD.FTZ R4, -R127.reuse, R4 ;  /* 0x000000047f047221 */ /* 0x040fe20000010100 */
[----:B------:R-:W-:Y:S01]  /*63f0*/  LOP3.LUT R229, R84, 0x200, R119, 0xf8, !PT ;  /* 0x0000020054e57812 */ /* 0x000fe200078ef877 */
[----:B------:R-:W-:Y:S01]  /*6400*/  FADD.FTZ R84, -R127, R5 ;  /* 0x000000057f547221 */ /* 0x000fe20000010100 */
[----:B------:R-:W-:Y:S01]  /*6410*/  FSEL R86, R86, R125, P0 ;  /* 0x0000007d56567208 */ /* 0x000fe20000000000 */
[----:B------:R-:W-:Y:S01]  /*6420*/  VIADD R85, R227, 0x2a000 ;  /* 0x0002a000e3557836 */ /* 0x000fe20000000000 */
[----:B------:R-:W-:Y:S01]  /*6430*/  FSETP.GE.FTZ.AND P0, PT, R199, RZ, PT ;  /* 0x000000ffc700720b */ /* 0x000fe20003f16000 */
[----:B------:R-:W-:Y:S01]  /*6440*/  FADD.FTZ R6, -R125, R6 ;  /* 0x000000067d067221 */ /* 0x000fe20000010100 */
[-C--:B------:R-:W-:Y:S01]  /*6450*/  FSEL R84, R84, R127.reuse, P2 ;  /* 0x0000007f54547208 */ /* 0x080fe20001000000 */
[----:B------:R-:W-:Y:S03]  /*6460*/  HMMA.16816.F32 R16, R88, R94, R16 ;  /* 0x0000005e5810723c */ /* 0x000fe60000001810 */
[----:B------:R-:W-:Y:S01]  /*6470*/  FSETP.GE.FTZ.AND P2, PT, R203, RZ, PT ;  /* 0x000000ffcb00720b */ /* 0x000fe20003f56000 */
[----:B------:R-:W-:Y:S01]  /*6480*/  FADD.FTZ R92, -R127, R9 ;  /* 0x000000097f5c7221 */ /* 0x000fe20000010100 */
[----:B------:R-:W-:Y:S01]  /*6490*/  FSEL R5, R4, R127, P3 ;  /* 0x0000007f04057208 */ /* 0x000fe20001800000 */
[----:B------:R-:W-:Y:S01]  /*64a0*/  FADD.FTZ R96, -R125, R11 ;  /* 0x0000000b7d607221 */ /* 0x000fe20000010100 */
[----:B------:R-:W-:Y:S01]  /*64b0*/  FSEL R7, R6, R125, P1 ;  /* 0x0000007d06077208 */ /* 0x000fe20000800000 */
        /* <DEDUP_REMOVED lines=8> */
[----:B------:R-:W-:Y:S01]  /*6540*/  FMUL.FTZ R5, R210, R5 ;  /* 0x00000005d2057220 */ /* 0x000fe20000410000 */
[----:B------:R-:W-:Y:S01]  /*6550*/  FSETP.GE.FTZ.AND P3, PT, R204, RZ, PT ;  /* 0x000000ffcc00720b */ /* 0x000fe20003f76000 */
[----:B------:R-:W-:Y:S01]  /*6560*/  FMUL.FTZ R84, R209, R84 ;  /* 0x00000054d1547220 */ /* 0x000fe20000410000 */
[----:B------:R-:W-:Y:S01]  /*6570*/  FSETP.GE.FTZ.AND P1, PT, R200, RZ, PT ;  /* 0x000000ffc800720b */ /* 0x000fe20003f36000 */
[----:B------:R-:W-:Y:S01]  /*6580*/  FMUL.FTZ R7, R208, R7 ;  /* 0x00000007d0077220 */ /* 0x000fe20000410000 */
[----:B------:R-:W-:Y:S01]  /*6590*/  FSEL R4, R4, R127, P2 ;  /* 0x0000007f04047208 */ /* 0x000fe20001000000 */
[----:B------:R-:W-:Y:S01]  /*65a0*/  FMUL.FTZ R86, R201, R86 ;  /* 0x00000056c9567220 */ /* 0x000fe20000410000 */
[----:B------:R-:W-:Y:S01]  /*65b0*/  FSEL R6, R6, R125, P0 ;  /* 0x0000007d06067208 */ /* 0x000fe20000000000 */
[----:B------:R-:W-:Y:S01]  /*65c0*/  FADD.FTZ R12, -R127, R12 ;  /* 0x0000000c7f0c7221 */ /* 0x000fe20000010100 */
[----:B------:R-:W-:Y:S01]  /*65d0*/  FSETP.GE.FTZ.AND P2, PT, R198, RZ, PT ;  /* 0x000000ffc600720b */ /* 0x000fe20003f56000 */
[----:B------:R-:W-:Y:S01]  /*65e0*/  FADD.FTZ R14, -R125, R14 ;  /* 0x0000000e7d0e7221 */ /* 0x000fe20000010100 */
[----:B------:R-:W-:Y:S01]  /*65f0*/  FSETP.GE.FTZ.AND P0, PT, R196, RZ, PT ;  /* 0x000000ffc400720b */ /* 0x000fe20003f16000 */
[----:B------:R-:W-:Y:S01]  /*6600*/  FMUL.FTZ R207, R207, R4 ;  /* 0x00000004cfcf7220 */ /* 0x000fe20000410000 */
        /* <DEDUP_REMOVED lines=8> */
[----:B------:R-:W-:Y:S01]  /*6690*/  F2FP.F16.F32.PACK_AB R84, R84, R5 ;  /* 0x000000055454723e */ /* 0x000fe200000000ff */
[----:B------:R-:W-:Y:S01]  /*66a0*/  FMUL.FTZ R11, R200, R11 ;  /* 0x0000000bc80b7220 */ /* 0x000fe20000410000 */
[----:B------:R-:W-:Y:S01]  /*66b0*/  F2FP.F16.F32.PACK_AB R86, R86, R7 ;  /* 0x000000075656723e */ /* 0x000fe200000000ff */
[----:B------:R-:W-:Y:S01]  /*66c0*/  FMUL.FTZ R96, R199, R96 ;  /* 0x00000060c7607220 */ /* 0x000fe20000410000 */
[----:B------:R-:W-:Y:S01]  /*66d0*/  FSEL R5, R12, R127, P3 ;  /* 0x0000007f0c057208 */ /* 0x000fe20001800000 */
[----:B------:R-:W-:Y:S01]  /*66e0*/  VIADD R112, R227, 0x2a040 ;  /* 0x0002a040e3707836 */ /* 0x000fe20000000000 */
[----:B------:R-:W-:Y:S01]  /*66f0*/  FSEL R7, R14, R125, P1 ;  /* 0x0000007d0e077208 */ /* 0x000fe20000800000 */
[----:B------:R-:W-:Y:S01]  /*6700*/  @P6 VIADD R112, R85, 0xffffffc0 ;  /* 0xffffffc055706836 */ /* 0x000fe20000000000 */
[----:B------:R-:W-:Y:S01]  /*6710*/  FSETP.GE.FTZ.AND P3, PT, R128, RZ, PT ;  /* 0x000000ff8000720b */ /* 0x000fe20003f76000 */
[----:B------:R-:W-:Y:S01]  /*6720*/  FMUL.FTZ R202, R202, R5 ;  /* 0x00000005caca7220 */ /* 0x000fe20000410000 */
[----:B------:R-:W-:Y:S01]  /*6730*/  FSETP.GE.FTZ.AND P1, PT, R197, RZ, PT ;  /* 0x000000ffc500720b */ /* 0x000fe20003f36000 */
[----:B------:R-:W-:Y:S01]  /*6740*/  FMUL.FTZ R7, R206, R7 ;  /* 0x00000007ce077220 */ /* 0x000fe20000410000 */
[----:B------:R-:W-:Y:S01]  /*6750*/  FSEL R5, R16, R127, P3 ;  /* 0x0000007f10057208 */ /* 0x000fe20001800000 */
[----:B------:R-:W-:Y:S01]  /*6760*/  FMUL.FTZ R6, R205, R6 ;  /* 0x00000006cd067220 */ /* 0x000fe20000410000 */
[----:B------:R-:W-:Y:S01]  /*6770*/  FSEL R4, R4, R125, P1 ;  /* 0x0000007d04047208 */ /* 0x000fe20000800000 */
[----:B------:R-:W-:Y:S01]  /*6780*/  @P2 FADD.FTZ R127, -R127, R17 ;  /* 0x000000117f7f2221 */ /* 0x000fe20000010100 */
[----:B------:R-:W-:Y:S01]  /*6790*/  F2FP.F16.F32.PACK_AB R92, R92, R9 ;  /* 0x000000095c5c723e */ /* 0x000fe200000000ff */
[----:B------:R-:W-:Y:S01]  /*67a0*/  @P0 FADD.FTZ R125, -R125, R19 ;  /* 0x000000137d7d0221 */ /* 0x000fe20000010100 */
        /* <DEDUP_REMOVED lines=71> */
.L_x_2385:
        /* <DEDUP_REMOVED lines=174> */
.L_x_2386:
        /* <DEDUP_REMOVED lines=11> */
[----:B------:R-:W-:Y:S02]  /*77b0*/  @UP0 UIADD3 UR16, UP1, UPT, UR16, -0x100, URZ ;  /* 0xffffff0010100890 */ /* 0x000fe4000ff3e0ff */
[----:B------:R-:W2:Y:S01]  /*77c0*/  LDSM.16.M88.4 R128, [R230+0x28000] ;  /* 0x02800000e680783b */ /* 0x000ea20000000200 */
[C---:B------:R-:W-:Y:S01]  /*77d0*/  IMAD.IADD R108, R223.reuse, 0x1, R230 ;  /* 0x00000001df6c7824 */ /* 0x040fe200078e02e6 */
[----:B------:R-:W-:Y:S02]  /*77e0*/  ULOP3.LUT UR15, UR45, 0x1, URZ, 0xc0, !UPT ;  /* 0x000000012d0f7892 */ /* 0x000fe4000f8ec0ff */
[----:B------:R-:W1:Y:S01]  /*77f0*/  LDSM.16.M88.4 R124, [R230+0x29000] ;  /* 0x02900000e67c783b */ /* 0x000e620000000200 */
[----:B------:R-:W-:Y:S02]  /*7800*/  @UP0 UIADD3.X UR17, UPT, UPT, UR17, -0x1, URZ, UP1, !UPT ;  /* 0xffffffff11110890 */ /* 0x000fe40008ffe4ff */
[----:B------:R-:W-:Y:S01]  /*7810*/  UISETP.NE.U32.AND UP1, UPT, UR15, 0x1, UPT ;  /* 0x000000010f00788c */ /* 0x000fe2000bf25070 */
[----:B------:R-:W3:Y:S04]  /*7820*/  LDSM.16.MT88.4 R196, [R229+0x1e000] ;  /* 0x01e00000e5c4783b */ /* 0x000ee80000004200 */
[----:B------:R-:W-:Y:S01]  /*7830*/  LDSM.16.M88.4 R200, [R108+0x28000] ;  /* 0x028000006cc8783b */ /* 0x000fe20000000200 */
[----:B------:R-:W-:Y:S03]  /*7840*/  PLOP3.LUT P5, PT, PT, PT, UP1, 0x80, 0x8 ;  /* 0x000000000008781c */ /* 0x000fe60003faf018 */
[----:B------:R4:W-:Y:S04]  /*7850*/  LDSM.16.M88.4 R208, [R108+0x29000] ;  /* 0x029000006cd0783b */ /* 0x0009e80000000200 */
[----:B------:R-:W3:Y:S04]  /*7860*/  LDSM.16.MT88.4 R204, [R229+0x18800] ;  /* 0x01880000e5cc783b */ /* 0x000ee80000004200 */
[----:B------:R-:W-:Y:S04]  /*7870*/  LDSM.16.MT88.4 R212, [R229+0x1c800] ;  /* 0x01c80000e5d4783b */ /* 0x000fe80000004200 */
[----:B------:R-:W-:Y:S04]  /*7880*/  LDSM.16.MT88.4 R216, [R229+0x1e800] ;  /* 0x01e80000e5d8783b */ /* 0x000fe80000004200 */
        /* <DEDUP_REMOVED lines=13> */
[-C--:B---3--:R-:W-:Y:S08]  /*7960*/  HMMA.16816.F32 R116, R128, R196.reuse, RZ ;  /* 0x000000c48074723c */ /* 0x088ff000000018ff */
        /* <DEDUP_REMOVED lines=8> */
[----:B------:R-:W-:Y:S07]  /*79f0*/  LDSM.16.MT88.4 R204, [R229+0x19000] ;  /* 0x01900000e5cc783b */ /* 0x000fee0000004200 */
[-C--:B-1----:R-:W-:Y:S08]  /*7a00*/  HMMA.16816.F32 R84, R200, R196.reuse, R84 ;  /* 0x000000c4c854723c */ /* 0x082ff00000001854 */
[C---:B------:R-:W-:Y:S04]  /*7a10*/  HMMA.16816.F32 R88, R208.reuse, R196, R88 ;  /* 0x000000c4d058723c */ /* 0x040fe80000001858 */
[C---:B------:R-:W-:Y:S02]  /*7a20*/  VIADD R196, R230.reuse, 0x28000 ;  /* 0x00028000e6c47836 */ /* 0x040fe40000000000 */
[----:B------:R-:W-:Y:S02]  /*7a30*/  VIADD R230, R230, 0x28040 ;  /* 0x00028040e6e67836 */ /* 0x000fe40000000000 */
[-C--:B------:R-:W-:Y:S03]  /*7a40*/  HMMA.16816.F32 R92, R208, R198.reuse, R92 ;  /* 0x000000c6d05c723c */ /* 0x080fe6000000185c */
[----:B------:R-:W-:Y:S05]  /*7a50*/  @P6 VIADD R230, R196, 0xffffffc0 ;  /* 0xffffffc0c4e66836 */ /* 0x000fea0000000000 */
[C---:B------:R-:W-:Y:S01]  /*7a60*/  HMMA.16816.F32 R96, R200.reuse, R198, R96 ;  /* 0x000000c6c860723c */ /* 0x040fe20000001860 */
[----:B------:R-:W1:Y:S07]  /*7a70*/  LDSM.16.M88.4 R196, [R230] ;  /* 0x00000000e6c4783b */ /* 0x000e6e0000000200 */
        /* <DEDUP_REMOVED lines=12> */
[----:B------:R-:W2:Y:S03]  /*7b40*/  LDSM.16.MT88.4 R216, [R229+0x1f000] ;  /* 0x01f00000e5d8783b */ /* 0x000ea60000004200 */
[-C--:B-1----:R-:W-:Y:S08]  /*7b50*/  HMMA.16816.F32 R4, R196, R204.reuse, R4 ;  /* 0x000000ccc404723c */ /* 0x082ff00000001804 */
[C---:B---3--:R-:W-:Y:S08]  /*7b60*/  HMMA.16816.F32 R8, R212.reuse, R204, R8 ;  /* 0x000000ccd408723c */ /* 0x048ff00000001808 */
[-C--:B------:R-:W-:Y:S08]  /*7b70*/  HMMA.16816.F32 R12, R212, R206.reuse, R12 ;  /* 0x000000ced40c723c */ /* 0x080ff0000000180c */
[C---:B------:R-:W-:Y:S01]  /*7b80*/  HMMA.16816.F32 R16, R196.reuse, R206, R16 ;  /* 0x000000cec410723c */ /* 0x040fe20000001810 */
[----:B------:R-:W-:Y:S07]  /*7b90*/  LDSM.16.MT88.4 R204, [R229+0x19800] ;  /* 0x01980000e5cc783b */ /* 0x000fee0000004200 */
[-C--:B----4-:R-:W-:Y:S08]  /*7ba0*/  HMMA.16816.F32 R84, R196, R208.reuse, R84 ;  /* 0x000000d0c454723c */ /* 0x090ff00000001854 */
[C---:B------:R-:W-:Y:S08]  /*7bb0*/  HMMA.16816.F32 R88, R212.reuse, R208, R88 ;  /* 0x000000d0d458723c */ /* 0x040ff00000001858 */
[-C--:B------:R-:W-:Y:S08]  /*7bc0*/  HMMA.16816.F32 R92, R212, R210.reuse, R92 ;  /* 0x000000d2d45c723c */ /* 0x080ff0000000185c */
[C---:B------:R-:W-:Y:S01]  /*7bd0*/  HMMA.16816.F32 R96, R196.reuse, R210, R96 ;  /* 0x000000d2c460723c */ /* 0x040fe20000001860 */
[----:B------:R-:W-:Y:S07]  /*7be0*/  LDSM.16.M88.4 R208, [R230+0x1000] ;  /* 0x00100000e6d0783b */ /* 0x000fee0000000200 */
[-C--:B--2---:R-:W-:Y:S08]  /*7bf0*/  HMMA.16816.F32 R100, R196, R200.reuse, R100 ;  /* 0x000000c8c464723c */ /* 0x084ff00000001864 */
[C---:B------:R-:W-:Y:S08]  /*7c00*/  HMMA.16816.F32 R104, R212.reuse, R200, R104 ;  /* 0x000000c8d468723c */ /* 0x040ff00000001868 */
[-C--:B------:R-:W-:Y:S08]  /*7c10*/  HMMA.16816.F32 R108, R212, R202.reuse, R108 ;  /* 0x000000cad46c723c */ /* 0x080ff0000000186c */
[C---:B------:R-:W-:Y:S01]  /*7c20*/  HMMA.16816.F32 R112, R196.reuse, R202, R112 ;  /* 0x000000cac470723c */ /* 0x040fe20000001870 */
[----:B------:R-:W1:Y:S07]  /*7c30*/  LDSM.16.M88.4 R200, [R230] ;  /* 0x00000000e6c8783b */ /* 0x000e6e0000000200 */
[-C--:B------:R-:W-:Y:S08]  /*7c40*/  HMMA.16816.F32 R116, R196, R216.reuse, R116 ;  /* 0x000000d8c474723c */ /* 0x080ff00000001874 */
[C---:B------:R-:W-:Y:S01]  /*7c50*/  HMMA.16816.F32 R120, R212.reuse, R216, R120 ;  /* 0x000000d8d478723c */ /* 0x040fe20000001878 */
[----:B------:R-:W-:Y:S05]  /*7c60*/  IMAD.U32 R217, RZ, RZ, UR49 ;  /* 0x00000031ffd97e24 */ /* 0x000fea000f8e00ff */
[----:B------:R-:W-:Y:S02]  /*7c70*/  LEA R216, P0, R217, R240, 0x2 ;  /* 0x000000f0d9d87211 */ /* 0x000fe400078010ff */
[-C--:B------:R-:W-:Y:S01]  /*7c80*/  HMMA.16816.F32 R124, R212, R218.reuse, R124 ;  /* 0x000000dad47c723c */ /* 0x080fe2000000187c */
[----:B------:R-:W2:Y:S07]  /*7c90*/  LDSM.16.MT88.4 R212, [R229+0x1b800] ;  /* 0x01b80000e5d4783b */ /* 0x000eae0000004200 */
[----:B------:R-:W-:Y:S01]  /*7ca0*/  HMMA.16816.F32 R128, R196, R218, R128 ;  /* 0x000000dac480723c */ /* 0x000fe20000001880 */
[----:B------:R-:W3:Y:S07]  /*7cb0*/  LDSM.16.MT88.4 R196, [R229+0x1d800] ;  /* 0x01d80000e5c4783b */ /* 0x000eee0000004200 */
[-C--:B-1----:R-:W-:Y:S08]  /*7cc0*/  HMMA.16816.F32 R4, R200, R204.reuse, R4 ;  /* 0x000000ccc804723c */ /* 0x082ff00000001804 */
[C---:B------:R-:W-:Y:S01]  /*7cd0*/  HMMA.16816.F32 R8, R208.reuse, R204, R8 ;  /* 0x000000ccd008723c */ /* 0x040fe20000001808 */
[----:B------:R-:W-:Y:S05]  /*7ce0*/  IMAD.U32 R205, RZ, RZ, UR49 ;  /* 0x00000031ffcd7e24 */ /* 0x000fea000f8e00ff */
[----:B------:R-:W-:Y:S02]  /*7cf0*/  LEA.HI.X.SX32 R217, R205, R241, 0x2, P0 ;  /* 0x000000f1cdd97211 */ /* 0x000fe400000f16ff */
[-C--:B------:R-:W-:Y:S03]  /*7d00*/  HMMA.16816.F32 R12, R208, R206.reuse, R12 ;  /* 0x000000ced00c723c */ /* 0x080fe6000000180c */
[C---:B------:R-:W-:Y:S04]  /*7d10*/  LEA R218, P0, R250.reuse, R216, 0x5 ;  /* 0x000000d8fada7211 */ /* 0x040fe800078028ff */
[C---:B------:R-:W-:Y:S01]  /*7d20*/  LEA.HI.X.SX32 R219, R250.reuse, R217, 0x5, P0 ;  /* 0x000000d9fadb7211 */ /* 0x040fe200000f2eff */
[C---:B------:R-:W-:Y:S01]  /*7d30*/  HMMA.16816.F32 R16, R200.reuse, R206, R16 ;  /* 0x000000cec810723c */ /* 0x040fe20000001810 */
[----:B------:R-:W1:Y:S07]  /*7d40*/  LDSM.16.MT88.4 R204, [R229+0x1f800] ;  /* 0x01f80000e5cc783b */ /* 0x000e6e0000004200 */
[-C--:B--2---:R-:W-:Y:S08]  /*7d50*/  HMMA.16816.F32 R84, R200, R212.reuse, R84 ;  /* 0x000000d4c854723c */ /* 0x084ff00000001854 */
        /* <DEDUP_REMOVED lines=20> */
[----:B------:R-:W-:Y:S04]  /*7ea0*/  HMMA.16816.F32 R128, R200, R206, R128 ;  /* 0x000000cec880723c */ /* 0x000fe80000001880 */
[----:B------:R-:W-:Y:S01]  /*7eb0*/  IMAD.WIDE R2, R250, -0xc0, R204 ;  /* 0xffffff40fa027825 */ /* 0x000fe200078e02cc */
[----:B------:R-:W-:Y:S02]  /*7ec0*/  SHF.R.U32.HI R200, RZ, 0x2, R226 ;  /* 0x00000002ffc87819 */ /* 0x000fe400000116e2 */
[----:B------:R-:W-:Y:S02]  /*7ed0*/  @P3 LOP3.LUT R201, R228, 0x30, RZ, 0xc0, !PT ;  /* 0x00000030e4c93812 */ /* 0x000fe400078ec0ff */
[C---:B------:R-:W-:Y:S02]  /*7ee0*/  LEA R210, P0, R250.reuse, R2, 0x5 ;  /* 0x00000002fad27211 */ /* 0x040fe400078028ff */
[----:B------:R-:W-:Y:S02]  /*7ef0*/  PLOP3.LUT P3, PT, PT, PT, UP0, 0x80, 0x8 ;  /* 0x000000000008781c */ /* 0x000fe40003f6f008 */
[C---:B------:R-:W-:Y:S02]  /*7f00*/  LEA.HI.X.SX32 R211, R250.reuse, R3, 0x5, P0 ;  /* 0x00000003fad37211 */ /* 0x040fe400000f2eff */
[C---:B------:R-:W-:Y:S02]  /*7f10*/  LEA R208, P0, R250.reuse, R210, 0x5 ;  /* 0x000000d2fad07211 */ /* 0x040fe400078028ff */
[----:B------:R-:W-:Y:S02]  /*7f20*/  @P2 LOP3.LUT R238, R201, 0x7, R200, 0xf8, !PT ;  /* 0x00000007c9ee2812 */ /* 0x000fe400078ef8c8 */
[----:B------:R-:W-:Y:S02]  /*7f30*/  LEA.HI.X.SX32 R209, R250, R211, 0x5, P0 ;  /* 0x000000d3fad17211 */ /* 0x000fe400000f2eff */
        /* <DEDUP_REMOVED lines=73> */
[----:B------:R1:W-:Y:S01]  /*83d0*/  REDG.E.ADD.F32.FTZ.RN.STRONG.GPU desc[UR34][R2.64+0x180], R94 ;  /* 0x0001805e020079a6 */ /* 0x0003e2000c12f322 */
        /* <DEDUP_REMOVED lines=67> */
[----:B------:R-:W3:Y:S01]  /*8810*/  LDSM.16.MT88.4 R8, [R0] ;  /* 0x000000000008783b */ /* 0x000ee20000004200 */
[C---:B------:R-:W-:Y:S03]  /*8820*/  IMAD.WIDE R204, R250.reuse, -0xc0, R198 ;  /* 0xffffff40facc7825 */ /* 0x040fe600078e02c6 */
[----:B------:R-:W-:Y:S01]  /*8830*/  LDSM.16.MT88.4 R88, [R0+0x6000] ;  /* 0x006000000058783b */ /* 0x000fe20000004200 */
[C---:B------:R-:W-:Y:S03]  /*8840*/  LEA R96, P0, R250.reuse, R204, 0x5 ;  /* 0x000000ccfa607211 */ /* 0x040fe600078028ff */
        /* <DEDUP_REMOVED lines=19> */
[-C--:B---3--:R-:W-:Y:S01]  /*8980*/  HMMA.16816.F32 R132, R4, R8.reuse, R132 ;  /* 0x000000080484723c */ /* 0x088fe20000001884 */
[----:B------:R-:W-:Y:S04]  /*8990*/  REDG.E.ADD.F32.FTZ.RN.STRONG.GPU desc[UR34][R98.64+0x380], R131 ;  /* 0x00038083620079a6 */ /* 0x000fe8000c12f322 */
[----:B------:R-:W-:Y:S01]  /*89a0*/  LDSM.16.MT88.4 R96, [R0+0x800] ;  /* 0x000800000060783b */ /* 0x000fe20000004200 */
[C---:B------:R-:W-:Y:S03]  /*89b0*/  LEA R102, P0, R250.reuse, R100, 0x5 ;  /* 0x00000064fa667211 */ /* 0x040fe600078028ff */
[----:B------:R-:W-:Y:S01]  /*89c0*/  REDG.E.ADD.F32.FTZ.RN.STRONG.GPU desc[UR34][R92.64+0x380], R124 ;  /* 0x0003807c5c0079a6 */ /* 0x000fe2000c12f322 */
[----:B------:R-:W-:Y:S03]  /*89d0*/  LEA.HI.X.SX32 R103, R250, R101, 0x5, P0 ;  /* 0x00000065fa677211 */ /* 0x000fe600000f2eff */
[----:B------:R-:W-:Y:S04]  /*89e0*/  REDG.E.ADD.F32.FTZ.RN.STRONG.GPU desc[UR34][R94.64+0x380], R125 ;  /* 0x0003807d5e0079a6 */ /* 0x000fe8000c12f322 */
[----:B------:R-:W3:Y:S01]  /*89f0*/  LDSM.16.MT88.4 R92, [R227+0x28800] ;  /* 0x02880000e35c783b */ /* 0x000ee20000004200 */
[C---:B--2---:R-:W-:Y:S03]  /*8a00*/  HMMA.16816.F32 R136, R12.reuse, R8, R136 ;  /* 0x000000080c88723c */ /* 0x044fe60000001888 */
[----:B------:R-:W-:Y:S04]  /*8a10*/  REDG.E.ADD.F32.FTZ.RN.STRONG.GPU desc[UR34][R100.64+0x380], R126 ;  /* 0x0003807e640079a6 */ /* 0x000fe8000c12f322 */
[----:B------:R-:W-:Y:S01]  /*8a20*/  REDG.E.ADD.F32.FTZ.RN.STRONG.GPU desc[UR34][R102.64+0x380], R127 ;  /* 0x0003807f660079a6 */ /* 0x000fe2000c12f322 */
[-C--:B------:R-:W-:Y:S03]  /*8a30*/  HMMA.16816.F32 R140, R12, R10.reuse, R140 ;  /* 0x0000000a0c8c723c */ /* 0x080fe6000000188c */
[----:B------:R-:W2:Y:S05]  /*8a40*/  LDSM.16.MT88.4 R100, [R120+0x28800] ;  /* 0x028800007864783b */ /* 0x000eaa0000004200 */
        /* <DEDUP_REMOVED lines=370> */
.L_x_2388:
        /* <DEDUP_REMOVED lines=13> */
.L_x_2389:
[----:B------:R-:W2:Y:S01]  /*a240*/  LDCU.64 UR8, c[0x0][0x5c8] ;  /* 0x0000b900ff0877ac */ /* 0x000ea20008000a00 */
[----:B------:R-:W-:-:S04]  /*a250*/  UIADD3 UR5, UPT, UPT, UR36, UR38, URZ ;  /* 0x0000002624057290 */ /* 0x000fc8000fffe0ff */
[----:B--2---:R-:W-:Y:S02]  /*a260*/  UIMAD.WIDE.U32 UR36, UR5, UR8, URZ ;  /* 0x00000008052472a5 */ /* 0x004fe4000f8e00ff */
[----:B------:R-:W-:-:S04]  /*a270*/  UIMAD UR5, UR5, UR9, URZ ;  /* 0x00000009050572a4 */ /* 0x000fc8000f8e02ff */
[----:B------:R-:W-:-:S06]  /*a280*/  UIADD3 UR5, UPT, UPT, UR37, UR5, URZ ;  /* 0x0000000525057290 */ /* 0x000fcc000fffe0ff */
[----:B------:R-:W-:-:S07]  /*a290*/  MOV R0, UR5 ;  /* 0x0000000500007c02 */ /* 0x000fce0008000f00 */
.L_x_2390:
        /* <DEDUP_REMOVED lines=63> */
.L_x_2392:
[----:B------:R-:W-:Y:S05]  /*a690*/  BSYNC.RECONVERGENT B0 ;  /* 0x0000000000007941 */ /* 0x000fea0003800200 */
.L_x_2391:
        /* <DEDUP_REMOVED lines=21> */
.L_x_2394:
[----:B------:R-:W-:Y:S05]  /*a7f0*/  BSYNC.RECONVERGENT B0 ;  /* 0x0000000000007941 */ /* 0x000fea0003800200 */
.L_x_2393:
        /* <DEDUP_REMOVED lines=26> */
.L_x_2396:
[----:B------:R-:W-:Y:S05]  /*a9a0*/  BSYNC.RECONVERGENT B0 ;  /* 0x0000000000007941 */ /* 0x000fea0003800200 */
.L_x_2395:
        /* <DEDUP_REMOVED lines=18> */
.L_x_2362:
[----:B------:R-:W-:Y:S05]  /*aad0*/  BSYNC.RECONVERGENT B1 ;  /* 0x0000000000017941 */ /* 0x000fea0003800200 */
.L_x_2340:
        /* <DEDUP_REMOVED lines=11> */
.L_x_2398:
        /* <DEDUP_REMOVED lines=15> */
.L_x_2536:


//--------------------- .text._ZN5flash44flash_bwd_dq_dk_dv_loop_seqk_parallel_kernelI23Flash_bwd_kernel_traitsILi256ELi64ELi64ELi8ELi4ELi2ELi2ELb0ELb0EN7cutlass6half_tE19Flash_kernel_traitsILi256ELi64ELi64ELi8ES3_EELb0ELb0ELb1ELb1ELb0ELb0ELb1EEEvNS_16Flash_bwd_paramsE --------------------------
	.section	.text._ZN5flash44flash_bwd_dq_dk_dv_loop_seqk_parallel_kernelI23Flash_bwd_kernel_traitsILi256ELi64ELi64ELi8ELi4ELi2ELi2ELb0ELb0EN7cutlass6half_tE19Flash_kernel_traitsILi256ELi64ELi64ELi8ES3_EELb0ELb0ELb1ELb1ELb0ELb0ELb1EEEvNS_16Flash_bwd_paramsE,"ax",@progbits
	.align	128
        .global         _ZN5flash44flash_bwd_dq_dk_dv_loop_seqk_parallel_kernelI23Flash_bwd_kernel_traitsILi256ELi64ELi64ELi8ELi4ELi2ELi2ELb0ELb0EN7cutlass6half_tE19Flash_kernel_traitsILi256ELi64ELi64ELi8ES3_EELb0ELb0ELb1ELb1ELb0ELb0ELb1EEEvNS_16Flash_bwd_paramsE
        .type           _ZN5flash44flash_bwd_dq_dk_dv_loop_seqk_parallel_kernelI23Flash_bwd_kernel_traitsILi256ELi64ELi64ELi8ELi4ELi2ELi2ELb0ELb0EN7cutlass6half_tE19Flash_kernel_traitsILi256ELi64ELi64ELi8ES3_EELb0ELb0ELb1ELb1ELb0ELb0ELb1EEEvNS_16Flash_bwd_paramsE,@function
        .size           _ZN5flash44flash_bwd_dq_dk_dv_loop_seqk_parallel_kernelI23Flash_bwd_kernel_traitsILi256ELi64ELi64ELi8ELi4ELi2ELi2ELb0ELb0EN7cutlass6half_tE19Flash_kernel_traitsILi256ELi64ELi64ELi8ES3_EELb0ELb0ELb1ELb1ELb0ELb0ELb1EEEvNS_16Flash_bwd_paramsE,(.L_x_2537 - _ZN5flash44flash_bwd_dq_dk_dv_loop_seqk_parallel_kernelI23Flash_bwd_kernel_traitsILi256ELi64ELi64ELi8ELi4ELi2ELi2ELb0ELb0EN7cutlass6half_tE19Flash_kernel_traitsILi256ELi64ELi64ELi8ES3_EELb0ELb0ELb1ELb1ELb0ELb0ELb1EEEvNS_16Flash_bwd_paramsE)
        .other          _ZN5flash44flash_bwd_dq_dk_dv_loop_seqk_parallel_kernelI23Flash_bwd_kernel_traitsILi256ELi64ELi64ELi8ELi4ELi2ELi2ELb0ELb0EN7cutlass6half_tE19Flash_kernel_traitsILi256ELi64ELi64ELi8ES3_EELb0ELb0ELb1ELb1ELb0ELb0ELb1EEEvNS_16Flash_bwd_paramsE,@"STO_CUDA_ENTRY STV_DEFAULT"
_ZN5flash44flash_bwd_dq_dk_dv_loop_seqk_parallel_kernelI23Flash_bwd_kernel_traitsILi256ELi64ELi64ELi8ELi4ELi2ELi2ELb0ELb0EN7cutlass6half_tE19Flash_kernel_traitsILi256ELi64ELi64ELi8ES3_EELb0ELb0ELb1ELb1ELb0ELb0ELb1EEEvNS_16Flash_bwd_paramsE:
.text._ZN5flash44flash_bwd_dq_dk_dv_loop_seqk_parallel_kernelI23Flash_bwd_kernel_traitsILi256ELi64ELi64ELi8ELi4ELi2ELi2ELb0ELb0EN7cutlass6half_tE19Flash_kernel_traitsILi256ELi64ELi64ELi8ES3_EELb0ELb0ELb1ELb1ELb0ELb0ELb1EEEvNS_16Flash_bwd_paramsE:
        /* <DEDUP_REMOVED lines=49> */
.L_x_2457:
        /* <DEDUP_REMOVED lines=16> */
[----:B--2---:R-:W-:Y:S01]  /*0410*/  IMAD.U32 R6, RZ, RZ, UR12 ;  /* 0x0000000cff067e24 */ /* 0x004fe2000f8e00ff */
[----:B------:R-:W1:Y:S02]  /*0420*/  @!UP0 LDCU UR5, c[0x0][0x43c] ;  /* 0x00008780ff0587ac */ /* 0x000e640008000800 */
[----:B------:R-:W-:Y:S02]  /*0430*/  @UP0 ULEA.HI.X UR15, UR25, UR9, URZ, 0x2, UP1 ;  /* 0x00000009190f0291 */ /* 0x000fe400088f14ff */
[----:B------:R-:W-:Y:S01]  /*0440*/  IMAD.U32 R4, RZ, RZ, UR14 ;  /* 0x0000000eff047e24 */ /* 0x000fe2000f8e00ff */
        /* <DEDUP_REMOVED lines=32> */
.L_x_2399:
        /* <DEDUP_REMOVED lines=43> */
.L_x_2401:
[----:B------:R-:W1:Y:S01]  /*0900*/  LDCU.64 UR14, c[0x0][0x3b8] ;  /* 0x00007700ff0e77ac */ /* 0x000e620008000a00 */
[----:B------:R-:W-:-:S04]  /*0910*/  UIADD3 UR5, UPT, UPT, UR38, UR42, URZ ;  /* 0x0000002a26057290 */ /* 0x000fc8000fffe0ff */
[----:B-1----:R-:W-:Y:S02]  /*0920*/  UIMAD.WIDE.U32 UR8, UR5, UR14, URZ ;  /* 0x0000000e050872a5 */ /* 0x002fe4000f8e00ff */
[----:B------:R-:W-:-:S04]  /*0930*/  UIMAD UR5, UR5, UR15, URZ ;  /* 0x0000000f050572a4 */ /* 0x000fc8000f8e02ff */
[----:B------:R-:W-:Y:S01]  /*0940*/  UIADD3 UR5, UPT, UPT, UR9, UR5, URZ ;  /* 0x0000000509057290 */ /* 0x000fe2000fffe0ff */
[----:B------:R-:W-:-:S05]  /*0950*/  UMOV UR54, UR8 ;  /* 0x0000000800367c82 */ /* 0x000fca0008000000 */
[----:B------:R-:W-:-:S07]  /*0960*/  MOV R7, UR5 ;  /* 0x0000000500077c02 */ /* 0x000fce0008000f00 */
.L_x_2402:
        /* <DEDUP_REMOVED lines=42> */
.L_x_2403:
[----:B------:R-:W1:Y:S01]  /*0c10*/  LDCU.64 UR12, c[0x0][0x3c0] ;  /* 0x00007800ff0c77ac */ /* 0x000e620008000a00 */
[----:B------:R-:W-:-:S04]  /*0c20*/  UIADD3 UR8, UPT, UPT, UR38, UR42, URZ ;  /* 0x0000002a26087290 */ /* 0x000fc8000fffe0ff */
[----:B-1----:R-:W-:Y:S02]  /*0c30*/  UIMAD.WIDE.U32 UR10, UR8, UR12, URZ ;  /* 0x0000000c080a72a5 */ /* 0x002fe4000f8e00ff */
[----:B------:R-:W-:-:S04]  /*0c40*/  UIMAD UR8, UR8, UR13, URZ ;  /* 0x0000000d080872a4 */ /* 0x000fc8000f8e02ff */
[----:B------:R-:W-:Y:S01]  /*0c50*/  UIADD3 UR8, UPT, UPT, UR11, UR8, URZ ;  /* 0x000000080b087290 */ /* 0x000fe2000fffe0ff */
[----:B------:R-:W-:-:S05]  /*0c60*/  UMOV UR52, UR10 ;  /* 0x0000000a00347c82 */ /* 0x000fca0008000000 */
[----:B------:R-:W-:-:S07]  /*0c70*/  MOV R8, UR8 ;  /* 0x0000000800087c02 */ /* 0x000fce0008000f00 */
.L_x_2404:
        /* <DEDUP_REMOVED lines=27> */
.L_x_2405:
[----:B------:R-:W-:Y:S02]  /*0e30*/  UIMAD.WIDE.U32 UR58, UR46, UR17, URZ ;  /* 0x000000112e3a72a5 */ /* 0x000fe4000f8e00ff */
[----:B------:R-:W-:-:S04]  /*0e40*/  UIMAD UR8, UR47, UR17, URZ ;  /* 0x000000112f0872a4 */ /* 0x000fc8000f8e02ff */
[----:B------:R-:W-:Y:S02]  /*0e50*/  UIADD3 UR8, UPT, UPT, UR59, UR8, URZ ;  /* 0x000000083b087290 */ /* 0x000fe4000fffe0ff */
.L_x_2406:
        /* <DEDUP_REMOVED lines=21> */
.L_x_2407:
[----:B------:R-:W1:Y:S01]  /*0fb0*/  LDCU UR60, c[0x0][0x434] ;  /* 0x00008680ff3c77ac */ /* 0x000e620008000800 */
[----:B------:R-:W-:-:S04]  /*0fc0*/  UIMAD UR10, UR25, UR16, UR24 ;  /* 0x00000010190a72a4 */ /* 0x000fc8000f8e0218 */
[----:B-1----:R-:W-:Y:S02]  /*0fd0*/  UIMAD UR60, UR10, UR60, URZ ;  /* 0x0000003c0a3c72a4 */ /* 0x002fe4000f8e02ff */
.L_x_2408:
        /* <DEDUP_REMOVED lines=11> */
.L_x_2409:
[----:B------:R-:W1:Y:S01]  /*1090*/  LDCU UR59, c[0x0][0x444] ;  /* 0x00008880ff3b77ac */ /* 0x000e620008000800 */
[----:B------:R-:W-:-:S04]  /*10a0*/  UIMAD UR10, UR25, UR16, UR24 ;  /* 0x00000010190a72a4 */ /* 0x000fc8000f8e0218 */
[----:B-1----:R-:W-:-:S12]  /*10b0*/  UIMAD UR59, UR10, UR59, URZ ;  /* 0x0000003b0a3b72a4 */ /* 0x002fd8000f8e02ff */
.L_x_2410:
        /* <DEDUP_REMOVED lines=50> */
[C---:B----4-:R-:W-:Y:S02]  /*13e0*/  IMAD R14, R2.reuse, UR55, RZ ;  /* 0x00000037020e7c24 */ /* 0x050fe4000f8e02ff */
        /* <DEDUP_REMOVED lines=19> */
[----:B------:R-:W-:-:S02]  /*1520*/  IMAD R15, R14, UR24, R19 ;  /* 0x000000180e0f7c24 */ /* 0x000fc4000f8e0213 */
[----:B------:R-:W-:Y:S01]  /*1530*/  IMAD.MOV.U32 R14, RZ, RZ, R18 ;  /* 0x000000ffff0e7224 */ /* 0x000fe200078e0012 */
[----:B------:R-:W-:Y:S01]  /*1540*/  IADD3.X R13, PT, PT, R13, UR57, R11, P1, P0 ;  /* 0x000000390d0d7c10 */ /* 0x000fe20008fe040b */
[----:B------:R-:W-:Y:S01]  /*1550*/  IMAD.U32 R12, RZ, RZ, UR53 ;  /* 0x00000035ff0c7e24 */ /* 0x000fe2000f8e00ff */
[----:B------:R-:W-:Y:S01]  /*1560*/  IADD3 R11, P0, PT, R10, UR53, RZ ;  /* 0x000000350a0b7c10 */ /* 0x000fe2000ff1e0ff */
[C---:B------:R-:W-:Y:S01]  /*1570*/  IMAD.WIDE.U32 R14, R9.reuse, R2, R14 ;  /* 0x00000002090e7225 */ /* 0x040fe200078e000e */
[----:B---3--:R-:W-:Y:S02]  /*1580*/  UIMAD.WIDE UR56, UR60, 0x4, UR64 ;  /* 0x000000043c3878a5 */ /* 0x008fe4000f8e0240 */
[----:B------:R-:W-:Y:S01]  /*1590*/  LEA.HI.X.SX32 R12, R12, R13, 0x1, P0 ;  /* 0x0000000d0c0c7211 */ /* 0x000fe200000f0eff */
[----:B------:R-:W-:Y:S01]  /*15a0*/  IMAD R10, R9, R3, R15 ;  /* 0x00000003090a7224 */ /* 0x000fe200078e020f */
[----:B-1----:R-:W-:Y:S01]  /*15b0*/  LEA R242, P0, R11, UR16, 0x2 ;  /* 0x000000100bf27c11 */ /* 0x002fe2000f8010ff */
[----:B------:R-:W-:Y:S01]  /*15c0*/  UMOV UR16, UR62 ;  /* 0x0000003e00107c82 */ /* 0x000fe20008000000 */
[----:B--2---:R-:W-:-:S02]  /*15d0*/  LEA R246, P1, R14, UR8, 0x1 ;  /* 0x000000080ef67c11 */ /* 0x004fc4000f8208ff */
[----:B------:R-:W-:Y:S01]  /*15e0*/  LEA.HI.X R243, R11, UR17, R12, 0x2, P0 ;  /* 0x000000110bf37c11 */ /* 0x000fe200080f140c */
[----:B------:R-:W-:Y:S01]  /*15f0*/  IMAD.SHL.U32 R12, R2, 0x20, RZ ;  /* 0x00000020020c7824 */ /* 0x000fe200078e00ff */
[C---:B------:R-:W-:Y:S01]  /*1600*/  IADD3 R11, P0, PT, R9.reuse, 0x20, RZ ;  /* 0x00000020090b7810 */ /* 0x040fe20007f1e0ff */
[----:B------:R-:W-:Y:S01]  /*1610*/  UMOV UR17, UR63 ;  /* 0x0000003f00117c82 */ /* 0x000fe20008000000 */
[----:B------:R-:W-:Y:S02]  /*1620*/  LEA.HI.X R247, R14, UR9, R10, 0x1, P1 ;  /* 0x000000090ef77c11 */ /* 0x000fe400088f0c0a */
        /* <DEDUP_REMOVED lines=18> */
.L_x_2412:
[----:B------:R-:W1:Y:S01]  /*1750*/  LDCU.64 UR12, c[0x0][0x5c0] ;  /* 0x0000b800ff0c77ac */ /* 0x000e620008000a00 */
[----:B------:R-:W-:-:S04]  /*1760*/  UIADD3 UR8, UPT, UPT, UR38, UR42, URZ ;  /* 0x0000002a26087290 */ /* 0x000fc8000fffe0ff */
[----:B-1----:R-:W-:Y:S02]  /*1770*/  UIMAD.WIDE.U32 UR16, UR8, UR12, URZ ;  /* 0x0000000c081072a5 */ /* 0x002fe4000f8e00ff */
[----:B------:R-:W-:-:S04]  /*1780*/  UIMAD UR8, UR8, UR13, URZ ;  /* 0x0000000d080872a4 */ /* 0x000fc8000f8e02ff */
[----:B------:R-:W-:-:S06]  /*1790*/  UIADD3 UR8, UPT, UPT, UR17, UR8, URZ ;  /* 0x0000000811087290 */ /* 0x000fcc000fffe0ff */
[----:B------:R-:W-:Y:S02]  /*17a0*/  MOV R2, UR8 ;  /* 0x0000000800027c02 */ /* 0x000fe40008000f00 */
.L_x_2413:
        /* <DEDUP_REMOVED lines=13> */
.L_x_2414:
[----:B------:R-:W1:Y:S01]  /*1880*/  LDCU.64 UR10, c[0x0][0x5c8] ;  /* 0x0000b900ff0a77ac */ /* 0x000e620008000a00 */
[----:B------:R-:W-:-:S04]  /*1890*/  UIADD3 UR38, UPT, UPT, UR38, UR42, URZ ;  /* 0x0000002a26267290 */ /* 0x000fc8000fffe0ff */
[----:B-1----:R-:W-:Y:S02]  /*18a0*/  UIMAD.WIDE.U32 UR14, UR38, UR10, URZ ;  /* 0x0000000a260e72a5 */ /* 0x002fe4000f8e00ff */
[----:B------:R-:W-:-:S04]  /*18b0*/  UIMAD UR38, UR38, UR11, URZ ;  /* 0x0000000b262672a4 */ /* 0x000fc8000f8e02ff */
[----:B------:R-:W-:-:S06]  /*18c0*/  UIADD3 UR38, UPT, UPT, UR15, UR38, URZ ;  /* 0x000000260f267290 */ /* 0x000fcc000fffe0ff */
[----:B------:R-:W-:-:S07]  /*18d0*/  MOV R0, UR38 ;  /* 0x0000002600007c02 */ /* 0x000fce0008000f00 */
.L_x_2415:
        /* <DEDUP_REMOVED lines=32> */
.L_x_2417:
[----:B------:R-:W-:Y:S05]  /*1ae0*/  BSYNC.RECONVERGENT B0 ;  /* 0x0000000000007941 */ /* 0x000fea0003800200 */
.L_x_2416:
        /* <DEDUP_REMOVED lines=19> */
.L_x_2419:
[----:B------:R-:W-:Y:S05]  /*1c20*/  BSYNC.RECONVERGENT B0 ;  /* 0x0000000000007941 */ /* 0x000fea0003800200 */
.L_x_2418:
        /* <DEDUP_REMOVED lines=29> */
.L_x_2421:
[----:B------:R-:W-:Y:S05]  /*1e00*/  BSYNC.RECONVERGENT B0 ;  /* 0x0000000000007941 */ /* 0x000fea0003800200 */
.L_x_2420:
        /* <DEDUP_REMOVED lines=20> */
.L_x_2411:
        /* <DEDUP_REMOVED lines=38> */
.L_x_2424:
[----:B------:R2:W-:Y:S04]  /*21b0*/  STS.128 [R13+0x10000], RZ ;  /* 0x010000ff0d007388 */ /* 0x0005e80000000c00 */
[----:B------:R2:W-:Y:S04]  /*21c0*/  STS.128 [R13+0x12000], RZ ;  /* 0x012000ff0d007388 */ /* 0x0005e80000000c00 */
[----:B------:R2:W-:Y:S04]  /*21d0*/  STS.128 [R13+0x14000], RZ ;  /* 0x014000ff0d007388 */ /* 0x0005e80000000c00 */
[----:B------:R2:W-:Y:S02]  /*21e0*/  STS.128 [R13+0x16000], RZ ;  /* 0x016000ff0d007388 */ /* 0x0005e40000000c00 */
.L_x_2425:
[----:B------:R-:W-:Y:S05]  /*21f0*/  BSYNC.RECONVERGENT B0 ;  /* 0x0000000000007941 */ /* 0x000fea0003800200 */
.L_x_2423:
        /* <DEDUP_REMOVED lines=37> */
.L_x_2427:
[----:B------:R-:W-:Y:S05]  /*2450*/  BSYNC.RECONVERGENT B0 ;  /* 0x0000000000007941 */ /* 0x000fea0003800200 */
.L_x_2426:
        /* <DEDUP_REMOVED lines=29> */
.L_x_2429:
[----:B------:R1:W-:Y:S04]  /*2630*/  STS.128 [R240], RZ ;  /* 0x000000fff0007388 */ /* 0x0003e80000000c00 */
[----:B------:R1:W-:Y:S04]  /*2640*/  STS.128 [R240+0x2000], RZ ;  /* 0x002000fff0007388 */ /* 0x0003e80000000c00 */
[----:B------:R1:W-:Y:S04]  /*2650*/  STS.128 [R240+0x4000], RZ ;  /* 0x004000fff0007388 */ /* 0x0003e80000000c00 */
[----:B------:R1:W-:Y:S02]  /*2660*/  STS.128 [R240+0x6000], RZ ;  /* 0x006000fff0007388 */ /* 0x0003e40000000c00 */
.L_x_2430:
[----:B------:R-:W-:Y:S05]  /*2670*/  BSYNC.RECONVERGENT B0 ;  /* 0x0000000000007941 */ /* 0x000fea0003800200 */
.L_x_2428:
        /* <DEDUP_REMOVED lines=46> */
.L_x_2432:
[----:B------:R-:W-:Y:S05]  /*2960*/  BSYNC.RECONVERGENT B0 ;  /* 0x0000000000007941 */ /* 0x000fea0003800200 */
.L_x_2431:
        /* <DEDUP_REMOVED lines=23> */
[C---:B--2---:R-:W-:Y:S02]  /*2ae0*/  LEA R22, P4, R24.reuse, UR8, 0x1 ;  /* 0x0000000818167c11 */ /* 0x044fe4000f8808ff */
        /* <DEDUP_REMOVED lines=24> */
.L_x_2434:
[----:B------:R2:W-:Y:S04]  /*2c70*/  STS.128 [R13+0x18000], RZ ;  /* 0x018000ff0d007388 */ /* 0x0005e80000000c00 */
[----:B------:R2:W-:Y:S04]  /*2c80*/  STS.128 [R13+0x1a000], RZ ;  /* 0x01a000ff0d007388 */ /* 0x0005e80000000c00 */
[----:B------:R2:W-:Y:S04]  /*2c90*/  STS.128 [R13+0x1c000], RZ ;  /* 0x01c000ff0d007388 */ /* 0x0005e80000000c00 */
[----:B------:R2:W-:Y:S02]  /*2ca0*/  STS.128 [R13+0x1e000], RZ ;  /* 0x01e000ff0d007388 */ /* 0x0005e40000000c00 */
.L_x_2435:
[----:B------:R-:W-:Y:S05]  /*2cb0*/  BSYNC.RECONVERGENT B0 ;  /* 0x0000000000007941 */ /* 0x000fea0003800200 */
.L_x_2433:
        /* <DEDUP_REMOVED lines=16> */
[C---:B-1--4-:R-:W-:Y:S02]  /*2dc0*/  LEA R22, P4, R18.reuse, UR8, 0x1 ;  /* 0x0000000812167c11 */ /* 0x052fe4000f8808ff */
        /* <DEDUP_REMOVED lines=23> */
.L_x_2437:
[----:B------:R-:W-:Y:S05]  /*2f40*/  BSYNC.RECONVERGENT B0 ;  /* 0x0000000000007941 */ /* 0x000fea0003800200 */
.L_x_2436:
        /* <DEDUP_REMOVED lines=17> */
[----:B-1--4-:R-:W-:-:S04]  /*3060*/  IMAD.WIDE.U32 R22, R9, UR12, R6 ;  /* 0x0000000c09167c25 */ /* 0x012fc8000f8e0006 */
[----:B------:R-:W-:Y:S01]  /*3070*/  IMAD R3, R9, UR13, R23 ;  /* 0x0000000d09037c24 */ /* 0x000fe2000f8e0217 */
[----:B--2---:R-:W-:Y:S02]  /*3080*/  ISETP.GE.AND P3, PT, R20, UR5, PT ;  /* 0x0000000514007c0c */ /* 0x004fe4000bf66270 */
[----:B------:R-:W-:Y:S02]  /*3090*/  ISETP.GE.AND P2, PT, R16, UR5, PT ;  /* 0x0000000510007c0c */ /* 0x000fe4000bf46270 */
[C---:B---3--:R-:W-:Y:S02]  /*30a0*/  LEA R6, P4, R22.reuse, UR8, 0x1 ;  /* 0x0000000816067c11 */ /* 0x048fe4000f8808ff */
        /* <DEDUP_REMOVED lines=24> */
.L_x_2439:
[----:B------:R2:W-:Y:S04]  /*3230*/  STS.128 [R13+0x20000], RZ ;  /* 0x020000ff0d007388 */ /* 0x0005e80000000c00 */
[----:B------:R2:W-:Y:S04]  /*3240*/  STS.128 [R13+0x22000], RZ ;  /* 0x022000ff0d007388 */ /* 0x0005e80000000c00 */
[----:B------:R2:W-:Y:S04]  /*3250*/  STS.128 [R13+0x24000], RZ ;  /* 0x024000ff0d007388 */ /* 0x0005e80000000c00 */
[----:B------:R2:W-:Y:S02]  /*3260*/  STS.128 [R13+0x26000], RZ ;  /* 0x026000ff0d007388 */ /* 0x0005e40000000c00 */
.L_x_2440:
[----:B------:R-:W-:Y:S05]  /*3270*/  BSYNC.RECONVERGENT B0 ;  /* 0x0000000000007941 */ /* 0x000fea0003800200 */
.L_x_2438:
        /* <DEDUP_REMOVED lines=16> */
[C---:B-1----:R-:W-:Y:S02]  /*3380*/  LEA R14, P4, R6.reuse, UR8, 0x1 ;  /* 0x00000008060e7c11 */ /* 0x042fe4000f8808ff */
        /* <DEDUP_REMOVED lines=23> */
.L_x_2442:
[----:B------:R-:W-:Y:S05]  /*3500*/  BSYNC.RECONVERGENT B0 ;  /* 0x0000000000007941 */ /* 0x000fea0003800200 */
.L_x_2441:
[----:B------:R-:W2:Y:S01]  /*3510*/  LDCU.64 UR10, c[0x0][0x538] ;  /* 0x0000a700ff0a77ac */ /* 0x000ea20008000a00 */
[----:B------:R-:W-:Y:S01]  /*3520*/  IMAD.SHL.U32 R226, R0, 0x40, RZ ;  /* 0x0000004000e27824 */ /* 0x000fe200078e00ff */
[----:B------:R-:W0:Y:S01]  /*3530*/  LDGDEPBAR ;  /* 0x00000000000079af */ /* 0x000e220000000000 */
[----:B------:R-:W1:Y:S01]  /*3540*/  LDCU UR5, c[0x0][0x440] ;  /* 0x00008800ff0577ac */ /* 0x000e620008000800 */
        /* <DEDUP_REMOVED lines=10> */
[----:B------:R-:W-:Y:S01]  /*35f0*/  IMAD.SHL.U32 R8, R0, 0x20, RZ ;  /* 0x0000002000087824 */ /* 0x000fe200078e00ff */
[----:B------:R-:W-:Y:S01]  /*3600*/  LOP3.LUT R227, R226, 0x200, RZ, 0xc0, !PT ;  /* 0x00000200e2e37812 */ /* 0x000fe200078ec0ff */
[----:B------:R-:W-:Y:S01]  /*3610*/  IMAD.SHL.U32 R228, R0, 0x10, RZ ;  /* 0x0000001000e47824 */ /* 0x000fe200078e00ff */
[----:B------:R-:W-:-:S02]  /*3620*/  @UP0 ULEA.HI.X UR11, UR12, UR11, UR9, 0x2, UP1 ;  /* 0x0000000b0c0b0291 */ /* 0x000fc400088f1409 */
[----:B-1----:R-:W-:Y:S01]  /*3630*/  IMAD.U32 R6, RZ, RZ, UR10 ;  /* 0x0000000aff067e24 */ /* 0x002fe2000f8e00ff */
[----:B------:R-:W-:Y:S01]  /*3640*/  LOP3.LUT R227, R227, 0xc00, R8, 0xf8, !PT ;  /* 0x00000c00e3e37812 */ /* 0x000fe200078ef808 */
[----:B------:R-:W1:Y:S02]  /*3650*/  LDCU UR13, c[0x0][0x590] ;  /* 0x0000b200ff0d77ac */ /* 0x000e640008000800 */
[----:B------:R-:W-:Y:S01]  /*3660*/  IMAD.U32 R7, RZ, RZ, UR11 ;  /* 0x0000000bff077e24 */ /* 0x000fe2000f8e00ff */
[----:B------:R-:W-:Y:S01]  /*3670*/  R2P PR, R0, 0x6 ;  /* 0x0000000600007804 */ /* 0x000fe20000000000 */
[----:B------:R-:W-:Y:S02]  /*3680*/  IMAD.MOV.U32 R224, RZ, RZ, 0x40 ;  /* 0x00000040ffe07424 */ /* 0x000fe400078e00ff */
[----:B------:R-:W-:Y:S01]  /*3690*/  IMAD.MOV.U32 R225, RZ, RZ, 0x20 ;  /* 0x00000020ffe17424 */ /* 0x000fe200078e00ff */
[----:B------:R3:W4:Y:S01]  /*36a0*/  @P0 LDG.E R3, desc[UR36][R6.64] ;  /* 0x0000002406030981 */ /* 0x000722000c1e1900 */
[----:B------:R-:W-:Y:S01]  /*36b0*/  LOP3.LUT R8, R8, 0x200, RZ, 0xc0, !PT ;  /* 0x0000020008087812 */ /* 0x000fe200078ec0ff */
[----:B------:R-:W-:Y:S01]  /*36c0*/  IMAD.MOV.U32 R236, RZ, RZ, R240 ;  /* 0x000000ffffec7224 */ /* 0x000fe200078e00f0 */
[----:B------:R-:W-:Y:S01]  /*36d0*/  SEL R224, R224, 0xffffffc0, !P2 ;  /* 0xffffffc0e0e07807 */ /* 0x000fe20005000000 */
[----:B------:R-:W-:Y:S01]  /*36e0*/  IMAD.MOV.U32 R234, RZ, RZ, 0x4 ;  /* 0x00000004ffea7424 */ /* 0x000fe200078e00ff */
[----:B------:R-:W-:-:S02]  /*36f0*/  LOP3.LUT R228, R8, 0x3800, R228, 0xf8, !PT ;  /* 0x0000380008e47812 */ /* 0x000fc400078ef8e4 */
[----:B------:R-:W-:Y:S02]  /*3700*/  CS2R R190, SRZ ;  /* 0x0000000000be7805 */ /* 0x000fe4000001ff00 */
[----:B------:R-:W-:Y:S02]  /*3710*/  SEL R225, R225, 0xffffffe0, !P1 ;  /* 0xffffffe0e1e17807 */ /* 0x000fe40004800000 */
        /* <DEDUP_REMOVED lines=17> */
[----:B---3--:R-:W-:Y:S01]  /*3830*/  IMAD.SHL.U32 R7, R0, 0x2, RZ ;  /* 0x0000000200077824 */ /* 0x008fe200078e00ff */
[----:B------:R-:W-:Y:S02]  /*3840*/  LOP3.LUT R6, R226, 0x1c0, RZ, 0xc0, !PT ;  /* 0x000001c0e2067812 */ /* 0x000fe400078ec0ff */
[----:B------:R-:W-:Y:S02]  /*3850*/  CS2R R162, SRZ ;  /* 0x0000000000a27805 */ /* 0x000fe4000001ff00 */
[----:B------:R-:W-:Y:S02]  /*3860*/  CS2R R160, SRZ ;  /* 0x0000000000a07805 */ /* 0x000fe4000001ff00 */
[----:B------:R-:W-:Y:S02]  /*3870*/  CS2R R154, SRZ ;  /* 0x00000000009a7805 */ /* 0x000fe4000001ff00 */
[----:B------:R-:W-:-:S02]  /*3880*/  LOP3.LUT R5, R7, 0x20, RZ, 0xc0, !PT ;  /* 0x0000002007057812 */ /* 0x000fc400078ec0ff */
[----:B------:R-:W-:Y:S02]  /*3890*/  CS2R R152, SRZ ;  /* 0x0000000000987805 */ /* 0x000fe4000001ff00 */
[----:B------:R-:W-:Y:S02]  /*38a0*/  LOP3.LUT R6, R6, 0x38, R4, 0xf8, !PT ;  /* 0x0000003806067812 */ /* 0x000fe400078ef804 */
[----:B------:R-:W-:Y:S02]  /*38b0*/  CS2R R150, SRZ ;  /* 0x0000000000967805 */ /* 0x000fe4000001ff00 */
[----:B------:R-:W-:Y:S02]  /*38c0*/  LOP3.LUT R9, R5, 0x18, R9, 0xf8, !PT ;  /* 0x0000001805097812 */ /* 0x000fe400078ef809 */
[----:B------:R-:W-:Y:S01]  /*38d0*/  CS2R R148, SRZ ;  /* 0x0000000000947805 */ /* 0x000fe2000001ff00 */
[----:B--2---:R-:W2:Y:S01]  /*38e0*/  @P0 MUFU.RCP R5, UR8 ;  /* 0x0000000800050d08 */ /* 0x004ea20008001000 */
        /* <DEDUP_REMOVED lines=10> */
[----:B------:R-:W-:Y:S02]  /*3990*/  LOP3.LUT R227, R227, R2, RZ, 0xfc, !PT ;  /* 0x00000002e3e37212 */ /* 0x000fe400078efcff */
[----:B------:R-:W-:Y:S02]  /*39a0*/  CS2R R136, SRZ ;  /* 0x0000000000887805 */ /* 0x000fe4000001ff00 */
[----:B------:R-:W-:-:S02]  /*39b0*/  LOP3.LUT R226, R9, 0x200, R226, 0xf8, !PT ;  /* 0x0000020009e27812 */ /* 0x000fc400078ef8e2 */
[----:B------:R-:W-:Y:S02]  /*39c0*/  CS2R R134, SRZ ;  /* 0x0000000000867805 */ /* 0x000fe4000001ff00 */
[----:B------:R-:W-:Y:S02]  /*39d0*/  LEA R228, R228, UR26, 0x1 ;  /* 0x0000001ae4e47c11 */ /* 0x000fe4000f8e08ff */
[----:B------:R-:W-:Y:S02]  /*39e0*/  CS2R R132, SRZ ;  /* 0x0000000000847805 */ /* 0x000fe4000001ff00 */
[----:B------:R-:W-:Y:S02]  /*39f0*/  LEA R227, R227, UR26, 0x1 ;  /* 0x0000001ae3e37c11 */ /* 0x000fe4000f8e08ff */
[----:B------:R-:W-:Y:S02]  /*3a00*/  CS2R R78, SRZ ;  /* 0x00000000004e7805 */ /* 0x000fe4000001ff00 */
[----:B------:R-:W-:Y:S01]  /*3a10*/  LEA R226, R226, UR26, 0x1 ;  /* 0x0000001ae2e27c11 */ /* 0x000fe2000f8e08ff */
[----:B------:R-:W-:Y:S01]  /*3a20*/  IMAD.IADD R2, R224, 0x1, R228 ;  /* 0x00000001e0027824 */ /* 0x000fe200078e02e4 */
[----:B------:R-:W-:-:S02]  /*3a30*/  LOP3.LUT R7, R7, 0x6, RZ, 0xc0, !PT ;  /* 0x0000000607077812 */ /* 0x000fc400078ec0ff */
[----:B------:R-:W-:Y:S02]  /*3a40*/  CS2R R76, SRZ ;  /* 0x00000000004c7805 */ /* 0x000fe4000001ff00 */
[----:B------:R-:W-:Y:S02]  /*3a50*/  CS2R R82, SRZ ;  /* 0x0000000000527805 */ /* 0x000fe4000001ff00 */
[----:B------:R-:W-:Y:S02]  /*3a60*/  CS2R R80, SRZ ;  /* 0x0000000000507805 */ /* 0x000fe4000001ff00 */
[----:B------:R-:W-:Y:S02]  /*3a70*/  LOP3.LUT R235, R7, 0xe0, R235, 0xf8, !PT ;  /* 0x000000e007eb7812 */ /* 0x000fe400078ef8eb */
        /* <DEDUP_REMOVED lines=26> */
[----:B----4-:R-:W-:Y:S02]  /*3c20*/  CS2R R22, SRZ ;  /* 0x0000000000167805 */ /* 0x010fe4000001ff00 */
[----:B------:R-:W-:Y:S01]  /*3c30*/  CS2R R20, SRZ ;  /* 0x0000000000147805 */ /* 0x000fe2000001ff00 */
[----:B------:R-:W-:Y:S01]  /*3c40*/  VIADD R227, R227, UR51 ;  /* 0x00000033e3e37c36 */ /* 0x000fe20008000000 */
[----:B------:R-:W-:Y:S01]  /*3c50*/  UMOV UR15, URZ ;  /* 0x000000ff000f7c82 */ /* 0x000fe20008000000 */
[----:B------:R-:W-:Y:S01]  /*3c60*/  VIADD R226, R226, UR51 ;  /* 0x00000033e2e27c36 */ /* 0x000fe20008000000 */
[----:B------:R-:W3:Y:S01]  /*3c70*/  LDCU UR10, c[0x0][0x504] ;  /* 0x0000a080ff0a77ac */ /* 0x000ee20008000800 */
[----:B------:R-:W-:Y:S01]  /*3c80*/  IMAD.IADD R0, R225, 0x1, R2 ;  /* 0x00000001e1007824 */ /* 0x000fe200078e0202 */
[----:B------:R-:W4:Y:S01]  /*3c90*/  LDCU UR9, c[0x0][0x508] ;  /* 0x0000a100ff0977ac */ /* 0x000f220008000800 */
[----:B------:R-:W2:Y:S01]  /*3ca0*/  LDCU UR8, c[0x0][0x3e0] ;  /* 0x00007c00ff0877ac */ /* 0x000ea20008000800 */
[----:B------:R-:W2:Y:S01]  /*3cb0*/  LDCU UR12, c[0x0][0x50c] ;  /* 0x0000a180ff0c77ac */ /* 0x000ea20008000800 */
[----:B------:R-:W2:Y:S01]  /*3cc0*/  LDCU UR11, c[0x0][0x45c] ;  /* 0x00008b80ff0b77ac */ /* 0x000ea20008000800 */
[----:B-1----:R-:W-:-:S02]  /*3cd0*/  USHF.L.U32 UR13, UR13, 0x6, URZ ;  /* 0x000000060d0d7899 */ /* 0x002fc400080006ff */
[----:B------:R-:W-:Y:S02]  /*3ce0*/  UIADD3 UR43, UPT, UPT, UR43, -UR46, -UR35 ;  /* 0x8000002e2b2b7290 */ /* 0x000fe4000fffe823 */
[----:B------:R-:W-:Y:S01]  /*3cf0*/  USHF.L.U32 UR48, UR48, 0x3, URZ ;  /* 0x0000000330307899 */ /* 0x000fe200080006ff */
[----:B--2---:R-:W-:-:S05]  /*3d00*/  @P0 FMUL.FTZ R3, R3, R5 ;  /* 0x0000000503030220 */ /* 0x004fca0000410000 */
[----:B------:R-:W-:Y:S01]  /*3d10*/  @P0 R2UR UR14, R3 ;  /* 0x00000000030e02ca */ /* 0x000fe200000e0000 */
[----:B------:R-:W-:-:S12]  /*3d20*/  IMAD.IADD R3, R225, 0x1, R228 ;  /* 0x00000001e1037824 */ /* 0x000fd800078e02e4 */
[----:B---34-:R-:W-:-:S05]  /*3d30*/  @UP0 UMOV UR15, UR14 ;  /* 0x0000000e000f0c82 */ /* 0x018fca0008000000 */
.L_x_2447:
[----:B------:R-:W0:Y:S01]  /*3d40*/  LDGDEPBAR ;  /* 0x00000000000079af */ /* 0x000e220000000000 */
[C---:B------:R-:W-:Y:S01]  /*3d50*/  IADD3 R118, PT, PT, R227.reuse, R225, RZ ;  /* 0x000000e1e3767210 */ /* 0x040fe20007ffe0ff */
[----:B------:R-:W-:Y:S01]  /*3d60*/  USHF.L.U32 UR14, UR39, 0x6, URZ ;  /* 0x00000006270e7899 */ /* 0x000fe200080006ff */
[----:B------:R-:W-:Y:S01]  /*3d70*/  IADD3 R117, PT, PT, R227, R224, RZ ;  /* 0x000000e0e3757210 */ /* 0x000fe20007ffe0ff */
[----:B------:R-:W-:Y:S02]  /*3d80*/  USHF.L.U32 UR29, UR47, 0x6, URZ ;  /* 0x000000062f1d7899 */ /* 0x000fe400080006ff */
[----:B------:R-:W-:Y:S01]  /*3d90*/  UIADD3 UR25, UPT, UPT, UR14, UR44, URZ ;  /* 0x0000002c0e197290 */ /* 0x000fe2000fffe0ff */
[----:B------:R-:W-:Y:S01]  /*3da0*/  IADD3 R116, PT, PT, R225, R117, RZ ;  /* 0x00000075e1747210 */ /* 0x000fe20007ffe0ff */
[----:B------:R-:W-:Y:S02]  /*3db0*/  UISETP.GE.AND UP0, UPT, UR29, UR43, UPT ;  /* 0x0000002b1d00728c */ /* 0x000fe4000bf06270 */
[----:B------:R-:W-:Y:S01]  /*3dc0*/  UIADD3 UR25, UPT, UPT, UR25, 0x40, URZ ;  /* 0x0000004019197890 */ /* 0x000fe2000fffe0ff */
        /* <DEDUP_REMOVED lines=37> */
[----:B------:R-:W3:Y:S01]  /*4020*/  LDSM.16.M88.4 R92, [R117+0x2000] ;  /* 0x00200000755c783b */ /* 0x000ee20000000200 */
[C---:B----4-:R-:W-:Y:S08]  /*4030*/  HMMA.16816.F32 R4, R96.reuse, R104, R4 ;  /* 0x000000686004723c */ /* 0x050ff00000001804 */
        /* <DEDUP_REMOVED lines=13> */
[C---:B------:R-:W-:Y:S08]  /*4110*/  HMMA.16816.F32 R4, R92.reuse, R112, R4 ;  /* 0x000000705c04723c */ /* 0x040ff00000001804 */
[C---:B------:R-:W-:Y:S01]  /*4120*/  HMMA.16816.F32 R8, R92.reuse, R114, R8 ;  /* 0x000000725c08723c */ /* 0x040fe20000001808 */
[----:B------:R-:W3:Y:S07]  /*4130*/  LDSM.16.M88.4 R112, [R228+0x1c800] ;  /* 0x01c80000e470783b */ /* 0x000eee0000000200 */
[C---:B----4-:R-:W-:Y:S08]  /*4140*/  HMMA.16816.F32 R12, R92.reuse, R104, R12 ;  /* 0x000000685c0c723c */ /* 0x050ff0000000180c */
[----:B------:R-:W-:Y:S01]  /*4150*/  HMMA.16816.F32 R16, R92, R106, R16 ;  /* 0x0000006a5c10723c */ /* 0x000fe20000001810 */
[----:B------:R-:W-:Y:S06]  /*4160*/  LDSM.16.M88.4 R92, [R118+0x4000] ;  /* 0x00400000765c783b */ /* 0x000fec0000000200 */
[----:B------:R-:W-:Y:S01]  /*4170*/  LDSM.16.M88.4 R104, [R2+0x1c000] ;  /* 0x01c000000268783b */ /* 0x000fe20000000200 */
[C---:B-1----:R-:W-:Y:S08]  /*4180*/  HMMA.16816.F32 R4, R84.reuse, R96, R4 ;  /* 0x000000605404723c */ /* 0x042ff00000001804 */
[C---:B------:R-:W-:Y:S01]  /*4190*/  HMMA.16816.F32 R8, R84.reuse, R98, R8 ;  /* 0x000000625408723c */ /* 0x040fe20000001808 */
[----:B------:R-:W1:Y:S07]  /*41a0*/  LDSM.16.M88.4 R96, [R3+0x1c000] ;  /* 0x01c000000360783b */ /* 0x000e6e0000000200 */
[C---:B--2---:R-:W-:Y:S01]  /*41b0*/  HMMA.16816.F32 R12, R84.reuse, R108, R12 ;  /* 0x0000006c540c723c */ /* 0x044fe2000000180c */
[----:B------:R-:W-:Y:S02]  /*41c0*/  MOV R108, UR16 ;  /* 0x00000010006c7c02 */ /* 0x000fe40008000f00 */
[----:B------:R-:W-:Y:S02]  /*41d0*/  MOV R109, UR17 ;  /* 0x00000011006d7c02 */ /* 0x000fe40008000f00 */
[C---:B------:R-:W-:Y:S03]  /*41e0*/  LEA R108, P0, R239.reuse, R108, 0x2 ;  /* 0x0000006cef6c7211 */ /* 0x040fe600078010ff */
[----:B------:R-:W-:Y:S01]  /*41f0*/  HMMA.16816.F32 R16, R84, R110, R16 ;  /* 0x0000006e5410723c */ /* 0x000fe20000001810 */
[----:B------:R-:W2:Y:S02]  /*4200*/  LDSM.16.M88.4 R84, [R3+0x1c800] ;  /* 0x01c800000354783b */ /* 0x000ea40000000200 */
[----:B------:R-:W-:Y:S05]  /*4210*/  LEA.HI.X R109, R239, R109, RZ, 0x2, P0 ;  /* 0x0000006def6d7211 */ /* 0x000fea00000f14ff */
[C---:B---3--:R-:W-:Y:S01]  /*4220*/  HMMA.16816.F32 R4, R88.reuse, R100, R4 ;  /* 0x000000645804723c */ /* 0x048fe20000001804 */
[----:B-----5:R-:W5:Y:S06]  /*4230*/  LDG.E R131, desc[UR36][R108.64] ;  /* 0x000000246c837981 */ /* 0x020f6c000c1e1900 */
[----:B------:R3:W5:Y:S01]  /*4240*/  LDG.E R130, desc[UR36][R108.64+0x20] ;  /* 0x000020246c827981 */ /* 0x000762000c1e1900 */
[C---:B------:R-:W-:Y:S05]  /*4250*/  HMMA.16816.F32 R8, R88.reuse, R102, R8 ;  /* 0x000000665808723c */ /* 0x040fea0000001808 */
[----:B------:R-:W4:Y:S03]  /*4260*/  LDSM.16.M88.4 R100, [R117+0x4000] ;  /* 0x004000007564783b */ /* 0x000f260000000200 */
[C---:B------:R-:W-:Y:S08]  /*4270*/  HMMA.16816.F32 R12, R88.reuse, R112, R12 ;  /* 0x00000070580c723c */ /* 0x040ff0000000180c */
[----:B------:R-:W-:Y:S01]  /*4280*/  HMMA.16816.F32 R16, R88, R114, R16 ;  /* 0x000000725810723c */ /* 0x000fe20000001810 */
[----:B------:R-:W4:Y:S06]  /*4290*/  LDSM.16.M88.4 R88, [R2+0x1c800] ;  /* 0x01c800000258783b */ /* 0x000f2c0000000200 */
[----:B---3--:R-:W-:Y:S01]  /*42a0*/  LDSM.16.M88.4 R108, [R116+0x4000] ;  /* 0x00400000746c783b */ /* 0x008fe20000000200 */
[C---:B-1----:R-:W-:Y:S05]  /*42b0*/  HMMA.16816.F32 R4, R92.reuse, R96, R4 ;  /* 0x000000605c04723c */ /* 0x042fea0000001804 */
[----:B------:R-:W1:Y:S03]  /*42c0*/  LDSM.16.M88.4 R112, [R0+0x1c000] ;  /* 0x01c000000070783b */ /* 0x000e660000000200 */
[C---:B------:R-:W-:Y:S03]  /*42d0*/  HMMA.16816.F32 R8, R92.reuse, R98, R8 ;  /* 0x000000625c08723c */ /* 0x040fe60000001808 */
[----:B------:R-:W-:Y:S05]  /*42e0*/  LDSM.16.M88.4 R96, [R228+0x1e000] ;  /* 0x01e00000e460783b */ /* 0x000fea0000000200 */
[C---:B--2---:R-:W-:Y:S08]  /*42f0*/  HMMA.16816.F32 R12, R92.reuse, R84, R12 ;  /* 0x000000545c0c723c */ /* 0x044ff0000000180c */
[----:B------:R-:W-:Y:S01]  /*4300*/  HMMA.16816.F32 R16, R92, R86, R16 ;  /* 0x000000565c10723c */ /* 0x000fe20000001810 */
[----:B------:R-:W2:Y:S06]  /*4310*/  LDSM.16.M88.4 R84, [R0+0x1c800] ;  /* 0x01c800000054783b */ /* 0x000eac0000000200 */
[----:B------:R-:W3:Y:S01]  /*4320*/  LDSM.16.M88.4 R92, [R227+0x6000] ;  /* 0x00600000e35c783b */ /* 0x000ee20000000200 */
[C---:B----4-:R-:W-:Y:S08]  /*4330*/  HMMA.16816.F32 R4, R100.reuse, R104, R4 ;  /* 0x000000686404723c */ /* 0x050ff00000001804 */
[C---:B------:R-:W-:Y:S01]  /*4340*/  HMMA.16816.F32 R8, R100.reuse, R106, R8 ;  /* 0x0000006a6408723c */ /* 0x040fe20000001808 */
[----:B------:R-:W-:Y:S07]  /*4350*/  LDSM.16.M88.4 R104, [R3+0x1e000] ;  /* 0x01e000000368783b */ /* 0x000fee0000000200 */
[C---:B------:R-:W-:Y:S08]  /*4360*/  HMMA.16816.F32 R12, R100.reuse, R88, R12 ;  /* 0x00000058640c723c */ /* 0x040ff0000000180c */
        /* <DEDUP_REMOVED lines=18> */
[C---:B------:R-:W-:Y:S08]  /*4490*/  HMMA.16816.F32 R8, R100.reuse, R106, R8 ;  /* 0x0000006a6408723c */ /* 0x040ff00000001808 */
[C---:B-1----:R-:W-:Y:S08]  /*44a0*/  HMMA.16816.F32 R12, R100.reuse, R84, R12 ;  /* 0x00000054640c723c */ /* 0x042ff0000000180c */
[----:B------:R-:W-:Y:S01]  /*44b0*/  HMMA.16816.F32 R16, R100, R86, R16 ;  /* 0x000000566410723c */ /* 0x000fe20000001810 */
[----:B------:R-:W1:Y:S07]  /*44c0*/  LDSM.16.M88.4 R84, [R0+0x1e800] ;  /* 0x01e800000054783b */ /* 0x000e6e0000000200 */
[C---:B--2---:R-:W-:Y:S08]  /*44d0*/  HMMA.16816.F32 R4, R108.reuse, R112, R4 ;  /* 0x000000706c04723c */ /* 0x044ff00000001804 */
[C---:B------:R-:W-:Y:S08]  /*44e0*/  HMMA.16816.F32 R8, R108.reuse, R114, R8 ;  /* 0x000000726c08723c */ /* 0x040ff00000001808 */
[C---:B---3--:R-:W-:Y:S08]  /*44f0*/  HMMA.16816.F32 R12, R108.reuse, R88, R12 ;  /* 0x000000586c0c723c */ /* 0x048ff0000000180c */
[----:B------:R-:W-:Y:S08]  /*4500*/  HMMA.16816.F32 R16, R108, R90, R16 ;  /* 0x0000005a6c10723c */ /* 0x000ff00000001810 */
[C---:B----4-:R-:W-:Y:S08]  /*4510*/  HMMA.16816.F32 R4, R92.reuse, R96, R4 ;  /* 0x000000605c04723c */ /* 0x050ff00000001804 */
[C---:B------:R-:W-:Y:S08]  /*4520*/  HMMA.16816.F32 R8, R92.reuse, R98, R8 ;  /* 0x000000625c08723c */ /* 0x040ff00000001808 */
[C---:B-1----:R-:W-:Y:S03]  /*4530*/  HMMA.16816.F32 R12, R92.reuse, R84, R12 ;  /* 0x000000545c0c723c */ /* 0x042fe6000000180c */
[----:B------:R-:W-:Y:S01]  /*4540*/  FMUL.FTZ R4, R4, UR12 ;  /* 0x0000000c04047c20 */ /* 0x000fe20008410000 */
[----:B------:R-:W-:Y:S01]  /*4550*/  FMUL.FTZ R5, R5, UR12 ;  /* 0x0000000c05057c20 */ /* 0x000fe20008410000 */
[----:B------:R-:W-:Y:S01]  /*4560*/  FMUL.FTZ R6, R6, UR12 ;  /* 0x0000000c06067c20 */ /* 0x000fe20008410000 */
[----:B------:R-:W-:Y:S01]  /*4570*/  FMUL.FTZ R7, R7, UR12 ;  /* 0x0000000c07077c20 */ /* 0x000fe20008410000 */
[----:B------:R-:W1:Y:S01]  /*4580*/  MUFU.TANH R91, R4 ;  /* 0x00000004005b7308 */ /* 0x000e620000002400 */
[----:B------:R-:W-:Y:S01]  /*4590*/  HMMA.16816.F32 R16, R92, R86, R16 ;  /* 0x000000565c10723c */ /* 0x000fe20000001810 */
[----:B------:R-:W-:Y:S02]  /*45a0*/  MOV R86, UR35 ;  /* 0x0000002300567c02 */ /* 0x000fe40008000f00 */
[----:B------:R-:W-:Y:S01]  /*45b0*/  FMUL.FTZ R10, R10, UR12 ;  /* 0x0000000c0a0a7c20 */ /* 0x000fe20008410000 */
[----:B------:R-:W-:Y:S01]  /*45c0*/  FMUL.FTZ R11, R11, UR12 ;  /* 0x0000000c0b0b7c20 */ /* 0x000fe20008410000 */
[----:B------:R-:W-:Y:S01]  /*45d0*/  FMUL.FTZ R8, R8, UR12 ;  /* 0x0000000c08087c20 */ /* 0x000fe20008410000 */
[----:B------:R-:W-:Y:S03]  /*45e0*/  FMUL.FTZ R9, R9, UR12 ;  /* 0x0000000c09097c20 */ /* 0x000fe60008410000 */
[----:B------:R2:W-:Y:S01]  /*45f0*/  MUFU.TANH R208, R10 ;  /* 0x0000000a00d07308 */ /* 0x0005e20000002400 */
[----:B------:R-:W-:Y:S02]  /*4600*/  LOP3.LUT R84, R239, UR29, RZ, 0xfc, !PT ;  /* 0x0000001def547c12 */ /* 0x000fe4000f8efcff */
[----:B------:R-:W-:Y:S01]  /*4610*/  IADD3 R86, PT, PT, R86, -UR25, -R235 ;  /* 0x8000001956567c10 */ /* 0x000fe2000fffe8eb */
[----:B------:R-:W-:Y:S01]  /*4620*/  FMUL.FTZ R204, R14, UR12 ;  /* 0x0000000c0ecc7c20 */ /* 0x000fe20008410000 */
[----:B------:R-:W-:Y:S02]  /*4630*/  FMUL.FTZ R202, R15, UR12 ;  /* 0x0000000c0fca7c20 */ /* 0x000fe40008410000 */
[----:B------:R-:W-:Y:S03]  /*4640*/  IADD3 R86, PT, PT, R84, R86, RZ ;  /* 0x0000005654567210 */ /* 0x000fe60007ffe0ff */
[----:B------:R3:W-:Y:S01]  /*4650*/  MUFU.TANH R206, R11 ;  /* 0x0000000b00ce7308 */ /* 0x0007e20000002400 */
[----:B-1----:R-:W-:Y:S01]  /*4660*/  FFMA.FTZ R213, -R91, R91, 1 ;  /* 0x3f8000005bd57423 */ /* 0x002fe2000001015b */
[----:B------:R-:W-:Y:S01]  /*4670*/  IADD3 R4, PT, PT, R86, 0x2f, RZ ;  /* 0x0000002f56047810 */ /* 0x000fe20007ffe0ff */
[----:B------:R-:W-:Y:S01]  /*4680*/  FMUL.FTZ R201, R16, UR12 ;  /* 0x0000000c10c97c20 */ /* 0x000fe20008410000 */
[----:B------:R-:W-:Y:S01]  /*4690*/  FMUL.FTZ R200, R17, UR12 ;  /* 0x0000000c11c87c20 */ /* 0x000fe20008410000 */
[----:B------:R-:W-:Y:S01]  /*46a0*/  FMUL.FTZ R197, R19, UR12 ;  /* 0x0000000c13c57c20 */ /* 0x000fe20008410000 */
[----:B------:R-:W-:Y:S04]  /*46b0*/  FMUL.FTZ R18, R18, UR12 ;  /* 0x0000000c12127c20 */ /* 0x000fe80008410000 */
[----:B------:R1:W4:Y:S01]  /*46c0*/  MUFU.TANH R88, R5 ;  /* 0x0000000500587308 */ /* 0x0003220000002400 */
[----:B--2---:R-:W-:Y:S01]  /*46d0*/  FMUL.FTZ R10, R13, UR12 ;  /* 0x0000000c0d0a7c20 */ /* 0x004fe20008410000 */
[C---:B------:R-:W-:Y:S01]  /*46e0*/  IADD3 R17, PT, PT, R86.reuse, 0x48, RZ ;  /* 0x0000004856117810 */ /* 0x040fe20007ffe0ff */
[----:B------:R-:W-:Y:S01]  /*46f0*/  FMUL.FTZ R213, R213, UR12 ;  /* 0x0000000cd5d57c20 */ /* 0x000fe20008410000 */
[C---:B------:R-:W-:Y:S02]  /*4700*/  IADD3 R16, PT, PT, R86.reuse, 0x47, RZ ;  /* 0x0000004756107810 */ /* 0x040fe40007ffe0ff */
[----:B------:R-:W-:Y:S04]  /*4710*/  IADD3 R13, PT, PT, R86, 0x40, RZ ;  /* 0x00000040560d7810 */ /* 0x000fe80007ffe0ff */
[----:B------:R2:W2:Y:S01]  /*4720*/  MUFU.TANH R15, R8 ;  /* 0x00000008000f7308 */ /* 0x0004a20000002400 */
[----:B---3--:R-:W-:Y:S01]  /*4730*/  FMUL.FTZ R11, R12, UR12 ;  /* 0x0000000c0c0b7c20 */ /* 0x008fe20008410000 */
[C---:B------:R-:W-:Y:S02]  /*4740*/  IADD3 R12, PT, PT, R86.reuse, 0x3f, RZ ;  /* 0x0000003f560c7810 */ /* 0x040fe40007ffe0ff */
[C---:B------:R-:W-:Y:S02]  /*4750*/  IADD3 R85, PT, PT, R86.reuse, 0x28, RZ ;  /* 0x0000002856557810 */ /* 0x040fe40007ffe0ff */
[C---:B------:R-:W-:Y:S04]  /*4760*/  IADD3 R19, PT, PT, R86.reuse, 0x27, RZ ;  /* 0x0000002756137810 */ /* 0x040fe80007ffe0ff */
[----:B------:R3:W3:Y:S01]  /*4770*/  MUFU.TANH R14, R9 ;  /* 0x00000009000e7308 */ /* 0x0006e20000002400 */
[----:B-1----:R-:W-:Y:S01]  /*4780*/  IADD3 R5, PT, PT, R86, 0x30, RZ ;  /* 0x0000003056057810 */ /* 0x002fe20007ffe0ff */
[----:B----4-:R-:W-:Y:S01]  /*4790*/  FFMA.FTZ R211, -R88, R88, 1 ;  /* 0x3f80000058d37423 */ /* 0x010fe20000010158 */
[----:B------:R-:W-:Y:S02]  /*47a0*/  IABS R17, R17 ;  /* 0x0000001100117213 */ /* 0x000fe40000000000 */
[----:B------:R-:W-:Y:S01]  /*47b0*/  IABS R16, R16 ;  /* 0x0000001000107213 */ /* 0x000fe20000000000 */
[----:B------:R-:W-:Y:S01]  /*47c0*/  FMUL.FTZ R211, R211, UR12 ;  /* 0x0000000cd3d37c20 */ /* 0x000fe20008410000 */
[----:B------:R-:W-:Y:S03]  /*47d0*/  IABS R13, R13 ;  /* 0x0000000d000d7213 */ /* 0x000fe60000000000 */
[----:B------:R-:W1:Y:S01]  /*47e0*/  MUFU.TANH R11, R11 ;  /* 0x0000000b000b7308 */ /* 0x000e620000002400 */
[C---:B--2---:R-:W-:Y:S01]  /*47f0*/  IADD3 R8, PT, PT, R86.reuse, 0x37, RZ ;  /* 0x0000003756087810 */ /* 0x044fe20007ffe0ff */
[----:B------:R-:W-:Y:S01]  /*4800*/  FFMA.FTZ R209, -R15, R15, 1 ;  /* 0x3f8000000fd17423 */ /* 0x000fe2000001010f */
[----:B------:R-:W-:Y:S02]  /*4810*/  IABS R12, R12 ;  /* 0x0000000c000c7213 */ /* 0x000fe40000000000 */
[----:B------:R-:W-:Y:S01]  /*4820*/  IABS R8, R8 ;  /* 0x0000000800087213 */ /* 0x000fe20000000000 */
[----:B------:R-:W-:Y:S01]  /*4830*/  FMUL.FTZ R209, R209, UR12 ;  /* 0x0000000cd1d17c20 */ /* 0x000fe20008410000 */
[----:B------:R-:W-:Y:S03]  /*4840*/  IABS R5, R5 ;  /* 0x0000000500057213 */ /* 0x000fe60000000000 */
[----:B------:R-:W2:Y:S01]  /*4850*/  MUFU.TANH R10, R10 ;  /* 0x0000000a000a7308 */ /* 0x000ea20000002400 */
[----:B---3--:R-:W-:Y:S01]  /*4860*/  IADD3 R9, PT, PT, R86, 0x38, RZ ;  /* 0x0000003856097810 */ /* 0x008fe20007ffe0ff */
[----:B------:R-:W-:Y:S01]  /*4870*/  FFMA.FTZ R207, -R14, R14, 1 ;  /* 0x3f8000000ecf7423 */ /* 0x000fe2000001010e */
[----:B------:R-:W-:Y:S02]  /*4880*/  IABS R4, R4 ;  /* 0x0000000400047213 */ /* 0x000fe40000000000 */
[----:B------:R-:W-:Y:S01]  /*4890*/  IABS R9, R9 ;  /* 0x0000000900097213 */ /* 0x000fe20000000000 */
[----:B------:R-:W-:Y:S01]  /*48a0*/  FMUL.FTZ R207, R207, UR12 ;  /* 0x0000000ccfcf7c20 */ /* 0x000fe20008410000 */
[----:B------:R-:W-:Y:S03]  /*48b0*/  IABS R85, R85 ;  /* 0x0000005500557213 */ /* 0x000fe60000000000 */
[----:B------:R-:W3:Y:S01]  /*48c0*/  MUFU.TANH R6, R6 ;  /* 0x0000000600067308 */ /* 0x000ee20000002400 */
[----:B------:R-:W-:Y:S01]  /*48d0*/  IABS R19, R19 ;  /* 0x0000001300137213 */ /* 0x000fe20000000000 */
[----:B-1----:R-:W-:Y:S01]  /*48e0*/  FFMA.FTZ R205, -R11, R11, 1 ;  /* 0x3f8000000bcd7423 */ /* 0x002fe2000001010b */
[----:B------:R-:W-:Y:S02]  /*48f0*/  I2FP.F32.S32 R17, R17 ;  /* 0x0000001100117245 */ /* 0x000fe40000201400 */
[----:B------:R-:W-:Y:S01]  /*4900*/  I2FP.F32.S32 R16, R16 ;  /* 0x0000001000107245 */ /* 0x000fe20000201400 */
[----:B------:R-:W-:Y:S01]  /*4910*/  FMUL.FTZ R205, R205, UR12 ;  /* 0x0000000ccdcd7c20 */ /* 0x000fe20008410000 */
[----:B------:R-:W-:Y:S03]  /*4920*/  I2FP.F32.S32 R13, R13 ;  /* 0x0000000d000d7245 */ /* 0x000fe60000201400 */
[----:B------:R-:W1:Y:S01]  /*4930*/  MUFU.TANH R7, R7 ;  /* 0x0000000700077308 */ /* 0x000e620000002400 */
[----:B------:R-:W-:Y:S01]  /*4940*/  I2FP.F32.S32 R12, R12 ;  /* 0x0000000c000c7245 */ /* 0x000fe20000201400 */
[----:B--2---:R-:W-:Y:S01]  /*4950*/  FFMA.FTZ R203, -R10, R10, 1 ;  /* 0x3f8000000acb7423 */ /* 0x004fe2000001010a */
[----:B------:R-:W-:Y:S01]  /*4960*/  I2FP.F32.S32 R9, R9 ;  /* 0x0000000900097245 */ /* 0x000fe20000201400 */
[C---:B------:R-:W-:Y:S01]  /*4970*/  FFMA.FTZ R91, R13.reuse, -UR15, R91 ;  /* 0x8000000f0d5b7c23 */ /* 0x040fe2000801005b */
[----:B------:R-:W-:Y:S01]  /*4980*/  I2FP.F32.S32 R8, R8 ;  /* 0x0000000800087245 */ /* 0x000fe20000201400 */
[----:B------:R-:W-:Y:S01]  /*4990*/  FFMA.FTZ R13, R13, -UR15, R208 ;  /* 0x8000000f0d0d7c23 */ /* 0x000fe200080100d0 */
[----:B------:R-:W-:Y:S03]  /*49a0*/  I2FP.F32.S32 R5, R5 ;  /* 0x0000000500057245 */ /* 0x000fe60000201400 */
[----:B------:R2:W4:Y:S01]  /*49b0*/  MUFU.TANH R198, R18 ;  /* 0x0000001200c67308 */ /* 0x0005220000002400 */
[----:B------:R-:W-:Y:S01]  /*49c0*/  I2FP.F32.S32 R4, R4 ;  /* 0x0000000400047245 */ /* 0x000fe20000201400 */
[----:B---3--:R-:W-:Y:S01]  /*49d0*/  FFMA.FTZ R17, R17, -UR15, R6 ;  /* 0x8000000f11117c23 */ /* 0x008fe20008010006 */
[----:B------:R-:W-:Y:S01]  /*49e0*/  I2FP.F32.S32 R85, R85 ;  /* 0x0000005500557245 */ /* 0x000fe20000201400 */
[----:B------:R-:W-:Y:S01]  /*49f0*/  FFMA.FTZ R212, -R6, R6, 1 ;  /* 0x3f80000006d47423 */ /* 0x000fe20000010106 */
[----:B------:R-:W-:Y:S01]  /*4a00*/  I2FP.F32.S32 R19, R19 ;  /* 0x0000001300137245 */ /* 0x000fe20000201400 */
[----:B------:R-:W-:Y:S01]  /*4a10*/  FFMA.FTZ R15, R9, -UR15, R15 ;  /* 0x8000000f090f7c23 */ /* 0x000fe2000801000f */
[----:B------:R-:W-:Y:S03]  /*4a20*/  FFMA.FTZ R14, R8, -UR15, R14 ;  /* 0x8000000f080e7c23 */ /* 0x000fe6000801000e */
[----:B------:R-:W3:Y:S01]  /*4a30*/  MUFU.TANH R204, R204 ;  /* 0x000000cc00cc7308 */ /* 0x000ee20000002400 */
[----:B-1----:R-:W-:Y:S01]  /*4a40*/  FFMA.FTZ R16, R16, -UR15, R7 ;  /* 0x8000000f10107c23 */ /* 0x002fe20008010007 */
[----:B------:R-:W-:Y:S01]  /*4a50*/  FFMA.FTZ R210, -R7, R7, 1 ;  /* 0x3f80000007d27423 */ /* 0x000fe20000010107 */
[C---:B------:R-:W-:Y:S01]  /*4a60*/  FFMA.FTZ R11, R5.reuse, -UR15, R11 ;  /* 0x8000000f050b7c23 */ /* 0x040fe2000801000b */
[----:B------:R-:W-:Y:S01]  /*4a70*/  FFMA.FTZ R10, R4, -UR15, R10 ;  /* 0x8000000f040a7c23 */ /* 0x000fe2000801000a */
[----:B------:R-:W-:Y:S01]  /*4a80*/  FFMA.FTZ R208, -R208, R208, 1 ;  /* 0x3f800000d0d07423 */ /* 0x000fe200000101d0 */
[----:B------:R-:W-:Y:S01]  /*4a90*/  FMUL.FTZ R212, R212, UR12 ;  /* 0x0000000cd4d47c20 */ /* 0x000fe20008410000 */
[----:B------:R-:W-:Y:S03]  /*4aa0*/  FMUL.FTZ R210, R210, UR12 ;  /* 0x0000000cd2d27c20 */ /* 0x000fe60008410000 */
[----:B------:R-:W1:Y:S01]  /*4ab0*/  MUFU.TANH R202, R202 ;  /* 0x000000ca00ca7308 */ /* 0x000e620000002400 */
[C---:B--2---:R-:W-:Y:S01]  /*4ac0*/  FFMA.FTZ R18, R12.reuse, -UR15, R88 ;  /* 0x8000000f0c127c23 */ /* 0x044fe20008010058 */
[----:B------:R-:W-:Y:S01]  /*4ad0*/  FFMA.FTZ R12, R12, -UR15, R206 ;  /* 0x8000000f0c0c7c23 */ /* 0x000fe200080100ce */
[----:B----4-:R-:W-:Y:S01]  /*4ae0*/  FFMA.FTZ R5, R5, -UR15, R198 ;  /* 0x8000000f05057c23 */ /* 0x010fe200080100c6 */
[----:B------:R-:W-:Y:S01]  /*4af0*/  FFMA.FTZ R206, -R206, R206, 1 ;  /* 0x3f800000cece7423 */ /* 0x000fe200000101ce */
[----:B------:R-:W-:Y:S01]  /*4b00*/  FFMA.FTZ R198, -R198, R198, 1 ;  /* 0x3f800000c6c67423 */ /* 0x000fe200000101c6 */
[----:B------:R-:W-:Y:S01]  /*4b10*/  FMUL.FTZ R208, R208, UR12 ;  /* 0x0000000cd0d07c20 */ /* 0x000fe20008410000 */
[----:B------:R-:W-:Y:S03]  /*4b20*/  FMUL.FTZ R203, R203, UR12 ;  /* 0x0000000ccbcb7c20 */ /* 0x000fe60008410000 */
[----:B------:R-:W2:Y:S01]  /*4b30*/  MUFU.TANH R201, R201 ;  /* 0x000000c900c97308 */ /* 0x000ea20000002400 */
[----:B---3--:R-:W-:Y:S01]  /*4b40*/  FFMA.FTZ R9, R9, -UR15, R204 ;  /* 0x8000000f09097c23 */ /* 0x008fe200080100cc */
[----:B------:R-:W-:Y:S01]  /*4b50*/  FFMA.FTZ R204, -R204, R204, 1 ;  /* 0x3f800000cccc7423 */ /* 0x000fe200000101cc */
[----:B------:R-:W-:Y:S01]  /*4b60*/  FMUL.FTZ R206, R206, UR12 ;  /* 0x0000000ccece7c20 */ /* 0x000fe20008410000 */
[----:B------:R-:W-:Y:S02]  /*4b70*/  FMUL.FTZ R198, R198, UR12 ;  /* 0x0000000cc6c67c20 */ /* 0x000fe40008410000 */
        /* <DEDUP_REMOVED lines=8> */
[----:B------:R-:W-:Y:S01]  /*4c00*/  FMUL.FTZ R201, R201, UR12 ;  /* 0x0000000cc9c97c20 */ /* 0x000fe20008410000 */
[----:B---3--:R-:W-:Y:S01]  /*4c10*/  FFMA.FTZ R6, R19, -UR15, R200 ;  /* 0x8000000f13067c23 */ /* 0x008fe200080100c8 */
[----:B------:R-:W-:Y:S04]  /*4c20*/  FFMA.FTZ R200, -R200, R200, 1 ;  /* 0x3f800000c8c87423 */ /* 0x000fe800000101c8 */
[----:B------:R-:W-:Y:S01]  /*4c30*/  FMUL.FTZ R200, R200, UR12 ;  /* 0x0000000cc8c87c20 */ /* 0x000fe20008410000 */
[----:B-1----:R-:W-:Y:S01]  /*4c40*/  FFMA.FTZ R4, R4, -UR15, R197 ;  /* 0x8000000f04047c23 */ /* 0x002fe200080100c5 */
[----:B------:R-:W-:Y:S04]  /*4c50*/  FFMA.FTZ R197, -R197, R197, 1 ;  /* 0x3f800000c5c57423 */ /* 0x000fe800000101c5 */
[----:B------:R-:W-:Y:S01]  /*4c60*/  FMUL.FTZ R197, R197, UR12 ;  /* 0x0000000cc5c57c20 */ /* 0x000fe20008410000 */
        /* <DEDUP_REMOVED lines=11> */
.L_x_2443:
        /* <DEDUP_REMOVED lines=9> */
[C---:B------:R-:W-:Y:S01]  /*4db0*/  VIADD R89, R92.reuse, 0x8 ;  /* 0x000000085c597836 */ /* 0x040fe20000000000 */
[C---:B------:R-:W-:Y:S01]  /*4dc0*/  VIADDMNMX R93, R85.reuse, R93, UR35, PT ;  /* 0x00000023555d7e46 */ /* 0x040fe2000b80015d */
[C---:B------:R-:W-:Y:S01]  /*4dd0*/  VIADD R88, R92.reuse, 0x9 ;  /* 0x000000095c587836 */ /* 0x040fe20000000000 */
        /* <DEDUP_REMOVED lines=70> */
.L_x_2444:
[----:B------:R-:W1:Y:S01]  /*5240*/  S2R R230, SR_TID.X ;  /* 0x0000000000e67919 */ /* 0x000e620000002100 */
[C---:B------:R-:W-:Y:S01]  /*5250*/  FMUL.FTZ R84, R238.reuse, 1.4426950216293334961 ;  /* 0x3fb8aa3bee547820 */ /* 0x040fe20000410000 */
[----:B------:R-:W-:Y:S01]  /*5260*/  FSETP.NEU.FTZ.AND P0, PT, R238, -INF , PT ;  /* 0xff800000ee00780b */ /* 0x000fe20003f1d000 */
[C---:B------:R-:W-:Y:S01]  /*5270*/  FMUL.FTZ R19, R237.reuse, 1.4426950216293334961 ;  /* 0x3fb8aa3bed137820 */ /* 0x040fe20000410000 */
[----:B------:R-:W-:Y:S01]  /*5280*/  IMAD.MOV.U32 R214, RZ, RZ, 0x10 ;  /* 0x00000010ffd67424 */ /* 0x000fe200078e00ff */
[----:B------:R-:W-:Y:S01]  /*5290*/  MOV R116, 0x20 ;  /* 0x0000002000747802 */ /* 0x000fe20000000f00 */
[----:B------:R-:W-:Y:S01]  /*52a0*/  UISETP.GT.AND UP0, UPT, UR47, UR45, UPT ;  /* 0x0000002d2f00728c */ /* 0x000fe2000bf04270 */
[----:B------:R-:W-:Y:S02]  /*52b0*/  FSEL R84, R84, RZ, P0 ;  /* 0x000000ff54547208 */ /* 0x000fe40000000000 */
        /* <DEDUP_REMOVED lines=17> */
[--C-:B------:R-:W-:Y:S01]  /*53d0*/  FFMA.FTZ R218, R13, UR11, -R19.reuse ;  /* 0x0000000b0dda7c23 */ /* 0x100fe20008010813 */
[--C-:B------:R-:W-:Y:S01]  /*53e0*/  FFMA.FTZ R217, R12, UR11, -R19.reuse ;  /* 0x0000000b0cd97c23 */ /* 0x100fe20008010813 */
[----:B------:R-:W-:Y:S03]  /*53f0*/  FFMA.FTZ R19, R4, UR11, -R19 ;  /* 0x0000000b04137c23 */ /* 0x000fe60008010813 */
[----:B------:R-:W-:Y:S10]  /*5400*/  MUFU.EX2 R221, R221 ;  /* 0x000000dd00dd7308 */ /* 0x000ff40000000800 */
[----:B------:R-:W2:Y:S10]  /*5410*/  MUFU.EX2 R219, R219 ;  /* 0x000000db00db7308 */ /* 0x000eb40000000800 */
        /* <DEDUP_REMOVED lines=18> */
[----:B--2---:R-:W-:Y:S02]  /*5540*/  F2FP.F16.F32.PACK_AB R5, R219, R221 ;  /* 0x000000dddb05723e */ /* 0x004fe400000000ff */
[----:B------:R-:W-:Y:S02]  /*5550*/  LOP3.LUT R9, R10, 0x20, R9, 0x78, !PT ;  /* 0x000000200a097812 */ /* 0x000fe400078e7809 */
[----:B------:R-:W-:Y:S02]  /*5560*/  LOP3.LUT R10, R120, 0xc00, RZ, 0xc0, !PT ;  /* 0x00000c00780a7812 */ /* 0x000fe400078ec0ff */
[----:B------:R-:W-:Y:S02]  /*5570*/  LOP3.LUT R9, R9, 0x1c0, R8, 0xf8, !PT ;  /* 0x000001c009097812 */ /* 0x000fe400078ef808 */
[----:B------:R-:W-:Y:S02]  /*5580*/  LOP3.LUT R10, R10, 0x6, R124, 0xf8, !PT ;  /* 0x000000060a0a7812 */ /* 0x000fe400078ef87c */
[----:B---3--:R-:W-:Y:S02]  /*5590*/  F2FP.F16.F32.PACK_AB R6, R251, R252 ;  /* 0x000000fcfb06723e */ /* 0x008fe400000000ff */
[----:B------:R-:W-:Y:S02]  /*55a0*/  LOP3.LUT R9, R10, R9, RZ, 0xfc, !PT ;  /* 0x000000090a097212 */ /* 0x000fe400078efcff */
[C---:B------:R-:W-:Y:S02]  /*55b0*/  SHF.L.U32 R121, R230.reuse, 0x6, RZ ;  /* 0x00000006e6797819 */ /* 0x040fe400000006ff */
[----:B------:R-:W-:Y:S02]  /*55c0*/  LEA R199, R9, UR4, 0x1 ;  /* 0x0000000409c77c11 */ /* 0x000fe4000f8e08ff */
[C---:B------:R-:W-:Y:S02]  /*55d0*/  LOP3.LUT P1, RZ, R230.reuse, 0x8, RZ, 0xc0, !PT ;  /* 0x00000008e6ff7812 */ /* 0x040fe4000782c0ff */
[----:B------:R-:W-:Y:S01]  /*55e0*/  SHF.L.U32 R229, R230, 0x3, RZ ;  /* 0x00000003e6e57819 */ /* 0x000fe200000006ff */
[----:B------:R1:W-:Y:S01]  /*55f0*/  STS [R199+0x2a400], R5 ;  /* 0x02a40005c7007388 */ /* 0x0003e20000000800 */
[----:B------:R-:W-:Y:S01]  /*5600*/  LOP3.LUT R122, R121, 0x1c0, RZ, 0xc0, !PT ;  /* 0x000001c0797a7812 */ /* 0x000fe200078ec0ff */
[----:B------:R-:W-:Y:S01]  /*5610*/  VIADD R196, R199, 0x2a020 ;  /* 0x0002a020c7c47836 */ /* 0x000fe20000000000 */
[----:B------:R-:W-:Y:S03]  /*5620*/  LOP3.LUT R7, R120, 0x200, RZ, 0xc0, !PT ;  /* 0x0000020078077812 */ /* 0x000fe600078ec0ff */
[----:B------:R2:W-:Y:S01]  /*5630*/  STS [R199+0x2a000], R6 ;  /* 0x02a00006c7007388 */ /* 0x0005e20000000800 */
[----:B------:R-:W-:Y:S02]  /*5640*/  LOP3.LUT R122, R122, 0x38, R229, 0xf8, !PT ;  /* 0x000000387a7a7812 */ /* 0x000fe400078ef8e5 */
[----:B------:R-:W-:Y:S02]  /*5650*/  LOP3.LUT P0, R123, R230, 0x4, RZ, 0xc0, !PT ;  /* 0x00000004e67b7812 */ /* 0x000fe4000780c0ff */
[----:B------:R-:W-:Y:S02]  /*5660*/  LOP3.LUT R7, R7, 0x3800, R8, 0xf8, !PT ;  /* 0x0000380007077812 */ /* 0x000fe400078ef808 */
[----:B------:R-:W-:Y:S02]  /*5670*/  IADD3 R4, PT, PT, R199, 0x2a000, RZ ;  /* 0x0002a000c7047810 */ /* 0x000fe40007ffe0ff */
[--C-:B------:R-:W-:Y:S02]  /*5680*/  LOP3.LUT R228, R122, 0x8, R230.reuse, 0x78, !PT ;  /* 0x000000087ae47812 */ /* 0x100fe400078e78e6 */
[----:B------:R-:W-:Y:S02]  /*5690*/  @P1 IADD3 R196, PT, PT, R4, -0x20, RZ ;  /* 0xffffffe004c41810 */ /* 0x000fe40007ffe0ff */
[----:B------:R-:W-:Y:S02]  /*56a0*/  LOP3.LUT R228, R7, R228, RZ, 0xfc, !PT ;  /* 0x000000e407e47212 */ /* 0x000fe400078efcff */
[----:B----4-:R-:W-:Y:S02]  /*56b0*/  F2FP.F16.F32.PACK_AB R8, R233, R241 ;  /* 0x000000f1e908723e */ /* 0x010fe400000000ff */
[----:B------:R-:W-:Y:S02]  /*56c0*/  F2FP.F16.F32.PACK_AB R7, R217, R218 ;  /* 0x000000dad907723e */ /* 0x000fe400000000ff */
[----:B------:R-:W-:Y:S02]  /*56d0*/  SHF.R.U32.HI R118, RZ, 0x1, R230 ;  /* 0x00000001ff767819 */ /* 0x000fe400000116e6 */
[----:B-1----:R-:W-:Y:S02]  /*56e0*/  SEL R5, R214, 0xfffffff0, !P0 ;  /* 0xfffffff0d6057807 */ /* 0x002fe40004000000 */
[----:B------:R-:W-:Y:S02]  /*56f0*/  LOP3.LUT R119, R121, 0x200, RZ, 0xc0, !PT ;  /* 0x0000020079777812 */ /* 0x000fe400078ec0ff */
[----:B------:R-:W-:Y:S01]  /*5700*/  IADD3 R4, PT, PT, R199, R5, RZ ;  /* 0x00000005c7047210 */ /* 0x000fe20007ffe0ff */
[----:B------:R-:W-:Y:S01]  /*5710*/  IMAD.IADD R5, R5, 0x1, R196 ;  /* 0x0000000105057824 */ /* 0x000fe200078e02c4 */
[----:B--2---:R-:W-:Y:S02]  /*5720*/  F2FP.F16.F32.PACK_AB R6, R223, R231 ;  /* 0x000000e7df06723e */ /* 0x004fe400000000ff */
[----:B------:R-:W-:Y:S01]  /*5730*/  LOP3.LUT R113, R119, 0xc00, R120, 0xf8, !PT ;  /* 0x00000c0077717812 */ /* 0x000fe200078ef878 */
[----:B------:R-:W-:Y:S01]  /*5740*/  STS [R4+0x2a000], R8 ;  /* 0x02a0000804007388 */ /* 0x000fe20000000800 */
[----:B------:R-:W-:Y:S02]  /*5750*/  LOP3.LUT R118, R122, 0x8, R118, 0x78, !PT ;  /* 0x000000087a767812 */ /* 0x000fe400078e7876 */
[----:B------:R-:W-:Y:S03]  /*5760*/  LEA R228, R228, UR4, 0x1 ;  /* 0x00000004e4e47c11 */ /* 0x000fe6000f8e08ff */
[----:B------:R1:W-:Y:S01]  /*5770*/  STS [R4+0x2a400], R7 ;  /* 0x02a4000704007388 */ /* 0x0003e20000000800 */
[----:B------:R-:W-:Y:S02]  /*5780*/  LOP3.LUT R113, R113, R118, RZ, 0xfc, !PT ;  /* 0x0000007671717212 */ /* 0x000fe400078efcff */
[----:B------:R-:W-:Y:S03]  /*5790*/  LOP3.LUT P1, R117, R230, 0x2, RZ, 0xc0, !PT ;  /* 0x00000002e6757812 */ /* 0x000fe6000782c0ff */
[----:B------:R2:W-:Y:S01]  /*57a0*/  STS [R196], R6 ;  /* 0x00000006c4007388 */ /* 0x0005e20000000800 */
[----:B------:R-:W-:Y:S02]  /*57b0*/  LEA R113, R113, UR4, 0x1 ;  /* 0x0000000471717c11 */ /* 0x000fe4000f8e08ff */
[----:B------:R-:W-:Y:S02]  /*57c0*/  SEL R125, R116, 0xffffffe0, !P1 ;  /* 0xffffffe0747d7807 */ /* 0x000fe40004800000 */
[----:B------:R-:W-:Y:S02]  /*57d0*/  SEL R126, R220, 0xffffffc0, !P0 ;  /* 0xffffffc0dc7e7807 */ /* 0x000fe40004000000 */
[C---:B------:R-:W-:Y:S01]  /*57e0*/  IADD3 R112, PT, PT, R113.reuse, R125, RZ ;  /* 0x0000007d71707210 */ /* 0x040fe20007ffe0ff */
[C---:B------:R-:W-:Y:S01]  /*57f0*/  IMAD.IADD R129, R228.reuse, 0x1, R125 ;  /* 0x00000001e4817824 */ /* 0x040fe200078e027d */
[----:B------:R-:W-:Y:S01]  /*5800*/  IADD3 R128, PT, PT, R113, R126, RZ ;  /* 0x0000007e71807210 */ /* 0x000fe20007ffe0ff */
[----:B------:R-:W-:Y:S01]  /*5810*/  IMAD.IADD R126, R228, 0x1, R126 ;  /* 0x00000001e47e7824 */ /* 0x000fe200078e027e */
[----:B------:R-:W-:Y:S02]  /*5820*/  LOP3.LUT R124, R124, 0x20, RZ, 0xc0, !PT ;  /* 0x000000207c7c7812 */ /* 0x000fe400078ec0ff */
[C---:B------:R-:W-:Y:S02]  /*5830*/  IADD3 R127, PT, PT, R125.reuse, R128, RZ ;  /* 0x000000807d7f7210 */ /* 0x040fe40007ffe0ff */
[----:B------:R-:W-:Y:S02]  /*5840*/  IADD3 R125, PT, PT, R125, R126, RZ ;  /* 0x0000007e7d7d7210 */ /* 0x000fe40007ffe0ff */
[--C-:B------:R-:W-:Y:S02]  /*5850*/  SHF.R.U32.HI R232, RZ, 0x1, R230.reuse ;  /* 0x00000001ffe87819 */ /* 0x100fe400000116e6 */
[----:B------:R-:W-:Y:S02]  /*5860*/  ISETP.NE.AND P1, PT, R123, RZ, PT ;  /* 0x000000ff7b00720c */ /* 0x000fe40003f25270 */
[----:B-1----:R-:W-:Y:S02]  /*5870*/  F2FP.F16.F32.PACK_AB R4, R215, R216 ;  /* 0x000000d8d704723e */ /* 0x002fe400000000ff */
[----:B------:R-:W-:Y:S02]  /*5880*/  F2FP.F16.F32.PACK_AB R7, R250, R222 ;  /* 0x000000defa07723e */ /* 0x000fe400000000ff */
[----:B--2---:R-:W-:Y:S01]  /*5890*/  F2FP.F16.F32.PACK_AB R6, R248, R249 ;  /* 0x000000f9f806723e */ /* 0x004fe200000000ff */
[----:B------:R-:W-:Y:S01]  /*58a0*/  STS [R196+0x400], R4 ;  /* 0x00040004c4007388 */ /* 0x000fe20000000800 */
[----:B------:R-:W-:Y:S05]  /*58b0*/  SEL R214, R214, 0xfffffff0, !P1 ;  /* 0xfffffff0d6d67807 */ /* 0x000fea0004800000 */
        /* <DEDUP_REMOVED lines=102> */
[C---:B------:R-:W-:Y:S08]  /*5f20*/  HMMA.16816.F32 R8, R96.reuse, R114, R8 ;  /* 0x000000726008723c */ /* 0x040ff00000001808 */
[C---:B---3--:R-:W-:Y:S08]  /*5f30*/  HMMA.16816.F32 R12, R96.reuse, R88, R12 ;  /* 0x00000058600c723c */ /* 0x048ff0000000180c */
        /* <DEDUP_REMOVED lines=12> */
[C---:B----4-:R-:W-:Y:S05]  /*6000*/  HMMA.16816.F32 R4, R92.reuse, R104, R4 ;  /* 0x000000685c04723c */ /* 0x050fea0000001804 */
[----:B------:R-:W-:Y:S02]  /*6010*/  LOP3.LUT R122, R85, R122, RZ, 0x3c, !PT ;  /* 0x0000007a557a7212 */ /* 0x000fe400078e3cff */
[----:B------:R-:W-:Y:S01]  /*6020*/  LOP3.LUT R84, R84, 0x200, R121, 0xf8, !PT ;  /* 0x0000020054547812 */ /* 0x000fe200078ef879 */
[C---:B------:R-:W-:Y:S08]  /*6030*/  HMMA.16816.F32 R8, R92.reuse, R106, R8 ;  /* 0x0000006a5c08723c */ /* 0x040ff00000001808 */
[C---:B--2---:R-:W-:Y:S03]  /*6040*/  HMMA.16816.F32 R12, R92.reuse, R88, R12 ;  /* 0x000000585c0c723c */ /* 0x044fe6000000180c */
        /* <DEDUP_REMOVED lines=125> */
.L_x_2445:
[----:B------:R-:W-:Y:S01]  /*6820*/  STS [R199+0x28000], R5 ;  /* 0x02800005c7007388 */ /* 0x000fe20000000800 */
[----:B------:R-:W-:Y:S01]  /*6830*/  FMUL.FTZ R19, R197, R19 ;  /* 0x00000013c5137220 */ /* 0x000fe20000410000 */
[----:B------:R-:W-:Y:S01]  /*6840*/  FMUL.FTZ R18, R198, R18 ;  /* 0x00000012c6127220 */ /* 0x000fe20000410000 */
[----:B------:R-:W-:Y:S03]  /*6850*/  F2FP.F16.F32.PACK_AB R12, R13, R12 ;  /* 0x0000000c0d0c723e */ /* 0x000fe600000000ff */
[----:B------:R2:W-:Y:S01]  /*6860*/  STS [R199+0x28400], R6 ;  /* 0x02840006c7007388 */ /* 0x0005e20000000800 */
        /* <DEDUP_REMOVED lines=172> */
.L_x_2446:
        /* <DEDUP_REMOVED lines=608> */
.L_x_2448:
        /* <DEDUP_REMOVED lines=13> */
.L_x_2449:
[----:B------:R-:W2:Y:S01]  /*9a00*/  LDCU.64 UR8, c[0x0][0x5c8] ;  /* 0x0000b900ff0877ac */ /* 0x000ea20008000a00 */
[----:B------:R-:W-:-:S04]  /*9a10*/  UIADD3 UR5, UPT, UPT, UR38, UR42, URZ ;  /* 0x0000002a26057290 */ /* 0x000fc8000fffe0ff */
[----:B--2---:R-:W-:Y:S02]  /*9a20*/  UIMAD.WIDE.U32 UR12, UR5, UR8, URZ ;  /* 0x00000008050c72a5 */ /* 0x004fe4000f8e00ff */
[----:B------:R-:W-:-:S04]  /*9a30*/  UIMAD UR5, UR5, UR9, URZ ;  /* 0x00000009050572a4 */ /* 0x000fc8000f8e02ff */
[----:B------:R-:W-:Y:S01]  /*9a40*/  UIADD3 UR5, UPT, UPT, UR13, UR5, URZ ;  /* 0x000000050d057290 */ /* 0x000fe2000fffe0ff */
[----:B------:R-:W-:-:S05]  /*9a50*/  UMOV UR38, UR12 ;  /* 0x0000000c00267c82 */ /* 0x000fca0008000000 */
[----:B------:R-:W-:-:S07]  /*9a60*/  MOV R6, UR5 ;  /* 0x0000000500067c02 */ /* 0x000fce0008000f00 */
.L_x_2450:
        /* <DEDUP_REMOVED lines=63> */
.L_x_2452:
[----:B------:R-:W-:Y:S05]  /*9e60*/  BSYNC.RECONVERGENT B0 ;  /* 0x0000000000007941 */ /* 0x000fea0003800200 */
.L_x_2451:
        /* <DEDUP_REMOVED lines=21> */
.L_x_2454:
[----:B------:R-:W-:Y:S05]  /*9fc0*/  BSYNC.RECONVERGENT B0 ;  /* 0x0000000000007941 */ /* 0x000fea0003800200 */
.L_x_2453:
        /* <DEDUP_REMOVED lines=26> */
.L_x_2456:
[----:B------:R-:W-:Y:S05]  /*a170*/  BSYNC.RECONVERGENT B0 ;  /* 0x0000000000007941 */ /* 0x000fea0003800200 */
.L_x_2455:
        /* <DEDUP_REMOVED lines=18> */
.L_x_2422:
[----:B------:R-:W-:Y:S05]  /*a2a0*/  BSYNC.RECONVERGENT B1 ;  /* 0x0000000000017941 */ /* 0x000fea0003800200 */
.L_x_2400:
[----:B------:R-:W3:Y:S01]  /*a2b0*/  LDCU UR8, c[0x0][0x438] ;  /* 0x00008700ff0877ac */ /* 0x000ee20008000800 */
[----:B------:R-:W4:Y:S01]  /*a2c0*/  LDCU UR9, c[0x0][0x370] ;  /* 0x00006e00ff0977ac */ /* 0x000f220008000800 */
[----:B------:R-:W-:Y:S01]  /*a2d0*/  UMOV UR10, UR20 ;  /* 0x00000014000a7c82 */ /* 0x000fe20008000000 */
[----:B---3--:R-:W-:-:S04]  /*a2e0*/  UIADD3 UR8, UPT, UPT, UR8, 0x3f, URZ ;  /* 0x0000003f08087890 */ /* 0x008fc8000fffe0ff */
[----:B------:R-:W-:Y:S02]  /*a2f0*/  USHF.R.S32.HI UR5, URZ, 0x1f, UR8 ;  /* 0x0000001fff057899 */ /* 0x000fe40008011408 */
[----:B----4-:R-:W-:Y:S02]  /*a300*/  UIADD3 UR39, UPT, UPT, UR9, UR39, URZ ;  /* 0x0000002709277290 */ /* 0x010fe4000fffe0ff */
[----:B------:R-:W-:-:S04]  /*a310*/  ULEA.HI UR5, UR5, UR8, URZ, 0x6 ;  /* 0x0000000805057291 */ /* 0x000fc8000f8f30ff */
[----:B------:R-:W-:-:S04]  /*a320*/  USHF.R.S32.HI UR5, URZ, 0x6, UR5 ;  /* 0x00000006ff057899 */ /* 0x000fc80008011405 */
[----:B------:R-:W-:-:S09]  /*a330*/  UISETP.GE.AND UP0, UPT, UR39, UR5, UPT ;  /* 0x000000052700728c */ /* 0x000fd2000bf06270 */
[----:B------:R-:W-:Y:S05]  /*a340*/  BRA.U !UP0, `(.L_x_2457) ;  /* 0xffffff5d08f07547 */ /* 0x000fea000b83ffff */
[----:B------:R-:W-:Y:S05]  /*a350*/  EXIT ;  /* 0x000000000000794d */ /* 0x000fea0003800000 */
.L_x_2458:
        /* <DEDUP_REMOVED lines=10> */
.L_x_2537:


//--------------------- .text._ZN5flash25flash_bwd_dot_do_o_kernelILb0E23Flash_bwd_kernel_traitsILi256ELi64ELi64ELi8ELi4ELi2ELi2ELb0ELb0EN7cutlass6half_tE19Flash_kernel_traitsILi256ELi64ELi64ELi8ES3_EEEEvNS_16Flash_bwd_paramsE --------------------------
	.section	.text._ZN5flash25flash_bwd_dot_do_o_kernelILb0E23Flash_bwd_kernel_traitsILi256ELi64ELi64ELi8ELi4ELi2ELi2ELb0ELb0EN7cutlass6half_tE19Flash_kernel_traitsILi256ELi64ELi64ELi8ES3_EEEEvNS_16Flash_bwd_paramsE,"ax",@progbits
	.align	128
        .global         _ZN5flash25flash_bwd_dot_do_o_kernelILb0E23Flash_bwd_kernel_traitsILi256ELi64ELi64ELi8ELi4ELi2ELi2ELb0ELb0EN7cutlass6half_tE19Flash_kernel_traitsILi256ELi64ELi64ELi8ES3_EEEEvNS_16Flash_bwd_paramsE
        .type           _ZN5flash25flash_bwd_dot_do_o_kernelILb0E23Flash_bwd_kernel_traitsILi256ELi64ELi64ELi8ELi4ELi2ELi2ELb0ELb0EN7cutlass6half_tE19Flash_kernel_traitsILi256ELi64ELi64ELi8ES3_EEEEvNS_16Flash_bwd_paramsE,@function
        .size           _ZN5flash25flash_bwd_dot_do_o_kernelILb0E23Flash_bwd_kernel_traitsILi256ELi64ELi64ELi8ELi4ELi2ELi2ELb0ELb0EN7cutlass6half_tE19Flash_kernel_traitsILi256ELi64ELi64ELi8ES3_EEEEvNS_16Flash_bwd_paramsE,(.L_x_2538 - _ZN5flash25flash_bwd_dot_do_o_kernelILb0E23Flash_bwd_kernel_traitsILi256ELi64ELi64ELi8ELi4ELi2ELi2ELb0ELb0EN7cutlass6half_tE19Flash_kernel_traitsILi256ELi64ELi64ELi8ES3_EEEEvNS_16Flash_bwd_paramsE)
        .other          _ZN5flash25flash_bwd_dot_do_o_kernelILb0E23Flash_bwd_kernel_traitsILi256ELi64ELi64ELi8ELi4ELi2ELi2ELb0ELb0EN7cutlass6half_tE19Flash_kernel_traitsILi256ELi64ELi64ELi8ES3_EEEEvNS_16Flash_bwd_paramsE,@"STO_CUDA_ENTRY STV_DEFAULT"
_ZN5flash25flash_bwd_dot_do_o_kernelILb0E23Flash_bwd_kernel_traitsILi256ELi64ELi64ELi8ELi4ELi2ELi2ELb0ELb0EN7cutlass6half_tE19Flash_kernel_traitsILi256ELi64ELi64ELi8ES3_EEEEvNS_16Flash_bwd_paramsE:
.text._ZN5flash25flash_bwd_dot_do_o_kernelILb0E23Flash_bwd_kernel_traitsILi256ELi64ELi64ELi8ELi4ELi2ELi2ELb0ELb0EN7cutlass6half_tE19Flash_kernel_traitsILi256ELi64ELi64ELi8ES3_EEEEvNS_16Flash_bwd_paramsE:
        /* <DEDUP_REMOVED lines=49> */
.L_x_2459:
[----:B------:R-:W0:Y:S08]  /*0310*/  LDC R10, c[0x0][0x3e0] ;  /* 0x0000f800ff0a7b82 */ /* 0x000e300000000800 */
[----:B------:R-:W1:Y:S01]  /*0320*/  LDC R3, c[0x0][0x444] ;  /* 0x00011100ff037b82 */ /* 0x000e620000000800 */
[----:B0-----:R-:W-:-:S04]  /*0330*/  IMAD R10, R7, R10, UR5 ;  /* 0x00000005070a7e24 */ /* 0x001fc8000f8e020a */
[----:B-1----:R-:W-:-:S07]  /*0340*/  IMAD R10, R10, R3, RZ ;  /* 0x000000030a0a7224 */ /* 0x002fce00078e02ff */
.L_x_2460:
        /* <DEDUP_REMOVED lines=63> */
.L_x_2462:
[----:B------:R-:W-:Y:S05]  /*0740*/  BSYNC.RECONVERGENT B0 ;  /* 0x0000000000007941 */ /* 0x000fea0003800200 */
.L_x_2461:
        /* <DEDUP_REMOVED lines=22> */
.L_x_2464:
[----:B------:R-:W-:Y:S05]  /*08b0*/  BSYNC.RECONVERGENT B0 ;  /* 0x0000000000007941 */ /* 0x000fea0003800200 */
.L_x_2463:
        /* <DEDUP_REMOVED lines=25> */
.L_x_2466:
[----:B------:R-:W-:Y:S05]  /*0a50*/  BSYNC.RECONVERGENT B0 ;  /* 0x0000000000007941 */ /* 0x000fea0003800200 */
.L_x_2465:
        /* <DEDUP_REMOVED lines=30> */
.L_x_2468:
[----:B------:R-:W-:Y:S05]  /*0c40*/  BSYNC.RECONVERGENT B0 ;  /* 0x0000000000007941 */ /* 0x000fea0003800200 */
.L_x_2467:
        /* <DEDUP_REMOVED lines=219> */
.L_x_2469:
        /* <DEDUP_REMOVED lines=16> */
.L_x_2538:


//--------------------- .text._ZN5flash25flash_bwd_dot_do_o_kernelILb1E23Flash_bwd_kernel_traitsILi256ELi64ELi64ELi8ELi4ELi2ELi2ELb0ELb0EN7cutlass6half_tE19Flash_kernel_traitsILi256ELi64ELi64ELi8ES3_EEEEvNS_16Flash_bwd_paramsE --------------------------
	.section	.text._ZN5flash25flash_bwd_dot_do_o_kernelILb1E23Flash_bwd_kernel_traitsILi256ELi64ELi64ELi8ELi4ELi2ELi2ELb0ELb0EN7cutlass6half_tE19Flash_kernel_traitsILi256ELi64ELi64ELi8ES3_EEEEvNS_16Flash_bwd_paramsE,"ax",@progbits
	.align	128
        .global         _ZN5flash25flash_bwd_dot_do_o_kernelILb1E23Flash_bwd_kernel_traitsILi256ELi64ELi64ELi8ELi4ELi2ELi2ELb0ELb0EN7cutlass6half_tE19Flash_kernel_traitsILi256ELi64ELi64ELi8ES3_EEEEvNS_16Flash_bwd_paramsE
        .type           _ZN5flash25flash_bwd_dot_do_o_kernelILb1E23Flash_bwd_kernel_traitsILi256ELi64ELi64ELi8ELi4ELi2ELi2ELb0ELb0EN7cutlass6half_tE19Flash_kernel_traitsILi256ELi64ELi64ELi8ES3_EEEEvNS_16Flash_bwd_paramsE,@function
        .size           _ZN5flash25flash_bwd_dot_do_o_kernelILb1E23Flash_bwd_kernel_traitsILi256ELi64ELi64ELi8ELi4ELi2ELi2ELb0ELb0EN7cutlass6half_tE19Flash_kernel_traitsILi256ELi64ELi64ELi8ES3_EEEEvNS_16Flash_bwd_paramsE,(.L_x_2539 - _ZN5flash25flash_bwd_dot_do_o_kernelILb1E23Flash_bwd_kernel_traitsILi256ELi64ELi64ELi8ELi4ELi2ELi2ELb0ELb0EN7cutlass6half_tE19Flash_kernel_traitsILi256ELi64ELi64ELi8ES3_EEEEvNS_16Flash_bwd_paramsE)
        .other          _ZN5flash25flash_bwd_dot_do_o_kernelILb1E23Flash_bwd_kernel_traitsILi256ELi64ELi64ELi8ELi4ELi2ELi2ELb0ELb0EN7cutlass6half_tE19Flash_kernel_traitsILi256ELi64ELi64ELi8ES3_EEEEvNS_16Flash_bwd_paramsE,@"STO_CUDA_ENTRY STV_DEFAULT"
_ZN5flash25flash_bwd_dot_do_o_kernelILb1E23Flash_bwd_kernel_traitsILi256ELi64ELi64ELi8ELi4ELi2ELi2ELb0ELb0EN7cutlass6half_tE19Flash_kernel_traitsILi256ELi64ELi64ELi8ES3_EEEEvNS_16Flash_bwd_paramsE:
.text._ZN5flash25flash_bwd_dot_do_o_kernelILb1E23Flash_bwd_kernel_traitsILi256ELi64ELi64ELi8ELi4ELi2ELi2ELb0ELb0EN7cutlass6half_tE19Flash_kernel_traitsILi256ELi64ELi64ELi8ES3_EEEEvNS_16Flash_bwd_paramsE:
        /* <DEDUP_REMOVED lines=58> */
.L_x_2470:
[-C--:B------:R-:W-:Y:S02]  /*03a0*/  IMAD R11, R3, R15.reuse, RZ ;  /* 0x0000000f030b7224 */ /* 0x080fe400078e02ff */
[----:B------:R-:W-:-:S05]  /*03b0*/  IMAD.WIDE.U32 R8, R2, R15, RZ ;  /* 0x0000000f02087225 */ /* 0x000fca00078e00ff */
[----:B------:R-:W-:Y:S02]  /*03c0*/  IADD3 R14, PT, PT, R9, R11, RZ ;  /* 0x0000000b090e7210 */ /* 0x000fe40007ffe0ff */
[----:B------:R-:W-:-:S07]  /*03d0*/  MOV R10, R8 ;  /* 0x00000008000a7202 */ /* 0x000fce0000000f00 */
.L_x_2471:
        /* <DEDUP_REMOVED lines=21> */
.L_x_2472:
[----:B------:R-:W0:Y:S01]  /*0530*/  LDC R15, c[0x0][0x444] ;  /* 0x00011100ff0f7b82 */ /* 0x000e220000000800 */
[----:B------:R-:W-:-:S04]  /*0540*/  IMAD R68, R13, R24, R5 ;  /* 0x000000180d447224 */ /* 0x000fc800078e0205 */
[----:B0-----:R-:W-:-:S07]  /*0550*/  IMAD R68, R68, R15, RZ ;  /* 0x0000000f44447224 */ /* 0x001fce00078e02ff */
.L_x_2473:
        /* <DEDUP_REMOVED lines=66> */
.L_x_2475:
[----:B------:R-:W-:Y:S05]  /*0980*/  BSYNC.RECONVERGENT B0 ;  /* 0x0000000000007941 */ /* 0x000fea0003800200 */
.L_x_2474:
        /* <DEDUP_REMOVED lines=22> */
.L_x_2477:
[----:B------:R-:W-:Y:S05]  /*0af0*/  BSYNC.RECONVERGENT B0 ;  /* 0x0000000000007941 */ /* 0x000fea0003800200 */
.L_x_2476:
        /* <DEDUP_REMOVED lines=36> */
.L_x_2479:
[----:B------:R-:W-:Y:S05]  /*0d40*/  BSYNC.RECONVERGENT B0 ;  /* 0x0000000000007941 */ /* 0x000fea0003800200 */
.L_x_2478:
        /* <DEDUP_REMOVED lines=26> */
.L_x_2481:
[----:B------:R-:W-:Y:S05]  /*0ef0*/  BSYNC.RECONVERGENT B0 ;  /* 0x0000000000007941 */ /* 0x000fea0003800200 */
.L_x_2480:
        /* <DEDUP_REMOVED lines=252> */
.L_x_2482:
        /* <DEDUP_REMOVED lines=12> */
.L_x_2539:


//--------------------- .nv.shared._ZN5flash27flash_bwd_convert_dq_kernelI23Flash_bwd_kernel_traitsILi256ELi64ELi32ELi8ELi4ELi1ELi2ELb1ELb1EN7cutlass6half_tE19Flash_kernel_traitsILi256ELi64ELi32ELi8ES3_EEEEvNS_16Flash_bwd_paramsEi --------------------------
	.section	.nv.shared._ZN5flash27flash_bwd_convert_dq_kernelI23Flash_bwd_kernel_traitsILi256ELi64ELi32ELi8ELi4ELi1ELi2ELb1ELb1EN7cutlass6half_tE19Flash_kernel_traitsILi256ELi64ELi32ELi8ES3_EEEEvNS_16Flash_bwd_paramsEi,"aw",@nobits
	.sectionflags	@""
	.align	16
	.zero		1024


//--------------------- .nv.shared.reserved.0     --------------------------
	.section	.nv.shared.reserved.0,"aw",@nobits
	.weak		__nv_reservedSMEM_offset_0_alias
	.size		__nv_reservedSMEM_offset_0_alias, 0, 64
	.other		__nv_reservedSMEM_offset_0_alias,@"STO_CUDA_RESERVED_SHARED STV_DEFAULT"
__nv_reservedSMEM_offset_0_alias:
	.zero		0
	.zero		64


//--------------------- .nv.global                --------------------------
	.section	.nv.global,"aw",@nobits
.nv.global:
	.type		_ZN66_INTERNAL_c896cc1e_30_flash_bwd_hdim256_fp16_sm80_cu_a6473388_28954cute1_E,@object
	.size		_ZN66_INTERNAL_c896cc1e_30_flash_bwd_hdim256_fp16_sm80_cu_a6473388_28954cute1_E,(_ZN66_INTERNAL_c896cc1e_30_flash_bwd_hdim256_fp16_sm80_cu_a6473388_28954cuda3std3__45__cpo6cbeginE - _ZN66_INTERNAL_c896cc1e_30_flash_bwd_hdim256_fp16_sm80_cu_a6473388_28954cute1_E)
_ZN66_INTERNAL_c896cc1e_30_flash_bwd_hdim256_fp16_sm80_cu_a6473388_28954cute1_E:
	.zero		1
	.type		_ZN66_INTERNAL_c896cc1e_30_flash_bwd_hdim256_fp16_sm80_cu_a6473388_28954cuda3std3__45__cpo6cbeginE,@object
	.size		_ZN66_INTERNAL_c896cc1e_30_flash_bwd_hdim256_fp16_sm80_cu_a6473388_28954cuda3std3__45__cpo6cbeginE,(_ZN66_INTERNAL_c896cc1e_30_flash_bwd_hdim256_fp16_sm80_cu_a6473388_28954cuda3std3__48in_placeE - _ZN66_INTERNAL_c896cc1e_30_flash_bwd_hdim256_fp16_sm80_cu_a6473388_28954cuda3std3__45__cpo6cbeginE)
_ZN66_INTERNAL_c896cc1e_30_flash_bwd_hdim256_fp16_sm80_cu_a6473388_28954cuda3std3__45__cpo6cbeginE:
	.zero		1
	.type		_ZN66_INTERNAL_c896cc1e_30_flash_bwd_hdim256_fp16_sm80_cu_a6473388_28954cuda3std3__48in_placeE,@object
	.size		_ZN66_INTERNAL_c896cc1e_30_flash_bwd_hdim256_fp16_sm80_cu_a6473388_28954cuda3std3__48in_placeE,(_ZN66_INTERNAL_c896cc1e_30_flash_bwd_hdim256_fp16_sm80_cu_a6473388_28954cuda3std6ranges3__45__cpo9iter_moveE - _ZN66_INTERNAL_c896cc1e_30_flash_bwd_hdim256_fp16_sm80_cu_a6473388_28954cuda3std3__48in_placeE)
_ZN66_INTERNAL_c896cc1e_30_flash_bwd_hdim256_fp16_sm80_cu_a6473388_28954cuda3std3__48in_placeE:
	.zero		1
	.type		_ZN66_INTERNAL_c896cc1e_30_flash_bwd_hdim256_fp16_sm80_cu_a6473388_28954cuda3std6ranges3__45__cpo9iter_moveE,@object
	.size		_ZN66_INTERNAL_c896cc1e_30_flash_bwd_hdim256_fp16_sm80_cu_a6473388_28954cuda3std6ranges3__45__cpo9iter_moveE,(_ZN66_INTERNAL_c896cc1e_30_flash_bwd_hdim256_fp16_sm80_cu_a6473388_28954cuda3std3__45__cpo5beginE - _ZN66_INTERNAL_c896cc1e_30_flash_bwd_hdim256_fp16_sm80_cu_a6473388_28954cuda3std6ranges3__45__cpo9iter_moveE)
_ZN66_INTERNAL_c896cc1e_30_flash_bwd_hdim256_fp16_sm80_cu_a6473388_28954cuda3std6ranges3__45__cpo9iter_moveE:
	.zero		1
	.type		_ZN66_INTERNAL_c896cc1e_30_flash_bwd_hdim256_fp16_sm80_cu_a6473388_28954cuda3std3__45__cpo5beginE,@object
	.size		_ZN66_INTERNAL_c896cc1e_30_flash_bwd_hdim256_fp16_sm80_cu_a6473388_28954cuda3std3__45__cpo5beginE,(_ZN66_INTERNAL_c896cc1e_30_flash_bwd_hdim256_fp16_sm80_cu_a6473388_28954cuda3std3__468_GLOBAL__N__c896cc1e_30_flash_bwd_hdim256_fp16_sm80_cu_a6473388_28956ignoreE - _ZN66_INTERNAL_c896cc1e_30_flash_bwd_hdim256_fp16_sm80_cu_a6473388_28954cuda3std3__45__cpo5beginE)
_ZN66_INTERNAL_c896cc1e_30_flash_bwd_hdim256_fp16_sm80_cu_a6473388_28954cuda3std3__45__cpo5beginE:
	.zero		1
	.type		_ZN66_INTERNAL_c896cc1e_30_flash_bwd_hdim256_fp16_sm80_cu_a6473388_28954cuda3std3__468_GLOBAL__N__c896cc1e_30_flash_bwd_hdim256_fp16_sm80_cu_a6473388_28956ignoreE,@object
	.size		_ZN66_INTERNAL_c896cc1e_30_flash_bwd_hdim256_fp16_sm80_cu_a6473388_28954cuda3std3__468_GLOBAL__N__c896cc1e_30_flash_bwd_hdim256_fp16_sm80_cu_a6473388_28956ignoreE,(_ZN66_INTERNAL_c896cc1e_30_flash_bwd_hdim256_fp16_sm80_cu_a6473388_28954cute7productE - _ZN66_INTERNAL_c896cc1e_30_flash_bwd_hdim256_fp16_sm80_cu_a6473388_28954cuda3std3__468_GLOBAL__N__c896cc1e_30_flash_bwd_hdim256_fp16_sm80_cu_a6473388_28956ignoreE)
_ZN66_INTERNAL_c896cc1e_30_flash_bwd_hdim256_fp16_sm80_cu_a6473388_28954cuda3std3__468_GLOBAL__N__c896cc1e_30_flash_bwd_hdim256_fp16_sm80_cu_a6473388_28956ignoreE:
	.zero		1
	.type		_ZN66_INTERNAL_c896cc1e_30_flash_bwd_hdim256_fp16_sm80_cu_a6473388_28954cute7productE,@object
	.size		_ZN66_INTERNAL_c896cc1e_30_flash_bwd_hdim256_fp16_sm80_cu_a6473388_28954cute7productE,(_ZN66_INTERNAL_c896cc1e_30_flash_bwd_hdim256_fp16_sm80_cu_a6473388_28954cuda3std3__45__cpo3endE - _ZN66_INTERNAL_c896cc1e_30_flash_bwd_hdim256_fp16_sm80_cu_a6473388_28954cute7productE)
_ZN66_INTERNAL_c896cc1e_30_flash_bwd_hdim256_fp16_sm80_cu_a6473388_28954cute7productE:
	.zero		1
	.type		_ZN66_INTERNAL_c896cc1e_30_flash_bwd_hdim256_fp16_sm80_cu_a6473388_28954cuda3std3__45__cpo3endE,@object
	.size		_ZN66_INTERNAL_c896cc1e_30_flash_bwd_hdim256_fp16_sm80_cu_a6473388_28954cuda3std3__45__cpo3endE,(_ZN66_INTERNAL_c896cc1e_30_flash_bwd_hdim256_fp16_sm80_cu_a6473388_28954cuda3std3__419piecewise_constructE - _ZN66_INTERNAL_c896cc1e_30_flash_bwd_hdim256_fp16_sm80_cu_a6473388_28954cuda3std3__45__cpo3endE)
_ZN66_INTERNAL_c896cc1e_30_flash_bwd_hdim256_fp16_sm80_cu_a6473388_28954cuda3std3__45__cpo3endE:
	.zero		1
	.type		_ZN66_INTERNAL_c896cc1e_30_flash_bwd_hdim256_fp16_sm80_cu_a6473388_28954cuda3std3__419piecewise_constructE,@object
	.size		_ZN66_INTERNAL_c896cc1e_30_flash_bwd_hdim256_fp16_sm80_cu_a6473388_28954cuda3std3__419piecewise_constructE,(_ZN66_INTERNAL_c896cc1e_30_flash_bwd_hdim256_fp16_sm80_cu_a6473388_28954cuda3std3__45__cpo4cendE - _ZN66_INTERNAL_c896cc1e_30_flash_bwd_hdim256_fp16_sm80_cu_a6473388_28954cuda3std3__419piecewise_constructE)
_ZN66_INTERNAL_c896cc1e_30_flash_bwd_hdim256_fp16_sm80_cu_a6473388_28954cuda3std3__419piecewise_constructE:
	.zero		1
	.type		_ZN66_INTERNAL_c896cc1e_30_flash_bwd_hdim256_fp16_sm80_cu_a6473388_28954cuda3std3__45__cpo4cendE,@object
	.size		_ZN66_INTERNAL_c896cc1e_30_flash_bwd_hdim256_fp16_sm80_cu_a6473388_28954cuda3std3__45__cpo4cendE,(_ZN66_INTERNAL_c896cc1e_30_flash_bwd_hdim256_fp16_sm80_cu_a6473388_28954cuda3std6ranges3__45__cpo4swapE - _ZN66_INTERNAL_c896cc1e_30_flash_bwd_hdim256_fp16_sm80_cu_a6473388_28954cuda3std3__45__cpo4cendE)
_ZN66_INTERNAL_c896cc1e_30_flash_bwd_hdim256_fp16_sm80_cu_a6473388_28954cuda3std3__45__cpo4cendE:
	.zero		1
	.type		_ZN66_INTERNAL_c896cc1e_30_flash_bwd_hdim256_fp16_sm80_cu_a6473388_28954cuda3std6ranges3__45__cpo4swapE,@object
	.size		_ZN66_INTERNAL_c896cc1e_30_flash_bwd_hdim256_fp16_sm80_cu_a6473388_28954cuda3std6ranges3__45__cpo4swapE,(.L_7 - _ZN66_INTERNAL_c896cc1e_30_flash_bwd_hdim256_fp16_sm80_cu_a6473388_28954cuda3std6ranges3__45__cpo4swapE)
_ZN66_INTERNAL_c896cc1e_30_flash_bwd_hdim256_fp16_sm80_cu_a6473388_28954cuda3std6ranges3__45__cpo4swapE:
	.zero		1
.L_7:


//--------------------- .nv.shared._ZN5flash44flash_bwd_dq_dk_dv_loop_seqk_parallel_kernelI23Flash_bwd_kernel_traitsILi256ELi64ELi32ELi8ELi4ELi1ELi2ELb1ELb1EN7cutlass6half_tE19Flash_kernel_traitsILi256ELi64ELi32ELi8ES3_EELb0ELb0ELb0ELb0ELb0ELb0ELb0EEEvNS_16Flash_bwd_paramsE --------------------------
	.section	.nv.shared._ZN5flash44flash_bwd_dq_dk_dv_loop_seqk_parallel_kernelI23Flash_bwd_kernel_traitsILi256ELi64ELi32ELi8ELi4ELi1ELi2ELb1ELb1EN7cutlass6half_tE19Flash_kernel_traitsILi256ELi64ELi32ELi8ES3_EELb0ELb0ELb0ELb0ELb0ELb0ELb0EEEvNS_16Flash_bwd_paramsE,"aw",@nobits
	.sectionflags	@""
	.align	16
	.zero		1024


//--------------------- .nv.shared._ZN5flash44flash_bwd_dq_dk_dv_loop_seqk_parallel_kernelI23Flash_bwd_kernel_traitsILi256ELi64ELi32ELi8ELi4ELi1ELi2ELb1ELb1EN7cutlass6half_tE19Flash_kernel_traitsILi256ELi64ELi32ELi8ES3_EELb0ELb0ELb0ELb0ELb0ELb0ELb1EEEvNS_16Flash_bwd_paramsE --------------------------
	.section	.nv.shared._ZN5flash44flash_bwd_dq_dk_dv_loop_seqk_parallel_kernelI23Flash_bwd_kernel_traitsILi256ELi64ELi32ELi8ELi4ELi1ELi2ELb1ELb1EN7cutlass6half_tE19Flash_kernel_traitsILi256ELi64ELi32ELi8ES3_EELb0ELb0ELb0ELb0ELb0ELb0ELb1EEEvNS_16Flash_bwd_paramsE,"aw",@nobits
	.sectionflags	@""
	.align	16
	.zero		1024


//--------------------- .nv.shared._ZN5flash44flash_bwd_dq_dk_dv_loop_seqk_parallel_kernelI23Flash_bwd_kernel_traitsILi256ELi64ELi32ELi8ELi4ELi1ELi2ELb1ELb1EN7cutlass6half_tE19Flash_kernel_traitsILi256ELi64ELi32ELi8ES3_EELb0ELb0ELb1ELb0ELb0ELb0ELb0EEEvNS_16Flash_bwd_paramsE --------------------------
	.section	.nv.shared._ZN5flash44flash_bwd_dq_dk_dv_loop_seqk_parallel_kernelI23Flash_bwd_kernel_traitsILi256ELi64ELi32ELi8ELi4ELi1ELi2ELb1ELb1EN7cutlass6half_tE19Flash_kernel_traitsILi256ELi64ELi32ELi8ES3_EELb0ELb0ELb1ELb0ELb0ELb0ELb0EEEvNS_16Flash_bwd_paramsE,"aw",@nobits
	.sectionflags	@""
	.align	16
	.zero		1024


//--------------------- .nv.shared._ZN5flash44flash_bwd_dq_dk_dv_loop_seqk_parallel_kernelI23Flash_bwd_kernel_traitsILi256ELi64ELi32ELi8ELi4ELi1ELi2ELb1ELb1EN7cutlass6half_tE19Flash_kernel_traitsILi256ELi64ELi32ELi8ES3_EELb0ELb0ELb1ELb0ELb0ELb0ELb1EEEvNS_16Flash_bwd_paramsE --------------------------
	.section	.nv.shared._ZN5flash44flash_bwd_dq_dk_dv_loop_seqk_parallel_kernelI23Flash_bwd_kernel_traitsILi256ELi64ELi32ELi8ELi4ELi1ELi2ELb1ELb1EN7cutlass6half_tE19Flash_kernel_traitsILi256ELi64ELi32ELi8ES3_EELb0ELb0ELb1ELb0ELb0ELb0ELb1EEEvNS_16Flash_bwd_paramsE,"aw",@nobits
	.sectionflags	@""
	.align	16
	.zero		1024


//--------------------- .nv.shared._ZN5flash44flash_bwd_dq_dk_dv_loop_seqk_parallel_kernelI23Flash_bwd_kernel_traitsILi256ELi64ELi32ELi8ELi4ELi1ELi2ELb1ELb1EN7cutlass6half_tE19Flash_kernel_traitsILi256ELi64ELi32ELi8ES3_EELb0ELb0ELb0ELb0ELb0ELb1ELb0EEEvNS_16Flash_bwd_paramsE --------------------------
	.section	.nv.shared._ZN5flash44flash_bwd_dq_dk_dv_loop_seqk_parallel_kernelI23Flash_bwd_kernel_traitsILi256ELi64ELi32ELi8ELi4ELi1ELi2ELb1ELb1EN7cutlass6half_tE19Flash_kernel_traitsILi256ELi64ELi32ELi8ES3_EELb0ELb0ELb0ELb0ELb0ELb1ELb0EEEvNS_16Flash_bwd_paramsE,"aw",@nobits
	.sectionflags	@""
	.align	16
	.zero		1024


//--------------------- .nv.shared._ZN5flash44flash_bwd_dq_dk_dv_loop_seqk_parallel_kernelI23Flash_bwd_kernel_traitsILi256ELi64ELi32ELi8ELi4ELi1ELi2ELb1ELb1EN7cutlass6half_tE19Flash_kernel_traitsILi256ELi64ELi32ELi8ES3_EELb0ELb0ELb0ELb0ELb0ELb1ELb1EEEvNS_16Flash_bwd_paramsE --------------------------
	.section	.nv.shared._ZN5flash44flash_bwd_dq_dk_dv_loop_seqk_parallel_kernelI23Flash_bwd_kernel_traitsILi256ELi64ELi32ELi8ELi4ELi1ELi2ELb1ELb1EN7cutlass6half_tE19Flash_kernel_traitsILi256ELi64ELi32ELi8ES3_EELb0ELb0ELb0ELb0ELb0ELb1ELb1EEEvNS_16Flash_bwd_paramsE,"aw",@nobits
	.sectionflags	@""
	.align	16
	.zero		1024


//--------------------- .nv.shared._ZN5flash44flash_bwd_dq_dk_dv_loop_seqk_parallel_kernelI23Flash_bwd_kernel_traitsILi256ELi64ELi32ELi8ELi4ELi1ELi2ELb1ELb1EN7cutlass6half_tE19Flash_kernel_traitsILi256ELi64ELi32ELi8ES3_EELb0ELb0ELb0ELb1ELb0ELb0ELb0EEEvNS_16Flash_bwd_paramsE --------------------------
	.section	.nv.shared._ZN5flash44flash_bwd_dq_dk_dv_loop_seqk_parallel_kernelI23Flash_bwd_kernel_traitsILi256ELi64ELi32ELi8ELi4ELi1ELi2ELb1ELb1EN7cutlass6half_tE19Flash_kernel_traitsILi256ELi64ELi32ELi8ES3_EELb0ELb0ELb0ELb1ELb0ELb0ELb0EEEvNS_16Flash_bwd_paramsE,"aw",@nobits
	.sectionflags	@""
	.align	16
	.zero		1024


//--------------------- .nv.shared._ZN5flash44flash_bwd_dq_dk_dv_loop_seqk_parallel_kernelI23Flash_bwd_kernel_traitsILi256ELi64ELi32ELi8ELi4ELi1ELi2ELb1ELb1EN7cutlass6half_tE19Flash_kernel_traitsILi256ELi64ELi32ELi8ES3_EELb0ELb0ELb0ELb1ELb0ELb0ELb1EEEvNS_16Flash_bwd_paramsE --------------------------
	.section	.nv.shared._ZN5flash44flash_bwd_dq_dk_dv_loop_seqk_parallel_kernelI23Flash_bwd_kernel_traitsILi256ELi64ELi32ELi8ELi4ELi1ELi2ELb1ELb1EN7cutlass6half_tE19Flash_kernel_traitsILi256ELi64ELi32ELi8ES3_EELb0ELb0ELb0ELb1ELb0ELb0ELb1EEEvNS_16Flash_bwd_paramsE,"aw",@nobits
	.sectionflags	@""
	.align	16
	.zero		1024


//--------------------- .nv.shared._ZN5flash44flash_bwd_dq_dk_dv_loop_seqk_parallel_kernelI23Flash_bwd_kernel_traitsILi256ELi64ELi32ELi8ELi4ELi1ELi2ELb1ELb1EN7cutlass6half_tE19Flash_kernel_traitsILi256ELi64ELi32ELi8ES3_EELb0ELb0ELb1ELb0ELb0ELb1ELb0EEEvNS_16Flash_bwd_paramsE --------------------------
	.section	.nv.shared._ZN5flash44flash_bwd_dq_dk_dv_loop_seqk_parallel_kernelI23Flash_bwd_kernel_traitsILi256ELi64ELi32ELi8ELi4ELi1ELi2ELb1ELb1EN7cutlass6half_tE19Flash_kernel_traitsILi256ELi64ELi32ELi8ES3_EELb0ELb0ELb1ELb0ELb0ELb1ELb0EEEvNS_16Flash_bwd_paramsE,"aw",@nobits
	.sectionflags	@""
	.align	16
	.zero		1024


//--------------------- .nv.shared._ZN5flash44flash_bwd_dq_dk_dv_loop_seqk_parallel_kernelI23Flash_bwd_kernel_traitsILi256ELi64ELi32ELi8ELi4ELi1ELi2ELb1ELb1EN7cutlass6half_tE19Flash_kernel_traitsILi256ELi64ELi32ELi8ES3_EELb0ELb0ELb1ELb0ELb0ELb1ELb1EEEvNS_16Flash_bwd_paramsE --------------------------
	.section	.nv.shared._ZN5flash44flash_bwd_dq_dk_dv_loop_seqk_parallel_kernelI23Flash_bwd_kernel_traitsILi256ELi64ELi32ELi8ELi4ELi1ELi2ELb1ELb1EN7cutlass6half_tE19Flash_kernel_traitsILi256ELi64ELi32ELi8ES3_EELb0ELb0ELb1ELb0ELb0ELb1ELb1EEEvNS_16Flash_bwd_paramsE,"aw",@nobits
	.sectionflags	@""
	.align	16
	.zero		1024


//--------------------- .nv.shared._ZN5flash44flash_bwd_dq_dk_dv_loop_seqk_parallel_kernelI23Flash_bwd_kernel_traitsILi256ELi64ELi32ELi8ELi4ELi1ELi2ELb1ELb1EN7cutlass6half_tE19Flash_kernel_traitsILi256ELi64ELi32ELi8ES3_EELb0ELb0ELb1ELb1ELb0ELb0ELb0EEEvNS_16Flash_bwd_paramsE --------------------------
	.section	.nv.shared._ZN5flash44flash_bwd_dq_dk_dv_loop_seqk_parallel_kernelI23Flash_bwd_kernel_traitsILi256ELi64ELi32ELi8ELi4ELi1ELi2ELb1ELb1EN7cutlass6half_tE19Flash_kernel_traitsILi256ELi64ELi32ELi8ES3_EELb0ELb0ELb1ELb1ELb0ELb0ELb0EEEvNS_16Flash_bwd_paramsE,"aw",@nobits
	.sectionflags	@""
	.align	16
	.zero		1024


//--------------------- .nv.shared._ZN5flash44flash_bwd_dq_dk_dv_loop_seqk_parallel_kernelI23Flash_bwd_kernel_traitsILi256ELi64ELi32ELi8ELi4ELi1ELi2ELb1ELb1EN7cutlass6half_tE19Flash_kernel_traitsILi256ELi64ELi32ELi8ES3_EELb0ELb0ELb1ELb1ELb0ELb0ELb1EEEvNS_16Flash_bwd_paramsE --------------------------
	.section	.nv.shared._ZN5flash44flash_bwd_dq_dk_dv_loop_seqk_parallel_kernelI23Flash_bwd_kernel_traitsILi256ELi64ELi32ELi8ELi4ELi1ELi2ELb1ELb1EN7cutlass6half_tE19Flash_kernel_traitsILi256ELi64ELi32ELi8ES3_EELb0ELb0ELb1ELb1ELb0ELb0ELb1EEEvNS_16Flash_bwd_paramsE,"aw",@nobits
	.sectionflags	@""
	.align	16
	.zero		1024


//--------------------- .nv.shared._ZN5flash25flash_bwd_dot_do_o_kernelILb0E23Flash_bwd_kernel_traitsILi256ELi64ELi32ELi8ELi4ELi1ELi2ELb1ELb1EN7cutlass6half_tE19Flash_kernel_traitsILi256ELi64ELi32ELi8ES3_EEEEvNS_16Flash_bwd_paramsE --------------------------
	.section	.nv.shared._ZN5flash25flash_bwd_dot_do_o_kernelILb0E23Flash_bwd_kernel_traitsILi256ELi64ELi32ELi8ELi4ELi1ELi2ELb1ELb1EN7cutlass6half_tE19Flash_kernel_traitsILi256ELi64ELi32ELi8ES3_EEEEvNS_16Flash_bwd_paramsE,"aw",@nobits
	.sectionflags	@""
	.align	16
	.zero		1024


//--------------------- .nv.shared._ZN5flash25flash_bwd_dot_do_o_kernelILb1E23Flash_bwd_kernel_traitsILi256ELi64ELi32ELi8ELi4ELi1ELi2ELb1ELb1EN7cutlass6half_tE19Flash_kernel_traitsILi256ELi64ELi32ELi8ES3_EEEEvNS_16Flash_bwd_paramsE --------------------------
	.section	.nv.shared._ZN5flash25flash_bwd_dot_do_o_kernelILb1E23Flash_bwd_kernel_traitsILi256ELi64ELi32ELi8ELi4ELi1ELi2ELb1ELb1EN7cutlass6half_tE19Flash_kernel_traitsILi256ELi64ELi32ELi8ES3_EEEEvNS_16Flash_bwd_paramsE,"aw",@nobits
	.sectionflags	@""
	.align	16
	.zero		1024


//--------------------- .nv.shared._ZN5flash44flash_bwd_dq_dk_dv_loop_seqk_parallel_kernelI23Flash_bwd_kernel_traitsILi256ELi64ELi64ELi8ELi4ELi2ELi2ELb0ELb1EN7cutlass6half_tE19Flash_kernel_traitsILi256ELi64ELi64ELi8ES3_EELb0ELb0ELb0ELb0ELb0ELb0ELb0EEEvNS_16Flash_bwd_paramsE --------------------------
	.section	.nv.shared._ZN5flash44flash_bwd_dq_dk_dv_loop_seqk_parallel_kernelI23Flash_bwd_kernel_traitsILi256ELi64ELi64ELi8ELi4ELi2ELi2ELb0ELb1EN7cutlass6half_tE19Flash_kernel_traitsILi256ELi64ELi64ELi8ES3_EELb0ELb0ELb0ELb0ELb0ELb0ELb0EEEvNS_16Flash_bwd_paramsE,"aw",@nobits
	.sectionflags	@""
	.align	16
	.zero		1024


//--------------------- .nv.shared._ZN5flash44flash_bwd_dq_dk_dv_loop_seqk_parallel_kernelI23Flash_bwd_kernel_traitsILi256ELi64ELi64ELi8ELi4ELi2ELi2ELb0ELb1EN7cutlass6half_tE19Flash_kernel_traitsILi256ELi64ELi64ELi8ES3_EELb0ELb0ELb1ELb0ELb0ELb0ELb0EEEvNS_16Flash_bwd_paramsE --------------------------
	.section	.nv.shared._ZN5flash44flash_bwd_dq_dk_dv_loop_seqk_parallel_kernelI23Flash_bwd_kernel_traitsILi256ELi64ELi64ELi8ELi4ELi2ELi2ELb0ELb1EN7cutlass6half_tE19Flash_kernel_traitsILi256ELi64ELi64ELi8ES3_EELb0ELb0ELb1ELb0ELb0ELb0ELb0EEEvNS_16Flash_bwd_paramsE,"aw",@nobits
	.sectionflags	@""
	.align	16
	.zero		1024


//--------------------- .nv.shared._ZN5flash44flash_bwd_dq_dk_dv_loop_seqk_parallel_kernelI23Flash_bwd_kernel_traitsILi256ELi64ELi64ELi8ELi4ELi2ELi2ELb0ELb1EN7cutlass6half_tE19Flash_kernel_traitsILi256ELi64ELi64ELi8ES3_EELb0ELb0ELb0ELb0ELb0ELb1ELb0EEEvNS_16Flash_bwd_paramsE --------------------------
	.section	.nv.shared._ZN5flash44flash_bwd_dq_dk_dv_loop_seqk_parallel_kernelI23Flash_bwd_kernel_traitsILi256ELi64ELi64ELi8ELi4ELi2ELi2ELb0ELb1EN7cutlass6half_tE19Flash_kernel_traitsILi256ELi64ELi64ELi8ES3_EELb0ELb0ELb0ELb0ELb0ELb1ELb0EEEvNS_16Flash_bwd_paramsE,"aw",@nobits
	.sectionflags	@""
	.align	16
	.zero		1024


//--------------------- .nv.shared._ZN5flash44flash_bwd_dq_dk_dv_loop_seqk_parallel_kernelI23Flash_bwd_kernel_traitsILi256ELi64ELi64ELi8ELi4ELi2ELi2ELb0ELb1EN7cutlass6half_tE19Flash_kernel_traitsILi256ELi64ELi64ELi8ES3_EELb0ELb0ELb0ELb1ELb0ELb0ELb0EEEvNS_16Flash_bwd_paramsE --------------------------
	.section	.nv.shared._ZN5flash44flash_bwd_dq_dk_dv_loop_seqk_parallel_kernelI23Flash_bwd_kernel_traitsILi256ELi64ELi64ELi8ELi4ELi2ELi2ELb0ELb1EN7cutlass6half_tE19Flash_kernel_traitsILi256ELi64ELi64ELi8ES3_EELb0ELb0ELb0ELb1ELb0ELb0ELb0EEEvNS_16Flash_bwd_paramsE,"aw",@nobits
	.sectionflags	@""
	.align	16
	.zero		1024


//--------------------- .nv.shared._ZN5flash44flash_bwd_dq_dk_dv_loop_seqk_parallel_kernelI23Flash_bwd_kernel_traitsILi256ELi64ELi64ELi8ELi4ELi2ELi2ELb0ELb1EN7cutlass6half_tE19Flash_kernel_traitsILi256ELi64ELi64ELi8ES3_EELb0ELb0ELb1ELb0ELb0ELb1ELb0EEEvNS_16Flash_bwd_paramsE --------------------------
	.section	.nv.shared._ZN5flash44flash_bwd_dq_dk_dv_loop_seqk_parallel_kernelI23Flash_bwd_kernel_traitsILi256ELi64ELi64ELi8ELi4ELi2ELi2ELb0ELb1EN7cutlass6half_tE19Flash_kernel_traitsILi256ELi64ELi64ELi8ES3_EELb0ELb0ELb1ELb0ELb0ELb1ELb0EEEvNS_16Flash_bwd_paramsE,"aw",@nobits
	.sectionflags	@""
	.align	16
	.zero		1024


//--------------------- .nv.shared._ZN5flash44flash_bwd_dq_dk_dv_loop_seqk_parallel_kernelI23Flash_bwd_kernel_traitsILi256ELi64ELi64ELi8ELi4ELi2ELi2ELb0ELb1EN7cutlass6half_tE19Flash_kernel_traitsILi256ELi64ELi64ELi8ES3_EELb0ELb0ELb1ELb1ELb0ELb0ELb0EEEvNS_16Flash_bwd_paramsE --------------------------
	.section	.nv.shared._ZN5flash44flash_bwd_dq_dk_dv_loop_seqk_parallel_kernelI23Flash_bwd_kernel_traitsILi256ELi64ELi64ELi8ELi4ELi2ELi2ELb0ELb1EN7cutlass6half_tE19Flash_kernel_traitsILi256ELi64ELi64ELi8ES3_EELb0ELb0ELb1ELb1ELb0ELb0ELb0EEEvNS_16Flash_bwd_paramsE,"aw",@nobits
	.sectionflags	@""
	.align	16
	.zero		1024


//--------------------- .nv.shared._ZN5flash44flash_bwd_dq_dk_dv_loop_seqk_parallel_kernelI23Flash_bwd_kernel_traitsILi256ELi64ELi64ELi8ELi4ELi2ELi2ELb0ELb0EN7cutlass6half_tE19Flash_kernel_traitsILi256ELi64ELi64ELi8ES3_EELb0ELb0ELb0ELb0ELb0ELb0ELb0EEEvNS_16Flash_bwd_paramsE --------------------------
	.section	.nv.shared._ZN5flash44flash_bwd_dq_dk_dv_loop_seqk_parallel_kernelI23Flash_bwd_kernel_traitsILi256ELi64ELi64ELi8ELi4ELi2ELi2ELb0ELb0EN7cutlass6half_tE19Flash_kernel_traitsILi256ELi64ELi64ELi8ES3_EELb0ELb0ELb0ELb0ELb0ELb0ELb0EEEvNS_16Flash_bwd_paramsE,"aw",@nobits
	.sectionflags	@""
	.align	16
	.zero		1024


//--------------------- .nv.shared._ZN5flash44flash_bwd_dq_dk_dv_loop_seqk_parallel_kernelI23Flash_bwd_kernel_traitsILi256ELi64ELi64ELi8ELi4ELi2ELi2ELb0ELb0EN7cutlass6half_tE19Flash_kernel_traitsILi256ELi64ELi64ELi8ES3_EELb0ELb0ELb1ELb0ELb0ELb0ELb0EEEvNS_16Flash_bwd_paramsE --------------------------
	.section	.nv.shared._ZN5flash44flash_bwd_dq_dk_dv_loop_seqk_parallel_kernelI23Flash_bwd_kernel_traitsILi256ELi64ELi64ELi8ELi4ELi2ELi2ELb0ELb0EN7cutlass6half_tE19Flash_kernel_traitsILi256ELi64ELi64ELi8ES3_EELb0ELb0ELb1ELb0ELb0ELb0ELb0EEEvNS_16Flash_bwd_paramsE,"aw",@nobits
	.sectionflags	@""
	.align	16
	.zero		1024


//--------------------- .nv.shared._ZN5flash44flash_bwd_dq_dk_dv_loop_seqk_parallel_kernelI23Flash_bwd_kernel_traitsILi256ELi64ELi64ELi8ELi4ELi2ELi2ELb0ELb0EN7cutlass6half_tE19Flash_kernel_traitsILi256ELi64ELi64ELi8ES3_EELb0ELb0ELb0ELb0ELb0ELb1ELb0EEEvNS_16Flash_bwd_paramsE --------------------------
	.section	.nv.shared._ZN5flash44flash_bwd_dq_dk_dv_loop_seqk_parallel_kernelI23Flash_bwd_kernel_traitsILi256ELi64ELi64ELi8ELi4ELi2ELi2ELb0ELb0EN7cutlass6half_tE19Flash_kernel_traitsILi256ELi64ELi64ELi8ES3_EELb0ELb0ELb0ELb0ELb0ELb1ELb0EEEvNS_16Flash_bwd_paramsE,"aw",@nobits
	.sectionflags	@""
	.align	16
	.zero		1024


//--------------------- .nv.shared._ZN5flash44flash_bwd_dq_dk_dv_loop_seqk_parallel_kernelI23Flash_bwd_kernel_traitsILi256ELi64ELi64ELi8ELi4ELi2ELi2ELb0ELb0EN7cutlass6half_tE19Flash_kernel_traitsILi256ELi64ELi64ELi8ES3_EELb0ELb0ELb0ELb1ELb0ELb0ELb0EEEvNS_16Flash_bwd_paramsE --------------------------
	.section	.nv.shared._ZN5flash44flash_bwd_dq_dk_dv_loop_seqk_parallel_kernelI23Flash_bwd_kernel_traitsILi256ELi64ELi64ELi8ELi4ELi2ELi2ELb0ELb0EN7cutlass6half_tE19Flash_kernel_traitsILi256ELi64ELi64ELi8ES3_EELb0ELb0ELb0ELb1ELb0ELb0ELb0EEEvNS_16Flash_bwd_paramsE,"aw",@nobits
	.sectionflags	@""
	.align	16
	.zero		1024


//--------------------- .nv.shared._ZN5flash44flash_bwd_dq_dk_dv_loop_seqk_parallel_kernelI23Flash_bwd_kernel_traitsILi256ELi64ELi64ELi8ELi4ELi2ELi2ELb0ELb0EN7cutlass6half_tE19Flash_kernel_traitsILi256ELi64ELi64ELi8ES3_EELb0ELb0ELb1ELb0ELb0ELb1ELb0EEEvNS_16Flash_bwd_paramsE --------------------------
	.section	.nv.shared._ZN5flash44flash_bwd_dq_dk_dv_loop_seqk_parallel_kernelI23Flash_bwd_kernel_traitsILi256ELi64ELi64ELi8ELi4ELi2ELi2ELb0ELb0EN7cutlass6half_tE19Flash_kernel_traitsILi256ELi64ELi64ELi8ES3_EELb0ELb0ELb1ELb0ELb0ELb1ELb0EEEvNS_16Flash_bwd_paramsE,"aw",@nobits
	.sectionflags	@""
	.align	16
	.zero		1024


//--------------------- .nv.shared._ZN5flash44flash_bwd_dq_dk_dv_loop_seqk_parallel_kernelI23Flash_bwd_kernel_traitsILi256ELi64ELi64ELi8ELi4ELi2ELi2ELb0ELb0EN7cutlass6half_tE19Flash_kernel_traitsILi256ELi64ELi64ELi8ES3_EELb0ELb0ELb1ELb1ELb0ELb0ELb0EEEvNS_16Flash_bwd_paramsE --------------------------
	.section	.nv.shared._ZN5flash44flash_bwd_dq_dk_dv_loop_seqk_parallel_kernelI23Flash_bwd_kernel_traitsILi256ELi64ELi64ELi8ELi4ELi2ELi2ELb0ELb0EN7cutlass6half_tE19Flash_kernel_traitsILi256ELi64ELi64ELi8ES3_EELb0ELb0ELb1ELb1ELb0ELb0ELb0EEEvNS_16Flash_bwd_paramsE,"aw",@nobits
	.sectionflags	@""
	.align	16
	.zero		1024


//--------------------- .nv.shared._ZN5flash27flash_bwd_convert_dq_kernelI23Flash_bwd_kernel_traitsILi256ELi64ELi64ELi8ELi4ELi2ELi2ELb0ELb1EN7cutlass6half_tE19Flash_kernel_traitsILi256ELi64ELi64ELi8ES3_EEEEvNS_16Flash_bwd_paramsEi --------------------------
	.section	.nv.shared._ZN5flash27flash_bwd_convert_dq_kernelI23Flash_bwd_kernel_traitsILi256ELi64ELi64ELi8ELi4ELi2ELi2ELb0ELb1EN7cutlass6half_tE19Flash_kernel_traitsILi256ELi64ELi64ELi8ES3_EEEEvNS_16Flash_bwd_paramsEi,"aw",@nobits
	.sectionflags	@""
	.align	16
	.zero		1024


//--------------------- .nv.shared._ZN5flash44flash_bwd_dq_dk_dv_loop_seqk_parallel_kernelI23Flash_bwd_kernel_traitsILi256ELi64ELi64ELi8ELi4ELi2ELi2ELb0ELb1EN7cutlass6half_tE19Flash_kernel_traitsILi256ELi64ELi64ELi8ES3_EELb1ELb0ELb0ELb0ELb0ELb0ELb0EEEvNS_16Flash_bwd_paramsE --------------------------
	.section	.nv.shared._ZN5flash44flash_bwd_dq_dk_dv_loop_seqk_parallel_kernelI23Flash_bwd_kernel_traitsILi256ELi64ELi64ELi8ELi4ELi2ELi2ELb0ELb1EN7cutlass6half_tE19Flash_kernel_traitsILi256ELi64ELi64ELi8ES3_EELb1ELb0ELb0ELb0ELb0ELb0ELb0EEEvNS_16Flash_bwd_paramsE,"aw",@nobits
	.sectionflags	@""
	.align	16
	.zero		1024


//--------------------- .nv.shared._ZN5flash44flash_bwd_dq_dk_dv_loop_seqk_parallel_kernelI23Flash_bwd_kernel_traitsILi256ELi64ELi64ELi8ELi4ELi2ELi2ELb0ELb1EN7cutlass6half_tE19Flash_kernel_traitsILi256ELi64ELi64ELi8ES3_EELb0ELb0ELb0ELb0ELb0ELb0ELb1EEEvNS_16Flash_bwd_paramsE --------------------------
	.section	.nv.shared._ZN5flash44flash_bwd_dq_dk_dv_loop_seqk_parallel_kernelI23Flash_bwd_kernel_traitsILi256ELi64ELi64ELi8ELi4ELi2ELi2ELb0ELb1EN7cutlass6half_tE19Flash_kernel_traitsILi256ELi64ELi64ELi8ES3_EELb0ELb0ELb0ELb0ELb0ELb0ELb1EEEvNS_16Flash_bwd_paramsE,"aw",@nobits
	.sectionflags	@""
	.align	16
	.zero		1024


//--------------------- .nv.shared._ZN5flash44flash_bwd_dq_dk_dv_loop_seqk_parallel_kernelI23Flash_bwd_kernel_traitsILi256ELi64ELi64ELi8ELi4ELi2ELi2ELb0ELb1EN7cutlass6half_tE19Flash_kernel_traitsILi256ELi64ELi64ELi8ES3_EELb1ELb0ELb1ELb0ELb0ELb0ELb0EEEvNS_16Flash_bwd_paramsE --------------------------
	.section	.nv.shared._ZN5flash44flash_bwd_dq_dk_dv_loop_seqk_parallel_kernelI23Flash_bwd_kernel_traitsILi256ELi64ELi64ELi8ELi4ELi2ELi2ELb0ELb1EN7cutlass6half_tE19Flash_kernel_traitsILi256ELi64ELi64ELi8ES3_EELb1ELb0ELb1ELb0ELb0ELb0ELb0EEEvNS_16Flash_bwd_paramsE,"aw",@nobits
	.sectionflags	@""
	.align	16
	.zero		1024


//--------------------- .nv.shared._ZN5flash44flash_bwd_dq_dk_dv_loop_seqk_parallel_kernelI23Flash_bwd_kernel_traitsILi256ELi64ELi64ELi8ELi4ELi2ELi2ELb0ELb1EN7cutlass6half_tE19Flash_kernel_traitsILi256ELi64ELi64ELi8ES3_EELb0ELb0ELb1ELb0ELb0ELb0ELb1EEEvNS_16Flash_bwd_paramsE --------------------------
	.section	.nv.shared._ZN5flash44flash_bwd_dq_dk_dv_loop_seqk_parallel_kernelI23Flash_bwd_kernel_traitsILi256ELi64ELi64ELi8ELi4ELi2ELi2ELb0ELb1EN7cutlass6half_tE19Flash_kernel_traitsILi256ELi64ELi64ELi8ES3_EELb0ELb0ELb1ELb0ELb0ELb0ELb1EEEvNS_16Flash_bwd_paramsE,"aw",@nobits
	.sectionflags	@""
	.align	16
	.zero		1024


//--------------------- .nv.shared._ZN5flash44flash_bwd_dq_dk_dv_loop_seqk_parallel_kernelI23Flash_bwd_kernel_traitsILi256ELi64ELi64ELi8ELi4ELi2ELi2ELb0ELb1EN7cutlass6half_tE19Flash_kernel_traitsILi256ELi64ELi64ELi8ES3_EELb1ELb0ELb0ELb0ELb0ELb1ELb0EEEvNS_16Flash_bwd_paramsE --------------------------
	.section	.nv.shared._ZN5flash44flash_bwd_dq_dk_dv_loop_seqk_parallel_kernelI23Flash_bwd_kernel_traitsILi256ELi64ELi64ELi8ELi4ELi2ELi2ELb0ELb1EN7cutlass6half_tE19Flash_kernel_traitsILi256ELi64ELi64ELi8ES3_EELb1ELb0ELb0ELb0ELb0ELb1ELb0EEEvNS_16Flash_bwd_paramsE,"aw",@nobits
	.sectionflags	@""
	.align	16
	.zero		1024


//--------------------- .nv.shared._ZN5flash44flash_bwd_dq_dk_dv_loop_seqk_parallel_kernelI23Flash_bwd_kernel_traitsILi256ELi64ELi64ELi8ELi4ELi2ELi2ELb0ELb1EN7cutlass6half_tE19Flash_kernel_traitsILi256ELi64ELi64ELi8ES3_EELb0ELb0ELb0ELb0ELb0ELb1ELb1EEEvNS_16Flash_bwd_paramsE --------------------------
	.section	.nv.shared._ZN5flash44flash_bwd_dq_dk_dv_loop_seqk_parallel_kernelI23Flash_bwd_kernel_traitsILi256ELi64ELi64ELi8ELi4ELi2ELi2ELb0ELb1EN7cutlass6half_tE19Flash_kernel_traitsILi256ELi64ELi64ELi8ES3_EELb0ELb0ELb0ELb0ELb0ELb1ELb1EEEvNS_16Flash_bwd_paramsE,"aw",@nobits
	.sectionflags	@""
	.align	16
	.zero		1024


//--------------------- .nv.shared._ZN5flash44flash_bwd_dq_dk_dv_loop_seqk_parallel_kernelI23Flash_bwd_kernel_traitsILi256ELi64ELi64ELi8ELi4ELi2ELi2ELb0ELb1EN7cutlass6half_tE19Flash_kernel_traitsILi256ELi64ELi64ELi8ES3_EELb1ELb0ELb0ELb1ELb0ELb0ELb0EEEvNS_16Flash_bwd_paramsE --------------------------
	.section	.nv.shared._ZN5flash44flash_bwd_dq_dk_dv_loop_seqk_parallel_kernelI23Flash_bwd_kernel_traitsILi256ELi64ELi64ELi8ELi4ELi2ELi2ELb0ELb1EN7cutlass6half_tE19Flash_kernel_traitsILi256ELi64ELi64ELi8ES3_EELb1ELb0ELb0ELb1ELb0ELb0ELb0EEEvNS_16Flash_bwd_paramsE,"aw",@nobits
	.sectionflags	@""
	.align	16
	.zero		1024


//--------------------- .nv.shared._ZN5flash44flash_bwd_dq_dk_dv_loop_seqk_parallel_kernelI23Flash_bwd_kernel_traitsILi256ELi64ELi64ELi8ELi4ELi2ELi2ELb0ELb1EN7cutlass6half_tE19Flash_kernel_traitsILi256ELi64ELi64ELi8ES3_EELb0ELb0ELb0ELb1ELb0ELb0ELb1EEEvNS_16Flash_bwd_paramsE --------------------------
	.section	.nv.shared._ZN5flash44flash_bwd_dq_dk_dv_loop_seqk_parallel_kernelI23Flash_bwd_kernel_traitsILi256ELi64ELi64ELi8ELi4ELi2ELi2ELb0ELb1EN7cutlass6half_tE19Flash_kernel_traitsILi256ELi64ELi64ELi8ES3_EELb0ELb0ELb0ELb1ELb0ELb0ELb1EEEvNS_16Flash_bwd_paramsE,"aw",@nobits
	.sectionflags	@""
	.align	16
	.zero		1024


//--------------------- .nv.shared._ZN5flash44flash_bwd_dq_dk_dv_loop_seqk_parallel_kernelI23Flash_bwd_kernel_traitsILi256ELi64ELi64ELi8ELi4ELi2ELi2ELb0ELb1EN7cutlass6half_tE19Flash_kernel_traitsILi256ELi64ELi64ELi8ES3_EELb1ELb0ELb1ELb0ELb0ELb1ELb0EEEvNS_16Flash_bwd_paramsE --------------------------
	.section	.nv.shared._ZN5flash44flash_bwd_dq_dk_dv_loop_seqk_parallel_kernelI23Flash_bwd_kernel_traitsILi256ELi64ELi64ELi8ELi4ELi2ELi2ELb0ELb1EN7cutlass6half_tE19Flash_kernel_traitsILi256ELi64ELi64ELi8ES3_EELb1ELb0ELb1ELb0ELb0ELb1ELb0EEEvNS_16Flash_bwd_paramsE,"aw",@nobits
	.sectionflags	@""
	.align	16
	.zero		1024


//--------------------- .nv.shared._ZN5flash44flash_bwd_dq_dk_dv_loop_seqk_parallel_kernelI23Flash_bwd_kernel_traitsILi256ELi64ELi64ELi8ELi4ELi2ELi2ELb0ELb1EN7cutlass6half_tE19Flash_kernel_traitsILi256ELi64ELi64ELi8ES3_EELb0ELb0ELb1ELb0ELb0ELb1ELb1EEEvNS_16Flash_bwd_paramsE --------------------------
	.section	.nv.shared._ZN5flash44flash_bwd_dq_dk_dv_loop_seqk_parallel_kernelI23Flash_bwd_kernel_traitsILi256ELi64ELi64ELi8ELi4ELi2ELi2ELb0ELb1EN7cutlass6half_tE19Flash_kernel_traitsILi256ELi64ELi64ELi8ES3_EELb0ELb0ELb1ELb0ELb0ELb1ELb1EEEvNS_16Flash_bwd_paramsE,"aw",@nobits
	.sectionflags	@""
	.align	16
	.zero		1024


//--------------------- .nv.shared._ZN5flash44flash_bwd_dq_dk_dv_loop_seqk_parallel_kernelI23Flash_bwd_kernel_traitsILi256ELi64ELi64ELi8ELi4ELi2ELi2ELb0ELb1EN7cutlass6half_tE19Flash_kernel_traitsILi256ELi64ELi64ELi8ES3_EELb1ELb0ELb1ELb1ELb0ELb0ELb0EEEvNS_16Flash_bwd_paramsE --------------------------
	.section	.nv.shared._ZN5flash44flash_bwd_dq_dk_dv_loop_seqk_parallel_kernelI23Flash_bwd_kernel_traitsILi256ELi64ELi64ELi8ELi4ELi2ELi2ELb0ELb1EN7cutlass6half_tE19Flash_kernel_traitsILi256ELi64ELi64ELi8ES3_EELb1ELb0ELb1ELb1ELb0ELb0ELb0EEEvNS_16Flash_bwd_paramsE,"aw",@nobits
	.sectionflags	@""
	.align	16
	.zero		1024


//--------------------- .nv.shared._ZN5flash44flash_bwd_dq_dk_dv_loop_seqk_parallel_kernelI23Flash_bwd_kernel_traitsILi256ELi64ELi64ELi8ELi4ELi2ELi2ELb0ELb1EN7cutlass6half_tE19Flash_kernel_traitsILi256ELi64ELi64ELi8ES3_EELb0ELb0ELb1ELb1ELb0ELb0ELb1EEEvNS_16Flash_bwd_paramsE --------------------------
	.section	.nv.shared._ZN5flash44flash_bwd_dq_dk_dv_loop_seqk_parallel_kernelI23Flash_bwd_kernel_traitsILi256ELi64ELi64ELi8ELi4ELi2ELi2ELb0ELb1EN7cutlass6half_tE19Flash_kernel_traitsILi256ELi64ELi64ELi8ES3_EELb0ELb0ELb1ELb1ELb0ELb0ELb1EEEvNS_16Flash_bwd_paramsE,"aw",@nobits
	.sectionflags	@""
	.align	16
	.zero		1024


//--------------------- .nv.shared._ZN5flash25flash_bwd_dot_do_o_kernelILb0E23Flash_bwd_kernel_traitsILi256ELi64ELi64ELi8ELi4ELi2ELi2ELb0ELb1EN7cutlass6half_tE19Flash_kernel_traitsILi256ELi64ELi64ELi8ES3_EEEEvNS_16Flash_bwd_paramsE --------------------------
	.section	.nv.shared._ZN5flash25flash_bwd_dot_do_o_kernelILb0E23Flash_bwd_kernel_traitsILi256ELi64ELi64ELi8ELi4ELi2ELi2ELb0ELb1EN7cutlass6half_tE19Flash_kernel_traitsILi256ELi64ELi64ELi8ES3_EEEEvNS_16Flash_bwd_paramsE,"aw",@nobits
	.sectionflags	@""
	.align	16
	.zero		1024


//--------------------- .nv.shared._ZN5flash25flash_bwd_dot_do_o_kernelILb1E23Flash_bwd_kernel_traitsILi256ELi64ELi64ELi8ELi4ELi2ELi2ELb0ELb1EN7cutlass6half_tE19Flash_kernel_traitsILi256ELi64ELi64ELi8ES3_EEEEvNS_16Flash_bwd_paramsE --------------------------
	.section	.nv.shared._ZN5flash25flash_bwd_dot_do_o_kernelILb1E23Flash_bwd_kernel_traitsILi256ELi64ELi64ELi8ELi4ELi2ELi2ELb0ELb1EN7cutlass6half_tE19Flash_kernel_traitsILi256ELi64ELi64ELi8ES3_EEEEvNS_16Flash_bwd_paramsE,"aw",@nobits
	.sectionflags	@""
	.align	16
	.zero		1024


//--------------------- .nv.shared._ZN5flash27flash_bwd_convert_dq_kernelI23Flash_bwd_kernel_traitsILi256ELi64ELi64ELi8ELi4ELi2ELi2ELb0ELb0EN7cutlass6half_tE19Flash_kernel_traitsILi256ELi64ELi64ELi8ES3_EEEEvNS_16Flash_bwd_paramsEi --------------------------
	.section	.nv.shared._ZN5flash27flash_bwd_convert_dq_kernelI23Flash_bwd_kernel_traitsILi256ELi64ELi64ELi8ELi4ELi2ELi2ELb0ELb0EN7cutlass6half_tE19Flash_kernel_traitsILi256ELi64ELi64ELi8ES3_EEEEvNS_16Flash_bwd_paramsEi,"aw",@nobits
	.sectionflags	@""
	.align	16
	.zero		1024


//--------------------- .nv.shared._ZN5flash44flash_bwd_dq_dk_dv_loop_seqk_parallel_kernelI23Flash_bwd_kernel_traitsILi256ELi64ELi64ELi8ELi4ELi2ELi2ELb0ELb0EN7cutlass6half_tE19Flash_kernel_traitsILi256ELi64ELi64ELi8ES3_EELb1ELb0ELb0ELb0ELb0ELb0ELb0EEEvNS_16Flash_bwd_paramsE --------------------------
	.section	.nv.shared._ZN5flash44flash_bwd_dq_dk_dv_loop_seqk_parallel_kernelI23Flash_bwd_kernel_traitsILi256ELi64ELi64ELi8ELi4ELi2ELi2ELb0ELb0EN7cutlass6half_tE19Flash_kernel_traitsILi256ELi64ELi64ELi8ES3_EELb1ELb0ELb0ELb0ELb0ELb0ELb0EEEvNS_16Flash_bwd_paramsE,"aw",@nobits
	.sectionflags	@""
	.align	16
	.zero		1024


//--------------------- .nv.shared._ZN5flash44flash_bwd_dq_dk_dv_loop_seqk_parallel_kernelI23Flash_bwd_kernel_traitsILi256ELi64ELi64ELi8ELi4ELi2ELi2ELb0ELb0EN7cutlass6half_tE19Flash_kernel_traitsILi256ELi64ELi64ELi8ES3_EELb0ELb0ELb0ELb0ELb0ELb0ELb1EEEvNS_16Flash_bwd_paramsE --------------------------
	.section	.nv.shared._ZN5flash44flash_bwd_dq_dk_dv_loop_seqk_parallel_kernelI23Flash_bwd_kernel_traitsILi256ELi64ELi64ELi8ELi4ELi2ELi2ELb0ELb0EN7cutlass6half_tE19Flash_kernel_traitsILi256ELi64ELi64ELi8ES3_EELb0ELb0ELb0ELb0ELb0ELb0ELb1EEEvNS_16Flash_bwd_paramsE,"aw",@nobits
	.sectionflags	@""
	.align	16
	.zero		1024


//--------------------- .nv.shared._ZN5flash44flash_bwd_dq_dk_dv_loop_seqk_parallel_kernelI23Flash_bwd_kernel_traitsILi256ELi64ELi64ELi8ELi4ELi2ELi2ELb0ELb0EN7cutlass6half_tE19Flash_kernel_traitsILi256ELi64ELi64ELi8ES3_EELb1ELb0ELb1ELb0ELb0ELb0ELb0EEEvNS_16Flash_bwd_paramsE --------------------------
	.section	.nv.shared._ZN5flash44flash_bwd_dq_dk_dv_loop_seqk_parallel_kernelI23Flash_bwd_kernel_traitsILi256ELi64ELi64ELi8ELi4ELi2ELi2ELb0ELb0EN7cutlass6half_tE19Flash_kernel_traitsILi256ELi64ELi64ELi8ES3_EELb1ELb0ELb1ELb0ELb0ELb0ELb0EEEvNS_16Flash_bwd_paramsE,"aw",@nobits
	.sectionflags	@""
	.align	16
	.zero		1024


//--------------------- .nv.shared._ZN5flash44flash_bwd_dq_dk_dv_loop_seqk_parallel_kernelI23Flash_bwd_kernel_traitsILi256ELi64ELi64ELi8ELi4ELi2ELi2ELb0ELb0EN7cutlass6half_tE19Flash_kernel_traitsILi256ELi64ELi64ELi8ES3_EELb0ELb0ELb1ELb0ELb0ELb0ELb1EEEvNS_16Flash_bwd_paramsE --------------------------
	.section	.nv.shared._ZN5flash44flash_bwd_dq_dk_dv_loop_seqk_parallel_kernelI23Flash_bwd_kernel_traitsILi256ELi64ELi64ELi8ELi4ELi2ELi2ELb0ELb0EN7cutlass6half_tE19Flash_kernel_traitsILi256ELi64ELi64ELi8ES3_EELb0ELb0ELb1ELb0ELb0ELb0ELb1EEEvNS_16Flash_bwd_paramsE,"aw",@nobits
	.sectionflags	@""
	.align	16
	.zero		1024


//--------------------- .nv.shared._ZN5flash44flash_bwd_dq_dk_dv_loop_seqk_parallel_kernelI23Flash_bwd_kernel_traitsILi256ELi64ELi64ELi8ELi4ELi2ELi2ELb0ELb0EN7cutlass6half_tE19Flash_kernel_traitsILi256ELi64ELi64ELi8ES3_EELb1ELb0ELb0ELb0ELb0ELb1ELb0EEEvNS_16Flash_bwd_paramsE --------------------------
	.section	.nv.shared._ZN5flash44flash_bwd_dq_dk_dv_loop_seqk_parallel_kernelI23Flash_bwd_kernel_traitsILi256ELi64ELi64ELi8ELi4ELi2ELi2ELb0ELb0EN7cutlass6half_tE19Flash_kernel_traitsILi256ELi64ELi64ELi8ES3_EELb1ELb0ELb0ELb0ELb0ELb1ELb0EEEvNS_16Flash_bwd_paramsE,"aw",@nobits
	.sectionflags	@""
	.align	16
	.zero		1024


//--------------------- .nv.shared._ZN5flash44flash_bwd_dq_dk_dv_loop_seqk_parallel_kernelI23Flash_bwd_kernel_traitsILi256ELi64ELi64ELi8ELi4ELi2ELi2ELb0ELb0EN7cutlass6half_tE19Flash_kernel_traitsILi256ELi64ELi64ELi8ES3_EELb0ELb0ELb0ELb0ELb0ELb1ELb1EEEvNS_16Flash_bwd_paramsE --------------------------
	.section	.nv.shared._ZN5flash44flash_bwd_dq_dk_dv_loop_seqk_parallel_kernelI23Flash_bwd_kernel_traitsILi256ELi64ELi64ELi8ELi4ELi2ELi2ELb0ELb0EN7cutlass6half_tE19Flash_kernel_traitsILi256ELi64ELi64ELi8ES3_EELb0ELb0ELb0ELb0ELb0ELb1ELb1EEEvNS_16Flash_bwd_paramsE,"aw",@nobits
	.sectionflags	@""
	.align	16
	.zero		1024


//--------------------- .nv.shared._ZN5flash44flash_bwd_dq_dk_dv_loop_seqk_parallel_kernelI23Flash_bwd_kernel_traitsILi256ELi64ELi64ELi8ELi4ELi2ELi2ELb0ELb0EN7cutlass6half_tE19Flash_kernel_traitsILi256ELi64ELi64ELi8ES3_EELb1ELb0ELb0ELb1ELb0ELb0ELb0EEEvNS_16Flash_bwd_paramsE --------------------------
	.section	.nv.shared._ZN5flash44flash_bwd_dq_dk_dv_loop_seqk_parallel_kernelI23Flash_bwd_kernel_traitsILi256ELi64ELi64ELi8ELi4ELi2ELi2ELb0ELb0EN7cutlass6half_tE19Flash_kernel_traitsILi256ELi64ELi64ELi8ES3_EELb1ELb0ELb0ELb1ELb0ELb0ELb0EEEvNS_16Flash_bwd_paramsE,"aw",@nobits
	.sectionflags	@""
	.align	16
	.zero		1024


//--------------------- .nv.shared._ZN5flash44flash_bwd_dq_dk_dv_loop_seqk_parallel_kernelI23Flash_bwd_kernel_traitsILi256ELi64ELi64ELi8ELi4ELi2ELi2ELb0ELb0EN7cutlass6half_tE19Flash_kernel_traitsILi256ELi64ELi64ELi8ES3_EELb0ELb0ELb0ELb1ELb0ELb0ELb1EEEvNS_16Flash_bwd_paramsE --------------------------
	.section	.nv.shared._ZN5flash44flash_bwd_dq_dk_dv_loop_seqk_parallel_kernelI23Flash_bwd_kernel_traitsILi256ELi64ELi64ELi8ELi4ELi2ELi2ELb0ELb0EN7cutlass6half_tE19Flash_kernel_traitsILi256ELi64ELi64ELi8ES3_EELb0ELb0ELb0ELb1ELb0ELb0ELb1EEEvNS_16Flash_bwd_paramsE,"aw",@nobits
	.sectionflags	@""
	.align	16
	.zero		1024


//--------------------- .nv.shared._ZN5flash44flash_bwd_dq_dk_dv_loop_seqk_parallel_kernelI23Flash_bwd_kernel_traitsILi256ELi64ELi64ELi8ELi4ELi2ELi2ELb0ELb0EN7cutlass6half_tE19Flash_kernel_traitsILi256ELi64ELi64ELi8ES3_EELb1ELb0ELb1ELb0ELb0ELb1ELb0EEEvNS_16Flash_bwd_paramsE --------------------------
	.section	.nv.shared._ZN5flash44flash_bwd_dq_dk_dv_loop_seqk_parallel_kernelI23Flash_bwd_kernel_traitsILi256ELi64ELi64ELi8ELi4ELi2ELi2ELb0ELb0EN7cutlass6half_tE19Flash_kernel_traitsILi256ELi64ELi64ELi8ES3_EELb1ELb0ELb1ELb0ELb0ELb1ELb0EEEvNS_16Flash_bwd_paramsE,"aw",@nobits
	.sectionflags	@""
	.align	16
	.zero		1024


//--------------------- .nv.shared._ZN5flash44flash_bwd_dq_dk_dv_loop_seqk_parallel_kernelI23Flash_bwd_kernel_traitsILi256ELi64ELi64ELi8ELi4ELi2ELi2ELb0ELb0EN7cutlass6half_tE19Flash_kernel_traitsILi256ELi64ELi64ELi8ES3_EELb0ELb0ELb1ELb0ELb0ELb1ELb1EEEvNS_16Flash_bwd_paramsE --------------------------
	.section	.nv.shared._ZN5flash44flash_bwd_dq_dk_dv_loop_seqk_parallel_kernelI23Flash_bwd_kernel_traitsILi256ELi64ELi64ELi8ELi4ELi2ELi2ELb0ELb0EN7cutlass6half_tE19Flash_kernel_traitsILi256ELi64ELi64ELi8ES3_EELb0ELb0ELb1ELb0ELb0ELb1ELb1EEEvNS_16Flash_bwd_paramsE,"aw",@nobits
	.sectionflags	@""
	.align	16
	.zero		1024


//--------------------- .nv.shared._ZN5flash44flash_bwd_dq_dk_dv_loop_seqk_parallel_kernelI23Flash_bwd_kernel_traitsILi256ELi64ELi64ELi8ELi4ELi2ELi2ELb0ELb0EN7cutlass6half_tE19Flash_kernel_traitsILi256ELi64ELi64ELi8ES3_EELb1ELb0ELb1ELb1ELb0ELb0ELb0EEEvNS_16Flash_bwd_paramsE --------------------------
	.section	.nv.shared._ZN5flash44flash_bwd_dq_dk_dv_loop_seqk_parallel_kernelI23Flash_bwd_kernel_traitsILi256ELi64ELi64ELi8ELi4ELi2ELi2ELb0ELb0EN7cutlass6half_tE19Flash_kernel_traitsILi256ELi64ELi64ELi8ES3_EELb1ELb0ELb1ELb1ELb0ELb0ELb0EEEvNS_16Flash_bwd_paramsE,"aw",@nobits
	.sectionflags	@""
	.align	16
	.zero		1024


//--------------------- .nv.shared._ZN5flash44flash_bwd_dq_dk_dv_loop_seqk_parallel_kernelI23Flash_bwd_kernel_traitsILi256ELi64ELi64ELi8ELi4ELi2ELi2ELb0ELb0EN7cutlass6half_tE19Flash_kernel_traitsILi256ELi64ELi64ELi8ES3_EELb0ELb0ELb1ELb1ELb0ELb0ELb1EEEvNS_16Flash_bwd_paramsE --------------------------
	.section	.nv.shared._ZN5flash44flash_bwd_dq_dk_dv_loop_seqk_parallel_kernelI23Flash_bwd_kernel_traitsILi256ELi64ELi64ELi8ELi4ELi2ELi2ELb0ELb0EN7cutlass6half_tE19Flash_kernel_traitsILi256ELi64ELi64ELi8ES3_EELb0ELb0ELb1ELb1ELb0ELb0ELb1EEEvNS_16Flash_bwd_paramsE,"aw",@nobits
	.sectionflags	@""
	.align	16
	.zero		1024


//--------------------- .nv.shared._ZN5flash25flash_bwd_dot_do_o_kernelILb0E23Flash_bwd_kernel_traitsILi256ELi64ELi64ELi8ELi4ELi2ELi2ELb0ELb0EN7cutlass6half_tE19Flash_kernel_traitsILi256ELi64ELi64ELi8ES3_EEEEvNS_16Flash_bwd_paramsE --------------------------
	.section	.nv.shared._ZN5flash25flash_bwd_dot_do_o_kernelILb0E23Flash_bwd_kernel_traitsILi256ELi64ELi64ELi8ELi4ELi2ELi2ELb0ELb0EN7cutlass6half_tE19Flash_kernel_traitsILi256ELi64ELi64ELi8ES3_EEEEvNS_16Flash_bwd_paramsE,"aw",@nobits
	.sectionflags	@""
	.align	16
	.zero		1024


//--------------------- .nv.shared._ZN5flash25flash_bwd_dot_do_o_kernelILb1E23Flash_bwd_kernel_traitsILi256ELi64ELi64ELi8ELi4ELi2ELi2ELb0ELb0EN7cutlass6half_tE19Flash_kernel_traitsILi256ELi64ELi64ELi8ES3_EEEEvNS_16Flash_bwd_paramsE --------------------------
	.section	.nv.shared._ZN5flash25flash_bwd_dot_do_o_kernelILb1E23Flash_bwd_kernel_traitsILi256ELi64ELi64ELi8ELi4ELi2ELi2ELb0ELb0EN7cutlass6half_tE19Flash_kernel_traitsILi256ELi64ELi64ELi8ES3_EEEEvNS_16Flash_bwd_paramsE,"aw",@nobits
	.sectionflags	@""
	.align	16
	.zero		1024


//--------------------- .nv.constant0._ZN5flash27flash_bwd_convert_dq_kernelI23Flash_bwd_kernel_traitsILi256ELi64ELi32ELi8ELi4ELi1ELi2ELb1ELb1EN7cutlass6half_tE19Flash_kernel_traitsILi256ELi64ELi32ELi8ES3_EEEEvNS_16Flash_bwd_paramsEi --------------------------
	.section	.nv.constant0._ZN5flash27flash_bwd_convert_dq_kernelI23Flash_bwd_kernel_traitsILi256ELi64ELi32ELi8ELi4ELi1ELi2ELb1ELb1EN7cutlass6half_tE19Flash_kernel_traitsILi256ELi64ELi32ELi8ES3_EEEEvNS_16Flash_bwd_paramsEi,"a",@progbits
	.sectionflags	@""
	.align	4
.nv.constant0._ZN5flash27flash_bwd_convert_dq_kernelI23Flash_bwd_kernel_traitsILi256ELi64ELi32ELi8ELi4ELi1ELi2ELb1ELb1EN7cutlass6half_tE19Flash_kernel_traitsILi256ELi64ELi32ELi8ES3_EEEEvNS_16Flash_bwd_paramsEi:
	.zero		1540


//--------------------- .nv.constant0._ZN5flash44flash_bwd_dq_dk_dv_loop_seqk_parallel_kernelI23Flash_bwd_kernel_traitsILi256ELi64ELi32ELi8ELi4ELi1ELi2ELb1ELb1EN7cutlass6half_tE19Flash_kernel_traitsILi256ELi64ELi32ELi8ES3_EELb0ELb0ELb0ELb0ELb0ELb0ELb0EEEvNS_16Flash_bwd_paramsE --------------------------
	.section	.nv.constant0._ZN5flash44flash_bwd_dq_dk_dv_loop_seqk_parallel_kernelI23Flash_bwd_kernel_traitsILi256ELi64ELi32ELi8ELi4ELi1ELi2ELb1ELb1EN7cutlass6half_tE19Flash_kernel_traitsILi256ELi64ELi32ELi8ES3_EELb0ELb0ELb0ELb0ELb0ELb0ELb0EEEvNS_16Flash_bwd_paramsE,"a",@progbits
	.sectionflags	@""
	.align	4
.nv.constant0._ZN5flash44flash_bwd_dq_dk_dv_loop_seqk_parallel_kernelI23Flash_bwd_kernel_traitsILi256ELi64ELi32ELi8ELi4ELi1ELi2ELb1ELb1EN7cutlass6half_tE19Flash_kernel_traitsILi256ELi64ELi32ELi8ES3_EELb0ELb0ELb0ELb0ELb0ELb0ELb0EEEvNS_16Flash_bwd_paramsE:
	.zero		1536


//--------------------- .nv.constant0._ZN5flash44flash_bwd_dq_dk_dv_loop_seqk_parallel_kernelI23Flash_bwd_kernel_traitsILi256ELi64ELi32ELi8ELi4ELi1ELi2ELb1ELb1EN7cutlass6half_tE19Flash_kernel_traitsILi256ELi64ELi32ELi8ES3_EELb0ELb0ELb0ELb0ELb0ELb0ELb1EEEvNS_16Flash_bwd_paramsE --------------------------
	.section	.nv.constant0._ZN5flash44flash_bwd_dq_dk_dv_loop_seqk_parallel_kernelI23Flash_bwd_kernel_traitsILi256ELi64ELi32ELi8ELi4ELi1ELi2ELb1ELb1EN7cutlass6half_tE19Flash_kernel_traitsILi256ELi64ELi32ELi8ES3_EELb0ELb0ELb0ELb0ELb0ELb0ELb1EEEvNS_16Flash_bwd_paramsE,"a",@progbits
	.sectionflags	@""
	.align	4
.nv.constant0._ZN5flash44flash_bwd_dq_dk_dv_loop_seqk_parallel_kernelI23Flash_bwd_kernel_traitsILi256ELi64ELi32ELi8ELi4ELi1ELi2ELb1ELb1EN7cutlass6half_tE19Flash_kernel_traitsILi256ELi64ELi32ELi8ES3_EELb0ELb0ELb0ELb0ELb0ELb0ELb1EEEvNS_16Flash_bwd_paramsE:
	.zero		1536


//--------------------- .nv.constant0._ZN5flash44flash_bwd_dq_dk_dv_loop_seqk_parallel_kernelI23Flash_bwd_kernel_traitsILi256ELi64ELi32ELi8ELi4ELi1ELi2ELb1ELb1EN7cutlass6half_tE19Flash_kernel_traitsILi256ELi64ELi32ELi8ES3_EELb0ELb0ELb1ELb0ELb0ELb0ELb0EEEvNS_16Flash_bwd_paramsE --------------------------
	.section	.nv.constant0._ZN5flash44flash_bwd_dq_dk_dv_loop_seqk_parallel_kernelI23Flash_bwd_kernel_traitsILi256ELi64ELi32ELi8ELi4ELi1ELi2ELb1ELb1EN7cutlass6half_tE19Flash_kernel_traitsILi256ELi64ELi32ELi8ES3_EELb0ELb0ELb1ELb0ELb0ELb0ELb0EEEvNS_16Flash_bwd_paramsE,"a",@progbits
	.sectionflags	@""
	.align	4
.nv.constant0._ZN5flash44flash_bwd_dq_dk_dv_loop_seqk_parallel_kernelI23Flash_bwd_kernel_traitsILi256ELi64ELi32ELi8ELi4ELi1ELi2ELb1ELb1EN7cutlass6half_tE19Flash_kernel_traitsILi256ELi64ELi32ELi8ES3_EELb0ELb0ELb1ELb0ELb0ELb0ELb0EEEvNS_16Flash_bwd_paramsE:
	.zero		1536


//--------------------- .nv.constant0._ZN5flash44flash_bwd_dq_dk_dv_loop_seqk_parallel_kernelI23Flash_bwd_kernel_traitsILi256ELi64ELi32ELi8ELi4ELi1ELi2ELb1ELb1EN7cutlass6half_tE19Flash_kernel_traitsILi256ELi64ELi32ELi8ES3_EELb0ELb0ELb1ELb0ELb0ELb0ELb1EEEvNS_16Flash_bwd_paramsE --------------------------
	.section	.nv.constant0._ZN5flash44flash_bwd_dq_dk_dv_loop_seqk_parallel_kernelI23Flash_bwd_kernel_traitsILi256ELi64ELi32ELi8ELi4ELi1ELi2ELb1ELb1EN7cutlass6half_tE19Flash_kernel_traitsILi256ELi64ELi32ELi8ES3_EELb0ELb0ELb1ELb0ELb0ELb0ELb1EEEvNS_16Flash_bwd_paramsE,"a",@progbits
	.sectionflags	@""
	.align	4
.nv.constant0._ZN5flash44flash_bwd_dq_dk_dv_loop_seqk_parallel_kernelI23Flash_bwd_kernel_traitsILi256ELi64ELi32ELi8ELi4ELi1ELi2ELb1ELb1EN7cutlass6half_tE19Flash_kernel_traitsILi256ELi64ELi32ELi8ES3_EELb0ELb0ELb1ELb0ELb0ELb0ELb1EEEvNS_16Flash_bwd_paramsE:
	.zero		1536


//--------------------- .nv.constant0._ZN5flash44flash_bwd_dq_dk_dv_loop_seqk_parallel_kernelI23Flash_bwd_kernel_traitsILi256ELi64ELi32ELi8ELi4ELi1ELi2ELb1ELb1EN7cutlass6half_tE19Flash_kernel_traitsILi256ELi64ELi32ELi8ES3_EELb0ELb0ELb0ELb0ELb0ELb1ELb0EEEvNS_16Flash_bwd_paramsE --------------------------
	.section	.nv.constant0._ZN5flash44flash_bwd_dq_dk_dv_loop_seqk_parallel_kernelI23Flash_bwd_kernel_traitsILi256ELi64ELi32ELi8ELi4ELi1ELi2ELb1ELb1EN7cutlass6half_tE19Flash_kernel_traitsILi256ELi64ELi32ELi8ES3_EELb0ELb0ELb0ELb0ELb0ELb1ELb0EEEvNS_16Flash_bwd_paramsE,"a",@progbits
	.sectionflags	@""
	.align	4
.nv.constant0._ZN5flash44flash_bwd_dq_dk_dv_loop_seqk_parallel_kernelI23Flash_bwd_kernel_traitsILi256ELi64ELi32ELi8ELi4ELi1ELi2ELb1ELb1EN7cutlass6half_tE19Flash_kernel_traitsILi256ELi64ELi32ELi8ES3_EELb0ELb0ELb0ELb0ELb0ELb1ELb0EEEvNS_16Flash_bwd_paramsE:
	.zero		1536


//--------------------- .nv.constant0._ZN5flash44flash_bwd_dq_dk_dv_loop_seqk_parallel_kernelI23Flash_bwd_kernel_traitsILi256ELi64ELi32ELi8ELi4ELi1ELi2ELb1ELb1EN7cutlass6half_tE19Flash_kernel_traitsILi256ELi64ELi32ELi8ES3_EELb0ELb0ELb0ELb0ELb0ELb1ELb1EEEvNS_16Flash_bwd_paramsE --------------------------
	.section	.nv.constant0._ZN5flash44flash_bwd_dq_dk_dv_loop_seqk_parallel_kernelI23Flash_bwd_kernel_traitsILi256ELi64ELi32ELi8ELi4ELi1ELi2ELb1ELb1EN7cutlass6half_tE19Flash_kernel_traitsILi256ELi64ELi32ELi8ES3_EELb0ELb0ELb0ELb0ELb0ELb1ELb1EEEvNS_16Flash_bwd_paramsE,"a",@progbits
	.sectionflags	@""
	.align	4
.nv.constant0._ZN5flash44flash_bwd_dq_dk_dv_loop_seqk_parallel_kernelI23Flash_bwd_kernel_traitsILi256ELi64ELi32ELi8ELi4ELi1ELi2ELb1ELb1EN7cutlass6half_tE19Flash_kernel_traitsILi256ELi64ELi32ELi8ES3_EELb0ELb0ELb0ELb0ELb0ELb1ELb1EEEvNS_16Flash_bwd_paramsE:
	.zero		1536


//--------------------- .nv.constant0._ZN5flash44flash_bwd_dq_dk_dv_loop_seqk_parallel_kernelI23Flash_bwd_kernel_traitsILi256ELi64ELi32ELi8ELi4ELi1ELi2ELb1ELb1EN7cutlass6half_tE19Flash_kernel_traitsILi256ELi64ELi32ELi8ES3_EELb0ELb0ELb0ELb1ELb0ELb0ELb0EEEvNS_16Flash_bwd_paramsE --------------------------
	.section	.nv.constant0._ZN5flash44flash_bwd_dq_dk_dv_loop_seqk_parallel_kernelI23Flash_bwd_kernel_traitsILi256ELi64ELi32ELi8ELi4ELi1ELi2ELb1ELb1EN7cutlass6half_tE19Flash_kernel_traitsILi256ELi64ELi32ELi8ES3_EELb0ELb0ELb0ELb1ELb0ELb0ELb0EEEvNS_16Flash_bwd_paramsE,"a",@progbits
	.sectionflags	@""
	.align	4
.nv.constant0._ZN5flash44flash_bwd_dq_dk_dv_loop_seqk_parallel_kernelI23Flash_bwd_kernel_traitsILi256ELi64ELi32ELi8ELi4ELi1ELi2ELb1ELb1EN7cutlass6half_tE19Flash_kernel_traitsILi256ELi64ELi32ELi8ES3_EELb0ELb0ELb0ELb1ELb0ELb0ELb0EEEvNS_16Flash_bwd_paramsE:
	.zero		1536


//--------------------- .nv.constant0._ZN5flash44flash_bwd_dq_dk_dv_loop_seqk_parallel_kernelI23Flash_bwd_kernel_traitsILi256ELi64ELi32ELi8ELi4ELi1ELi2ELb1ELb1EN7cutlass6half_tE19Flash_kernel_traitsILi256ELi64ELi32ELi8ES3_EELb0ELb0ELb0ELb1ELb0ELb0ELb1EEEvNS_16Flash_bwd_paramsE --------------------------
	.section	.nv.constant0._ZN5flash44flash_bwd_dq_dk_dv_loop_seqk_parallel_kernelI23Flash_bwd_kernel_traitsILi256ELi64ELi32ELi8ELi4ELi1ELi2ELb1ELb1EN7cutlass6half_tE19Flash_kernel_traitsILi256ELi64ELi32ELi8ES3_EELb0ELb0ELb0ELb1ELb0ELb0ELb1EEEvNS_16Flash_bwd_paramsE,"a",@progbits
	.sectionflags	@""
	.align	4
.nv.constant0._ZN5flash44flash_bwd_dq_dk_dv_loop_seqk_parallel_kernelI23Flash_bwd_kernel_traitsILi256ELi64ELi32ELi8ELi4ELi1ELi2ELb1ELb1EN7cutlass6half_tE19Flash_kernel_traitsILi256ELi64ELi32ELi8ES3_EELb0ELb0ELb0ELb1ELb0ELb0ELb1EEEvNS_16Flash_bwd_paramsE:
	.zero		1536


//--------------------- .nv.constant0._ZN5flash44flash_bwd_dq_dk_dv_loop_seqk_parallel_kernelI23Flash_bwd_kernel_traitsILi256ELi64ELi32ELi8ELi4ELi1ELi2ELb1ELb1EN7cutlass6half_tE19Flash_kernel_traitsILi256ELi64ELi32ELi8ES3_EELb0ELb0ELb1ELb0ELb0ELb1ELb0EEEvNS_16Flash_bwd_paramsE --------------------------
	.section	.nv.constant0._ZN5flash44flash_bwd_dq_dk_dv_loop_seqk_parallel_kernelI23Flash_bwd_kernel_traitsILi256ELi64ELi32ELi8ELi4ELi1ELi2ELb1ELb1EN7cutlass6half_tE19Flash_kernel_traitsILi256ELi64ELi32ELi8ES3_EELb0ELb0ELb1ELb0ELb0ELb1ELb0EEEvNS_16Flash_bwd_paramsE,"a",@progbits
	.sectionflags	@""
	.align	4
.nv.constant0._ZN5flash44flash_bwd_dq_dk_dv_loop_seqk_parallel_kernelI23Flash_bwd_kernel_traitsILi256ELi64ELi32ELi8ELi4ELi1ELi2ELb1ELb1EN7cutlass6half_tE19Flash_kernel_traitsILi256ELi64ELi32ELi8ES3_EELb0ELb0ELb1ELb0ELb0ELb1ELb0EEEvNS_16Flash_bwd_paramsE:
	.zero		1536


//--------------------- .nv.constant0._ZN5flash44flash_bwd_dq_dk_dv_loop_seqk_parallel_kernelI23Flash_bwd_kernel_traitsILi256ELi64ELi32ELi8ELi4ELi1ELi2ELb1ELb1EN7cutlass6half_tE19Flash_kernel_traitsILi256ELi64ELi32ELi8ES3_EELb0ELb0ELb1ELb0ELb0ELb1ELb1EEEvNS_16Flash_bwd_paramsE --------------------------
	.section	.nv.constant0._ZN5flash44flash_bwd_dq_dk_dv_loop_seqk_parallel_kernelI23Flash_bwd_kernel_traitsILi256ELi64ELi32ELi8ELi4ELi1ELi2ELb1ELb1EN7cutlass6half_tE19Flash_kernel_traitsILi256ELi64ELi32ELi8ES3_EELb0ELb0ELb1ELb0ELb0ELb1ELb1EEEvNS_16Flash_bwd_paramsE,"a",@progbits
	.sectionflags	@""
	.align	4
.nv.constant0._ZN5flash44flash_bwd_dq_dk_dv_loop_seqk_parallel_kernelI23Flash_bwd_kernel_traitsILi256ELi64ELi32ELi8ELi4ELi1ELi2ELb1ELb1EN7cutlass6half_tE19Flash_kernel_traitsILi256ELi64ELi32ELi8ES3_EELb0ELb0ELb1ELb0ELb0ELb1ELb1EEEvNS_16Flash_bwd_paramsE:
	.zero		1536


//--------------------- .nv.constant0._ZN5flash44flash_bwd_dq_dk_dv_loop_seqk_parallel_kernelI23Flash_bwd_kernel_traitsILi256ELi64ELi32ELi8ELi4ELi1ELi2ELb1ELb1EN7cutlass6half_tE19Flash_kernel_traitsILi256ELi64ELi32ELi8ES3_EELb0ELb0ELb1ELb1ELb0ELb0ELb0EEEvNS_16Flash_bwd_paramsE --------------------------
	.section	.nv.constant0._ZN5flash44flash_bwd_dq_dk_dv_loop_seqk_parallel_kernelI23Flash_bwd_kernel_traitsILi256ELi64ELi32ELi8ELi4ELi1ELi2ELb1ELb1EN7cutlass6half_tE19Flash_kernel_traitsILi256ELi64ELi32ELi8ES3_EELb0ELb0ELb1ELb1ELb0ELb0ELb0EEEvNS_16Flash_bwd_paramsE,"a",@progbits
	.sectionflags	@""
	.align	4
.nv.constant0._ZN5flash44flash_bwd_dq_dk_dv_loop_seqk_parallel_kernelI23Flash_bwd_kernel_traitsILi256ELi64ELi32ELi8ELi4ELi1ELi2ELb1ELb1EN7cutlass6half_tE19Flash_kernel_traitsILi256ELi64ELi32ELi8ES3_EELb0ELb0ELb1ELb1ELb0ELb0ELb0EEEvNS_16Flash_bwd_paramsE:
	.zero		1536


//--------------------- .nv.constant0._ZN5flash44flash_bwd_dq_dk_dv_loop_seqk_parallel_kernelI23Flash_bwd_kernel_traitsILi256ELi64ELi32ELi8ELi4ELi1ELi2ELb1ELb1EN7cutlass6half_tE19Flash_kernel_traitsILi256ELi64ELi32ELi8ES3_EELb0ELb0ELb1ELb1ELb0ELb0ELb1EEEvNS_16Flash_bwd_paramsE --------------------------
	.section	.nv.constant0._ZN5flash44flash_bwd_dq_dk_dv_loop_seqk_parallel_kernelI23Flash_bwd_kernel_traitsILi256ELi64ELi32ELi8ELi4ELi1ELi2ELb1ELb1EN7cutlass6half_tE19Flash_kernel_traitsILi256ELi64ELi32ELi8ES3_EELb0ELb0ELb1ELb1ELb0ELb0ELb1EEEvNS_16Flash_bwd_paramsE,"a",@progbits
	.sectionflags	@""
	.align	4
.nv.constant0._ZN5flash44flash_bwd_dq_dk_dv_loop_seqk_parallel_kernelI23Flash_bwd_kernel_traitsILi256ELi64ELi32ELi8ELi4ELi1ELi2ELb1ELb1EN7cutlass6half_tE19Flash_kernel_traitsILi256ELi64ELi32ELi8ES3_EELb0ELb0ELb1ELb1ELb0ELb0ELb1EEEvNS_16Flash_bwd_paramsE:
	.zero		1536


//--------------------- .nv.constant0._ZN5flash25flash_bwd_dot_do_o_kernelILb0E23Flash_bwd_kernel_traitsILi256ELi64ELi32ELi8ELi4ELi1ELi2ELb1ELb1EN7cutlass6half_tE19Flash_kernel_traitsILi256ELi64ELi32ELi8ES3_EEEEvNS_16Flash_bwd_paramsE --------------------------
	.section	.nv.constant0._ZN5flash25flash_bwd_dot_do_o_kernelILb0E23Flash_bwd_kernel_traitsILi256ELi64ELi32ELi8ELi4ELi1ELi2ELb1ELb1EN7cutlass6half_tE19Flash_kernel_traitsILi256ELi64ELi32ELi8ES3_EEEEvNS_16Flash_bwd_paramsE,"a",@progbits
	.sectionflags	@""
	.align	4
.nv.constant0._ZN5flash25flash_bwd_dot_do_o_kernelILb0E23Flash_bwd_kernel_traitsILi256ELi64ELi32ELi8ELi4ELi1ELi2ELb1ELb1EN7cutlass6half_tE19Flash_kernel_traitsILi256ELi64ELi32ELi8ES3_EEEEvNS_16Flash_bwd_paramsE:
	.zero		1536


//--------------------- .nv.constant0._ZN5flash25flash_bwd_dot_do_o_kernelILb1E23Flash_bwd_kernel_traitsILi256ELi64ELi32ELi8ELi4ELi1ELi2ELb1ELb1EN7cutlass6half_tE19Flash_kernel_traitsILi256ELi64ELi32ELi8ES3_EEEEvNS_16Flash_bwd_paramsE --------------------------
	.section	.nv.constant0._ZN5flash25flash_bwd_dot_do_o_kernelILb1E23Flash_bwd_kernel_traitsILi256ELi64ELi32ELi8ELi4ELi1ELi2ELb1ELb1EN7cutlass6half_tE19Flash_kernel_traitsILi256ELi64ELi32ELi8ES3_EEEEvNS_16Flash_bwd_paramsE,"a",@progbits
	.sectionflags	@""
	.align	4
.nv.constant0._ZN5flash25flash_bwd_dot_do_o_kernelILb1E23Flash_bwd_kernel_traitsILi256ELi64ELi32ELi8ELi4ELi1ELi2ELb1ELb1EN7cutlass6half_tE19Flash_kernel_traitsILi256ELi64ELi32ELi8ES3_EEEEvNS_16Flash_bwd_paramsE:
	.zero		1536


//--------------------- .nv.constant0._ZN5flash44flash_bwd_dq_dk_dv_loop_seqk_parallel_kernelI23Flash_bwd_kernel_traitsILi256ELi64ELi64ELi8ELi4ELi2ELi2ELb0ELb1EN7cutlass6half_tE19Flash_kernel_traitsILi256ELi64ELi64ELi8ES3_EELb0ELb0ELb0ELb0ELb0ELb0ELb0EEEvNS_16Flash_bwd_paramsE --------------------------
	.section	.nv.constant0._ZN5flash44flash_bwd_dq_dk_dv_loop_seqk_parallel_kernelI23Flash_bwd_kernel_traitsILi256ELi64ELi64ELi8ELi4ELi2ELi2ELb0ELb1EN7cutlass6half_tE19Flash_kernel_traitsILi256ELi64ELi64ELi8ES3_EELb0ELb0ELb0ELb0ELb0ELb0ELb0EEEvNS_16Flash_bwd_paramsE,"a",@progbits
	.sectionflags	@""
	.align	4
.nv.constant0._ZN5flash44flash_bwd_dq_dk_dv_loop_seqk_parallel_kernelI23Flash_bwd_kernel_traitsILi256ELi64ELi64ELi8ELi4ELi2ELi2ELb0ELb1EN7cutlass6half_tE19Flash_kernel_traitsILi256ELi64ELi64ELi8ES3_EELb0ELb0ELb0ELb0ELb0ELb0ELb0EEEvNS_16Flash_bwd_paramsE:
	.zero		1536


//--------------------- .nv.constant0._ZN5flash44flash_bwd_dq_dk_dv_loop_seqk_parallel_kernelI23Flash_bwd_kernel_traitsILi256ELi64ELi64ELi8ELi4ELi2ELi2ELb0ELb1EN7cutlass6half_tE19Flash_kernel_traitsILi256ELi64ELi64ELi8ES3_EELb0ELb0ELb1ELb0ELb0ELb0ELb0EEEvNS_16Flash_bwd_paramsE --------------------------
	.section	.nv.constant0._ZN5flash44flash_bwd_dq_dk_dv_loop_seqk_parallel_kernelI23Flash_bwd_kernel_traitsILi256ELi64ELi64ELi8ELi4ELi2ELi2ELb0ELb1EN7cutlass6half_tE19Flash_kernel_traitsILi256ELi64ELi64ELi8ES3_EELb0ELb0ELb1ELb0ELb0ELb0ELb0EEEvNS_16Flash_bwd_paramsE,"a",@progbits
	.sectionflags	@""
	.align	4
.nv.constant0._ZN5flash44flash_bwd_dq_dk_dv_loop_seqk_parallel_kernelI23Flash_bwd_kernel_traitsILi256ELi64ELi64ELi8ELi4ELi2ELi2ELb0ELb1EN7cutlass6half_tE19Flash_kernel_traitsILi256ELi64ELi64ELi8ES3_EELb0ELb0ELb1ELb0ELb0ELb0ELb0EEEvNS_16Flash_bwd_paramsE:
	.zero		1536


//--------------------- .nv.constant0._ZN5flash44flash_bwd_dq_dk_dv_loop_seqk_parallel_kernelI23Flash_bwd_kernel_traitsILi256ELi64ELi64ELi8ELi4ELi2ELi2ELb0ELb1EN7cutlass6half_tE19Flash_kernel_traitsILi256ELi64ELi64ELi8ES3_EELb0ELb0ELb0ELb0ELb0ELb1ELb0EEEvNS_16Flash_bwd_paramsE --------------------------
	.section	.nv.constant0._ZN5flash44flash_bwd_dq_dk_dv_loop_seqk_parallel_kernelI23Flash_bwd_kernel_traitsILi256ELi64ELi64ELi8ELi4ELi2ELi2ELb0ELb1EN7cutlass6half_tE19Flash_kernel_traitsILi256ELi64ELi64ELi8ES3_EELb0ELb0ELb0ELb0ELb0ELb1ELb0EEEvNS_16Flash_bwd_paramsE,"a",@progbits
	.sectionflags	@""
	.align	4
.nv.constant0._ZN5flash44flash_bwd_dq_dk_dv_loop_seqk_parallel_kernelI23Flash_bwd_kernel_traitsILi256ELi64ELi64ELi8ELi4ELi2ELi2ELb0ELb1EN7cutlass6half_tE19Flash_kernel_traitsILi256ELi64ELi64ELi8ES3_EELb0ELb0ELb0ELb0ELb0ELb1ELb0EEEvNS_16Flash_bwd_paramsE:
	.zero		1536


//--------------------- .nv.constant0._ZN5flash44flash_bwd_dq_dk_dv_loop_seqk_parallel_kernelI23Flash_bwd_kernel_traitsILi256ELi64ELi64ELi8ELi4ELi2ELi2ELb0ELb1EN7cutlass6half_tE19Flash_kernel_traitsILi256ELi64ELi64ELi8ES3_EELb0ELb0ELb0ELb1ELb0ELb0ELb0EEEvNS_16Flash_bwd_paramsE --------------------------
	.section	.nv.constant0._ZN5flash44flash_bwd_dq_dk_dv_loop_seqk_parallel_kernelI23Flash_bwd_kernel_traitsILi256ELi64ELi64ELi8ELi4ELi2ELi2ELb0ELb1EN7cutlass6half_tE19Flash_kernel_traitsILi256ELi64ELi64ELi8ES3_EELb0ELb0ELb0ELb1ELb0ELb0ELb0EEEvNS_16Flash_bwd_paramsE,"a",@progbits
	.sectionflags	@""
	.align	4
.nv.constant0._ZN5flash44flash_bwd_dq_dk_dv_loop_seqk_parallel_kernelI23Flash_bwd_kernel_traitsILi256ELi64ELi64ELi8ELi4ELi2ELi2ELb0ELb1EN7cutlass6half_tE19Flash_kernel_traitsILi256ELi64ELi64ELi8ES3_EELb0ELb0ELb0ELb1ELb0ELb0ELb0EEEvNS_16Flash_bwd_paramsE:
	.zero		1536


//--------------------- .nv.constant0._ZN5flash44flash_bwd_dq_dk_dv_loop_seqk_parallel_kernelI23Flash_bwd_kernel_traitsILi256ELi64ELi64ELi8ELi4ELi2ELi2ELb0ELb1EN7cutlass6half_tE19Flash_kernel_traitsILi256ELi64ELi64ELi8ES3_EELb0ELb0ELb1ELb0ELb0ELb1ELb0EEEvNS_16Flash_bwd_paramsE --------------------------
	.section	.nv.constant0._ZN5flash44flash_bwd_dq_dk_dv_loop_seqk_parallel_kernelI23Flash_bwd_kernel_traitsILi256ELi64ELi64ELi8ELi4ELi2ELi2ELb0ELb1EN7cutlass6half_tE19Flash_kernel_traitsILi256ELi64ELi64ELi8ES3_EELb0ELb0ELb1ELb0ELb0ELb1ELb0EEEvNS_16Flash_bwd_paramsE,"a",@progbits
	.sectionflags	@""
	.align	4
.nv.constant0._ZN5flash44flash_bwd_dq_dk_dv_loop_seqk_parallel_kernelI23Flash_bwd_kernel_traitsILi256ELi64ELi64ELi8ELi4ELi2ELi2ELb0ELb1EN7cutlass6half_tE19Flash_kernel_traitsILi256ELi64ELi64ELi8ES3_EELb0ELb0ELb1ELb0ELb0ELb1ELb0EEEvNS_16Flash_bwd_paramsE:
	.zero		1536


//--------------------- .nv.constant0._ZN5flash44flash_bwd_dq_dk_dv_loop_seqk_parallel_kernelI23Flash_bwd_kernel_traitsILi256ELi64ELi64ELi8ELi4ELi2ELi2ELb0ELb1EN7cutlass6half_tE19Flash_kernel_traitsILi256ELi64ELi64ELi8ES3_EELb0ELb0ELb1ELb1ELb0ELb0ELb0EEEvNS_16Flash_bwd_paramsE --------------------------
	.section	.nv.constant0._ZN5flash44flash_bwd_dq_dk_dv_loop_seqk_parallel_kernelI23Flash_bwd_kernel_traitsILi256ELi64ELi64ELi8ELi4ELi2ELi2ELb0ELb1EN7cutlass6half_tE19Flash_kernel_traitsILi256ELi64ELi64ELi8ES3_EELb0ELb0ELb1ELb1ELb0ELb0ELb0EEEvNS_16Flash_bwd_paramsE,"a",@progbits
	.sectionflags	@""
	.align	4
.nv.constant0._ZN5flash44flash_bwd_dq_dk_dv_loop_seqk_parallel_kernelI23Flash_bwd_kernel_traitsILi256ELi64ELi64ELi8ELi4ELi2ELi2ELb0ELb1EN7cutlass6half_tE19Flash_kernel_traitsILi256ELi64ELi64ELi8ES3_EELb0ELb0ELb1ELb1ELb0ELb0ELb0EEEvNS_16Flash_bwd_paramsE:
	.zero		1536


//--------------------- .nv.constant0._ZN5flash44flash_bwd_dq_dk_dv_loop_seqk_parallel_kernelI23Flash_bwd_kernel_traitsILi256ELi64ELi64ELi8ELi4ELi2ELi2ELb0ELb0EN7cutlass6half_tE19Flash_kernel_traitsILi256ELi64ELi64ELi8ES3_EELb0ELb0ELb0ELb0ELb0ELb0ELb0EEEvNS_16Flash_bwd_paramsE --------------------------
	.section	.nv.constant0._ZN5flash44flash_bwd_dq_dk_dv_loop_seqk_parallel_kernelI23Flash_bwd_kernel_traitsILi256ELi64ELi64ELi8ELi4ELi2ELi2ELb0ELb0EN7cutlass6half_tE19Flash_kernel_traitsILi256ELi64ELi64ELi8ES3_EELb0ELb0ELb0ELb0ELb0ELb0ELb0EEEvNS_16Flash_bwd_paramsE,"a",@progbits
	.sectionflags	@""
	.align	4
.nv.constant0._ZN5flash44flash_bwd_dq_dk_dv_loop_seqk_parallel_kernelI23Flash_bwd_kernel_traitsILi256ELi64ELi64ELi8ELi4ELi2ELi2ELb0ELb0EN7cutlass6half_tE19Flash_kernel_traitsILi256ELi64ELi64ELi8ES3_EELb0ELb0ELb0ELb0ELb0ELb0ELb0EEEvNS_16Flash_bwd_paramsE:
	.zero		1536


//--------------------- .nv.constant0._ZN5flash44flash_bwd_dq_dk_dv_loop_seqk_parallel_kernelI23Flash_bwd_kernel_traitsILi256ELi64ELi64ELi8ELi4ELi2ELi2ELb0ELb0EN7cutlass6half_tE19Flash_kernel_traitsILi256ELi64ELi64ELi8ES3_EELb0ELb0ELb1ELb0ELb0ELb0ELb0EEEvNS_16Flash_bwd_paramsE --------------------------
	.section	.nv.constant0._ZN5flash44flash_bwd_dq_dk_dv_loop_seqk_parallel_kernelI23Flash_bwd_kernel_traitsILi256ELi64ELi64ELi8ELi4ELi2ELi2ELb0ELb0EN7cutlass6half_tE19Flash_kernel_traitsILi256ELi64ELi64ELi8ES3_EELb0ELb0ELb1ELb0ELb0ELb0ELb0EEEvNS_16Flash_bwd_paramsE,"a",@progbits
	.sectionflags	@""
	.align	4
.nv.constant0._ZN5flash44flash_bwd_dq_dk_dv_loop_seqk_parallel_kernelI23Flash_bwd_kernel_traitsILi256ELi64ELi64ELi8ELi4ELi2ELi2ELb0ELb0EN7cutlass6half_tE19Flash_kernel_traitsILi256ELi64ELi64ELi8ES3_EELb0ELb0ELb1ELb0ELb0ELb0ELb0EEEvNS_16Flash_bwd_paramsE:
	.zero		1536


//--------------------- .nv.constant0._ZN5flash44flash_bwd_dq_dk_dv_loop_seqk_parallel_kernelI23Flash_bwd_kernel_traitsILi256ELi64ELi64ELi8ELi4ELi2ELi2ELb0ELb0EN7cutlass6half_tE19Flash_kernel_traitsILi256ELi64ELi64ELi8ES3_EELb0ELb0ELb0ELb0ELb0ELb1ELb0EEEvNS_16Flash_bwd_paramsE --------------------------
	.section	.nv.constant0._ZN5flash44flash_bwd_dq_dk_dv_loop_seqk_parallel_kernelI23Flash_bwd_kernel_traitsILi256ELi64ELi64ELi8ELi4ELi2ELi2ELb0ELb0EN7cutlass6half_tE19Flash_kernel_traitsILi256ELi64ELi64ELi8ES3_EELb0ELb0ELb0ELb0ELb0ELb1ELb0EEEvNS_16Flash_bwd_paramsE,"a",@progbits
	.sectionflags	@""
	.align	4
.nv.constant0._ZN5flash44flash_bwd_dq_dk_dv_loop_seqk_parallel_kernelI23Flash_bwd_kernel_traitsILi256ELi64ELi64ELi8ELi4ELi2ELi2ELb0ELb0EN7cutlass6half_tE19Flash_kernel_traitsILi256ELi64ELi64ELi8ES3_EELb0ELb0ELb0ELb0ELb0ELb1ELb0EEEvNS_16Flash_bwd_paramsE:
	.zero		1536


//--------------------- .nv.constant0._ZN5flash44flash_bwd_dq_dk_dv_loop_seqk_parallel_kernelI23Flash_bwd_kernel_traitsILi256ELi64ELi64ELi8ELi4ELi2ELi2ELb0ELb0EN7cutlass6half_tE19Flash_kernel_traitsILi256ELi64ELi64ELi8ES3_EELb0ELb0ELb0ELb1ELb0ELb0ELb0EEEvNS_16Flash_bwd_paramsE --------------------------
	.section	.nv.constant0._ZN5flash44flash_bwd_dq_dk_dv_loop_seqk_parallel_kernelI23Flash_bwd_kernel_traitsILi256ELi64ELi64ELi8ELi4ELi2ELi2ELb0ELb0EN7cutlass6half_tE19Flash_kernel_traitsILi256ELi64ELi64ELi8ES3_EELb0ELb0ELb0ELb1ELb0ELb0ELb0EEEvNS_16Flash_bwd_paramsE,"a",@progbits
	.sectionflags	@""
	.align	4
.nv.constant0._ZN5flash44flash_bwd_dq_dk_dv_loop_seqk_parallel_kernelI23Flash_bwd_kernel_traitsILi256ELi64ELi64ELi8ELi4ELi2ELi2ELb0ELb0EN7cutlass6half_tE19Flash_kernel_traitsILi256ELi64ELi64ELi8ES3_EELb0ELb0ELb0ELb1ELb0ELb0ELb0EEEvNS_16Flash_bwd_paramsE:
	.zero		1536


//--------------------- .nv.constant0._ZN5flash44flash_bwd_dq_dk_dv_loop_seqk_parallel_kernelI23Flash_bwd_kernel_traitsILi256ELi64ELi64ELi8ELi4ELi2ELi2ELb0ELb0EN7cutlass6half_tE19Flash_kernel_traitsILi256ELi64ELi64ELi8ES3_EELb0ELb0ELb1ELb0ELb0ELb1ELb0EEEvNS_16Flash_bwd_paramsE --------------------------
	.section	.nv.constant0._ZN5flash44flash_bwd_dq_dk_dv_loop_seqk_parallel_kernelI23Flash_bwd_kernel_traitsILi256ELi64ELi64ELi8ELi4ELi2ELi2ELb0ELb0EN7cutlass6half_tE19Flash_kernel_traitsILi256ELi64ELi64ELi8ES3_EELb0ELb0ELb1ELb0ELb0ELb1ELb0EEEvNS_16Flash_bwd_paramsE,"a",@progbits
	.sectionflags	@""
	.align	4
.nv.constant0._ZN5flash44flash_bwd_dq_dk_dv_loop_seqk_parallel_kernelI23Flash_bwd_kernel_traitsILi256ELi64ELi64ELi8ELi4ELi2ELi2ELb0ELb0EN7cutlass6half_tE19Flash_kernel_traitsILi256ELi64ELi64ELi8ES3_EELb0ELb0ELb1ELb0ELb0ELb1ELb0EEEvNS_16Flash_bwd_paramsE:
	.zero		1536


//--------------------- .nv.constant0._ZN5flash44flash_bwd_dq_dk_dv_loop_seqk_parallel_kernelI23Flash_bwd_kernel_traitsILi256ELi64ELi64ELi8ELi4ELi2ELi2ELb0ELb0EN7cutlass6half_tE19Flash_kernel_traitsILi256ELi64ELi64ELi8ES3_EELb0ELb0ELb1ELb1ELb0ELb0ELb0EEEvNS_16Flash_bwd_paramsE --------------------------
	.section	.nv.constant0._ZN5flash44flash_bwd_dq_dk_dv_loop_seqk_parallel_kernelI23Flash_bwd_kernel_traitsILi256ELi64ELi64ELi8ELi4ELi2ELi2ELb0ELb0EN7cutlass6half_tE19Flash_kernel_traitsILi256ELi64ELi64ELi8ES3_EELb0ELb0ELb1ELb1ELb0ELb0ELb0EEEvNS_16Flash_bwd_paramsE,"a",@progbits
	.sectionflags	@""
	.align	4
.nv.constant0._ZN5flash44flash_bwd_dq_dk_dv_loop_seqk_parallel_kernelI23Flash_bwd_kernel_traitsILi256ELi64ELi64ELi8ELi4ELi2ELi2ELb0ELb0EN7cutlass6half_tE19Flash_kernel_traitsILi256ELi64ELi64ELi8ES3_EELb0ELb0ELb1ELb1ELb0ELb0ELb0EEEvNS_16Flash_bwd_paramsE:
	.zero		1536


//--------------------- .nv.constant0._ZN5flash27flash_bwd_convert_dq_kernelI23Flash_bwd_kernel_traitsILi256ELi64ELi64ELi8ELi4ELi2ELi2ELb0ELb1EN7cutlass6half_tE19Flash_kernel_traitsILi256ELi64ELi64ELi8ES3_EEEEvNS_16Flash_bwd_paramsEi --------------------------
	.section	.nv.constant0._ZN5flash27flash_bwd_convert_dq_kernelI23Flash_bwd_kernel_traitsILi256ELi64ELi64ELi8ELi4ELi2ELi2ELb0ELb1EN7cutlass6half_tE19Flash_kernel_traitsILi256ELi64ELi64ELi8ES3_EEEEvNS_16Flash_bwd_paramsEi,"a",@progbits
	.sectionflags	@""
	.align	4
.nv.constant0._ZN5flash27flash_bwd_convert_dq_kernelI23Flash_bwd_kernel_traitsILi256ELi64ELi64ELi8ELi4ELi2ELi2ELb0ELb1EN7cutlass6half_tE19Flash_kernel_traitsILi256ELi64ELi64ELi8ES3_EEEEvNS_16Flash_bwd_paramsEi:
	.zero		1540


//--------------------- .nv.constant0._ZN5flash44flash_bwd_dq_dk_dv_loop_seqk_parallel_kernelI23Flash_bwd_kernel_traitsILi256ELi64ELi64ELi8ELi4ELi2ELi2ELb0ELb1EN7cutlass6half_tE19Flash_kernel_traitsILi256ELi64ELi64ELi8ES3_EELb1ELb0ELb0ELb0ELb0ELb0ELb0EEEvNS_16Flash_bwd_paramsE --------------------------
	.section	.nv.constant0._ZN5flash44flash_bwd_dq_dk_dv_loop_seqk_parallel_kernelI23Flash_bwd_kernel_traitsILi256ELi64ELi64ELi8ELi4ELi2ELi2ELb0ELb1EN7cutlass6half_tE19Flash_kernel_traitsILi256ELi64ELi64ELi8ES3_EELb1ELb0ELb0ELb0ELb0ELb0ELb0EEEvNS_16Flash_bwd_paramsE,"a",@progbits
	.sectionflags	@""
	.align	4
.nv.constant0._ZN5flash44flash_bwd_dq_dk_dv_loop_seqk_parallel_kernelI23Flash_bwd_kernel_traitsILi256ELi64ELi64ELi8ELi4ELi2ELi2ELb0ELb1EN7cutlass6half_tE19Flash_kernel_traitsILi256ELi64ELi64ELi8ES3_EELb1ELb0ELb0ELb0ELb0ELb0ELb0EEEvNS_16Flash_bwd_paramsE:
	.zero		1536


//--------------------- .nv.constant0._ZN5flash44flash_bwd_dq_dk_dv_loop_seqk_parallel_kernelI23Flash_bwd_kernel_traitsILi256ELi64ELi64ELi8ELi4ELi2ELi2ELb0ELb1EN7cutlass6half_tE19Flash_kernel_traitsILi256ELi64ELi64ELi8ES3_EELb0ELb0ELb0ELb0ELb0ELb0ELb1EEEvNS_16Flash_bwd_paramsE --------------------------
	.section	.nv.constant0._ZN5flash44flash_bwd_dq_dk_dv_loop_seqk_parallel_kernelI23Flash_bwd_kernel_traitsILi256ELi64ELi64ELi8ELi4ELi2ELi2ELb0ELb1EN7cutlass6half_tE19Flash_kernel_traitsILi256ELi64ELi64ELi8ES3_EELb0ELb0ELb0ELb0ELb0ELb0ELb1EEEvNS_16Flash_bwd_paramsE,"a",@progbits
	.sectionflags	@""
	.align	4
.nv.constant0._ZN5flash44flash_bwd_dq_dk_dv_loop_seqk_parallel_kernelI23Flash_bwd_kernel_traitsILi256ELi64ELi64ELi8ELi4ELi2ELi2ELb0ELb1EN7cutlass6half_tE19Flash_kernel_traitsILi256ELi64ELi64ELi8ES3_EELb0ELb0ELb0ELb0ELb0ELb0ELb1EEEvNS_16Flash_bwd_paramsE:
	.zero		1536


//--------------------- .nv.constant0._ZN5flash44flash_bwd_dq_dk_dv_loop_seqk_parallel_kernelI23Flash_bwd_kernel_traitsILi256ELi64ELi64ELi8ELi4ELi2ELi2ELb0ELb1EN7cutlass6half_tE19Flash_kernel_traitsILi256ELi64ELi64ELi8ES3_EELb1ELb0ELb1ELb0ELb0ELb0ELb0EEEvNS_16Flash_bwd_paramsE --------------------------
	.section	.nv.constant0._ZN5flash44flash_bwd_dq_dk_dv_loop_seqk_parallel_kernelI23Flash_bwd_kernel_traitsILi256ELi64ELi64ELi8ELi4ELi2ELi2ELb0ELb1EN7cutlass6half_tE19Flash_kernel_traitsILi256ELi64ELi64ELi8ES3_EELb1ELb0ELb1ELb0ELb0ELb0ELb0EEEvNS_16Flash_bwd_paramsE,"a",@progbits
	.sectionflags	@""
	.align	4
.nv.constant0._ZN5flash44flash_bwd_dq_dk_dv_loop_seqk_parallel_kernelI23Flash_bwd_kernel_traitsILi256ELi64ELi64ELi8ELi4ELi2ELi2ELb0ELb1EN7cutlass6half_tE19Flash_kernel_traitsILi256ELi64ELi64ELi8ES3_EELb1ELb0ELb1ELb0ELb0ELb0ELb0EEEvNS_16Flash_bwd_paramsE:
	.zero		1536


//--------------------- .nv.constant0._ZN5flash44flash_bwd_dq_dk_dv_loop_seqk_parallel_kernelI23Flash_bwd_kernel_traitsILi256ELi64ELi64ELi8ELi4ELi2ELi2ELb0ELb1EN7cutlass6half_tE19Flash_kernel_traitsILi256ELi64ELi64ELi8ES3_EELb0ELb0ELb1ELb0ELb0ELb0ELb1EEEvNS_16Flash_bwd_paramsE --------------------------
	.section	.nv.constant0._ZN5flash44flash_bwd_dq_dk_dv_loop_seqk_parallel_kernelI23Flash_bwd_kernel_traitsILi256ELi64ELi64ELi8ELi4ELi2ELi2ELb0ELb1EN7cutlass6half_tE19Flash_kernel_traitsILi256ELi64ELi64ELi8ES3_EELb0ELb0ELb1ELb0ELb0ELb0ELb1EEEvNS_16Flash_bwd_paramsE,"a",@progbits
	.sectionflags	@""
	.align	4
.nv.constant0._ZN5flash44flash_bwd_dq_dk_dv_loop_seqk_parallel_kernelI23Flash_bwd_kernel_traitsILi256ELi64ELi64ELi8ELi4ELi2ELi2ELb0ELb1EN7cutlass6half_tE19Flash_kernel_traitsILi256ELi64ELi64ELi8ES3_EELb0ELb0ELb1ELb0ELb0ELb0ELb1EEEvNS_16Flash_bwd_paramsE:
	.zero		1536


//--------------------- .nv.constant0._ZN5flash44flash_bwd_dq_dk_dv_loop_seqk_parallel_kernelI23Flash_bwd_kernel_traitsILi256ELi64ELi64ELi8ELi4ELi2ELi2ELb0ELb1EN7cutlass6half_tE19Flash_kernel_traitsILi256ELi64ELi64ELi8ES3_EELb1ELb0ELb0ELb0ELb0ELb1ELb0EEEvNS_16Flash_bwd_paramsE --------------------------
	.section	.nv.constant0._ZN5flash44flash_bwd_dq_dk_dv_loop_seqk_parallel_kernelI23Flash_bwd_kernel_traitsILi256ELi64ELi64ELi8ELi4ELi2ELi2ELb0ELb1EN7cutlass6half_tE19Flash_kernel_traitsILi256ELi64ELi64ELi8ES3_EELb1ELb0ELb0ELb0ELb0ELb1ELb0EEEvNS_16Flash_bwd_paramsE,"a",@progbits
	.sectionflags	@""
	.align	4
.nv.constant0._ZN5flash44flash_bwd_dq_dk_dv_loop_seqk_parallel_kernelI23Flash_bwd_kernel_traitsILi256ELi64ELi64ELi8ELi4ELi2ELi2ELb0ELb1EN7cutlass6half_tE19Flash_kernel_traitsILi256ELi64ELi64ELi8ES3_EELb1ELb0ELb0ELb0ELb0ELb1ELb0EEEvNS_16Flash_bwd_paramsE:
	.zero		1536


//--------------------- .nv.constant0._ZN5flash44flash_bwd_dq_dk_dv_loop_seqk_parallel_kernelI23Flash_bwd_kernel_traitsILi256ELi64ELi64ELi8ELi4ELi2ELi2ELb0ELb1EN7cutlass6half_tE19Flash_kernel_traitsILi256ELi64ELi64ELi8ES3_EELb0ELb0ELb0ELb0ELb0ELb1ELb1EEEvNS_16Flash_bwd_paramsE --------------------------
	.section	.nv.constant0._ZN5flash44flash_bwd_dq_dk_dv_loop_seqk_parallel_kernelI23Flash_bwd_kernel_traitsILi256ELi64ELi64ELi8ELi4ELi2ELi2ELb0ELb1EN7cutlass6half_tE19Flash_kernel_traitsILi256ELi64ELi64ELi8ES3_EELb0ELb0ELb0ELb0ELb0ELb1ELb1EEEvNS_16Flash_bwd_paramsE,"a",@progbits
	.sectionflags	@""
	.align	4
.nv.constant0._ZN5flash44flash_bwd_dq_dk_dv_loop_seqk_parallel_kernelI23Flash_bwd_kernel_traitsILi256ELi64ELi64ELi8ELi4ELi2ELi2ELb0ELb1EN7cutlass6half_tE19Flash_kernel_traitsILi256ELi64ELi64ELi8ES3_EELb0ELb0ELb0ELb0ELb0ELb1ELb1EEEvNS_16Flash_bwd_paramsE:
	.zero		1536


//--------------------- .nv.constant0._ZN5flash44flash_bwd_dq_dk_dv_loop_seqk_parallel_kernelI23Flash_bwd_kernel_traitsILi256ELi64ELi64ELi8ELi4ELi2ELi2ELb0ELb1EN7cutlass6half_tE19Flash_kernel_traitsILi256ELi64ELi64ELi8ES3_EELb1ELb0ELb0ELb1ELb0ELb0ELb0EEEvNS_16Flash_bwd_paramsE --------------------------
	.section	.nv.constant0._ZN5flash44flash_bwd_dq_dk_dv_loop_seqk_parallel_kernelI23Flash_bwd_kernel_traitsILi256ELi64ELi64ELi8ELi4ELi2ELi2ELb0ELb1EN7cutlass6half_tE19Flash_kernel_traitsILi256ELi64ELi64ELi8ES3_EELb1ELb0ELb0ELb1ELb0ELb0ELb0EEEvNS_16Flash_bwd_paramsE,"a",@progbits
	.sectionflags	@""
	.align	4
.nv.constant0._ZN5flash44flash_bwd_dq_dk_dv_loop_seqk_parallel_kernelI23Flash_bwd_kernel_traitsILi256ELi64ELi64ELi8ELi4ELi2ELi2ELb0ELb1EN7cutlass6half_tE19Flash_kernel_traitsILi256ELi64ELi64ELi8ES3_EELb1ELb0ELb0ELb1ELb0ELb0ELb0EEEvNS_16Flash_bwd_paramsE:
	.zero		1536


//--------------------- .nv.constant0._ZN5flash44flash_bwd_dq_dk_dv_loop_seqk_parallel_kernelI23Flash_bwd_kernel_traitsILi256ELi64ELi64ELi8ELi4ELi2ELi2ELb0ELb1EN7cutlass6half_tE19Flash_kernel_traitsILi256ELi64ELi64ELi8ES3_EELb0ELb0ELb0ELb1ELb0ELb0ELb1EEEvNS_16Flash_bwd_paramsE --------------------------
	.section	.nv.constant0._ZN5flash44flash_bwd_dq_dk_dv_loop_seqk_parallel_kernelI23Flash_bwd_kernel_traitsILi256ELi64ELi64ELi8ELi4ELi2ELi2ELb0ELb1EN7cutlass6half_tE19Flash_kernel_traitsILi256ELi64ELi64ELi8ES3_EELb0ELb0ELb0ELb1ELb0ELb0ELb1EEEvNS_16Flash_bwd_paramsE,"a",@progbits
	.sectionflags	@""
	.align	4
.nv.constant0._ZN5flash44flash_bwd_dq_dk_dv_loop_seqk_parallel_kernelI23Flash_bwd_kernel_traitsILi256ELi64ELi64ELi8ELi4ELi2ELi2ELb0ELb1EN7cutlass6half_tE19Flash_kernel_traitsILi256ELi64ELi64ELi8ES3_EELb0ELb0ELb0ELb1ELb0ELb0ELb1EEEvNS_16Flash_bwd_paramsE:
	.zero		1536


//--------------------- .nv.constant0._ZN5flash44flash_bwd_dq_dk_dv_loop_seqk_parallel_kernelI23Flash_bwd_kernel_traitsILi256ELi64ELi64ELi8ELi4ELi2ELi2ELb0ELb1EN7cutlass6half_tE19Flash_kernel_traitsILi256ELi64ELi64ELi8ES3_EELb1ELb0ELb1ELb0ELb0ELb1ELb0EEEvNS_16Flash_bwd_paramsE --------------------------
	.section	.nv.constant0._ZN5flash44flash_bwd_dq_dk_dv_loop_seqk_parallel_kernelI23Flash_bwd_kernel_traitsILi256ELi64ELi64ELi8ELi4ELi2ELi2ELb0ELb1EN7cutlass6half_tE19Flash_kernel_traitsILi256ELi64ELi64ELi8ES3_EELb1ELb0ELb1ELb0ELb0ELb1ELb0EEEvNS_16Flash_bwd_paramsE,"a",@progbits
	.sectionflags	@""
	.align	4
.nv.constant0._ZN5flash44flash_bwd_dq_dk_dv_loop_seqk_parallel_kernelI23Flash_bwd_kernel_traitsILi256ELi64ELi64ELi8ELi4ELi2ELi2ELb0ELb1EN7cutlass6half_tE19Flash_kernel_traitsILi256ELi64ELi64ELi8ES3_EELb1ELb0ELb1ELb0ELb0ELb1ELb0EEEvNS_16Flash_bwd_paramsE:
	.zero		1536


//--------------------- .nv.constant0._ZN5flash44flash_bwd_dq_dk_dv_loop_seqk_parallel_kernelI23Flash_bwd_kernel_traitsILi256ELi64ELi64ELi8ELi4ELi2ELi2ELb0ELb1EN7cutlass6half_tE19Flash_kernel_traitsILi256ELi64ELi64ELi8ES3_EELb0ELb0ELb1ELb0ELb0ELb1ELb1EEEvNS_16Flash_bwd_paramsE --------------------------
	.section	.nv.constant0._ZN5flash44flash_bwd_dq_dk_dv_loop_seqk_parallel_kernelI23Flash_bwd_kernel_traitsILi256ELi64ELi64ELi8ELi4ELi2ELi2ELb0ELb1EN7cutlass6half_tE19Flash_kernel_traitsILi256ELi64ELi64ELi8ES3_EELb0ELb0ELb1ELb0ELb0ELb1ELb1EEEvNS_16Flash_bwd_paramsE,"a",@progbits
	.sectionflags	@""
	.align	4
.nv.constant0._ZN5flash44flash_bwd_dq_dk_dv_loop_seqk_parallel_kernelI23Flash_bwd_kernel_traitsILi256ELi64ELi64ELi8ELi4ELi2ELi2ELb0ELb1EN7cutlass6half_tE19Flash_kernel_traitsILi256ELi64ELi64ELi8ES3_EELb0ELb0ELb1ELb0ELb0ELb1ELb1EEEvNS_16Flash_bwd_paramsE:
	.zero		1536


//--------------------- .nv.constant0._ZN5flash44flash_bwd_dq_dk_dv_loop_seqk_parallel_kernelI23Flash_bwd_kernel_traitsILi256ELi64ELi64ELi8ELi4ELi2ELi2ELb0ELb1EN7cutlass6half_tE19Flash_kernel_traitsILi256ELi64ELi64ELi8ES3_EELb1ELb0ELb1ELb1ELb0ELb0ELb0EEEvNS_16Flash_bwd_paramsE --------------------------
	.section	.nv.constant0._ZN5flash44flash_bwd_dq_dk_dv_loop_seqk_parallel_kernelI23Flash_bwd_kernel_traitsILi256ELi64ELi64ELi8ELi4ELi2ELi2ELb0ELb1EN7cutlass6half_tE19Flash_kernel_traitsILi256ELi64ELi64ELi8ES3_EELb1ELb0ELb1ELb1ELb0ELb0ELb0EEEvNS_16Flash_bwd_paramsE,"a",@progbits
	.sectionflags	@""
	.align	4
.nv.constant0._ZN5flash44flash_bwd_dq_dk_dv_loop_seqk_parallel_kernelI23Flash_bwd_kernel_traitsILi256ELi64ELi64ELi8ELi4ELi2ELi2ELb0ELb1EN7cutlass6half_tE19Flash_kernel_traitsILi256ELi64ELi64ELi8ES3_EELb1ELb0ELb1ELb1ELb0ELb0ELb0EEEvNS_16Flash_bwd_paramsE:
	.zero		1536


//--------------------- .nv.constant0._ZN5flash44flash_bwd_dq_dk_dv_loop_seqk_parallel_kernelI23Flash_bwd_kernel_traitsILi256ELi64ELi64ELi8ELi4ELi2ELi2ELb0ELb1EN7cutlass6half_tE19Flash_kernel_traitsILi256ELi64ELi64ELi8ES3_EELb0ELb0ELb1ELb1ELb0ELb0ELb1EEEvNS_16Flash_bwd_paramsE --------------------------
	.section	.nv.constant0._ZN5flash44flash_bwd_dq_dk_dv_loop_seqk_parallel_kernelI23Flash_bwd_kernel_traitsILi256ELi64ELi64ELi8ELi4ELi2ELi2ELb0ELb1EN7cutlass6half_tE19Flash_kernel_traitsILi256ELi64ELi64ELi8ES3_EELb0ELb0ELb1ELb1ELb0ELb0ELb1EEEvNS_16Flash_bwd_paramsE,"a",@progbits
	.sectionflags	@""
	.align	4
.nv.constant0._ZN5flash44flash_bwd_dq_dk_dv_loop_seqk_parallel_kernelI23Flash_bwd_kernel_traitsILi256ELi64ELi64ELi8ELi4ELi2ELi2ELb0ELb1EN7cutlass6half_tE19Flash_kernel_traitsILi256ELi64ELi64ELi8ES3_EELb0ELb0ELb1ELb1ELb0ELb0ELb1EEEvNS_16Flash_bwd_paramsE:
	.zero		1536


//--------------------- .nv.constant0._ZN5flash25flash_bwd_dot_do_o_kernelILb0E23Flash_bwd_kernel_traitsILi256ELi64ELi64ELi8ELi4ELi2ELi2ELb0ELb1EN7cutlass6half_tE19Flash_kernel_traitsILi256ELi64ELi64ELi8ES3_EEEEvNS_16Flash_bwd_paramsE --------------------------
	.section	.nv.constant0._ZN5flash25flash_bwd_dot_do_o_kernelILb0E23Flash_bwd_kernel_traitsILi256ELi64ELi64ELi8ELi4ELi2ELi2ELb0ELb1EN7cutlass6half_tE19Flash_kernel_traitsILi256ELi64ELi64ELi8ES3_EEEEvNS_16Flash_bwd_paramsE,"a",@progbits
	.sectionflags	@""
	.align	4
.nv.constant0._ZN5flash25flash_bwd_dot_do_o_kernelILb0E23Flash_bwd_kernel_traitsILi256ELi64ELi64ELi8ELi4ELi2ELi2ELb0ELb1EN7cutlass6half_tE19Flash_kernel_traitsILi256ELi64ELi64ELi8ES3_EEEEvNS_16Flash_bwd_paramsE:
	.zero		1536


//--------------------- .nv.constant0._ZN5flash25flash_bwd_dot_do_o_kernelILb1E23Flash_bwd_kernel_traitsILi256ELi64ELi64ELi8ELi4ELi2ELi2ELb0ELb1EN7cutlass6half_tE19Flash_kernel_traitsILi256ELi64ELi64ELi8ES3_EEEEvNS_16Flash_bwd_paramsE --------------------------
	.section	.nv.constant0._ZN5flash25flash_bwd_dot_do_o_kernelILb1E23Flash_bwd_kernel_traitsILi256ELi64ELi64ELi8ELi4ELi2ELi2ELb0ELb1EN7cutlass6half_tE19Flash_kernel_traitsILi256ELi64ELi64ELi8ES3_EEEEvNS_16Flash_bwd_paramsE,"a",@progbits
	.sectionflags	@""
	.align	4
.nv.constant0._ZN5flash25flash_bwd_dot_do_o_kernelILb1E23Flash_bwd_kernel_traitsILi256ELi64ELi64ELi8ELi4ELi2ELi2ELb0ELb1EN7cutlass6half_tE19Flash_kernel_traitsILi256ELi64ELi64ELi8ES3_EEEEvNS_16Flash_bwd_paramsE:
	.zero		1536


//--------------------- .nv.constant0._ZN5flash27flash_bwd_convert_dq_kernelI23Flash_bwd_kernel_traitsILi256ELi64ELi64ELi8ELi4ELi2ELi2ELb0ELb0EN7cutlass6half_tE19Flash_kernel_traitsILi256ELi64ELi64ELi8ES3_EEEEvNS_16Flash_bwd_paramsEi --------------------------
	.section	.nv.constant0._ZN5flash27flash_bwd_convert_dq_kernelI23Flash_bwd_kernel_traitsILi256ELi64ELi64ELi8ELi4ELi2ELi2ELb0ELb0EN7cutlass6half_tE19Flash_kernel_traitsILi256ELi64ELi64ELi8ES3_EEEEvNS_16Flash_bwd_paramsEi,"a",@progbits
	.sectionflags	@""
	.align	4
.nv.constant0._ZN5flash27flash_bwd_convert_dq_kernelI23Flash_bwd_kernel_traitsILi256ELi64ELi64ELi8ELi4ELi2ELi2ELb0ELb0EN7cutlass6half_tE19Flash_kernel_traitsILi256ELi64ELi64ELi8ES3_EEEEvNS_16Flash_bwd_paramsEi:
	.zero		1540


//--------------------- .nv.constant0._ZN5flash44flash_bwd_dq_dk_dv_loop_seqk_parallel_kernelI23Flash_bwd_kernel_traitsILi256ELi64ELi64ELi8ELi4ELi2ELi2ELb0ELb0EN7cutlass6half_tE19Flash_kernel_traitsILi256ELi64ELi64ELi8ES3_EELb1ELb0ELb0ELb0ELb0ELb0ELb0EEEvNS_16Flash_bwd_paramsE --------------------------
	.section	.nv.constant0._ZN5flash44flash_bwd_dq_dk_dv_loop_seqk_parallel_kernelI23Flash_bwd_kernel_traitsILi256ELi64ELi64ELi8ELi4ELi2ELi2ELb0ELb0EN7cutlass6half_tE19Flash_kernel_traitsILi256ELi64ELi64ELi8ES3_EELb1ELb0ELb0ELb0ELb0ELb0ELb0EEEvNS_16Flash_bwd_paramsE,"a",@progbits
	.sectionflags	@""
	.align	4
.nv.constant0._ZN5flash44flash_bwd_dq_dk_dv_loop_seqk_parallel_kernelI23Flash_bwd_kernel_traitsILi256ELi64ELi64ELi8ELi4ELi2ELi2ELb0ELb0EN7cutlass6half_tE19Flash_kernel_traitsILi256ELi64ELi64ELi8ES3_EELb1ELb0ELb0ELb0ELb0ELb0ELb0EEEvNS_16Flash_bwd_paramsE:
	.zero		1536


//--------------------- .nv.constant0._ZN5flash44flash_bwd_dq_dk_dv_loop_seqk_parallel_kernelI23Flash_bwd_kernel_traitsILi256ELi64ELi64ELi8ELi4ELi2ELi2ELb0ELb0EN7cutlass6half_tE19Flash_kernel_traitsILi256ELi64ELi64ELi8ES3_EELb0ELb0ELb0ELb0ELb0ELb0ELb1EEEvNS_16Flash_bwd_paramsE --------------------------
	.section	.nv.constant0._ZN5flash44flash_bwd_dq_dk_dv_loop_seqk_parallel_kernelI23Flash_bwd_kernel_traitsILi256ELi64ELi64ELi8ELi4ELi2ELi2ELb0ELb0EN7cutlass6half_tE19Flash_kernel_traitsILi256ELi64ELi64ELi8ES3_EELb0ELb0ELb0ELb0ELb0ELb0ELb1EEEvNS_16Flash_bwd_paramsE,"a",@progbits
	.sectionflags	@""
	.align	4
.nv.constant0._ZN5flash44flash_bwd_dq_dk_dv_loop_seqk_parallel_kernelI23Flash_bwd_kernel_traitsILi256ELi64ELi64ELi8ELi4ELi2ELi2ELb0ELb0EN7cutlass6half_tE19Flash_kernel_traitsILi256ELi64ELi64ELi8ES3_EELb0ELb0ELb0ELb0ELb0ELb0ELb1EEEvNS_16Flash_bwd_paramsE:
	.zero		1536


//--------------------- .nv.constant0._ZN5flash44flash_bwd_dq_dk_dv_loop_seqk_parallel_kernelI23Flash_bwd_kernel_traitsILi256ELi64ELi64ELi8ELi4ELi2ELi2ELb0ELb0EN7cutlass6half_tE19Flash_kernel_traitsILi256ELi64ELi64ELi8ES3_EELb1ELb0ELb1ELb0ELb0ELb0ELb0EEEvNS_16Flash_bwd_paramsE --------------------------
	.section	.nv.constant0._ZN5flash44flash_bwd_dq_dk_dv_loop_seqk_parallel_kernelI23Flash_bwd_kernel_traitsILi256ELi64ELi64ELi8ELi4ELi2ELi2ELb0ELb0EN7cutlass6half_tE19Flash_kernel_traitsILi256ELi64ELi64ELi8ES3_EELb1ELb0ELb1ELb0ELb0ELb0ELb0EEEvNS_16Flash_bwd_paramsE,"a",@progbits
	.sectionflags	@""
	.align	4
.nv.constant0._ZN5flash44flash_bwd_dq_dk_dv_loop_seqk_parallel_kernelI23Flash_bwd_kernel_traitsILi256ELi64ELi64ELi8ELi4ELi2ELi2ELb0ELb0EN7cutlass6half_tE19Flash_kernel_traitsILi256ELi64ELi64ELi8ES3_EELb1ELb0ELb1ELb0ELb0ELb0ELb0EEEvNS_16Flash_bwd_paramsE:
	.zero		1536


//--------------------- .nv.constant0._ZN5flash44flash_bwd_dq_dk_dv_loop_seqk_parallel_kernelI23Flash_bwd_kernel_traitsILi256ELi64ELi64ELi8ELi4ELi2ELi2ELb0ELb0EN7cutlass6half_tE19Flash_kernel_traitsILi256ELi64ELi64ELi8ES3_EELb0ELb0ELb1ELb0ELb0ELb0ELb1EEEvNS_16Flash_bwd_paramsE --------------------------
	.section	.nv.constant0._ZN5flash44flash_bwd_dq_dk_dv_loop_seqk_parallel_kernelI23Flash_bwd_kernel_traitsILi256ELi64ELi64ELi8ELi4ELi2ELi2ELb0ELb0EN7cutlass6half_tE19Flash_kernel_traitsILi256ELi64ELi64ELi8ES3_EELb0ELb0ELb1ELb0ELb0ELb0ELb1EEEvNS_16Flash_bwd_paramsE,"a",@progbits
	.sectionflags	@""
	.align	4
.nv.constant0._ZN5flash44flash_bwd_dq_dk_dv_loop_seqk_parallel_kernelI23Flash_bwd_kernel_traitsILi256ELi64ELi64ELi8ELi4ELi2ELi2ELb0ELb0EN7cutlass6half_tE19Flash_kernel_traitsILi256ELi64ELi64ELi8ES3_EELb0ELb0ELb1ELb0ELb0ELb0ELb1EEEvNS_16Flash_bwd_paramsE:
	.zero		1536


//--------------------- .nv.constant0._ZN5flash44flash_bwd_dq_dk_dv_loop_seqk_parallel_kernelI23Flash_bwd_kernel_traitsILi256ELi64ELi64ELi8ELi4ELi2ELi2ELb0ELb0EN7cutlass6half_tE19Flash_kernel_traitsILi256ELi64ELi64ELi8ES3_EELb1ELb0ELb0ELb0ELb0ELb1ELb0EEEvNS_16Flash_bwd_paramsE --------------------------
	.section	.nv.constant0._ZN5flash44flash_bwd_dq_dk_dv_loop_seqk_parallel_kernelI23Flash_bwd_kernel_traitsILi256ELi64ELi64ELi8ELi4ELi2ELi2ELb0ELb0EN7cutlass6half_tE19Flash_kernel_traitsILi256ELi64ELi64ELi8ES3_EELb1ELb0ELb0ELb0ELb0ELb1ELb0EEEvNS_16Flash_bwd_paramsE,"a",@progbits
	.sectionflags	@""
	.align	4
.nv.constant0._ZN5flash44flash_bwd_dq_dk_dv_loop_seqk_parallel_kernelI23Flash_bwd_kernel_traitsILi256ELi64ELi64ELi8ELi4ELi2ELi2ELb0ELb0EN7cutlass6half_tE19Flash_kernel_traitsILi256ELi64ELi64ELi8ES3_EELb1ELb0ELb0ELb0ELb0ELb1ELb0EEEvNS_16Flash_bwd_paramsE:
	.zero		1536


//--------------------- .nv.constant0._ZN5flash44flash_bwd_dq_dk_dv_loop_seqk_parallel_kernelI23Flash_bwd_kernel_traitsILi256ELi64ELi64ELi8ELi4ELi2ELi2ELb0ELb0EN7cutlass6half_tE19Flash_kernel_traitsILi256ELi64ELi64ELi8ES3_EELb0ELb0ELb0ELb0ELb0ELb1ELb1EEEvNS_16Flash_bwd_paramsE --------------------------
	.section	.nv.constant0._ZN5flash44flash_bwd_dq_dk_dv_loop_seqk_parallel_kernelI23Flash_bwd_kernel_traitsILi256ELi64ELi64ELi8ELi4ELi2ELi2ELb0ELb0EN7cutlass6half_tE19Flash_kernel_traitsILi256ELi64ELi64ELi8ES3_EELb0ELb0ELb0ELb0ELb0ELb1ELb1EEEvNS_16Flash_bwd_paramsE,"a",@progbits
	.sectionflags	@""
	.align	4
.nv.constant0._ZN5flash44flash_bwd_dq_dk_dv_loop_seqk_parallel_kernelI23Flash_bwd_kernel_traitsILi256ELi64ELi64ELi8ELi4ELi2ELi2ELb0ELb0EN7cutlass6half_tE19Flash_kernel_traitsILi256ELi64ELi64ELi8ES3_EELb0ELb0ELb0ELb0ELb0ELb1ELb1EEEvNS_16Flash_bwd_paramsE:
	.zero		1536


//--------------------- .nv.constant0._ZN5flash44flash_bwd_dq_dk_dv_loop_seqk_parallel_kernelI23Flash_bwd_kernel_traitsILi256ELi64ELi64ELi8ELi4ELi2ELi2ELb0ELb0EN7cutlass6half_tE19Flash_kernel_traitsILi256ELi64ELi64ELi8ES3_EELb1ELb0ELb0ELb1ELb0ELb0ELb0EEEvNS_16Flash_bwd_paramsE --------------------------
	.section	.nv.constant0._ZN5flash44flash_bwd_dq_dk_dv_loop_seqk_parallel_kernelI23Flash_bwd_kernel_traitsILi256ELi64ELi64ELi8ELi4ELi2ELi2ELb0ELb0EN7cutlass6half_tE19Flash_kernel_traitsILi256ELi64ELi64ELi8ES3_EELb1ELb0ELb0ELb1ELb0ELb0ELb0EEEvNS_16Flash_bwd_paramsE,"a",@progbits
	.sectionflags	@""
	.align	4
.nv.constant0._ZN5flash44flash_bwd_dq_dk_dv_loop_seqk_parallel_kernelI23Flash_bwd_kernel_traitsILi256ELi64ELi64ELi8ELi4ELi2ELi2ELb0ELb0EN7cutlass6half_tE19Flash_kernel_traitsILi256ELi64ELi64ELi8ES3_EELb1ELb0ELb0ELb1ELb0ELb0ELb0EEEvNS_16Flash_bwd_paramsE:
	.zero		1536


//--------------------- .nv.constant0._ZN5flash44flash_bwd_dq_dk_dv_loop_seqk_parallel_kernelI23Flash_bwd_kernel_traitsILi256ELi64ELi64ELi8ELi4ELi2ELi2ELb0ELb0EN7cutlass6half_tE19Flash_kernel_traitsILi256ELi64ELi64ELi8ES3_EELb0ELb0ELb0ELb1ELb0ELb0ELb1EEEvNS_16Flash_bwd_paramsE --------------------------
	.section	.nv.constant0._ZN5flash44flash_bwd_dq_dk_dv_loop_seqk_parallel_kernelI23Flash_bwd_kernel_traitsILi256ELi64ELi64ELi8ELi4ELi2ELi2ELb0ELb0EN7cutlass6half_tE19Flash_kernel_traitsILi256ELi64ELi64ELi8ES3_EELb0ELb0ELb0ELb1ELb0ELb0ELb1EEEvNS_16Flash_bwd_paramsE,"a",@progbits
	.sectionflags	@""
	.align	4
.nv.constant0._ZN5flash44flash_bwd_dq_dk_dv_loop_seqk_parallel_kernelI23Flash_bwd_kernel_traitsILi256ELi64ELi64ELi8ELi4ELi2ELi2ELb0ELb0EN7cutlass6half_tE19Flash_kernel_traitsILi256ELi64ELi64ELi8ES3_EELb0ELb0ELb0ELb1ELb0ELb0ELb1EEEvNS_16Flash_bwd_paramsE:
	.zero		1536


//--------------------- .nv.constant0._ZN5flash44flash_bwd_dq_dk_dv_loop_seqk_parallel_kernelI23Flash_bwd_kernel_traitsILi256ELi64ELi64ELi8ELi4ELi2ELi2ELb0ELb0EN7cutlass6half_tE19Flash_kernel_traitsILi256ELi64ELi64ELi8ES3_EELb1ELb0ELb1ELb0ELb0ELb1ELb0EEEvNS_16Flash_bwd_paramsE --------------------------
	.section	.nv.constant0._ZN5flash44flash_bwd_dq_dk_dv_loop_seqk_parallel_kernelI23Flash_bwd_kernel_traitsILi256ELi64ELi64ELi8ELi4ELi2ELi2ELb0ELb0EN7cutlass6half_tE19Flash_kernel_traitsILi256ELi64ELi64ELi8ES3_EELb1ELb0ELb1ELb0ELb0ELb1ELb0EEEvNS_16Flash_bwd_paramsE,"a",@progbits
	.sectionflags	@""
	.align	4
.nv.constant0._ZN5flash44flash_bwd_dq_dk_dv_loop_seqk_parallel_kernelI23Flash_bwd_kernel_traitsILi256ELi64ELi64ELi8ELi4ELi2ELi2ELb0ELb0EN7cutlass6half_tE19Flash_kernel_traitsILi256ELi64ELi64ELi8ES3_EELb1ELb0ELb1ELb0ELb0ELb1ELb0EEEvNS_16Flash_bwd_paramsE:
	.zero		1536


//--------------------- .nv.constant0._ZN5flash44flash_bwd_dq_dk_dv_loop_seqk_parallel_kernelI23Flash_bwd_kernel_traitsILi256ELi64ELi64ELi8ELi4ELi2ELi2ELb0ELb0EN7cutlass6half_tE19Flash_kernel_traitsILi256ELi64ELi64ELi8ES3_EELb0ELb0ELb1ELb0ELb0ELb1ELb1EEEvNS_16Flash_bwd_paramsE --------------------------
	.section	.nv.constant0._ZN5flash44flash_bwd_dq_dk_dv_loop_seqk_parallel_kernelI23Flash_bwd_kernel_traitsILi256ELi64ELi64ELi8ELi4ELi2ELi2ELb0ELb0EN7cutlass6half_tE19Flash_kernel_traitsILi256ELi64ELi64ELi8ES3_EELb0ELb0ELb1ELb0ELb0ELb1ELb1EEEvNS_16Flash_bwd_paramsE,"a",@progbits
	.sectionflags	@""
	.align	4
.nv.constant0._ZN5flash44flash_bwd_dq_dk_dv_loop_seqk_parallel_kernelI23Flash_bwd_kernel_traitsILi256ELi64ELi64ELi8ELi4ELi2ELi2ELb0ELb0EN7cutlass6half_tE19Flash_kernel_traitsILi256ELi64ELi64ELi8ES3_EELb0ELb0ELb1ELb0ELb0ELb1ELb1EEEvNS_16Flash_bwd_paramsE:
	.zero		1536


//--------------------- .nv.constant0._ZN5flash44flash_bwd_dq_dk_dv_loop_seqk_parallel_kernelI23Flash_bwd_kernel_traitsILi256ELi64ELi64ELi8ELi4ELi2ELi2ELb0ELb0EN7cutlass6half_tE19Flash_kernel_traitsILi256ELi64ELi64ELi8ES3_EELb1ELb0ELb1ELb1ELb0ELb0ELb0EEEvNS_16Flash_bwd_paramsE --------------------------
	.section	.nv.constant0._ZN5flash44flash_bwd_dq_dk_dv_loop_seqk_parallel_kernelI23Flash_bwd_kernel_traitsILi256ELi64ELi64ELi8ELi4ELi2ELi2ELb0ELb0EN7cutlass6half_tE19Flash_kernel_traitsILi256ELi64ELi64ELi8ES3_EELb1ELb0ELb1ELb1ELb0ELb0ELb0EEEvNS_16Flash_bwd_paramsE,"a",@progbits
	.sectionflags	@""
	.align	4
.nv.constant0._ZN5flash44flash_bwd_dq_dk_dv_loop_seqk_parallel_kernelI23Flash_bwd_kernel_traitsILi256ELi64ELi64ELi8ELi4ELi2ELi2ELb0ELb0EN7cutlass6half_tE19Flash_kernel_traitsILi256ELi64ELi64ELi8ES3_EELb1ELb0ELb1ELb1ELb0ELb0ELb0EEEvNS_16Flash_bwd_paramsE:
	.zero		1536


//--------------------- .nv.constant0._ZN5flash44flash_bwd_dq_dk_dv_loop_seqk_parallel_kernelI23Flash_bwd_kernel_traitsILi256ELi64ELi64ELi8ELi4ELi2ELi2ELb0ELb0EN7cutlass6half_tE19Flash_kernel_traitsILi256ELi64ELi64ELi8ES3_EELb0ELb0ELb1ELb1ELb0ELb0ELb1EEEvNS_16Flash_bwd_paramsE --------------------------
	.section	.nv.constant0._ZN5flash44flash_bwd_dq_dk_dv_loop_seqk_parallel_kernelI23Flash_bwd_kernel_traitsILi256ELi64ELi64ELi8ELi4ELi2ELi2ELb0ELb0EN7cutlass6half_tE19Flash_kernel_traitsILi256ELi64ELi64ELi8ES3_EELb0ELb0ELb1ELb1ELb0ELb0ELb1EEEvNS_16Flash_bwd_paramsE,"a",@progbits
	.sectionflags	@""
	.align	4
.nv.constant0._ZN5flash44flash_bwd_dq_dk_dv_loop_seqk_parallel_kernelI23Flash_bwd_kernel_traitsILi256ELi64ELi64ELi8ELi4ELi2ELi2ELb0ELb0EN7cutlass6half_tE19Flash_kernel_traitsILi256ELi64ELi64ELi8ES3_EELb0ELb0ELb1ELb1ELb0ELb0ELb1EEEvNS_16Flash_bwd_paramsE:
	.zero		1536


//--------------------- .nv.constant0._ZN5flash25flash_bwd_dot_do_o_kernelILb0E23Flash_bwd_kernel_traitsILi256ELi64ELi64ELi8ELi4ELi2ELi2ELb0ELb0EN7cutlass6half_tE19Flash_kernel_traitsILi256ELi64ELi64ELi8ES3_EEEEvNS_16Flash_bwd_paramsE --------------------------
	.section	.nv.constant0._ZN5flash25flash_bwd_dot_do_o_kernelILb0E23Flash_bwd_kernel_traitsILi256ELi64ELi64ELi8ELi4ELi2ELi2ELb0ELb0EN7cutlass6half_tE19Flash_kernel_traitsILi256ELi64ELi64ELi8ES3_EEEEvNS_16Flash_bwd_paramsE,"a",@progbits
	.sectionflags	@""
	.align	4
.nv.constant0._ZN5flash25flash_bwd_dot_do_o_kernelILb0E23Flash_bwd_kernel_traitsILi256ELi64ELi64ELi8ELi4ELi2ELi2ELb0ELb0EN7cutlass6half_tE19Flash_kernel_traitsILi256ELi64ELi64ELi8ES3_EEEEvNS_16Flash_bwd_paramsE:
	.zero		1536


//--------------------- .nv.constant0._ZN5flash25flash_bwd_dot_do_o_kernelILb1E23Flash_bwd_kernel_traitsILi256ELi64ELi64ELi8ELi4ELi2ELi2ELb0ELb0EN7cutlass6half_tE19Flash_kernel_traitsILi256ELi64ELi64ELi8ES3_EEEEvNS_16Flash_bwd_paramsE --------------------------
	.section	.nv.constant0._ZN5flash25flash_bwd_dot_do_o_kernelILb1E23Flash_bwd_kernel_traitsILi256ELi64ELi64ELi8ELi4ELi2ELi2ELb0ELb0EN7cutlass6half_tE19Flash_kernel_traitsILi256ELi64ELi64ELi8ES3_EEEEvNS_16Flash_bwd_paramsE,"a",@progbits
	.sectionflags	@""
	.align	4
.nv.constant0._ZN5flash25flash_bwd_dot_do_o_kernelILb1E23Flash_bwd_kernel_traitsILi256ELi64ELi64ELi8ELi4ELi2ELi2ELb0ELb0EN7cutlass6half_tE19Flash_kernel_traitsILi256ELi64ELi64ELi8ES3_EEEEvNS_16Flash_bwd_paramsE:
	.zero		1536


//--------------------- SYMBOLS --------------------------

	.type		.nv.reservedSmem.offset0,@object
	.size		.nv.reservedSmem.offset0,0x4
	.type		.nv.reservedSmem.cap,@object
	.size		.nv.reservedSmem.cap,0x4
